	.target	sm_90

	.elftype	@"ET_EXEC"


//--------------------- .note.nv.tkinfo           --------------------------
	.section	.note.nv.tkinfo,"",@"SHT_NOTE"
	.sectionflags	@"SHF_NOTE_NV_TKINFO"
	.tkinfo
        /*0018*/ 	.word	0x00000002
        /*0030*/ 	.string	""
        /*0030*/ 	.string	"ptxas"
        /*0030*/ 	.string	"Cuda compilation tools, release 13.0, V13.0.88"
        /*0030*/ 	.string	"Build cuda_13.0.r13.0/compiler.36424714_0"
        /*0030*/ 	.string	"-arch sm_90 -m 64 "



//--------------------- .note.nv.cuinfo           --------------------------
	.section	.note.nv.cuinfo,"",@"SHT_NOTE"
	.sectionflags	@"SHF_NOTE_NV_CUINFO"
        /*0018*/ 	.short	0x0002
        /*001a*/ 	.short	0x005a
        /*001c*/ 	.short	0x0082
	.zero		2


//--------------------- .nv.info                  --------------------------
	.section	.nv.info,"",@"SHT_CUDA_INFO"
	.align	4


	//----- nvinfo : EIATTR_REGCOUNT
	.align		4
        /*0000*/ 	.byte	0x04, 0x2f
        /*0002*/ 	.short	(.L_29 - .L_28)
	.align		4
.L_28:
        /*0004*/ 	.word	index@(_Z23gemm_half_q_half_kernelILi1ELi2ELb1ELb0ELi32EEvPK6__halfPKjS4_S2_PS0_iiiiPKtS7_iiiiiibS2_i)
        /*0008*/ 	.word	0x00000028


	//----- nvinfo : EIATTR_FRAME_SIZE
	.align		4
.L_29:
        /*000c*/ 	.byte	0x04, 0x11
        /*000e*/ 	.short	(.L_31 - .L_30)
	.align		4
.L_30:
        /*0010*/ 	.word	index@(_Z23gemm_half_q_half_kernelILi1ELi2ELb1ELb0ELi32EEvPK6__halfPKjS4_S2_PS0_iiiiPKtS7_iiiiiibS2_i)
        /*0014*/ 	.word	0x00000000


	//----- nvinfo : EIATTR_REGCOUNT
	.align		4
.L_31:
        /*0018*/ 	.byte	0x04, 0x2f
        /*001a*/ 	.short	(.L_33 - .L_32)
	.align		4
.L_32:
        /*001c*/ 	.word	index@(_Z23gemm_half_q_half_kernelILi1ELi6ELb1ELb0ELi32EEvPK6__halfPKjS4_S2_PS0_iiiiPKtS7_iiiiiibS2_i)
        /*0020*/ 	.word	0x00000030


	//----- nvinfo : EIATTR_FRAME_SIZE
	.align		4
.L_33:
        /*0024*/ 	.byte	0x04, 0x11
        /*0026*/ 	.short	(.L_35 - .L_34)
	.align		4
.L_34:
        /*0028*/ 	.word	index@(_Z23gemm_half_q_half_kernelILi1ELi6ELb1ELb0ELi32EEvPK6__halfPKjS4_S2_PS0_iiiiPKtS7_iiiiiibS2_i)
        /*002c*/ 	.word	0x00000000


	//----- nvinfo : EIATTR_REGCOUNT
	.align		4
.L_35:
        /*0030*/ 	.byte	0x04, 0x2f
        /*0032*/ 	.short	(.L_37 - .L_36)
	.align		4
.L_36:
        /*0034*/ 	.word	index@(_Z23gemm_half_q_half_kernelILi1ELi4ELb1ELb0ELi32EEvPK6__halfPKjS4_S2_PS0_iiiiPKtS7_iiiiiibS2_i)
        /*0038*/ 	.word	0x00000030


	//----- nvinfo : EIATTR_FRAME_SIZE
	.align		4
.L_37:
        /*003c*/ 	.byte	0x04, 0x11
        /*003e*/ 	.short	(.L_39 - .L_38)
	.align		4
.L_38:
        /*0040*/ 	.word	index@(_Z23gemm_half_q_half_kernelILi1ELi4ELb1ELb0ELi32EEvPK6__halfPKjS4_S2_PS0_iiiiPKtS7_iiiiiibS2_i)
        /*0044*/ 	.word	0x00000000


	//----- nvinfo : EIATTR_REGCOUNT
	.align		4
.L_39:
        /*0048*/ 	.byte	0x04, 0x2f
        /*004a*/ 	.short	(.L_41 - .L_40)
	.align		4
.L_40:
        /*004c*/ 	.word	index@(_Z23gemm_half_q_half_kernelILi1ELi14ELb1ELb0ELi32EEvPK6__halfPKjS4_S2_PS0_iiiiPKtS7_iiiiiibS2_i)
        /*0050*/ 	.word	0x00000034


	//----- nvinfo : EIATTR_FRAME_SIZE
	.align		4
.L_41:
        /*0054*/ 	.byte	0x04, 0x11
        /*0056*/ 	.short	(.L_43 - .L_42)
	.align		4
.L_42:
        /*0058*/ 	.word	index@(_Z23gemm_half_q_half_kernelILi1ELi14ELb1ELb0ELi32EEvPK6__halfPKjS4_S2_PS0_iiiiPKtS7_iiiiiibS2_i)
        /*005c*/ 	.word	0x00000000


	//----- nvinfo : EIATTR_REGCOUNT
	.align		4
.L_43:
        /*0060*/ 	.byte	0x04, 0x2f
        /*0062*/ 	.short	(.L_45 - .L_44)
	.align		4
.L_44:
        /*0064*/ 	.word	index@(_Z23gemm_half_q_half_kernelILi1ELi12ELb1ELb0ELi32EEvPK6__halfPKjS4_S2_PS0_iiiiPKtS7_iiiiiibS2_i)
        /*0068*/ 	.word	0x00000030


	//----- nvinfo : EIATTR_FRAME_SIZE
	.align		4
.L_45:
        /*006c*/ 	.byte	0x04, 0x11
        /*006e*/ 	.short	(.L_47 - .L_46)
	.align		4
.L_46:
        /*0070*/ 	.word	index@(_Z23gemm_half_q_half_kernelILi1ELi12ELb1ELb0ELi32EEvPK6__halfPKjS4_S2_PS0_iiiiPKtS7_iiiiiibS2_i)
        /*0074*/ 	.word	0x00000000


	//----- nvinfo : EIATTR_REGCOUNT
	.align		4
.L_47:
        /*0078*/ 	.byte	0x04, 0x2f
        /*007a*/ 	.short	(.L_49 - .L_48)
	.align		4
.L_48:
        /*007c*/ 	.word	index@(_Z23gemm_half_q_half_kernelILi1ELi8ELb1ELb0ELi32EEvPK6__halfPKjS4_S2_PS0_iiiiPKtS7_iiiiiibS2_i)
        /*0080*/ 	.word	0x00000020


	//----- nvinfo : EIATTR_FRAME_SIZE
	.align		4
.L_49:
        /*0084*/ 	.byte	0x04, 0x11
        /*0086*/ 	.short	(.L_51 - .L_50)
	.align		4
.L_50:
        /*0088*/ 	.word	index@(_Z23gemm_half_q_half_kernelILi1ELi8ELb1ELb0ELi32EEvPK6__halfPKjS4_S2_PS0_iiiiPKtS7_iiiiiibS2_i)
        /*008c*/ 	.word	0x00000000


	//----- nvinfo : EIATTR_REGCOUNT
	.align		4
.L_51:
        /*0090*/ 	.byte	0x04, 0x2f
        /*0092*/ 	.short	(.L_53 - .L_52)
	.align		4
.L_52:
        /*0094*/ 	.word	index@(_Z23gemm_half_q_half_kernelILi1ELi24ELb1ELb0ELi32EEvPK6__halfPKjS4_S2_PS0_iiiiPKtS7_iiiiiibS2_i)
        /*0098*/ 	.word	0x00000048


	//----- nvinfo : EIATTR_FRAME_SIZE
	.align		4
.L_53:
        /*009c*/ 	.byte	0x04, 0x11
        /*009e*/ 	.short	(.L_55 - .L_54)
	.align		4
.L_54:
        /*00a0*/ 	.word	index@(_Z23gemm_half_q_half_kernelILi1ELi24ELb1ELb0ELi32EEvPK6__halfPKjS4_S2_PS0_iiiiPKtS7_iiiiiibS2_i)
        /*00a4*/ 	.word	0x00000000


	//----- nvinfo : EIATTR_REGCOUNT
	.align		4
.L_55:
        /*00a8*/ 	.byte	0x04, 0x2f
        /*00aa*/ 	.short	(.L_57 - .L_56)
	.align		4
.L_56:
        /*00ac*/ 	.word	index@(_Z23gemm_half_q_half_kernelILi1ELi16ELb1ELb0ELi32EEvPK6__halfPKjS4_S2_PS0_iiiiPKtS7_iiiiiibS2_i)
        /*00b0*/ 	.word	0x00000037


	//----- nvinfo : EIATTR_FRAME_SIZE
	.align		4
.L_57:
        /*00b4*/ 	.byte	0x04, 0x11
        /*00b6*/ 	.short	(.L_59 - .L_58)
	.align		4
.L_58:
        /*00b8*/ 	.word	index@(_Z23gemm_half_q_half_kernelILi1ELi16ELb1ELb0ELi32EEvPK6__halfPKjS4_S2_PS0_iiiiPKtS7_iiiiiibS2_i)
        /*00bc*/ 	.word	0x00000000


	//----- nvinfo : EIATTR_REGCOUNT
	.align		4
.L_59:
        /*00c0*/ 	.byte	0x04, 0x2f
        /*00c2*/ 	.short	(.L_61 - .L_60)
	.align		4
.L_60:
        /*00c4*/ 	.word	index@(_Z23gemm_half_q_half_kernelILi1ELi48ELb1ELb0ELi32EEvPK6__halfPKjS4_S2_PS0_iiiiPKtS7_iiiiiibS2_i)
        /*00c8*/ 	.word	0x00000030


	//----- nvinfo : EIATTR_FRAME_SIZE
	.align		4
.L_61:
        /*00cc*/ 	.byte	0x04, 0x11
        /*00ce*/ 	.short	(.L_63 - .L_62)
	.align		4
.L_62:
        /*00d0*/ 	.word	index@(_Z23gemm_half_q_half_kernelILi1ELi48ELb1ELb0ELi32EEvPK6__halfPKjS4_S2_PS0_iiiiPKtS7_iiiiiibS2_i)
        /*00d4*/ 	.word	0x00000000


	//----- nvinfo : EIATTR_REGCOUNT
	.align		4
.L_63:
        /*00d8*/ 	.byte	0x04, 0x2f
        /*00da*/ 	.short	(.L_65 - .L_64)
	.align		4
.L_64:
        /*00dc*/ 	.word	index@(_Z23gemm_half_q_half_kernelILi1ELi32ELb1ELb0ELi32EEvPK6__halfPKjS4_S2_PS0_iiiiPKtS7_iiiiiibS2_i)
        /*00e0*/ 	.word	0x00000028


	//----- nvinfo : EIATTR_FRAME_SIZE
	.align		4
.L_65:
        /*00e4*/ 	.byte	0x04, 0x11
        /*00e6*/ 	.short	(.L_67 - .L_66)
	.align		4
.L_66:
        /*00e8*/ 	.word	index@(_Z23gemm_half_q_half_kernelILi1ELi32ELb1ELb0ELi32EEvPK6__halfPKjS4_S2_PS0_iiiiPKtS7_iiiiiibS2_i)
        /*00ec*/ 	.word	0x00000000


	//----- nvinfo : EIATTR_REGCOUNT
	.align		4
.L_67:
        /*00f0*/ 	.byte	0x04, 0x2f
        /*00f2*/ 	.short	(.L_69 - .L_68)
	.align		4
.L_68:
        /*00f4*/ 	.word	index@(_Z23gemm_half_q_half_kernelILi1ELi2ELb1ELb0ELi64EEvPK6__halfPKjS4_S2_PS0_iiiiPKtS7_iiiiiibS2_i)
        /*00f8*/ 	.word	0x00000038


	//----- nvinfo : EIATTR_FRAME_SIZE
	.align		4
.L_69:
        /*00fc*/ 	.byte	0x04, 0x11
        /*00fe*/ 	.short	(.L_71 - .L_70)
	.align		4
.L_70:
        /*0100*/ 	.word	index@(_Z23gemm_half_q_half_kernelILi1ELi2ELb1ELb0ELi64EEvPK6__halfPKjS4_S2_PS0_iiiiPKtS7_iiiiiibS2_i)
        /*0104*/ 	.word	0x00000010


	//----- nvinfo : EIATTR_REGCOUNT
	.align		4
.L_71:
        /*0108*/ 	.byte	0x04, 0x2f
        /*010a*/ 	.short	(.L_73 - .L_72)
	.align		4
.L_72:
        /*010c*/ 	.word	index@(_Z23gemm_half_q_half_kernelILi1ELi6ELb1ELb0ELi64EEvPK6__halfPKjS4_S2_PS0_iiiiPKtS7_iiiiiibS2_i)
        /*0110*/ 	.word	0x0000005d


	//----- nvinfo : EIATTR_FRAME_SIZE
	.align		4
.L_73:
        /*0114*/ 	.byte	0x04, 0x11
        /*0116*/ 	.short	(.L_75 - .L_74)
	.align		4
.L_74:
        /*0118*/ 	.word	index@(_Z23gemm_half_q_half_kernelILi1ELi6ELb1ELb0ELi64EEvPK6__halfPKjS4_S2_PS0_iiiiPKtS7_iiiiiibS2_i)
        /*011c*/ 	.word	0x00000010


	//----- nvinfo : EIATTR_REGCOUNT
	.align		4
.L_75:
        /*0120*/ 	.byte	0x04, 0x2f
        /*0122*/ 	.short	(.L_77 - .L_76)
	.align		4
.L_76:
        /*0124*/ 	.word	index@(_Z23gemm_half_q_half_kernelILi1ELi4ELb1ELb0ELi64EEvPK6__halfPKjS4_S2_PS0_iiiiPKtS7_iiiiiibS2_i)
        /*0128*/ 	.word	0x00000059


	//----- nvinfo : EIATTR_FRAME_SIZE
	.align		4
.L_77:
        /*012c*/ 	.byte	0x04, 0x11
        /*012e*/ 	.short	(.L_79 - .L_78)
	.align		4
.L_78:
        /*0130*/ 	.word	index@(_Z23gemm_half_q_half_kernelILi1ELi4ELb1ELb0ELi64EEvPK6__halfPKjS4_S2_PS0_iiiiPKtS7_iiiiiibS2_i)
        /*0134*/ 	.word	0x00000010


	//----- nvinfo : EIATTR_REGCOUNT
	.align		4
.L_79:
        /*0138*/ 	.byte	0x04, 0x2f
        /*013a*/ 	.short	(.L_81 - .L_80)
	.align		4
.L_80:
        /*013c*/ 	.word	index@(_Z23gemm_half_q_half_kernelILi1ELi14ELb1ELb0ELi64EEvPK6__halfPKjS4_S2_PS0_iiiiPKtS7_iiiiiibS2_i)
        /*0140*/ 	.word	0x00000030


	//----- nvinfo : EIATTR_FRAME_SIZE
	.align		4
.L_81:
        /*0144*/ 	.byte	0x04, 0x11
        /*0146*/ 	.short	(.L_83 - .L_82)
	.align		4
.L_82:
        /*0148*/ 	.word	index@(_Z23gemm_half_q_half_kernelILi1ELi14ELb1ELb0ELi64EEvPK6__halfPKjS4_S2_PS0_iiiiPKtS7_iiiiiibS2_i)
        /*014c*/ 	.word	0x00000010


	//----- nvinfo : EIATTR_REGCOUNT
	.align		4
.L_83:
        /*0150*/ 	.byte	0x04, 0x2f
        /*0152*/ 	.short	(.L_85 - .L_84)
	.align		4
.L_84:
        /*0154*/ 	.word	index@(_Z23gemm_half_q_half_kernelILi1ELi12ELb1ELb0ELi64EEvPK6__halfPKjS4_S2_PS0_iiiiPKtS7_iiiiiibS2_i)
        /*0158*/ 	.word	0x0000005a


	//----- nvinfo : EIATTR_FRAME_SIZE
	.align		4
.L_85:
        /*015c*/ 	.byte	0x04, 0x11
        /*015e*/ 	.short	(.L_87 - .L_86)
	.align		4
.L_86:
        /*0160*/ 	.word	index@(_Z23gemm_half_q_half_kernelILi1ELi12ELb1ELb0ELi64EEvPK6__halfPKjS4_S2_PS0_iiiiPKtS7_iiiiiibS2_i)
        /*0164*/ 	.word	0x00000010


	//----- nvinfo : EIATTR_REGCOUNT
	.align		4
.L_87:
        /*0168*/ 	.byte	0x04, 0x2f
        /*016a*/ 	.short	(.L_89 - .L_88)
	.align		4
.L_88:
        /*016c*/ 	.word	index@(_Z23gemm_half_q_half_kernelILi1ELi8ELb1ELb0ELi64EEvPK6__halfPKjS4_S2_PS0_iiiiPKtS7_iiiiiibS2_i)
        /*0170*/ 	.word	0x00000026


	//----- nvinfo : EIATTR_FRAME_SIZE
	.align		4
.L_89:
        /*0174*/ 	.byte	0x04, 0x11
        /*0176*/ 	.short	(.L_91 - .L_90)
	.align		4
.L_90:
        /*0178*/ 	.word	index@(_Z23gemm_half_q_half_kernelILi1ELi8ELb1ELb0ELi64EEvPK6__halfPKjS4_S2_PS0_iiiiPKtS7_iiiiiibS2_i)
        /*017c*/ 	.word	0x00000010


	//----- nvinfo : EIATTR_REGCOUNT
	.align		4
.L_91:
        /*0180*/ 	.byte	0x04, 0x2f
        /*0182*/ 	.short	(.L_93 - .L_92)
	.align		4
.L_92:
        /*0184*/ 	.word	index@(_Z23gemm_half_q_half_kernelILi1ELi24ELb1ELb0ELi64EEvPK6__halfPKjS4_S2_PS0_iiiiPKtS7_iiiiiibS2_i)
        /*0188*/ 	.word	0x00000048


	//----- nvinfo : EIATTR_FRAME_SIZE
	.align		4
.L_93:
        /*018c*/ 	.byte	0x04, 0x11
        /*018e*/ 	.short	(.L_95 - .L_94)
	.align		4
.L_94:
        /*0190*/ 	.word	index@(_Z23gemm_half_q_half_kernelILi1ELi24ELb1ELb0ELi64EEvPK6__halfPKjS4_S2_PS0_iiiiPKtS7_iiiiiibS2_i)
        /*0194*/ 	.word	0x00000010


	//----- nvinfo : EIATTR_REGCOUNT
	.align		4
.L_95:
        /*0198*/ 	.byte	0x04, 0x2f
        /*019a*/ 	.short	(.L_97 - .L_96)
	.align		4
.L_96:
        /*019c*/ 	.word	index@(_Z23gemm_half_q_half_kernelILi1ELi16ELb1ELb0ELi64EEvPK6__halfPKjS4_S2_PS0_iiiiPKtS7_iiiiiibS2_i)
        /*01a0*/ 	.word	0x00000046


	//----- nvinfo : EIATTR_FRAME_SIZE
	.align		4
.L_97:
        /*01a4*/ 	.byte	0x04, 0x11
        /*01a6*/ 	.short	(.L_99 - .L_98)
	.align		4
.L_98:
        /*01a8*/ 	.word	index@(_Z23gemm_half_q_half_kernelILi1ELi16ELb1ELb0ELi64EEvPK6__halfPKjS4_S2_PS0_iiiiPKtS7_iiiiiibS2_i)
        /*01ac*/ 	.word	0x00000010


	//----- nvinfo : EIATTR_REGCOUNT
	.align		4
.L_99:
        /*01b0*/ 	.byte	0x04, 0x2f
        /*01b2*/ 	.short	(.L_101 - .L_100)
	.align		4
.L_100:
        /*01b4*/ 	.word	index@(_Z23gemm_half_q_half_kernelILi1ELi48ELb1ELb0ELi64EEvPK6__halfPKjS4_S2_PS0_iiiiPKtS7_iiiiiibS2_i)
        /*01b8*/ 	.word	0x00000046


	//----- nvinfo : EIATTR_FRAME_SIZE
	.align		4
.L_101:
        /*01bc*/ 	.byte	0x04, 0x11
        /*01be*/ 	.short	(.L_103 - .L_102)
	.align		4
.L_102:
        /*01c0*/ 	.word	index@(_Z23gemm_half_q_half_kernelILi1ELi48ELb1ELb0ELi64EEvPK6__halfPKjS4_S2_PS0_iiiiPKtS7_iiiiiibS2_i)
        /*01c4*/ 	.word	0x00000010


	//----- nvinfo : EIATTR_REGCOUNT
	.align		4
.L_103:
        /*01c8*/ 	.byte	0x04, 0x2f
        /*01ca*/ 	.short	(.L_105 - .L_104)
	.align		4
.L_104:
        /*01cc*/ 	.word	index@(_Z23gemm_half_q_half_kernelILi1ELi32ELb1ELb0ELi64EEvPK6__halfPKjS4_S2_PS0_iiiiPKtS7_iiiiiibS2_i)
        /*01d0*/ 	.word	0x00000030


	//----- nvinfo : EIATTR_FRAME_SIZE
	.align		4
.L_105:
        /*01d4*/ 	.byte	0x04, 0x11
        /*01d6*/ 	.short	(.L_107 - .L_106)
	.align		4
.L_106:
        /*01d8*/ 	.word	index@(_Z23gemm_half_q_half_kernelILi1ELi32ELb1ELb0ELi64EEvPK6__halfPKjS4_S2_PS0_iiiiPKtS7_iiiiiibS2_i)
        /*01dc*/ 	.word	0x00000010


	//----- nvinfo : EIATTR_REGCOUNT
	.align		4
.L_107:
        /*01e0*/ 	.byte	0x04, 0x2f
        /*01e2*/ 	.short	(.L_109 - .L_108)
	.align		4
.L_108:
        /*01e4*/ 	.word	index@(_Z23gemm_half_q_half_kernelILi2ELi2ELb1ELb0ELi32EEvPK6__halfPKjS4_S2_PS0_iiiiPKtS7_iiiiiibS2_i)
        /*01e8*/ 	.word	0x0000003d


	//----- nvinfo : EIATTR_FRAME_SIZE
	.align		4
.L_109:
        /*01ec*/ 	.byte	0x04, 0x11
        /*01ee*/ 	.short	(.L_111 - .L_110)
	.align		4
.L_110:
        /*01f0*/ 	.word	index@(_Z23gemm_half_q_half_kernelILi2ELi2ELb1ELb0ELi32EEvPK6__halfPKjS4_S2_PS0_iiiiPKtS7_iiiiiibS2_i)
        /*01f4*/ 	.word	0x00000000


	//----- nvinfo : EIATTR_REGCOUNT
	.align		4
.L_111:
        /*01f8*/ 	.byte	0x04, 0x2f
        /*01fa*/ 	.short	(.L_113 - .L_112)
	.align		4
.L_112:
        /*01fc*/ 	.word	index@(_Z23gemm_half_q_half_kernelILi2ELi6ELb1ELb0ELi32EEvPK6__halfPKjS4_S2_PS0_iiiiPKtS7_iiiiiibS2_i)
        /*0200*/ 	.word	0x0000005f


	//----- nvinfo : EIATTR_FRAME_SIZE
	.align		4
.L_113:
        /*0204*/ 	.byte	0x04, 0x11
        /*0206*/ 	.short	(.L_115 - .L_114)
	.align		4
.L_114:
        /*0208*/ 	.word	index@(_Z23gemm_half_q_half_kernelILi2ELi6ELb1ELb0ELi32EEvPK6__halfPKjS4_S2_PS0_iiiiPKtS7_iiiiiibS2_i)
        /*020c*/ 	.word	0x00000000


	//----- nvinfo : EIATTR_REGCOUNT
	.align		4
.L_115:
        /*0210*/ 	.byte	0x04, 0x2f
        /*0212*/ 	.short	(.L_117 - .L_116)
	.align		4
.L_116:
        /*0214*/ 	.word	index@(_Z23gemm_half_q_half_kernelILi2ELi4ELb1ELb0ELi32EEvPK6__halfPKjS4_S2_PS0_iiiiPKtS7_iiiiiibS2_i)
        /*0218*/ 	.word	0x0000005d


	//----- nvinfo : EIATTR_FRAME_SIZE
	.align		4
.L_117:
        /*021c*/ 	.byte	0x04, 0x11
        /*021e*/ 	.short	(.L_119 - .L_118)
	.align		4
.L_118:
        /*0220*/ 	.word	index@(_Z23gemm_half_q_half_kernelILi2ELi4ELb1ELb0ELi32EEvPK6__halfPKjS4_S2_PS0_iiiiPKtS7_iiiiiibS2_i)
        /*0224*/ 	.word	0x00000000


	//----- nvinfo : EIATTR_REGCOUNT
	.align		4
.L_119:
        /*0228*/ 	.byte	0x04, 0x2f
        /*022a*/ 	.short	(.L_121 - .L_120)
	.align		4
.L_120:
        /*022c*/ 	.word	index@(_Z23gemm_half_q_half_kernelILi2ELi14ELb1ELb0ELi32EEvPK6__halfPKjS4_S2_PS0_iiiiPKtS7_iiiiiibS2_i)
        /*0230*/ 	.word	0x0000005f


	//----- nvinfo : EIATTR_FRAME_SIZE
	.align		4
.L_121:
        /*0234*/ 	.byte	0x04, 0x11
        /*0236*/ 	.short	(.L_123 - .L_122)
	.align		4
.L_122:
        /*0238*/ 	.word	index@(_Z23gemm_half_q_half_kernelILi2ELi14ELb1ELb0ELi32EEvPK6__halfPKjS4_S2_PS0_iiiiPKtS7_iiiiiibS2_i)
        /*023c*/ 	.word	0x00000000


	//----- nvinfo : EIATTR_REGCOUNT
	.align		4
.L_123:
        /*0240*/ 	.byte	0x04, 0x2f
        /*0242*/ 	.short	(.L_125 - .L_124)
	.align		4
.L_124:
        /*0244*/ 	.word	index@(_Z23gemm_half_q_half_kernelILi2ELi12ELb1ELb0ELi32EEvPK6__halfPKjS4_S2_PS0_iiiiPKtS7_iiiiiibS2_i)
        /*0248*/ 	.word	0x0000005f


	//----- nvinfo : EIATTR_FRAME_SIZE
	.align		4
.L_125:
        /*024c*/ 	.byte	0x04, 0x11
        /*024e*/ 	.short	(.L_127 - .L_126)
	.align		4
.L_126:
        /*0250*/ 	.word	index@(_Z23gemm_half_q_half_kernelILi2ELi12ELb1ELb0ELi32EEvPK6__halfPKjS4_S2_PS0_iiiiPKtS7_iiiiiibS2_i)
        /*0254*/ 	.word	0x00000000


	//----- nvinfo : EIATTR_REGCOUNT
	.align		4
.L_127:
        /*0258*/ 	.byte	0x04, 0x2f
        /*025a*/ 	.short	(.L_129 - .L_128)
	.align		4
.L_128:
        /*025c*/ 	.word	index@(_Z23gemm_half_q_half_kernelILi2ELi8ELb1ELb0ELi32EEvPK6__halfPKjS4_S2_PS0_iiiiPKtS7_iiiiiibS2_i)
        /*0260*/ 	.word	0x00000030


	//----- nvinfo : EIATTR_FRAME_SIZE
	.align		4
.L_129:
        /*0264*/ 	.byte	0x04, 0x11
        /*0266*/ 	.short	(.L_131 - .L_130)
	.align		4
.L_130:
        /*0268*/ 	.word	index@(_Z23gemm_half_q_half_kernelILi2ELi8ELb1ELb0ELi32EEvPK6__halfPKjS4_S2_PS0_iiiiPKtS7_iiiiiibS2_i)
        /*026c*/ 	.word	0x00000000


	//----- nvinfo : EIATTR_REGCOUNT
	.align		4
.L_131:
        /*0270*/ 	.byte	0x04, 0x2f
        /*0272*/ 	.short	(.L_133 - .L_132)
	.align		4
.L_132:
        /*0274*/ 	.word	index@(_Z23gemm_half_q_half_kernelILi2ELi24ELb1ELb0ELi32EEvPK6__halfPKjS4_S2_PS0_iiiiPKtS7_iiiiiibS2_i)
        /*0278*/ 	.word	0x0000005f


	//----- nvinfo : EIATTR_FRAME_SIZE
	.align		4
.L_133:
        /*027c*/ 	.byte	0x04, 0x11
        /*027e*/ 	.short	(.L_135 - .L_134)
	.align		4
.L_134:
        /*0280*/ 	.word	index@(_Z23gemm_half_q_half_kernelILi2ELi24ELb1ELb0ELi32EEvPK6__halfPKjS4_S2_PS0_iiiiPKtS7_iiiiiibS2_i)
        /*0284*/ 	.word	0x00000000


	//----- nvinfo : EIATTR_REGCOUNT
	.align		4
.L_135:
        /*0288*/ 	.byte	0x04, 0x2f
        /*028a*/ 	.short	(.L_137 - .L_136)
	.align		4
.L_136:
        /*028c*/ 	.word	index@(_Z23gemm_half_q_half_kernelILi2ELi16ELb1ELb0ELi32EEvPK6__halfPKjS4_S2_PS0_iiiiPKtS7_iiiiiibS2_i)
        /*0290*/ 	.word	0x00000060


	//----- nvinfo : EIATTR_FRAME_SIZE
	.align		4
.L_137:
        /*0294*/ 	.byte	0x04, 0x11
        /*0296*/ 	.short	(.L_139 - .L_138)
	.align		4
.L_138:
        /*0298*/ 	.word	index@(_Z23gemm_half_q_half_kernelILi2ELi16ELb1ELb0ELi32EEvPK6__halfPKjS4_S2_PS0_iiiiPKtS7_iiiiiibS2_i)
        /*029c*/ 	.word	0x00000000


	//----- nvinfo : EIATTR_REGCOUNT
	.align		4
.L_139:
        /*02a0*/ 	.byte	0x04, 0x2f
        /*02a2*/ 	.short	(.L_141 - .L_140)
	.align		4
.L_140:
        /*02a4*/ 	.word	index@(_Z23gemm_half_q_half_kernelILi2ELi48ELb1ELb0ELi32EEvPK6__halfPKjS4_S2_PS0_iiiiPKtS7_iiiiiibS2_i)
        /*02a8*/ 	.word	0x00000060


	//----- nvinfo : EIATTR_FRAME_SIZE
	.align		4
.L_141:
        /*02ac*/ 	.byte	0x04, 0x11
        /*02ae*/ 	.short	(.L_143 - .L_142)
	.align		4
.L_142:
        /*02b0*/ 	.word	index@(_Z23gemm_half_q_half_kernelILi2ELi48ELb1ELb0ELi32EEvPK6__halfPKjS4_S2_PS0_iiiiPKtS7_iiiiiibS2_i)
        /*02b4*/ 	.word	0x00000000


	//----- nvinfo : EIATTR_REGCOUNT
	.align		4
.L_143:
        /*02b8*/ 	.byte	0x04, 0x2f
        /*02ba*/ 	.short	(.L_145 - .L_144)
	.align		4
.L_144:
        /*02bc*/ 	.word	index@(_Z23gemm_half_q_half_kernelILi2ELi32ELb1ELb0ELi32EEvPK6__halfPKjS4_S2_PS0_iiiiPKtS7_iiiiiibS2_i)
        /*02c0*/ 	.word	0x0000003e


	//----- nvinfo : EIATTR_FRAME_SIZE
	.align		4
.L_145:
        /*02c4*/ 	.byte	0x04, 0x11
        /*02c6*/ 	.short	(.L_147 - .L_146)
	.align		4
.L_146:
        /*02c8*/ 	.word	index@(_Z23gemm_half_q_half_kernelILi2ELi32ELb1ELb0ELi32EEvPK6__halfPKjS4_S2_PS0_iiiiPKtS7_iiiiiibS2_i)
        /*02cc*/ 	.word	0x00000000


	//----- nvinfo : EIATTR_REGCOUNT
	.align		4
.L_147:
        /*02d0*/ 	.byte	0x04, 0x2f
        /*02d2*/ 	.short	(.L_149 - .L_148)
	.align		4
.L_148:
        /*02d4*/ 	.word	index@(_Z23gemm_half_q_half_kernelILi2ELi2ELb1ELb0ELi64EEvPK6__halfPKjS4_S2_PS0_iiiiPKtS7_iiiiiibS2_i)
        /*02d8*/ 	.word	0x0000003b


	//----- nvinfo : EIATTR_FRAME_SIZE
	.align		4
.L_149:
        /*02dc*/ 	.byte	0x04, 0x11
        /*02de*/ 	.short	(.L_151 - .L_150)
	.align		4
.L_150:
        /*02e0*/ 	.word	index@(_Z23gemm_half_q_half_kernelILi2ELi2ELb1ELb0ELi64EEvPK6__halfPKjS4_S2_PS0_iiiiPKtS7_iiiiiibS2_i)
        /*02e4*/ 	.word	0x00000010


	//----- nvinfo : EIATTR_REGCOUNT
	.align		4
.L_151:
        /*02e8*/ 	.byte	0x04, 0x2f
        /*02ea*/ 	.short	(.L_153 - .L_152)
	.align		4
.L_152:
        /*02ec*/ 	.word	index@(_Z23gemm_half_q_half_kernelILi2ELi6ELb1ELb0ELi64EEvPK6__halfPKjS4_S2_PS0_iiiiPKtS7_iiiiiibS2_i)
        /*02f0*/ 	.word	0x0000005f


	//----- nvinfo : EIATTR_FRAME_SIZE
	.align		4
.L_153:
        /*02f4*/ 	.byte	0x04, 0x11
        /*02f6*/ 	.short	(.L_155 - .L_154)
	.align		4
.L_154:
        /*02f8*/ 	.word	index@(_Z23gemm_half_q_half_kernelILi2ELi6ELb1ELb0ELi64EEvPK6__halfPKjS4_S2_PS0_iiiiPKtS7_iiiiiibS2_i)
        /*02fc*/ 	.word	0x00000010


	//----- nvinfo : EIATTR_REGCOUNT
	.align		4
.L_155:
        /*0300*/ 	.byte	0x04, 0x2f
        /*0302*/ 	.short	(.L_157 - .L_156)
	.align		4
.L_156:
        /*0304*/ 	.word	index@(_Z23gemm_half_q_half_kernelILi2ELi4ELb1ELb0ELi64EEvPK6__halfPKjS4_S2_PS0_iiiiPKtS7_iiiiiibS2_i)
        /*0308*/ 	.word	0x0000005e


	//----- nvinfo : EIATTR_FRAME_SIZE
	.align		4
.L_157:
        /*030c*/ 	.byte	0x04, 0x11
        /*030e*/ 	.short	(.L_159 - .L_158)
	.align		4
.L_158:
        /*0310*/ 	.word	index@(_Z23gemm_half_q_half_kernelILi2ELi4ELb1ELb0ELi64EEvPK6__halfPKjS4_S2_PS0_iiiiPKtS7_iiiiiibS2_i)
        /*0314*/ 	.word	0x00000010


	//----- nvinfo : EIATTR_REGCOUNT
	.align		4
.L_159:
        /*0318*/ 	.byte	0x04, 0x2f
        /*031a*/ 	.short	(.L_161 - .L_160)
	.align		4
.L_160:
        /*031c*/ 	.word	index@(_Z23gemm_half_q_half_kernelILi2ELi14ELb1ELb0ELi64EEvPK6__halfPKjS4_S2_PS0_iiiiPKtS7_iiiiiibS2_i)
        /*0320*/ 	.word	0x0000005f


	//----- nvinfo : EIATTR_FRAME_SIZE
	.align		4
.L_161:
        /*0324*/ 	.byte	0x04, 0x11
        /*0326*/ 	.short	(.L_163 - .L_162)
	.align		4
.L_162:
        /*0328*/ 	.word	index@(_Z23gemm_half_q_half_kernelILi2ELi14ELb1ELb0ELi64EEvPK6__halfPKjS4_S2_PS0_iiiiPKtS7_iiiiiibS2_i)
        /*032c*/ 	.word	0x00000010


	//----- nvinfo : EIATTR_REGCOUNT
	.align		4
.L_163:
        /*0330*/ 	.byte	0x04, 0x2f
        /*0332*/ 	.short	(.L_165 - .L_164)
	.align		4
.L_164:
        /*0334*/ 	.word	index@(_Z23gemm_half_q_half_kernelILi2ELi12ELb1ELb0ELi64EEvPK6__halfPKjS4_S2_PS0_iiiiPKtS7_iiiiiibS2_i)
        /*0338*/ 	.word	0x0000005e


	//----- nvinfo : EIATTR_FRAME_SIZE
	.align		4
.L_165:
        /*033c*/ 	.byte	0x04, 0x11
        /*033e*/ 	.short	(.L_167 - .L_166)
	.align		4
.L_166:
        /*0340*/ 	.word	index@(_Z23gemm_half_q_half_kernelILi2ELi12ELb1ELb0ELi64EEvPK6__halfPKjS4_S2_PS0_iiiiPKtS7_iiiiiibS2_i)
        /*0344*/ 	.word	0x00000010


	//----- nvinfo : EIATTR_REGCOUNT
	.align		4
.L_167:
        /*0348*/ 	.byte	0x04, 0x2f
        /*034a*/ 	.short	(.L_169 - .L_168)
	.align		4
.L_168:
        /*034c*/ 	.word	index@(_Z23gemm_half_q_half_kernelILi2ELi8ELb1ELb0ELi64EEvPK6__halfPKjS4_S2_PS0_iiiiPKtS7_iiiiiibS2_i)
        /*0350*/ 	.word	0x0000002f


	//----- nvinfo : EIATTR_FRAME_SIZE
	.align		4
.L_169:
        /*0354*/ 	.byte	0x04, 0x11
        /*0356*/ 	.short	(.L_171 - .L_170)
	.align		4
.L_170:
        /*0358*/ 	.word	index@(_Z23gemm_half_q_half_kernelILi2ELi8ELb1ELb0ELi64EEvPK6__halfPKjS4_S2_PS0_iiiiPKtS7_iiiiiibS2_i)
        /*035c*/ 	.word	0x00000010


	//----- nvinfo : EIATTR_REGCOUNT
	.align		4
.L_171:
        /*0360*/ 	.byte	0x04, 0x2f
        /*0362*/ 	.short	(.L_173 - .L_172)
	.align		4
.L_172:
        /*0364*/ 	.word	index@(_Z23gemm_half_q_half_kernelILi2ELi24ELb1ELb0ELi64EEvPK6__halfPKjS4_S2_PS0_iiiiPKtS7_iiiiiibS2_i)
        /*0368*/ 	.word	0x0000006e


	//----- nvinfo : EIATTR_FRAME_SIZE
	.align		4
.L_173:
        /*036c*/ 	.byte	0x04, 0x11
        /*036e*/ 	.short	(.L_175 - .L_174)
	.align		4
.L_174:
        /*0370*/ 	.word	index@(_Z23gemm_half_q_half_kernelILi2ELi24ELb1ELb0ELi64EEvPK6__halfPKjS4_S2_PS0_iiiiPKtS7_iiiiiibS2_i)
        /*0374*/ 	.word	0x00000010


	//----- nvinfo : EIATTR_REGCOUNT
	.align		4
.L_175:
        /*0378*/ 	.byte	0x04, 0x2f
        /*037a*/ 	.short	(.L_177 - .L_176)
	.align		4
.L_176:
        /*037c*/ 	.word	index@(_Z23gemm_half_q_half_kernelILi2ELi16ELb1ELb0ELi64EEvPK6__halfPKjS4_S2_PS0_iiiiPKtS7_iiiiiibS2_i)
        /*0380*/ 	.word	0x0000005d


	//----- nvinfo : EIATTR_FRAME_SIZE
	.align		4
.L_177:
        /*0384*/ 	.byte	0x04, 0x11
        /*0386*/ 	.short	(.L_179 - .L_178)
	.align		4
.L_178:
        /*0388*/ 	.word	index@(_Z23gemm_half_q_half_kernelILi2ELi16ELb1ELb0ELi64EEvPK6__halfPKjS4_S2_PS0_iiiiPKtS7_iiiiiibS2_i)
        /*038c*/ 	.word	0x00000010


	//----- nvinfo : EIATTR_REGCOUNT
	.align		4
.L_179:
        /*0390*/ 	.byte	0x04, 0x2f
        /*0392*/ 	.short	(.L_181 - .L_180)
	.align		4
.L_180:
        /*0394*/ 	.word	index@(_Z23gemm_half_q_half_kernelILi2ELi48ELb1ELb0ELi64EEvPK6__halfPKjS4_S2_PS0_iiiiPKtS7_iiiiiibS2_i)
        /*0398*/ 	.word	0x0000005e


	//----- nvinfo : EIATTR_FRAME_SIZE
	.align		4
.L_181:
        /*039c*/ 	.byte	0x04, 0x11
        /*039e*/ 	.short	(.L_183 - .L_182)
	.align		4
.L_182:
        /*03a0*/ 	.word	index@(_Z23gemm_half_q_half_kernelILi2ELi48ELb1ELb0ELi64EEvPK6__halfPKjS4_S2_PS0_iiiiPKtS7_iiiiiibS2_i)
        /*03a4*/ 	.word	0x00000010


	//----- nvinfo : EIATTR_REGCOUNT
	.align		4
.L_183:
        /*03a8*/ 	.byte	0x04, 0x2f
        /*03aa*/ 	.short	(.L_185 - .L_184)
	.align		4
.L_184:
        /*03ac*/ 	.word	index@(_Z23gemm_half_q_half_kernelILi2ELi32ELb1ELb0ELi64EEvPK6__halfPKjS4_S2_PS0_iiiiPKtS7_iiiiiibS2_i)
        /*03b0*/ 	.word	0x0000003d


	//----- nvinfo : EIATTR_FRAME_SIZE
	.align		4
.L_185:
        /*03b4*/ 	.byte	0x04, 0x11
        /*03b6*/ 	.short	(.L_187 - .L_186)
	.align		4
.L_186:
        /*03b8*/ 	.word	index@(_Z23gemm_half_q_half_kernelILi2ELi32ELb1ELb0ELi64EEvPK6__halfPKjS4_S2_PS0_iiiiPKtS7_iiiiiibS2_i)
        /*03bc*/ 	.word	0x00000010


	//----- nvinfo : EIATTR_REGCOUNT
	.align		4
.L_187:
        /*03c0*/ 	.byte	0x04, 0x2f
        /*03c2*/ 	.short	(.L_189 - .L_188)
	.align		4
.L_188:
        /*03c4*/ 	.word	index@(_Z23gemm_half_q_half_kernelILi3ELi2ELb1ELb0ELi32EEvPK6__halfPKjS4_S2_PS0_iiiiPKtS7_iiiiiibS2_i)
        /*03c8*/ 	.word	0x0000003e


	//----- nvinfo : EIATTR_FRAME_SIZE
	.align		4
.L_189:
        /*03cc*/ 	.byte	0x04, 0x11
        /*03ce*/ 	.short	(.L_191 - .L_190)
	.align		4
.L_190:
        /*03d0*/ 	.word	index@(_Z23gemm_half_q_half_kernelILi3ELi2ELb1ELb0ELi32EEvPK6__halfPKjS4_S2_PS0_iiiiPKtS7_iiiiiibS2_i)
        /*03d4*/ 	.word	0x00000000


	//----- nvinfo : EIATTR_REGCOUNT
	.align		4
.L_191:
        /*03d8*/ 	.byte	0x04, 0x2f
        /*03da*/ 	.short	(.L_193 - .L_192)
	.align		4
.L_192:
        /*03dc*/ 	.word	index@(_Z23gemm_half_q_half_kernelILi3ELi6ELb1ELb0ELi32EEvPK6__halfPKjS4_S2_PS0_iiiiPKtS7_iiiiiibS2_i)
        /*03e0*/ 	.word	0x00000064


	//----- nvinfo : EIATTR_FRAME_SIZE
	.align		4
.L_193:
        /*03e4*/ 	.byte	0x04, 0x11
        /*03e6*/ 	.short	(.L_195 - .L_194)
	.align		4
.L_194:
        /*03e8*/ 	.word	index@(_Z23gemm_half_q_half_kernelILi3ELi6ELb1ELb0ELi32EEvPK6__halfPKjS4_S2_PS0_iiiiPKtS7_iiiiiibS2_i)
        /*03ec*/ 	.word	0x00000000


	//----- nvinfo : EIATTR_REGCOUNT
	.align		4
.L_195:
        /*03f0*/ 	.byte	0x04, 0x2f
        /*03f2*/ 	.short	(.L_197 - .L_196)
	.align		4
.L_196:
        /*03f4*/ 	.word	index@(_Z23gemm_half_q_half_kernelILi3ELi4ELb1ELb0ELi32EEvPK6__halfPKjS4_S2_PS0_iiiiPKtS7_iiiiiibS2_i)
        /*03f8*/ 	.word	0x00000060


	//----- nvinfo : EIATTR_FRAME_SIZE
	.align		4
.L_197:
        /*03fc*/ 	.byte	0x04, 0x11
        /*03fe*/ 	.short	(.L_199 - .L_198)
	.align		4
.L_198:
        /*0400*/ 	.word	index@(_Z23gemm_half_q_half_kernelILi3ELi4ELb1ELb0ELi32EEvPK6__halfPKjS4_S2_PS0_iiiiPKtS7_iiiiiibS2_i)
        /*0404*/ 	.word	0x00000000


	//----- nvinfo : EIATTR_REGCOUNT
	.align		4
.L_199:
        /*0408*/ 	.byte	0x04, 0x2f
        /*040a*/ 	.short	(.L_201 - .L_200)
	.align		4
.L_200:
        /*040c*/ 	.word	index@(_Z23gemm_half_q_half_kernelILi3ELi14ELb1ELb0ELi32EEvPK6__halfPKjS4_S2_PS0_iiiiPKtS7_iiiiiibS2_i)
        /*0410*/ 	.word	0x00000064


	//----- nvinfo : EIATTR_FRAME_SIZE
	.align		4
.L_201:
        /*0414*/ 	.byte	0x04, 0x11
        /*0416*/ 	.short	(.L_203 - .L_202)
	.align		4
.L_202:
        /*0418*/ 	.word	index@(_Z23gemm_half_q_half_kernelILi3ELi14ELb1ELb0ELi32EEvPK6__halfPKjS4_S2_PS0_iiiiPKtS7_iiiiiibS2_i)
        /*041c*/ 	.word	0x00000000


	//----- nvinfo : EIATTR_REGCOUNT
	.align		4
.L_203:
        /*0420*/ 	.byte	0x04, 0x2f
        /*0422*/ 	.short	(.L_205 - .L_204)
	.align		4
.L_204:
        /*0424*/ 	.word	index@(_Z23gemm_half_q_half_kernelILi3ELi12ELb1ELb0ELi32EEvPK6__halfPKjS4_S2_PS0_iiiiPKtS7_iiiiiibS2_i)
        /*0428*/ 	.word	0x00000064


	//----- nvinfo : EIATTR_FRAME_SIZE
	.align		4
.L_205:
        /*042c*/ 	.byte	0x04, 0x11
        /*042e*/ 	.short	(.L_207 - .L_206)
	.align		4
.L_206:
        /*0430*/ 	.word	index@(_Z23gemm_half_q_half_kernelILi3ELi12ELb1ELb0ELi32EEvPK6__halfPKjS4_S2_PS0_iiiiPKtS7_iiiiiibS2_i)
        /*0434*/ 	.word	0x00000000


	//----- nvinfo : EIATTR_REGCOUNT
	.align		4
.L_207:
        /*0438*/ 	.byte	0x04, 0x2f
        /*043a*/ 	.short	(.L_209 - .L_208)
	.align		4
.L_208:
        /*043c*/ 	.word	index@(_Z23gemm_half_q_half_kernelILi3ELi8ELb1ELb0ELi32EEvPK6__halfPKjS4_S2_PS0_iiiiPKtS7_iiiiiibS2_i)
        /*0440*/ 	.word	0x00000038


	//----- nvinfo : EIATTR_FRAME_SIZE
	.align		4
.L_209:
        /*0444*/ 	.byte	0x04, 0x11
        /*0446*/ 	.short	(.L_211 - .L_210)
	.align		4
.L_210:
        /*0448*/ 	.word	index@(_Z23gemm_half_q_half_kernelILi3ELi8ELb1ELb0ELi32EEvPK6__halfPKjS4_S2_PS0_iiiiPKtS7_iiiiiibS2_i)
        /*044c*/ 	.word	0x00000000


	//----- nvinfo : EIATTR_REGCOUNT
	.align		4
.L_211:
        /*0450*/ 	.byte	0x04, 0x2f
        /*0452*/ 	.short	(.L_213 - .L_212)
	.align		4
.L_212:
        /*0454*/ 	.word	index@(_Z23gemm_half_q_half_kernelILi3ELi24ELb1ELb0ELi32EEvPK6__halfPKjS4_S2_PS0_iiiiPKtS7_iiiiiibS2_i)
        /*0458*/ 	.word	0x0000006f


	//----- nvinfo : EIATTR_FRAME_SIZE
	.align		4
.L_213:
        /*045c*/ 	.byte	0x04, 0x11
        /*045e*/ 	.short	(.L_215 - .L_214)
	.align		4
.L_214:
        /*0460*/ 	.word	index@(_Z23gemm_half_q_half_kernelILi3ELi24ELb1ELb0ELi32EEvPK6__halfPKjS4_S2_PS0_iiiiPKtS7_iiiiiibS2_i)
        /*0464*/ 	.word	0x00000000


	//----- nvinfo : EIATTR_REGCOUNT
	.align		4
.L_215:
        /*0468*/ 	.byte	0x04, 0x2f
        /*046a*/ 	.short	(.L_217 - .L_216)
	.align		4
.L_216:
        /*046c*/ 	.word	index@(_Z23gemm_half_q_half_kernelILi3ELi16ELb1ELb0ELi32EEvPK6__halfPKjS4_S2_PS0_iiiiPKtS7_iiiiiibS2_i)
        /*0470*/ 	.word	0x00000060


	//----- nvinfo : EIATTR_FRAME_SIZE
	.align		4
.L_217:
        /*0474*/ 	.byte	0x04, 0x11
        /*0476*/ 	.short	(.L_219 - .L_218)
	.align		4
.L_218:
        /*0478*/ 	.word	index@(_Z23gemm_half_q_half_kernelILi3ELi16ELb1ELb0ELi32EEvPK6__halfPKjS4_S2_PS0_iiiiPKtS7_iiiiiibS2_i)
        /*047c*/ 	.word	0x00000000


	//----- nvinfo : EIATTR_REGCOUNT
	.align		4
.L_219:
        /*0480*/ 	.byte	0x04, 0x2f
        /*0482*/ 	.short	(.L_221 - .L_220)
	.align		4
.L_220:
        /*0484*/ 	.word	index@(_Z23gemm_half_q_half_kernelILi3ELi48ELb1ELb0ELi32EEvPK6__halfPKjS4_S2_PS0_iiiiPKtS7_iiiiiibS2_i)
        /*0488*/ 	.word	0x0000006e


	//----- nvinfo : EIATTR_FRAME_SIZE
	.align		4
.L_221:
        /*048c*/ 	.byte	0x04, 0x11
        /*048e*/ 	.short	(.L_223 - .L_222)
	.align		4
.L_222:
        /*0490*/ 	.word	index@(_Z23gemm_half_q_half_kernelILi3ELi48ELb1ELb0ELi32EEvPK6__halfPKjS4_S2_PS0_iiiiPKtS7_iiiiiibS2_i)
        /*0494*/ 	.word	0x00000000


	//----- nvinfo : EIATTR_REGCOUNT
	.align		4
.L_223:
        /*0498*/ 	.byte	0x04, 0x2f
        /*049a*/ 	.short	(.L_225 - .L_224)
	.align		4
.L_224:
        /*049c*/ 	.word	index@(_Z23gemm_half_q_half_kernelILi3ELi32ELb1ELb0ELi32EEvPK6__halfPKjS4_S2_PS0_iiiiPKtS7_iiiiiibS2_i)
        /*04a0*/ 	.word	0x00000043


	//----- nvinfo : EIATTR_FRAME_SIZE
	.align		4
.L_225:
        /*04a4*/ 	.byte	0x04, 0x11
        /*04a6*/ 	.short	(.L_227 - .L_226)
	.align		4
.L_226:
        /*04a8*/ 	.word	index@(_Z23gemm_half_q_half_kernelILi3ELi32ELb1ELb0ELi32EEvPK6__halfPKjS4_S2_PS0_iiiiPKtS7_iiiiiibS2_i)
        /*04ac*/ 	.word	0x00000000


	//----- nvinfo : EIATTR_REGCOUNT
	.align		4
.L_227:
        /*04b0*/ 	.byte	0x04, 0x2f
        /*04b2*/ 	.short	(.L_229 - .L_228)
	.align		4
.L_228:
        /*04b4*/ 	.word	index@(_Z23gemm_half_q_half_kernelILi3ELi2ELb1ELb0ELi64EEvPK6__halfPKjS4_S2_PS0_iiiiPKtS7_iiiiiibS2_i)
        /*04b8*/ 	.word	0x00000040


	//----- nvinfo : EIATTR_FRAME_SIZE
	.align		4
.L_229:
        /*04bc*/ 	.byte	0x04, 0x11
        /*04be*/ 	.short	(.L_231 - .L_230)
	.align		4
.L_230:
        /*04c0*/ 	.word	index@(_Z23gemm_half_q_half_kernelILi3ELi2ELb1ELb0ELi64EEvPK6__halfPKjS4_S2_PS0_iiiiPKtS7_iiiiiibS2_i)
        /*04c4*/ 	.word	0x00000010


	//----- nvinfo : EIATTR_REGCOUNT
	.align		4
.L_231:
        /*04c8*/ 	.byte	0x04, 0x2f
        /*04ca*/ 	.short	(.L_233 - .L_232)
	.align		4
.L_232:
        /*04cc*/ 	.word	index@(_Z23gemm_half_q_half_kernelILi3ELi6ELb1ELb0ELi64EEvPK6__halfPKjS4_S2_PS0_iiiiPKtS7_iiiiiibS2_i)
        /*04d0*/ 	.word	0x00000065


	//----- nvinfo : EIATTR_FRAME_SIZE
	.align		4
.L_233:
        /*04d4*/ 	.byte	0x04, 0x11
        /*04d6*/ 	.short	(.L_235 - .L_234)
	.align		4
.L_234:
        /*04d8*/ 	.word	index@(_Z23gemm_half_q_half_kernelILi3ELi6ELb1ELb0ELi64EEvPK6__halfPKjS4_S2_PS0_iiiiPKtS7_iiiiiibS2_i)
        /*04dc*/ 	.word	0x00000010


	//----- nvinfo : EIATTR_REGCOUNT
	.align		4
.L_235:
        /*04e0*/ 	.byte	0x04, 0x2f
        /*04e2*/ 	.short	(.L_237 - .L_236)
	.align		4
.L_236:
        /*04e4*/ 	.word	index@(_Z23gemm_half_q_half_kernelILi3ELi4ELb1ELb0ELi64EEvPK6__halfPKjS4_S2_PS0_iiiiPKtS7_iiiiiibS2_i)
        /*04e8*/ 	.word	0x00000060


	//----- nvinfo : EIATTR_FRAME_SIZE
	.align		4
.L_237:
        /*04ec*/ 	.byte	0x04, 0x11
        /*04ee*/ 	.short	(.L_239 - .L_238)
	.align		4
.L_238:
        /*04f0*/ 	.word	index@(_Z23gemm_half_q_half_kernelILi3ELi4ELb1ELb0ELi64EEvPK6__halfPKjS4_S2_PS0_iiiiPKtS7_iiiiiibS2_i)
        /*04f4*/ 	.word	0x00000010


	//----- nvinfo : EIATTR_REGCOUNT
	.align		4
.L_239:
        /*04f8*/ 	.byte	0x04, 0x2f
        /*04fa*/ 	.short	(.L_241 - .L_240)
	.align		4
.L_240:
        /*04fc*/ 	.word	index@(_Z23gemm_half_q_half_kernelILi3ELi14ELb1ELb0ELi64EEvPK6__halfPKjS4_S2_PS0_iiiiPKtS7_iiiiiibS2_i)
        /*0500*/ 	.word	0x00000063


	//----- nvinfo : EIATTR_FRAME_SIZE
	.align		4
.L_241:
        /*0504*/ 	.byte	0x04, 0x11
        /*0506*/ 	.short	(.L_243 - .L_242)
	.align		4
.L_242:
        /*0508*/ 	.word	index@(_Z23gemm_half_q_half_kernelILi3ELi14ELb1ELb0ELi64EEvPK6__halfPKjS4_S2_PS0_iiiiPKtS7_iiiiiibS2_i)
        /*050c*/ 	.word	0x00000010


	//----- nvinfo : EIATTR_REGCOUNT
	.align		4
.L_243:
        /*0510*/ 	.byte	0x04, 0x2f
        /*0512*/ 	.short	(.L_245 - .L_244)
	.align		4
.L_244:
        /*0514*/ 	.word	index@(_Z23gemm_half_q_half_kernelILi3ELi12ELb1ELb0ELi64EEvPK6__halfPKjS4_S2_PS0_iiiiPKtS7_iiiiiibS2_i)
        /*0518*/ 	.word	0x00000062


	//----- nvinfo : EIATTR_FRAME_SIZE
	.align		4
.L_245:
        /*051c*/ 	.byte	0x04, 0x11
        /*051e*/ 	.short	(.L_247 - .L_246)
	.align		4
.L_246:
        /*0520*/ 	.word	index@(_Z23gemm_half_q_half_kernelILi3ELi12ELb1ELb0ELi64EEvPK6__halfPKjS4_S2_PS0_iiiiPKtS7_iiiiiibS2_i)
        /*0524*/ 	.word	0x00000010


	//----- nvinfo : EIATTR_REGCOUNT
	.align		4
.L_247:
        /*0528*/ 	.byte	0x04, 0x2f
        /*052a*/ 	.short	(.L_249 - .L_248)
	.align		4
.L_248:
        /*052c*/ 	.word	index@(_Z23gemm_half_q_half_kernelILi3ELi8ELb1ELb0ELi64EEvPK6__halfPKjS4_S2_PS0_iiiiPKtS7_iiiiiibS2_i)
        /*0530*/ 	.word	0x00000038


	//----- nvinfo : EIATTR_FRAME_SIZE
	.align		4
.L_249:
        /*0534*/ 	.byte	0x04, 0x11
        /*0536*/ 	.short	(.L_251 - .L_250)
	.align		4
.L_250:
        /*0538*/ 	.word	index@(_Z23gemm_half_q_half_kernelILi3ELi8ELb1ELb0ELi64EEvPK6__halfPKjS4_S2_PS0_iiiiPKtS7_iiiiiibS2_i)
        /*053c*/ 	.word	0x00000010


	//----- nvinfo : EIATTR_REGCOUNT
	.align		4
.L_251:
        /*0540*/ 	.byte	0x04, 0x2f
        /*0542*/ 	.short	(.L_253 - .L_252)
	.align		4
.L_252:
        /*0544*/ 	.word	index@(_Z23gemm_half_q_half_kernelILi3ELi24ELb1ELb0ELi64EEvPK6__halfPKjS4_S2_PS0_iiiiPKtS7_iiiiiibS2_i)
        /*0548*/ 	.word	0x0000006d


	//----- nvinfo : EIATTR_FRAME_SIZE
	.align		4
.L_253:
        /*054c*/ 	.byte	0x04, 0x11
        /*054e*/ 	.short	(.L_255 - .L_254)
	.align		4
.L_254:
        /*0550*/ 	.word	index@(_Z23gemm_half_q_half_kernelILi3ELi24ELb1ELb0ELi64EEvPK6__halfPKjS4_S2_PS0_iiiiPKtS7_iiiiiibS2_i)
        /*0554*/ 	.word	0x00000010


	//----- nvinfo : EIATTR_REGCOUNT
	.align		4
.L_255:
        /*0558*/ 	.byte	0x04, 0x2f
        /*055a*/ 	.short	(.L_257 - .L_256)
	.align		4
.L_256:
        /*055c*/ 	.word	index@(_Z23gemm_half_q_half_kernelILi3ELi16ELb1ELb0ELi64EEvPK6__halfPKjS4_S2_PS0_iiiiPKtS7_iiiiiibS2_i)
        /*0560*/ 	.word	0x0000006a


	//----- nvinfo : EIATTR_FRAME_SIZE
	.align		4
.L_257:
        /*0564*/ 	.byte	0x04, 0x11
        /*0566*/ 	.short	(.L_259 - .L_258)
	.align		4
.L_258:
        /*0568*/ 	.word	index@(_Z23gemm_half_q_half_kernelILi3ELi16ELb1ELb0ELi64EEvPK6__halfPKjS4_S2_PS0_iiiiPKtS7_iiiiiibS2_i)
        /*056c*/ 	.word	0x00000010


	//----- nvinfo : EIATTR_REGCOUNT
	.align		4
.L_259:
        /*0570*/ 	.byte	0x04, 0x2f
        /*0572*/ 	.short	(.L_261 - .L_260)
	.align		4
.L_260:
        /*0574*/ 	.word	index@(_Z23gemm_half_q_half_kernelILi3ELi48ELb1ELb0ELi64EEvPK6__halfPKjS4_S2_PS0_iiiiPKtS7_iiiiiibS2_i)
        /*0578*/ 	.word	0x00000070


	//----- nvinfo : EIATTR_FRAME_SIZE
	.align		4
.L_261:
        /*057c*/ 	.byte	0x04, 0x11
        /*057e*/ 	.short	(.L_263 - .L_262)
	.align		4
.L_262:
        /*0580*/ 	.word	index@(_Z23gemm_half_q_half_kernelILi3ELi48ELb1ELb0ELi64EEvPK6__halfPKjS4_S2_PS0_iiiiPKtS7_iiiiiibS2_i)
        /*0584*/ 	.word	0x00000010


	//----- nvinfo : EIATTR_REGCOUNT
	.align		4
.L_263:
        /*0588*/ 	.byte	0x04, 0x2f
        /*058a*/ 	.short	(.L_265 - .L_264)
	.align		4
.L_264:
        /*058c*/ 	.word	index@(_Z23gemm_half_q_half_kernelILi3ELi32ELb1ELb0ELi64EEvPK6__halfPKjS4_S2_PS0_iiiiPKtS7_iiiiiibS2_i)
        /*0590*/ 	.word	0x00000042


	//----- nvinfo : EIATTR_FRAME_SIZE
	.align		4
.L_265:
        /*0594*/ 	.byte	0x04, 0x11
        /*0596*/ 	.short	(.L_267 - .L_266)
	.align		4
.L_266:
        /*0598*/ 	.word	index@(_Z23gemm_half_q_half_kernelILi3ELi32ELb1ELb0ELi64EEvPK6__halfPKjS4_S2_PS0_iiiiPKtS7_iiiiiibS2_i)
        /*059c*/ 	.word	0x00000010


	//----- nvinfo : EIATTR_REGCOUNT
	.align		4
.L_267:
        /*05a0*/ 	.byte	0x04, 0x2f
        /*05a2*/ 	.short	(.L_269 - .L_268)
	.align		4
.L_268:
        /*05a4*/ 	.word	index@(_Z23gemm_half_q_half_kernelILi4ELi2ELb1ELb0ELi32EEvPK6__halfPKjS4_S2_PS0_iiiiPKtS7_iiiiiibS2_i)
        /*05a8*/ 	.word	0x00000040


	//----- nvinfo : EIATTR_FRAME_SIZE
	.align		4
.L_269:
        /*05ac*/ 	.byte	0x04, 0x11
        /*05ae*/ 	.short	(.L_271 - .L_270)
	.align		4
.L_270:
        /*05b0*/ 	.word	index@(_Z23gemm_half_q_half_kernelILi4ELi2ELb1ELb0ELi32EEvPK6__halfPKjS4_S2_PS0_iiiiPKtS7_iiiiiibS2_i)
        /*05b4*/ 	.word	0x00000000


	//----- nvinfo : EIATTR_REGCOUNT
	.align		4
.L_271:
        /*05b8*/ 	.byte	0x04, 0x2f
        /*05ba*/ 	.short	(.L_273 - .L_272)
	.align		4
.L_272:
        /*05bc*/ 	.word	index@(_Z23gemm_half_q_half_kernelILi4ELi6ELb1ELb0ELi32EEvPK6__halfPKjS4_S2_PS0_iiiiPKtS7_iiiiiibS2_i)
        /*05c0*/ 	.word	0x0000006c


	//----- nvinfo : EIATTR_FRAME_SIZE
	.align		4
.L_273:
        /*05c4*/ 	.byte	0x04, 0x11
        /*05c6*/ 	.short	(.L_275 - .L_274)
	.align		4
.L_274:
        /*05c8*/ 	.word	index@(_Z23gemm_half_q_half_kernelILi4ELi6ELb1ELb0ELi32EEvPK6__halfPKjS4_S2_PS0_iiiiPKtS7_iiiiiibS2_i)
        /*05cc*/ 	.word	0x00000000


	//----- nvinfo : EIATTR_REGCOUNT
	.align		4
.L_275:
        /*05d0*/ 	.byte	0x04, 0x2f
        /*05d2*/ 	.short	(.L_277 - .L_276)
	.align		4
.L_276:
        /*05d4*/ 	.word	index@(_Z23gemm_half_q_half_kernelILi4ELi4ELb1ELb0ELi32EEvPK6__halfPKjS4_S2_PS0_iiiiPKtS7_iiiiiibS2_i)
        /*05d8*/ 	.word	0x00000066


	//----- nvinfo : EIATTR_FRAME_SIZE
	.align		4
.L_277:
        /*05dc*/ 	.byte	0x04, 0x11
        /*05de*/ 	.short	(.L_279 - .L_278)
	.align		4
.L_278:
        /*05e0*/ 	.word	index@(_Z23gemm_half_q_half_kernelILi4ELi4ELb1ELb0ELi32EEvPK6__halfPKjS4_S2_PS0_iiiiPKtS7_iiiiiibS2_i)
        /*05e4*/ 	.word	0x00000000


	//----- nvinfo : EIATTR_REGCOUNT
	.align		4
.L_279:
        /*05e8*/ 	.byte	0x04, 0x2f
        /*05ea*/ 	.short	(.L_281 - .L_280)
	.align		4
.L_280:
        /*05ec*/ 	.word	index@(_Z23gemm_half_q_half_kernelILi4ELi14ELb1ELb0ELi32EEvPK6__halfPKjS4_S2_PS0_iiiiPKtS7_iiiiiibS2_i)
        /*05f0*/ 	.word	0x0000006c


	//----- nvinfo : EIATTR_FRAME_SIZE
	.align		4
.L_281:
        /*05f4*/ 	.byte	0x04, 0x11
        /*05f6*/ 	.short	(.L_283 - .L_282)
	.align		4
.L_282:
        /*05f8*/ 	.word	index@(_Z23gemm_half_q_half_kernelILi4ELi14ELb1ELb0ELi32EEvPK6__halfPKjS4_S2_PS0_iiiiPKtS7_iiiiiibS2_i)
        /*05fc*/ 	.word	0x00000000


	//----- nvinfo : EIATTR_REGCOUNT
	.align		4
.L_283:
        /*0600*/ 	.byte	0x04, 0x2f
        /*0602*/ 	.short	(.L_285 - .L_284)
	.align		4
.L_284:
        /*0604*/ 	.word	index@(_Z23gemm_half_q_half_kernelILi4ELi12ELb1ELb0ELi32EEvPK6__halfPKjS4_S2_PS0_iiiiPKtS7_iiiiiibS2_i)
        /*0608*/ 	.word	0x0000006a


	//----- nvinfo : EIATTR_FRAME_SIZE
	.align		4
.L_285:
        /*060c*/ 	.byte	0x04, 0x11
        /*060e*/ 	.short	(.L_287 - .L_286)
	.align		4
.L_286:
        /*0610*/ 	.word	index@(_Z23gemm_half_q_half_kernelILi4ELi12ELb1ELb0ELi32EEvPK6__halfPKjS4_S2_PS0_iiiiPKtS7_iiiiiibS2_i)
        /*0614*/ 	.word	0x00000000


	//----- nvinfo : EIATTR_REGCOUNT
	.align		4
.L_287:
        /*0618*/ 	.byte	0x04, 0x2f
        /*061a*/ 	.short	(.L_289 - .L_288)
	.align		4
.L_288:
        /*061c*/ 	.word	index@(_Z23gemm_half_q_half_kernelILi4ELi8ELb1ELb0ELi32EEvPK6__halfPKjS4_S2_PS0_iiiiPKtS7_iiiiiibS2_i)
        /*0620*/ 	.word	0x00000038


	//----- nvinfo : EIATTR_FRAME_SIZE
	.align		4
.L_289:
        /*0624*/ 	.byte	0x04, 0x11
        /*0626*/ 	.short	(.L_291 - .L_290)
	.align		4
.L_290:
        /*0628*/ 	.word	index@(_Z23gemm_half_q_half_kernelILi4ELi8ELb1ELb0ELi32EEvPK6__halfPKjS4_S2_PS0_iiiiPKtS7_iiiiiibS2_i)
        /*062c*/ 	.word	0x00000000


	//----- nvinfo : EIATTR_REGCOUNT
	.align		4
.L_291:
        /*0630*/ 	.byte	0x04, 0x2f
        /*0632*/ 	.short	(.L_293 - .L_292)
	.align		4
.L_292:
        /*0634*/ 	.word	index@(_Z23gemm_half_q_half_kernelILi4ELi24ELb1ELb0ELi32EEvPK6__halfPKjS4_S2_PS0_iiiiPKtS7_iiiiiibS2_i)
        /*0638*/ 	.word	0x00000073


	//----- nvinfo : EIATTR_FRAME_SIZE
	.align		4
.L_293:
        /*063c*/ 	.byte	0x04, 0x11
        /*063e*/ 	.short	(.L_295 - .L_294)
	.align		4
.L_294:
        /*0640*/ 	.word	index@(_Z23gemm_half_q_half_kernelILi4ELi24ELb1ELb0ELi32EEvPK6__halfPKjS4_S2_PS0_iiiiPKtS7_iiiiiibS2_i)
        /*0644*/ 	.word	0x00000000


	//----- nvinfo : EIATTR_REGCOUNT
	.align		4
.L_295:
        /*0648*/ 	.byte	0x04, 0x2f
        /*064a*/ 	.short	(.L_297 - .L_296)
	.align		4
.L_296:
        /*064c*/ 	.word	index@(_Z23gemm_half_q_half_kernelILi4ELi16ELb1ELb0ELi32EEvPK6__halfPKjS4_S2_PS0_iiiiPKtS7_iiiiiibS2_i)
        /*0650*/ 	.word	0x0000006b


	//----- nvinfo : EIATTR_FRAME_SIZE
	.align		4
.L_297:
        /*0654*/ 	.byte	0x04, 0x11
        /*0656*/ 	.short	(.L_299 - .L_298)
	.align		4
.L_298:
        /*0658*/ 	.word	index@(_Z23gemm_half_q_half_kernelILi4ELi16ELb1ELb0ELi32EEvPK6__halfPKjS4_S2_PS0_iiiiPKtS7_iiiiiibS2_i)
        /*065c*/ 	.word	0x00000000


	//----- nvinfo : EIATTR_REGCOUNT
	.align		4
.L_299:
        /*0660*/ 	.byte	0x04, 0x2f
        /*0662*/ 	.short	(.L_301 - .L_300)
	.align		4
.L_300:
        /*0664*/ 	.word	index@(_Z23gemm_half_q_half_kernelILi4ELi48ELb1ELb0ELi32EEvPK6__halfPKjS4_S2_PS0_iiiiPKtS7_iiiiiibS2_i)
        /*0668*/ 	.word	0x0000006d


	//----- nvinfo : EIATTR_FRAME_SIZE
	.align		4
.L_301:
        /*066c*/ 	.byte	0x04, 0x11
        /*066e*/ 	.short	(.L_303 - .L_302)
	.align		4
.L_302:
        /*0670*/ 	.word	index@(_Z23gemm_half_q_half_kernelILi4ELi48ELb1ELb0ELi32EEvPK6__halfPKjS4_S2_PS0_iiiiPKtS7_iiiiiibS2_i)
        /*0674*/ 	.word	0x00000000


	//----- nvinfo : EIATTR_REGCOUNT
	.align		4
.L_303:
        /*0678*/ 	.byte	0x04, 0x2f
        /*067a*/ 	.short	(.L_305 - .L_304)
	.align		4
.L_304:
        /*067c*/ 	.word	index@(_Z23gemm_half_q_half_kernelILi4ELi32ELb1ELb0ELi32EEvPK6__halfPKjS4_S2_PS0_iiiiPKtS7_iiiiiibS2_i)
        /*0680*/ 	.word	0x00000046


	//----- nvinfo : EIATTR_FRAME_SIZE
	.align		4
.L_305:
        /*0684*/ 	.byte	0x04, 0x11
        /*0686*/ 	.short	(.L_307 - .L_306)
	.align		4
.L_306:
        /*0688*/ 	.word	index@(_Z23gemm_half_q_half_kernelILi4ELi32ELb1ELb0ELi32EEvPK6__halfPKjS4_S2_PS0_iiiiPKtS7_iiiiiibS2_i)
        /*068c*/ 	.word	0x00000000


	//----- nvinfo : EIATTR_REGCOUNT
	.align		4
.L_307:
        /*0690*/ 	.byte	0x04, 0x2f
        /*0692*/ 	.short	(.L_309 - .L_308)
	.align		4
.L_308:
        /*0694*/ 	.word	index@(_Z23gemm_half_q_half_kernelILi4ELi2ELb1ELb0ELi64EEvPK6__halfPKjS4_S2_PS0_iiiiPKtS7_iiiiiibS2_i)
        /*0698*/ 	.word	0x00000042


	//----- nvinfo : EIATTR_FRAME_SIZE
	.align		4
.L_309:
        /*069c*/ 	.byte	0x04, 0x11
        /*069e*/ 	.short	(.L_311 - .L_310)
	.align		4
.L_310:
        /*06a0*/ 	.word	index@(_Z23gemm_half_q_half_kernelILi4ELi2ELb1ELb0ELi64EEvPK6__halfPKjS4_S2_PS0_iiiiPKtS7_iiiiiibS2_i)
        /*06a4*/ 	.word	0x00000010


	//----- nvinfo : EIATTR_REGCOUNT
	.align		4
.L_311:
        /*06a8*/ 	.byte	0x04, 0x2f
        /*06aa*/ 	.short	(.L_313 - .L_312)
	.align		4
.L_312:
        /*06ac*/ 	.word	index@(_Z23gemm_half_q_half_kernelILi4ELi6ELb1ELb0ELi64EEvPK6__halfPKjS4_S2_PS0_iiiiPKtS7_iiiiiibS2_i)
        /*06b0*/ 	.word	0x00000068


	//----- nvinfo : EIATTR_FRAME_SIZE
	.align		4
.L_313:
        /*06b4*/ 	.byte	0x04, 0x11
        /*06b6*/ 	.short	(.L_315 - .L_314)
	.align		4
.L_314:
        /*06b8*/ 	.word	index@(_Z23gemm_half_q_half_kernelILi4ELi6ELb1ELb0ELi64EEvPK6__halfPKjS4_S2_PS0_iiiiPKtS7_iiiiiibS2_i)
        /*06bc*/ 	.word	0x00000010


	//----- nvinfo : EIATTR_REGCOUNT
	.align		4
.L_315:
        /*06c0*/ 	.byte	0x04, 0x2f
        /*06c2*/ 	.short	(.L_317 - .L_316)
	.align		4
.L_316:
        /*06c4*/ 	.word	index@(_Z23gemm_half_q_half_kernelILi4ELi4ELb1ELb0ELi64EEvPK6__halfPKjS4_S2_PS0_iiiiPKtS7_iiiiiibS2_i)
        /*06c8*/ 	.word	0x00000062


	//----- nvinfo : EIATTR_FRAME_SIZE
	.align		4
.L_317:
        /*06cc*/ 	.byte	0x04, 0x11
        /*06ce*/ 	.short	(.L_319 - .L_318)
	.align		4
.L_318:
        /*06d0*/ 	.word	index@(_Z23gemm_half_q_half_kernelILi4ELi4ELb1ELb0ELi64EEvPK6__halfPKjS4_S2_PS0_iiiiPKtS7_iiiiiibS2_i)
        /*06d4*/ 	.word	0x00000010


	//----- nvinfo : EIATTR_REGCOUNT
	.align		4
.L_319:
        /*06d8*/ 	.byte	0x04, 0x2f
        /*06da*/ 	.short	(.L_321 - .L_320)
	.align		4
.L_320:
        /*06dc*/ 	.word	index@(_Z23gemm_half_q_half_kernelILi4ELi14ELb1ELb0ELi64EEvPK6__halfPKjS4_S2_PS0_iiiiPKtS7_iiiiiibS2_i)
        /*06e0*/ 	.word	0x00000068


	//----- nvinfo : EIATTR_FRAME_SIZE
	.align		4
.L_321:
        /*06e4*/ 	.byte	0x04, 0x11
        /*06e6*/ 	.short	(.L_323 - .L_322)
	.align		4
.L_322:
        /*06e8*/ 	.word	index@(_Z23gemm_half_q_half_kernelILi4ELi14ELb1ELb0ELi64EEvPK6__halfPKjS4_S2_PS0_iiiiPKtS7_iiiiiibS2_i)
        /*06ec*/ 	.word	0x00000010


	//----- nvinfo : EIATTR_REGCOUNT
	.align		4
.L_323:
        /*06f0*/ 	.byte	0x04, 0x2f
        /*06f2*/ 	.short	(.L_325 - .L_324)
	.align		4
.L_324:
        /*06f4*/ 	.word	index@(_Z23gemm_half_q_half_kernelILi4ELi12ELb1ELb0ELi64EEvPK6__halfPKjS4_S2_PS0_iiiiPKtS7_iiiiiibS2_i)
        /*06f8*/ 	.word	0x00000065


	//----- nvinfo : EIATTR_FRAME_SIZE
	.align		4
.L_325:
        /*06fc*/ 	.byte	0x04, 0x11
        /*06fe*/ 	.short	(.L_327 - .L_326)
	.align		4
.L_326:
        /*0700*/ 	.word	index@(_Z23gemm_half_q_half_kernelILi4ELi12ELb1ELb0ELi64EEvPK6__halfPKjS4_S2_PS0_iiiiPKtS7_iiiiiibS2_i)
        /*0704*/ 	.word	0x00000010


	//----- nvinfo : EIATTR_REGCOUNT
	.align		4
.L_327:
        /*0708*/ 	.byte	0x04, 0x2f
        /*070a*/ 	.short	(.L_329 - .L_328)
	.align		4
.L_328:
        /*070c*/ 	.word	index@(_Z23gemm_half_q_half_kernelILi4ELi8ELb1ELb0ELi64EEvPK6__halfPKjS4_S2_PS0_iiiiPKtS7_iiiiiibS2_i)
        /*0710*/ 	.word	0x00000038


	//----- nvinfo : EIATTR_FRAME_SIZE
	.align		4
.L_329:
        /*0714*/ 	.byte	0x04, 0x11
        /*0716*/ 	.short	(.L_331 - .L_330)
	.align		4
.L_330:
        /*0718*/ 	.word	index@(_Z23gemm_half_q_half_kernelILi4ELi8ELb1ELb0ELi64EEvPK6__halfPKjS4_S2_PS0_iiiiPKtS7_iiiiiibS2_i)
        /*071c*/ 	.word	0x00000010


	//----- nvinfo : EIATTR_REGCOUNT
	.align		4
.L_331:
        /*0720*/ 	.byte	0x04, 0x2f
        /*0722*/ 	.short	(.L_333 - .L_332)
	.align		4
.L_332:
        /*0724*/ 	.word	index@(_Z23gemm_half_q_half_kernelILi4ELi24ELb1ELb0ELi64EEvPK6__halfPKjS4_S2_PS0_iiiiPKtS7_iiiiiibS2_i)
        /*0728*/ 	.word	0x00000074


	//----- nvinfo : EIATTR_FRAME_SIZE
	.align		4
.L_333:
        /*072c*/ 	.byte	0x04, 0x11
        /*072e*/ 	.short	(.L_335 - .L_334)
	.align		4
.L_334:
        /*0730*/ 	.word	index@(_Z23gemm_half_q_half_kernelILi4ELi24ELb1ELb0ELi64EEvPK6__halfPKjS4_S2_PS0_iiiiPKtS7_iiiiiibS2_i)
        /*0734*/ 	.word	0x00000010


	//----- nvinfo : EIATTR_REGCOUNT
	.align		4
.L_335:
        /*0738*/ 	.byte	0x04, 0x2f
        /*073a*/ 	.short	(.L_337 - .L_336)
	.align		4
.L_336:
        /*073c*/ 	.word	index@(_Z23gemm_half_q_half_kernelILi4ELi16ELb1ELb0ELi64EEvPK6__halfPKjS4_S2_PS0_iiiiPKtS7_iiiiiibS2_i)
        /*0740*/ 	.word	0x0000006e


	//----- nvinfo : EIATTR_FRAME_SIZE
	.align		4
.L_337:
        /*0744*/ 	.byte	0x04, 0x11
        /*0746*/ 	.short	(.L_339 - .L_338)
	.align		4
.L_338:
        /*0748*/ 	.word	index@(_Z23gemm_half_q_half_kernelILi4ELi16ELb1ELb0ELi64EEvPK6__halfPKjS4_S2_PS0_iiiiPKtS7_iiiiiibS2_i)
        /*074c*/ 	.word	0x00000010


	//----- nvinfo : EIATTR_REGCOUNT
	.align		4
.L_339:
        /*0750*/ 	.byte	0x04, 0x2f
        /*0752*/ 	.short	(.L_341 - .L_340)
	.align		4
.L_340:
        /*0754*/ 	.word	index@(_Z23gemm_half_q_half_kernelILi4ELi48ELb1ELb0ELi64EEvPK6__halfPKjS4_S2_PS0_iiiiPKtS7_iiiiiibS2_i)
        /*0758*/ 	.word	0x00000074


	//----- nvinfo : EIATTR_FRAME_SIZE
	.align		4
.L_341:
        /*075c*/ 	.byte	0x04, 0x11
        /*075e*/ 	.short	(.L_343 - .L_342)
	.align		4
.L_342:
        /*0760*/ 	.word	index@(_Z23gemm_half_q_half_kernelILi4ELi48ELb1ELb0ELi64EEvPK6__halfPKjS4_S2_PS0_iiiiPKtS7_iiiiiibS2_i)
        /*0764*/ 	.word	0x00000010


	//----- nvinfo : EIATTR_REGCOUNT
	.align		4
.L_343:
        /*0768*/ 	.byte	0x04, 0x2f
        /*076a*/ 	.short	(.L_345 - .L_344)
	.align		4
.L_344:
        /*076c*/ 	.word	index@(_Z23gemm_half_q_half_kernelILi4ELi32ELb1ELb0ELi64EEvPK6__halfPKjS4_S2_PS0_iiiiPKtS7_iiiiiibS2_i)
        /*0770*/ 	.word	0x00000048


	//----- nvinfo : EIATTR_FRAME_SIZE
	.align		4
.L_345:
        /*0774*/ 	.byte	0x04, 0x11
        /*0776*/ 	.short	(.L_347 - .L_346)
	.align		4
.L_346:
        /*0778*/ 	.word	index@(_Z23gemm_half_q_half_kernelILi4ELi32ELb1ELb0ELi64EEvPK6__halfPKjS4_S2_PS0_iiiiPKtS7_iiiiiibS2_i)
        /*077c*/ 	.word	0x00000010


	//----- nvinfo : EIATTR_MIN_STACK_SIZE
	.align		4
.L_347:
        /*0780*/ 	.byte	0x04, 0x12
        /*0782*/ 	.short	(.L_349 - .L_348)
	.align		4
.L_348:
        /*0784*/ 	.word	index@(_Z23gemm_half_q_half_kernelILi4ELi32ELb1ELb0ELi64EEvPK6__halfPKjS4_S2_PS0_iiiiPKtS7_iiiiiibS2_i)
        /*0788*/ 	.word	0x00000010


	//----- nvinfo : EIATTR_MIN_STACK_SIZE
	.align		4
.L_349:
        /*078c*/ 	.byte	0x04, 0x12
        /*078e*/ 	.short	(.L_351 - .L_350)
	.align		4
.L_350:
        /*0790*/ 	.word	index@(_Z23gemm_half_q_half_kernelILi4ELi48ELb1ELb0ELi64EEvPK6__halfPKjS4_S2_PS0_iiiiPKtS7_iiiiiibS2_i)
        /*0794*/ 	.word	0x00000010


	//----- nvinfo : EIATTR_MIN_STACK_SIZE
	.align		4
.L_351:
        /*0798*/ 	.byte	0x04, 0x12
        /*079a*/ 	.short	(.L_353 - .L_352)
	.align		4
.L_352:
        /*079c*/ 	.word	index@(_Z23gemm_half_q_half_kernelILi4ELi16ELb1ELb0ELi64EEvPK6__halfPKjS4_S2_PS0_iiiiPKtS7_iiiiiibS2_i)
        /*07a0*/ 	.word	0x00000010


	//----- nvinfo : EIATTR_MIN_STACK_SIZE
	.align		4
.L_353:
        /*07a4*/ 	.byte	0x04, 0x12
        /*07a6*/ 	.short	(.L_355 - .L_354)
	.align		4
.L_354:
        /*07a8*/ 	.word	index@(_Z23gemm_half_q_half_kernelILi4ELi24ELb1ELb0ELi64EEvPK6__halfPKjS4_S2_PS0_iiiiPKtS7_iiiiiibS2_i)
        /*07ac*/ 	.word	0x00000010


	//----- nvinfo : EIATTR_MIN_STACK_SIZE
	.align		4
.L_355:
        /*07b0*/ 	.byte	0x04, 0x12
        /*07b2*/ 	.short	(.L_357 - .L_356)
	.align		4
.L_356:
        /*07b4*/ 	.word	index@(_Z23gemm_half_q_half_kernelILi4ELi8ELb1ELb0ELi64EEvPK6__halfPKjS4_S2_PS0_iiiiPKtS7_iiiiiibS2_i)
        /*07b8*/ 	.word	0x00000010


	//----- nvinfo : EIATTR_MIN_STACK_SIZE
	.align		4
.L_357:
        /*07bc*/ 	.byte	0x04, 0x12
        /*07be*/ 	.short	(.L_359 - .L_358)
	.align		4
.L_358:
        /*07c0*/ 	.word	index@(_Z23gemm_half_q_half_kernelILi4ELi12ELb1ELb0ELi64EEvPK6__halfPKjS4_S2_PS0_iiiiPKtS7_iiiiiibS2_i)
        /*07c4*/ 	.word	0x00000010


	//----- nvinfo : EIATTR_MIN_STACK_SIZE
	.align		4
.L_359:
        /*07c8*/ 	.byte	0x04, 0x12
        /*07ca*/ 	.short	(.L_361 - .L_360)
	.align		4
.L_360:
        /*07cc*/ 	.word	index@(_Z23gemm_half_q_half_kernelILi4ELi14ELb1ELb0ELi64EEvPK6__halfPKjS4_S2_PS0_iiiiPKtS7_iiiiiibS2_i)
        /*07d0*/ 	.word	0x00000010


	//----- nvinfo : EIATTR_MIN_STACK_SIZE
	.align		4
.L_361:
        /*07d4*/ 	.byte	0x04, 0x12
        /*07d6*/ 	.short	(.L_363 - .L_362)
	.align		4
.L_362:
        /*07d8*/ 	.word	index@(_Z23gemm_half_q_half_kernelILi4ELi4ELb1ELb0ELi64EEvPK6__halfPKjS4_S2_PS0_iiiiPKtS7_iiiiiibS2_i)
        /*07dc*/ 	.word	0x00000010


	//----- nvinfo : EIATTR_MIN_STACK_SIZE
	.align		4
.L_363:
        /*07e0*/ 	.byte	0x04, 0x12
        /*07e2*/ 	.short	(.L_365 - .L_364)
	.align		4
.L_364:
        /*07e4*/ 	.word	index@(_Z23gemm_half_q_half_kernelILi4ELi6ELb1ELb0ELi64EEvPK6__halfPKjS4_S2_PS0_iiiiPKtS7_iiiiiibS2_i)
        /*07e8*/ 	.word	0x00000010


	//----- nvinfo : EIATTR_MIN_STACK_SIZE
	.align		4
.L_365:
        /*07ec*/ 	.byte	0x04, 0x12
        /*07ee*/ 	.short	(.L_367 - .L_366)
	.align		4
.L_366:
        /*07f0*/ 	.word	index@(_Z23gemm_half_q_half_kernelILi4ELi2ELb1ELb0ELi64EEvPK6__halfPKjS4_S2_PS0_iiiiPKtS7_iiiiiibS2_i)
        /*07f4*/ 	.word	0x00000010


	//----- nvinfo : EIATTR_MIN_STACK_SIZE
	.align		4
.L_367:
        /*07f8*/ 	.byte	0x04, 0x12
        /*07fa*/ 	.short	(.L_369 - .L_368)
	.align		4
.L_368:
        /*07fc*/ 	.word	index@(_Z23gemm_half_q_half_kernelILi4ELi32ELb1ELb0ELi32EEvPK6__halfPKjS4_S2_PS0_iiiiPKtS7_iiiiiibS2_i)
        /*0800*/ 	.word	0x00000000


	//----- nvinfo : EIATTR_MIN_STACK_SIZE
	.align		4
.L_369:
        /*0804*/ 	.byte	0x04, 0x12
        /*0806*/ 	.short	(.L_371 - .L_370)
	.align		4
.L_370:
        /*0808*/ 	.word	index@(_Z23gemm_half_q_half_kernelILi4ELi48ELb1ELb0ELi32EEvPK6__halfPKjS4_S2_PS0_iiiiPKtS7_iiiiiibS2_i)
        /*080c*/ 	.word	0x00000000


	//----- nvinfo : EIATTR_MIN_STACK_SIZE
	.align		4
.L_371:
        /*0810*/ 	.byte	0x04, 0x12
        /*0812*/ 	.short	(.L_373 - .L_372)
	.align		4
.L_372:
        /*0814*/ 	.word	index@(_Z23gemm_half_q_half_kernelILi4ELi16ELb1ELb0ELi32EEvPK6__halfPKjS4_S2_PS0_iiiiPKtS7_iiiiiibS2_i)
        /*0818*/ 	.word	0x00000000


	//----- nvinfo : EIATTR_MIN_STACK_SIZE
	.align		4
.L_373:
        /*081c*/ 	.byte	0x04, 0x12
        /*081e*/ 	.short	(.L_375 - .L_374)
	.align		4
.L_374:
        /*0820*/ 	.word	index@(_Z23gemm_half_q_half_kernelILi4ELi24ELb1ELb0ELi32EEvPK6__halfPKjS4_S2_PS0_iiiiPKtS7_iiiiiibS2_i)
        /*0824*/ 	.word	0x00000000


	//----- nvinfo : EIATTR_MIN_STACK_SIZE
	.align		4
.L_375:
        /*0828*/ 	.byte	0x04, 0x12
        /*082a*/ 	.short	(.L_377 - .L_376)
	.align		4
.L_376:
        /*082c*/ 	.word	index@(_Z23gemm_half_q_half_kernelILi4ELi8ELb1ELb0ELi32EEvPK6__halfPKjS4_S2_PS0_iiiiPKtS7_iiiiiibS2_i)
        /*0830*/ 	.word	0x00000000


	//----- nvinfo : EIATTR_MIN_STACK_SIZE
	.align		4
.L_377:
        /*0834*/ 	.byte	0x04, 0x12
        /*0836*/ 	.short	(.L_379 - .L_378)
	.align		4
.L_378:
        /*0838*/ 	.word	index@(_Z23gemm_half_q_half_kernelILi4ELi12ELb1ELb0ELi32EEvPK6__halfPKjS4_S2_PS0_iiiiPKtS7_iiiiiibS2_i)
        /*083c*/ 	.word	0x00000000


	//----- nvinfo : EIATTR_MIN_STACK_SIZE
	.align		4
.L_379:
        /*0840*/ 	.byte	0x04, 0x12
        /*0842*/ 	.short	(.L_381 - .L_380)
	.align		4
.L_380:
        /*0844*/ 	.word	index@(_Z23gemm_half_q_half_kernelILi4ELi14ELb1ELb0ELi32EEvPK6__halfPKjS4_S2_PS0_iiiiPKtS7_iiiiiibS2_i)
        /*0848*/ 	.word	0x00000000


	//----- nvinfo : EIATTR_MIN_STACK_SIZE
	.align		4
.L_381:
        /*084c*/ 	.byte	0x04, 0x12
        /*084e*/ 	.short	(.L_383 - .L_382)
	.align		4
.L_382:
        /*0850*/ 	.word	index@(_Z23gemm_half_q_half_kernelILi4ELi4ELb1ELb0ELi32EEvPK6__halfPKjS4_S2_PS0_iiiiPKtS7_iiiiiibS2_i)
        /*0854*/ 	.word	0x00000000


	//----- nvinfo : EIATTR_MIN_STACK_SIZE
	.align		4
.L_383:
        /*0858*/ 	.byte	0x04, 0x12
        /*085a*/ 	.short	(.L_385 - .L_384)
	.align		4
.L_384:
        /*085c*/ 	.word	index@(_Z23gemm_half_q_half_kernelILi4ELi6ELb1ELb0ELi32EEvPK6__halfPKjS4_S2_PS0_iiiiPKtS7_iiiiiibS2_i)
        /*0860*/ 	.word	0x00000000


	//----- nvinfo : EIATTR_MIN_STACK_SIZE
	.align		4
.L_385:
        /*0864*/ 	.byte	0x04, 0x12
        /*0866*/ 	.short	(.L_387 - .L_386)
	.align		4
.L_386:
        /*0868*/ 	.word	index@(_Z23gemm_half_q_half_kernelILi4ELi2ELb1ELb0ELi32EEvPK6__halfPKjS4_S2_PS0_iiiiPKtS7_iiiiiibS2_i)
        /*086c*/ 	.word	0x00000000


	//----- nvinfo : EIATTR_MIN_STACK_SIZE
	.align		4
.L_387:
        /*0870*/ 	.byte	0x04, 0x12
        /*0872*/ 	.short	(.L_389 - .L_388)
	.align		4
.L_388:
        /*0874*/ 	.word	index@(_Z23gemm_half_q_half_kernelILi3ELi32ELb1ELb0ELi64EEvPK6__halfPKjS4_S2_PS0_iiiiPKtS7_iiiiiibS2_i)
        /*0878*/ 	.word	0x00000010


	//----- nvinfo : EIATTR_MIN_STACK_SIZE
	.align		4
.L_389:
        /*087c*/ 	.byte	0x04, 0x12
        /*087e*/ 	.short	(.L_391 - .L_390)
	.align		4
.L_390:
        /*0880*/ 	.word	index@(_Z23gemm_half_q_half_kernelILi3ELi48ELb1ELb0ELi64EEvPK6__halfPKjS4_S2_PS0_iiiiPKtS7_iiiiiibS2_i)
        /*0884*/ 	.word	0x00000010


	//----- nvinfo : EIATTR_MIN_STACK_SIZE
	.align		4
.L_391:
        /*0888*/ 	.byte	0x04, 0x12
        /*088a*/ 	.short	(.L_393 - .L_392)
	.align		4
.L_392:
        /*088c*/ 	.word	index@(_Z23gemm_half_q_half_kernelILi3ELi16ELb1ELb0ELi64EEvPK6__halfPKjS4_S2_PS0_iiiiPKtS7_iiiiiibS2_i)
        /*0890*/ 	.word	0x00000010


	//----- nvinfo : EIATTR_MIN_STACK_SIZE
	.align		4
.L_393:
        /*0894*/ 	.byte	0x04, 0x12
        /*0896*/ 	.short	(.L_395 - .L_394)
	.align		4
.L_394:
        /*0898*/ 	.word	index@(_Z23gemm_half_q_half_kernelILi3ELi24ELb1ELb0ELi64EEvPK6__halfPKjS4_S2_PS0_iiiiPKtS7_iiiiiibS2_i)
        /*089c*/ 	.word	0x00000010


	//----- nvinfo : EIATTR_MIN_STACK_SIZE
	.align		4
.L_395:
        /*08a0*/ 	.byte	0x04, 0x12
        /*08a2*/ 	.short	(.L_397 - .L_396)
	.align		4
.L_396:
        /*08a4*/ 	.word	index@(_Z23gemm_half_q_half_kernelILi3ELi8ELb1ELb0ELi64EEvPK6__halfPKjS4_S2_PS0_iiiiPKtS7_iiiiiibS2_i)
        /*08a8*/ 	.word	0x00000010


	//----- nvinfo : EIATTR_MIN_STACK_SIZE
	.align		4
.L_397:
        /*08ac*/ 	.byte	0x04, 0x12
        /*08ae*/ 	.short	(.L_399 - .L_398)
	.align		4
.L_398:
        /*08b0*/ 	.word	index@(_Z23gemm_half_q_half_kernelILi3ELi12ELb1ELb0ELi64EEvPK6__halfPKjS4_S2_PS0_iiiiPKtS7_iiiiiibS2_i)
        /*08b4*/ 	.word	0x00000010


	//----- nvinfo : EIATTR_MIN_STACK_SIZE
	.align		4
.L_399:
        /*08b8*/ 	.byte	0x04, 0x12
        /*08ba*/ 	.short	(.L_401 - .L_400)
	.align		4
.L_400:
        /*08bc*/ 	.word	index@(_Z23gemm_half_q_half_kernelILi3ELi14ELb1ELb0ELi64EEvPK6__halfPKjS4_S2_PS0_iiiiPKtS7_iiiiiibS2_i)
        /*08c0*/ 	.word	0x00000010


	//----- nvinfo : EIATTR_MIN_STACK_SIZE
	.align		4
.L_401:
        /*08c4*/ 	.byte	0x04, 0x12
        /*08c6*/ 	.short	(.L_403 - .L_402)
	.align		4
.L_402:
        /*08c8*/ 	.word	index@(_Z23gemm_half_q_half_kernelILi3ELi4ELb1ELb0ELi64EEvPK6__halfPKjS4_S2_PS0_iiiiPKtS7_iiiiiibS2_i)
        /*08cc*/ 	.word	0x00000010


	//----- nvinfo : EIATTR_MIN_STACK_SIZE
	.align		4
.L_403:
        /*08d0*/ 	.byte	0x04, 0x12
        /*08d2*/ 	.short	(.L_405 - .L_404)
	.align		4
.L_404:
        /*08d4*/ 	.word	index@(_Z23gemm_half_q_half_kernelILi3ELi6ELb1ELb0ELi64EEvPK6__halfPKjS4_S2_PS0_iiiiPKtS7_iiiiiibS2_i)
        /*08d8*/ 	.word	0x00000010


	//----- nvinfo : EIATTR_MIN_STACK_SIZE
	.align		4
.L_405:
        /*08dc*/ 	.byte	0x04, 0x12
        /*08de*/ 	.short	(.L_407 - .L_406)
	.align		4
.L_406:
        /*08e0*/ 	.word	index@(_Z23gemm_half_q_half_kernelILi3ELi2ELb1ELb0ELi64EEvPK6__halfPKjS4_S2_PS0_iiiiPKtS7_iiiiiibS2_i)
        /*08e4*/ 	.word	0x00000010


	//----- nvinfo : EIATTR_MIN_STACK_SIZE
	.align		4
.L_407:
        /*08e8*/ 	.byte	0x04, 0x12
        /*08ea*/ 	.short	(.L_409 - .L_408)
	.align		4
.L_408:
        /*08ec*/ 	.word	index@(_Z23gemm_half_q_half_kernelILi3ELi32ELb1ELb0ELi32EEvPK6__halfPKjS4_S2_PS0_iiiiPKtS7_iiiiiibS2_i)
        /*08f0*/ 	.word	0x00000000


	//----- nvinfo : EIATTR_MIN_STACK_SIZE
	.align		4
.L_409:
        /*08f4*/ 	.byte	0x04, 0x12
        /*08f6*/ 	.short	(.L_411 - .L_410)
	.align		4
.L_410:
        /*08f8*/ 	.word	index@(_Z23gemm_half_q_half_kernelILi3ELi48ELb1ELb0ELi32EEvPK6__halfPKjS4_S2_PS0_iiiiPKtS7_iiiiiibS2_i)
        /*08fc*/ 	.word	0x00000000


	//----- nvinfo : EIATTR_MIN_STACK_SIZE
	.align		4
.L_411:
        /*0900*/ 	.byte	0x04, 0x12
        /*0902*/ 	.short	(.L_413 - .L_412)
	.align		4
.L_412:
        /*0904*/ 	.word	index@(_Z23gemm_half_q_half_kernelILi3ELi16ELb1ELb0ELi32EEvPK6__halfPKjS4_S2_PS0_iiiiPKtS7_iiiiiibS2_i)
        /*0908*/ 	.word	0x00000000


	//----- nvinfo : EIATTR_MIN_STACK_SIZE
	.align		4
.L_413:
        /*090c*/ 	.byte	0x04, 0x12
        /*090e*/ 	.short	(.L_415 - .L_414)
	.align		4
.L_414:
        /*0910*/ 	.word	index@(_Z23gemm_half_q_half_kernelILi3ELi24ELb1ELb0ELi32EEvPK6__halfPKjS4_S2_PS0_iiiiPKtS7_iiiiiibS2_i)
        /*0914*/ 	.word	0x00000000


	//----- nvinfo : EIATTR_MIN_STACK_SIZE
	.align		4
.L_415:
        /*0918*/ 	.byte	0x04, 0x12
        /*091a*/ 	.short	(.L_417 - .L_416)
	.align		4
.L_416:
        /*091c*/ 	.word	index@(_Z23gemm_half_q_half_kernelILi3ELi8ELb1ELb0ELi32EEvPK6__halfPKjS4_S2_PS0_iiiiPKtS7_iiiiiibS2_i)
        /*0920*/ 	.word	0x00000000


	//----- nvinfo : EIATTR_MIN_STACK_SIZE
	.align		4
.L_417:
        /*0924*/ 	.byte	0x04, 0x12
        /*0926*/ 	.short	(.L_419 - .L_418)
	.align		4
.L_418:
        /*0928*/ 	.word	index@(_Z23gemm_half_q_half_kernelILi3ELi12ELb1ELb0ELi32EEvPK6__halfPKjS4_S2_PS0_iiiiPKtS7_iiiiiibS2_i)
        /*092c*/ 	.word	0x00000000


	//----- nvinfo : EIATTR_MIN_STACK_SIZE
	.align		4
.L_419:
        /*0930*/ 	.byte	0x04, 0x12
        /*0932*/ 	.short	(.L_421 - .L_420)
	.align		4
.L_420:
        /*0934*/ 	.word	index@(_Z23gemm_half_q_half_kernelILi3ELi14ELb1ELb0ELi32EEvPK6__halfPKjS4_S2_PS0_iiiiPKtS7_iiiiiibS2_i)
        /*0938*/ 	.word	0x00000000


	//----- nvinfo : EIATTR_MIN_STACK_SIZE
	.align		4
.L_421:
        /*093c*/ 	.byte	0x04, 0x12
        /*093e*/ 	.short	(.L_423 - .L_422)
	.align		4
.L_422:
        /*0940*/ 	.word	index@(_Z23gemm_half_q_half_kernelILi3ELi4ELb1ELb0ELi32EEvPK6__halfPKjS4_S2_PS0_iiiiPKtS7_iiiiiibS2_i)
        /*0944*/ 	.word	0x00000000


	//----- nvinfo : EIATTR_MIN_STACK_SIZE
	.align		4
.L_423:
        /*0948*/ 	.byte	0x04, 0x12
        /*094a*/ 	.short	(.L_425 - .L_424)
	.align		4
.L_424:
        /*094c*/ 	.word	index@(_Z23gemm_half_q_half_kernelILi3ELi6ELb1ELb0ELi32EEvPK6__halfPKjS4_S2_PS0_iiiiPKtS7_iiiiiibS2_i)
        /*0950*/ 	.word	0x00000000


	//----- nvinfo : EIATTR_MIN_STACK_SIZE
	.align		4
.L_425:
        /*0954*/ 	.byte	0x04, 0x12
        /*0956*/ 	.short	(.L_427 - .L_426)
	.align		4
.L_426:
        /*0958*/ 	.word	index@(_Z23gemm_half_q_half_kernelILi3ELi2ELb1ELb0ELi32EEvPK6__halfPKjS4_S2_PS0_iiiiPKtS7_iiiiiibS2_i)
        /*095c*/ 	.word	0x00000000


	//----- nvinfo : EIATTR_MIN_STACK_SIZE
	.align		4
.L_427:
        /*0960*/ 	.byte	0x04, 0x12
        /*0962*/ 	.short	(.L_429 - .L_428)
	.align		4
.L_428:
        /*0964*/ 	.word	index@(_Z23gemm_half_q_half_kernelILi2ELi32ELb1ELb0ELi64EEvPK6__halfPKjS4_S2_PS0_iiiiPKtS7_iiiiiibS2_i)
        /*0968*/ 	.word	0x00000010


	//----- nvinfo : EIATTR_MIN_STACK_SIZE
	.align		4
.L_429:
        /*096c*/ 	.byte	0x04, 0x12
        /*096e*/ 	.short	(.L_431 - .L_430)
	.align		4
.L_430:
        /*0970*/ 	.word	index@(_Z23gemm_half_q_half_kernelILi2ELi48ELb1ELb0ELi64EEvPK6__halfPKjS4_S2_PS0_iiiiPKtS7_iiiiiibS2_i)
        /*0974*/ 	.word	0x00000010


	//----- nvinfo : EIATTR_MIN_STACK_SIZE
	.align		4
.L_431:
        /*0978*/ 	.byte	0x04, 0x12
        /*097a*/ 	.short	(.L_433 - .L_432)
	.align		4
.L_432:
        /*097c*/ 	.word	index@(_Z23gemm_half_q_half_kernelILi2ELi16ELb1ELb0ELi64EEvPK6__halfPKjS4_S2_PS0_iiiiPKtS7_iiiiiibS2_i)
        /*0980*/ 	.word	0x00000010


	//----- nvinfo : EIATTR_MIN_STACK_SIZE
	.align		4
.L_433:
        /*0984*/ 	.byte	0x04, 0x12
        /*0986*/ 	.short	(.L_435 - .L_434)
	.align		4
.L_434:
        /*0988*/ 	.word	index@(_Z23gemm_half_q_half_kernelILi2ELi24ELb1ELb0ELi64EEvPK6__halfPKjS4_S2_PS0_iiiiPKtS7_iiiiiibS2_i)
        /*098c*/ 	.word	0x00000010


	//----- nvinfo : EIATTR_MIN_STACK_SIZE
	.align		4
.L_435:
        /*0990*/ 	.byte	0x04, 0x12
        /*0992*/ 	.short	(.L_437 - .L_436)
	.align		4
.L_436:
        /*0994*/ 	.word	index@(_Z23gemm_half_q_half_kernelILi2ELi8ELb1ELb0ELi64EEvPK6__halfPKjS4_S2_PS0_iiiiPKtS7_iiiiiibS2_i)
        /*0998*/ 	.word	0x00000010


	//----- nvinfo : EIATTR_MIN_STACK_SIZE
	.align		4
.L_437:
        /*099c*/ 	.byte	0x04, 0x12
        /*099e*/ 	.short	(.L_439 - .L_438)
	.align		4
.L_438:
        /*09a0*/ 	.word	index@(_Z23gemm_half_q_half_kernelILi2ELi12ELb1ELb0ELi64EEvPK6__halfPKjS4_S2_PS0_iiiiPKtS7_iiiiiibS2_i)
        /*09a4*/ 	.word	0x00000010


	//----- nvinfo : EIATTR_MIN_STACK_SIZE
	.align		4
.L_439:
        /*09a8*/ 	.byte	0x04, 0x12
        /*09aa*/ 	.short	(.L_441 - .L_440)
	.align		4
.L_440:
        /*09ac*/ 	.word	index@(_Z23gemm_half_q_half_kernelILi2ELi14ELb1ELb0ELi64EEvPK6__halfPKjS4_S2_PS0_iiiiPKtS7_iiiiiibS2_i)
        /*09b0*/ 	.word	0x00000010


	//----- nvinfo : EIATTR_MIN_STACK_SIZE
	.align		4
.L_441:
        /*09b4*/ 	.byte	0x04, 0x12
        /*09b6*/ 	.short	(.L_443 - .L_442)
	.align		4
.L_442:
        /*09b8*/ 	.word	index@(_Z23gemm_half_q_half_kernelILi2ELi4ELb1ELb0ELi64EEvPK6__halfPKjS4_S2_PS0_iiiiPKtS7_iiiiiibS2_i)
        /*09bc*/ 	.word	0x00000010


	//----- nvinfo : EIATTR_MIN_STACK_SIZE
	.align		4
.L_443:
        /*09c0*/ 	.byte	0x04, 0x12
        /*09c2*/ 	.short	(.L_445 - .L_444)
	.align		4
.L_444:
        /*09c4*/ 	.word	index@(_Z23gemm_half_q_half_kernelILi2ELi6ELb1ELb0ELi64EEvPK6__halfPKjS4_S2_PS0_iiiiPKtS7_iiiiiibS2_i)
        /*09c8*/ 	.word	0x00000010


	//----- nvinfo : EIATTR_MIN_STACK_SIZE
	.align		4
.L_445:
        /*09cc*/ 	.byte	0x04, 0x12
        /*09ce*/ 	.short	(.L_447 - .L_446)
	.align		4
.L_446:
        /*09d0*/ 	.word	index@(_Z23gemm_half_q_half_kernelILi2ELi2ELb1ELb0ELi64EEvPK6__halfPKjS4_S2_PS0_iiiiPKtS7_iiiiiibS2_i)
        /*09d4*/ 	.word	0x00000010


	//----- nvinfo : EIATTR_MIN_STACK_SIZE
	.align		4
.L_447:
        /*09d8*/ 	.byte	0x04, 0x12
        /*09da*/ 	.short	(.L_449 - .L_448)
	.align		4
.L_448:
        /*09dc*/ 	.word	index@(_Z23gemm_half_q_half_kernelILi2ELi32ELb1ELb0ELi32EEvPK6__halfPKjS4_S2_PS0_iiiiPKtS7_iiiiiibS2_i)
        /*09e0*/ 	.word	0x00000000


	//----- nvinfo : EIATTR_MIN_STACK_SIZE
	.align		4
.L_449:
        /*09e4*/ 	.byte	0x04, 0x12
        /*09e6*/ 	.short	(.L_451 - .L_450)
	.align		4
.L_450:
        /*09e8*/ 	.word	index@(_Z23gemm_half_q_half_kernelILi2ELi48ELb1ELb0ELi32EEvPK6__halfPKjS4_S2_PS0_iiiiPKtS7_iiiiiibS2_i)
        /*09ec*/ 	.word	0x00000000


	//----- nvinfo : EIATTR_MIN_STACK_SIZE
	.align		4
.L_451:
        /*09f0*/ 	.byte	0x04, 0x12
        /*09f2*/ 	.short	(.L_453 - .L_452)
	.align		4
.L_452:
        /*09f4*/ 	.word	index@(_Z23gemm_half_q_half_kernelILi2ELi16ELb1ELb0ELi32EEvPK6__halfPKjS4_S2_PS0_iiiiPKtS7_iiiiiibS2_i)
        /*09f8*/ 	.word	0x00000000


	//----- nvinfo : EIATTR_MIN_STACK_SIZE
	.align		4
.L_453:
        /*09fc*/ 	.byte	0x04, 0x12
        /*09fe*/ 	.short	(.L_455 - .L_454)
	.align		4
.L_454:
        /*0a00*/ 	.word	index@(_Z23gemm_half_q_half_kernelILi2ELi24ELb1ELb0ELi32EEvPK6__halfPKjS4_S2_PS0_iiiiPKtS7_iiiiiibS2_i)
        /*0a04*/ 	.word	0x00000000


	//----- nvinfo : EIATTR_MIN_STACK_SIZE
	.align		4
.L_455:
        /*0a08*/ 	.byte	0x04, 0x12
        /*0a0a*/ 	.short	(.L_457 - .L_456)
	.align		4
.L_456:
        /*0a0c*/ 	.word	index@(_Z23gemm_half_q_half_kernelILi2ELi8ELb1ELb0ELi32EEvPK6__halfPKjS4_S2_PS0_iiiiPKtS7_iiiiiibS2_i)
        /*0a10*/ 	.word	0x00000000


	//----- nvinfo : EIATTR_MIN_STACK_SIZE
	.align		4
.L_457:
        /*0a14*/ 	.byte	0x04, 0x12
        /*0a16*/ 	.short	(.L_459 - .L_458)
	.align		4
.L_458:
        /*0a18*/ 	.word	index@(_Z23gemm_half_q_half_kernelILi2ELi12ELb1ELb0ELi32EEvPK6__halfPKjS4_S2_PS0_iiiiPKtS7_iiiiiibS2_i)
        /*0a1c*/ 	.word	0x00000000


	//----- nvinfo : EIATTR_MIN_STACK_SIZE
	.align		4
.L_459:
        /*0a20*/ 	.byte	0x04, 0x12
        /*0a22*/ 	.short	(.L_461 - .L_460)
	.align		4
.L_460:
        /*0a24*/ 	.word	index@(_Z23gemm_half_q_half_kernelILi2ELi14ELb1ELb0ELi32EEvPK6__halfPKjS4_S2_PS0_iiiiPKtS7_iiiiiibS2_i)
        /*0a28*/ 	.word	0x00000000


	//----- nvinfo : EIATTR_MIN_STACK_SIZE
	.align		4
.L_461:
        /*0a2c*/ 	.byte	0x04, 0x12
        /*0a2e*/ 	.short	(.L_463 - .L_462)
	.align		4
.L_462:
        /*0a30*/ 	.word	index@(_Z23gemm_half_q_half_kernelILi2ELi4ELb1ELb0ELi32EEvPK6__halfPKjS4_S2_PS0_iiiiPKtS7_iiiiiibS2_i)
        /*0a34*/ 	.word	0x00000000


	//----- nvinfo : EIATTR_MIN_STACK_SIZE
	.align		4
.L_463:
        /*0a38*/ 	.byte	0x04, 0x12
        /*0a3a*/ 	.short	(.L_465 - .L_464)
	.align		4
.L_464:
        /*0a3c*/ 	.word	index@(_Z23gemm_half_q_half_kernelILi2ELi6ELb1ELb0ELi32EEvPK6__halfPKjS4_S2_PS0_iiiiPKtS7_iiiiiibS2_i)
        /*0a40*/ 	.word	0x00000000


	//----- nvinfo : EIATTR_MIN_STACK_SIZE
	.align		4
.L_465:
        /*0a44*/ 	.byte	0x04, 0x12
        /*0a46*/ 	.short	(.L_467 - .L_466)
	.align		4
.L_466:
        /*0a48*/ 	.word	index@(_Z23gemm_half_q_half_kernelILi2ELi2ELb1ELb0ELi32EEvPK6__halfPKjS4_S2_PS0_iiiiPKtS7_iiiiiibS2_i)
        /*0a4c*/ 	.word	0x00000000


	//----- nvinfo : EIATTR_MIN_STACK_SIZE
	.align		4
.L_467:
        /*0a50*/ 	.byte	0x04, 0x12
        /*0a52*/ 	.short	(.L_469 - .L_468)
	.align		4
.L_468:
        /*0a54*/ 	.word	index@(_Z23gemm_half_q_half_kernelILi1ELi32ELb1ELb0ELi64EEvPK6__halfPKjS4_S2_PS0_iiiiPKtS7_iiiiiibS2_i)
        /*0a58*/ 	.word	0x00000010


	//----- nvinfo : EIATTR_MIN_STACK_SIZE
	.align		4
.L_469:
        /*0a5c*/ 	.byte	0x04, 0x12
        /*0a5e*/ 	.short	(.L_471 - .L_470)
	.align		4
.L_470:
        /*0a60*/ 	.word	index@(_Z23gemm_half_q_half_kernelILi1ELi48ELb1ELb0ELi64EEvPK6__halfPKjS4_S2_PS0_iiiiPKtS7_iiiiiibS2_i)
        /*0a64*/ 	.word	0x00000010


	//----- nvinfo : EIATTR_MIN_STACK_SIZE
	.align		4
.L_471:
        /*0a68*/ 	.byte	0x04, 0x12
        /*0a6a*/ 	.short	(.L_473 - .L_472)
	.align		4
.L_472:
        /*0a6c*/ 	.word	index@(_Z23gemm_half_q_half_kernelILi1ELi16ELb1ELb0ELi64EEvPK6__halfPKjS4_S2_PS0_iiiiPKtS7_iiiiiibS2_i)
        /*0a70*/ 	.word	0x00000010


	//----- nvinfo : EIATTR_MIN_STACK_SIZE
	.align		4
.L_473:
        /*0a74*/ 	.byte	0x04, 0x12
        /*0a76*/ 	.short	(.L_475 - .L_474)
	.align		4
.L_474:
        /*0a78*/ 	.word	index@(_Z23gemm_half_q_half_kernelILi1ELi24ELb1ELb0ELi64EEvPK6__halfPKjS4_S2_PS0_iiiiPKtS7_iiiiiibS2_i)
        /*0a7c*/ 	.word	0x00000010


	//----- nvinfo : EIATTR_MIN_STACK_SIZE
	.align		4
.L_475:
        /*0a80*/ 	.byte	0x04, 0x12
        /*0a82*/ 	.short	(.L_477 - .L_476)
	.align		4
.L_476:
        /*0a84*/ 	.word	index@(_Z23gemm_half_q_half_kernelILi1ELi8ELb1ELb0ELi64EEvPK6__halfPKjS4_S2_PS0_iiiiPKtS7_iiiiiibS2_i)
        /*0a88*/ 	.word	0x00000010


	//----- nvinfo : EIATTR_MIN_STACK_SIZE
	.align		4
.L_477:
        /*0a8c*/ 	.byte	0x04, 0x12
        /*0a8e*/ 	.short	(.L_479 - .L_478)
	.align		4
.L_478:
        /*0a90*/ 	.word	index@(_Z23gemm_half_q_half_kernelILi1ELi12ELb1ELb0ELi64EEvPK6__halfPKjS4_S2_PS0_iiiiPKtS7_iiiiiibS2_i)
        /*0a94*/ 	.word	0x00000010


	//----- nvinfo : EIATTR_MIN_STACK_SIZE
	.align		4
.L_479:
        /*0a98*/ 	.byte	0x04, 0x12
        /*0a9a*/ 	.short	(.L_481 - .L_480)
	.align		4
.L_480:
        /*0a9c*/ 	.word	index@(_Z23gemm_half_q_half_kernelILi1ELi14ELb1ELb0ELi64EEvPK6__halfPKjS4_S2_PS0_iiiiPKtS7_iiiiiibS2_i)
        /*0aa0*/ 	.word	0x00000010


	//----- nvinfo : EIATTR_MIN_STACK_SIZE
	.align		4
.L_481:
        /*0aa4*/ 	.byte	0x04, 0x12
        /*0aa6*/ 	.short	(.L_483 - .L_482)
	.align		4
.L_482:
        /*0aa8*/ 	.word	index@(_Z23gemm_half_q_half_kernelILi1ELi4ELb1ELb0ELi64EEvPK6__halfPKjS4_S2_PS0_iiiiPKtS7_iiiiiibS2_i)
        /*0aac*/ 	.word	0x00000010


	//----- nvinfo : EIATTR_MIN_STACK_SIZE
	.align		4
.L_483:
        /*0ab0*/ 	.byte	0x04, 0x12
        /*0ab2*/ 	.short	(.L_485 - .L_484)
	.align		4
.L_484:
        /*0ab4*/ 	.word	index@(_Z23gemm_half_q_half_kernelILi1ELi6ELb1ELb0ELi64EEvPK6__halfPKjS4_S2_PS0_iiiiPKtS7_iiiiiibS2_i)
        /*0ab8*/ 	.word	0x00000010


	//----- nvinfo : EIATTR_MIN_STACK_SIZE
	.align		4
.L_485:
        /*0abc*/ 	.byte	0x04, 0x12
        /*0abe*/ 	.short	(.L_487 - .L_486)
	.align		4
.L_486:
        /*0ac0*/ 	.word	index@(_Z23gemm_half_q_half_kernelILi1ELi2ELb1ELb0ELi64EEvPK6__halfPKjS4_S2_PS0_iiiiPKtS7_iiiiiibS2_i)
        /*0ac4*/ 	.word	0x00000010


	//----- nvinfo : EIATTR_MIN_STACK_SIZE
	.align		4
.L_487:
        /*0ac8*/ 	.byte	0x04, 0x12
        /*0aca*/ 	.short	(.L_489 - .L_488)
	.align		4
.L_488:
        /*0acc*/ 	.word	index@(_Z23gemm_half_q_half_kernelILi1ELi32ELb1ELb0ELi32EEvPK6__halfPKjS4_S2_PS0_iiiiPKtS7_iiiiiibS2_i)
        /*0ad0*/ 	.word	0x00000000


	//----- nvinfo : EIATTR_MIN_STACK_SIZE
	.align		4
.L_489:
        /*0ad4*/ 	.byte	0x04, 0x12
        /*0ad6*/ 	.short	(.L_491 - .L_490)
	.align		4
.L_490:
        /*0ad8*/ 	.word	index@(_Z23gemm_half_q_half_kernelILi1ELi48ELb1ELb0ELi32EEvPK6__halfPKjS4_S2_PS0_iiiiPKtS7_iiiiiibS2_i)
        /*0adc*/ 	.word	0x00000000


	//----- nvinfo : EIATTR_MIN_STACK_SIZE
	.align		4
.L_491:
        /*0ae0*/ 	.byte	0x04, 0x12
        /*0ae2*/ 	.short	(.L_493 - .L_492)
	.align		4
.L_492:
        /*0ae4*/ 	.word	index@(_Z23gemm_half_q_half_kernelILi1ELi16ELb1ELb0ELi32EEvPK6__halfPKjS4_S2_PS0_iiiiPKtS7_iiiiiibS2_i)
        /*0ae8*/ 	.word	0x00000000


	//----- nvinfo : EIATTR_MIN_STACK_SIZE
	.align		4
.L_493:
        /*0aec*/ 	.byte	0x04, 0x12
        /*0aee*/ 	.short	(.L_495 - .L_494)
	.align		4
.L_494:
        /*0af0*/ 	.word	index@(_Z23gemm_half_q_half_kernelILi1ELi24ELb1ELb0ELi32EEvPK6__halfPKjS4_S2_PS0_iiiiPKtS7_iiiiiibS2_i)
        /*0af4*/ 	.word	0x00000000


	//----- nvinfo : EIATTR_MIN_STACK_SIZE
	.align		4
.L_495:
        /*0af8*/ 	.byte	0x04, 0x12
        /*0afa*/ 	.short	(.L_497 - .L_496)
	.align		4
.L_496:
        /*0afc*/ 	.word	index@(_Z23gemm_half_q_half_kernelILi1ELi8ELb1ELb0ELi32EEvPK6__halfPKjS4_S2_PS0_iiiiPKtS7_iiiiiibS2_i)
        /*0b00*/ 	.word	0x00000000


	//----- nvinfo : EIATTR_MIN_STACK_SIZE
	.align		4
.L_497:
        /*0b04*/ 	.byte	0x04, 0x12
        /*0b06*/ 	.short	(.L_499 - .L_498)
	.align		4
.L_498:
        /*0b08*/ 	.word	index@(_Z23gemm_half_q_half_kernelILi1ELi12ELb1ELb0ELi32EEvPK6__halfPKjS4_S2_PS0_iiiiPKtS7_iiiiiibS2_i)
        /*0b0c*/ 	.word	0x00000000


	//----- nvinfo : EIATTR_MIN_STACK_SIZE
	.align		4
.L_499:
        /*0b10*/ 	.byte	0x04, 0x12
        /*0b12*/ 	.short	(.L_501 - .L_500)
	.align		4
.L_500:
        /*0b14*/ 	.word	index@(_Z23gemm_half_q_half_kernelILi1ELi14ELb1ELb0ELi32EEvPK6__halfPKjS4_S2_PS0_iiiiPKtS7_iiiiiibS2_i)
        /*0b18*/ 	.word	0x00000000


	//----- nvinfo : EIATTR_MIN_STACK_SIZE
	.align		4
.L_501:
        /*0b1c*/ 	.byte	0x04, 0x12
        /*0b1e*/ 	.short	(.L_503 - .L_502)
	.align		4
.L_502:
        /*0b20*/ 	.word	index@(_Z23gemm_half_q_half_kernelILi1ELi4ELb1ELb0ELi32EEvPK6__halfPKjS4_S2_PS0_iiiiPKtS7_iiiiiibS2_i)
        /*0b24*/ 	.word	0x00000000


	//----- nvinfo : EIATTR_MIN_STACK_SIZE
	.align		4
.L_503:
        /*0b28*/ 	.byte	0x04, 0x12
        /*0b2a*/ 	.short	(.L_505 - .L_504)
	.align		4
.L_504:
        /*0b2c*/ 	.word	index@(_Z23gemm_half_q_half_kernelILi1ELi6ELb1ELb0ELi32EEvPK6__halfPKjS4_S2_PS0_iiiiPKtS7_iiiiiibS2_i)
        /*0b30*/ 	.word	0x00000000


	//----- nvinfo : EIATTR_MIN_STACK_SIZE
	.align		4
.L_505:
        /*0b34*/ 	.byte	0x04, 0x12
        /*0b36*/ 	.short	(.L_507 - .L_506)
	.align		4
.L_506:
        /*0b38*/ 	.word	index@(_Z23gemm_half_q_half_kernelILi1ELi2ELb1ELb0ELi32EEvPK6__halfPKjS4_S2_PS0_iiiiPKtS7_iiiiiibS2_i)
        /*0b3c*/ 	.word	0x00000000
.L_507:


//--------------------- .nv.compat                --------------------------
	.section	.nv.compat,"",@"SHT_CUDA_COMPAT_INFO"
	.align	4
        /*0000*/ 	.byte	0x02, 0x09, 0x00, 0x00, 0x02, 0x02, 0x01, 0x00, 0x02, 0x05, 0x05, 0x00, 0x03, 0x07, 0x01, 0x01
        /*0010*/ 	.byte	0x02, 0x03, 0x00, 0x00, 0x02, 0x06, 0x01, 0x00, 0x04, 0x0b, 0x08, 0x00, 0x00, 0x00, 0x00, 0x00
        /*0020*/ 	.byte	0x00, 0x00, 0x00, 0x00


//--------------------- .nv.info._Z23gemm_half_q_half_kernelILi4ELi32ELb1ELb0ELi64EEvPK6__halfPKjS4_S2_PS0_iiiiPKtS7_iiiiiibS2_i --------------------------
	.section	.nv.info._Z23gemm_half_q_half_kernelILi4ELi32ELb1ELb0ELi64EEvPK6__halfPKjS4_S2_PS0_iiiiPKtS7_iiiiiibS2_i,"",@"SHT_CUDA_INFO"
	.sectionflags	@""
	.align	4


	//----- nvinfo : EIATTR_CUDA_API_VERSION
	.align		4
        /*0000*/ 	.byte	0x04, 0x37
        /*0002*/ 	.short	(.L_509 - .L_508)
.L_508:
        /*0004*/ 	.word	0x00000082


	//----- nvinfo : EIATTR_KPARAM_INFO
	.align		4
.L_509:
        /*0008*/ 	.byte	0x04, 0x17
        /*000a*/ 	.short	(.L_511 - .L_510)
.L_510:
        /*000c*/ 	.word	0x00000000
        /*0010*/ 	.short	0x0013
        /*0012*/ 	.short	0x0070
        /*0014*/ 	.byte	0x00, 0xf0, 0x11, 0x00


	//----- nvinfo : EIATTR_KPARAM_INFO
	.align		4
.L_511:
        /*0018*/ 	.byte	0x04, 0x17
        /*001a*/ 	.short	(.L_513 - .L_512)
.L_512:
        /*001c*/ 	.word	0x00000000
        /*0020*/ 	.short	0x0012
        /*0022*/ 	.short	0x0068
        /*0024*/ 	.byte	0x00, 0xf0, 0x21, 0x00


	//----- nvinfo : EIATTR_KPARAM_INFO
	.align		4
.L_513:
        /*0028*/ 	.byte	0x04, 0x17
        /*002a*/ 	.short	(.L_515 - .L_514)
.L_514:
        /*002c*/ 	.word	0x00000000
        /*0030*/ 	.short	0x0011
        /*0032*/ 	.short	0x0060
        /*0034*/ 	.byte	0x00, 0xf0, 0x05, 0x00


	//----- nvinfo : EIATTR_KPARAM_INFO
	.align		4
.L_515:
        /*0038*/ 	.byte	0x04, 0x17
        /*003a*/ 	.short	(.L_517 - .L_516)
.L_516:
        /*003c*/ 	.word	0x00000000
        /*0040*/ 	.short	0x0010
        /*0042*/ 	.short	0x005c
        /*0044*/ 	.byte	0x00, 0xf0, 0x11, 0x00


	//----- nvinfo : EIATTR_KPARAM_INFO
	.align		4
.L_517:
        /*0048*/ 	.byte	0x04, 0x17
        /*004a*/ 	.short	(.L_519 - .L_518)
.L_518:
        /*004c*/ 	.word	0x00000000
        /*0050*/ 	.short	0x000f
        /*0052*/ 	.short	0x0058
        /*0054*/ 	.byte	0x00, 0xf0, 0x11, 0x00


	//----- nvinfo : EIATTR_KPARAM_INFO
	.align		4
.L_519:
        /*0058*/ 	.byte	0x04, 0x17
        /*005a*/ 	.short	(.L_521 - .L_520)
.L_520:
        /*005c*/ 	.word	0x00000000
        /*0060*/ 	.short	0x000e
        /*0062*/ 	.short	0x0054
        /*0064*/ 	.byte	0x00, 0xf0, 0x11, 0x00


	//----- nvinfo : EIATTR_KPARAM_INFO
	.align		4
.L_521:
        /*0068*/ 	.byte	0x04, 0x17
        /*006a*/ 	.short	(.L_523 - .L_522)
.L_522:
        /*006c*/ 	.word	0x00000000
        /*0070*/ 	.short	0x000d
        /*0072*/ 	.short	0x0050
        /*0074*/ 	.byte	0x00, 0xf0, 0x11, 0x00


	//----- nvinfo : EIATTR_KPARAM_INFO
	.align		4
.L_523:
        /*0078*/ 	.byte	0x04, 0x17
        /*007a*/ 	.short	(.L_525 - .L_524)
.L_524:
        /*007c*/ 	.word	0x00000000
        /*0080*/ 	.short	0x000c
        /*0082*/ 	.short	0x004c
        /*0084*/ 	.byte	0x00, 0xf0, 0x11, 0x00


	//----- nvinfo : EIATTR_KPARAM_INFO
	.align		4
.L_525:
        /*0088*/ 	.byte	0x04, 0x17
        /*008a*/ 	.short	(.L_527 - .L_526)
.L_526:
        /*008c*/ 	.word	0x00000000
        /*0090*/ 	.short	0x000b
        /*0092*/ 	.short	0x0048
        /*0094*/ 	.byte	0x00, 0xf0, 0x11, 0x00


	//----- nvinfo : EIATTR_KPARAM_INFO
	.align		4
.L_527:
        /*0098*/ 	.byte	0x04, 0x17
        /*009a*/ 	.short	(.L_529 - .L_528)
.L_528:
        /*009c*/ 	.word	0x00000000
        /*00a0*/ 	.short	0x000a
        /*00a2*/ 	.short	0x0040
        /*00a4*/ 	.byte	0x00, 0xf0, 0x21, 0x00


	//----- nvinfo : EIATTR_KPARAM_INFO
	.align		4
.L_529:
        /*00a8*/ 	.byte	0x04, 0x17
        /*00aa*/ 	.short	(.L_531 - .L_530)
.L_530:
        /*00ac*/ 	.word	0x00000000
        /*00b0*/ 	.short	0x0009
        /*00b2*/ 	.short	0x0038
        /*00b4*/ 	.byte	0x00, 0xf0, 0x21, 0x00


	//----- nvinfo : EIATTR_KPARAM_INFO
	.align		4
.L_531:
        /*00b8*/ 	.byte	0x04, 0x17
        /*00ba*/ 	.short	(.L_533 - .L_532)
.L_532:
        /*00bc*/ 	.word	0x00000000
        /*00c0*/ 	.short	0x0008
        /*00c2*/ 	.short	0x0034
        /*00c4*/ 	.byte	0x00, 0xf0, 0x11, 0x00


	//----- nvinfo : EIATTR_KPARAM_INFO
	.align		4
.L_533:
        /*00c8*/ 	.byte	0x04, 0x17
        /*00ca*/ 	.short	(.L_535 - .L_534)
.L_534:
        /*00cc*/ 	.word	0x00000000
        /*00d0*/ 	.short	0x0007
        /*00d2*/ 	.short	0x0030
        /*00d4*/ 	.byte	0x00, 0xf0, 0x11, 0x00


	//----- nvinfo : EIATTR_KPARAM_INFO
	.align		4
.L_535:
        /*00d8*/ 	.byte	0x04, 0x17
        /*00da*/ 	.short	(.L_537 - .L_536)
.L_536:
        /*00dc*/ 	.word	0x00000000
        /*00e0*/ 	.short	0x0006
        /*00e2*/ 	.short	0x002c
        /*00e4*/ 	.byte	0x00, 0xf0, 0x11, 0x00


	//----- nvinfo : EIATTR_KPARAM_INFO
	.align		4
.L_537:
        /*00e8*/ 	.byte	0x04, 0x17
        /*00ea*/ 	.short	(.L_539 - .L_538)
.L_538:
        /*00ec*/ 	.word	0x00000000
        /*00f0*/ 	.short	0x0005
        /*00f2*/ 	.short	0x0028
        /*00f4*/ 	.byte	0x00, 0xf0, 0x11, 0x00


	//----- nvinfo : EIATTR_KPARAM_INFO
	.align		4
.L_539:
        /*00f8*/ 	.byte	0x04, 0x17
        /*00fa*/ 	.short	(.L_541 - .L_540)
.L_540:
        /*00fc*/ 	.word	0x00000000
        /*0100*/ 	.short	0x0004
        /*0102*/ 	.short	0x0020
        /*0104*/ 	.byte	0x00, 0xf0, 0x21, 0x00


	//----- nvinfo : EIATTR_KPARAM_INFO
	.align		4
.L_541:
        /*0108*/ 	.byte	0x04, 0x17
        /*010a*/ 	.short	(.L_543 - .L_542)
.L_542:
        /*010c*/ 	.word	0x00000000
        /*0110*/ 	.short	0x0003
        /*0112*/ 	.short	0x0018
        /*0114*/ 	.byte	0x00, 0xf0, 0x21, 0x00


	//----- nvinfo : EIATTR_KPARAM_INFO
	.align		4
.L_543:
        /*0118*/ 	.byte	0x04, 0x17
        /*011a*/ 	.short	(.L_545 - .L_544)
.L_544:
        /*011c*/ 	.word	0x00000000
        /*0120*/ 	.short	0x0002
        /*0122*/ 	.short	0x0010
        /*0124*/ 	.byte	0x00, 0xf0, 0x21, 0x00


	//----- nvinfo : EIATTR_KPARAM_INFO
	.align		4
.L_545:
        /*0128*/ 	.byte	0x04, 0x17
        /*012a*/ 	.short	(.L_547 - .L_546)
.L_546:
        /*012c*/ 	.word	0x00000000
        /*0130*/ 	.short	0x0001
        /*0132*/ 	.short	0x0008
        /*0134*/ 	.byte	0x00, 0xf0, 0x21, 0x00


	//----- nvinfo : EIATTR_KPARAM_INFO
	.align		4
.L_547:
        /*0138*/ 	.byte	0x04, 0x17
        /*013a*/ 	.short	(.L_549 - .L_548)
.L_548:
        /*013c*/ 	.word	0x00000000
        /*0140*/ 	.short	0x0000
        /*0142*/ 	.short	0x0000
        /*0144*/ 	.byte	0x00, 0xf0, 0x21, 0x00


	//----- nvinfo : EIATTR_SPARSE_MMA_MASK
	.align		4
.L_549:
        /*0148*/ 	.byte	0x03, 0x50
        /*014a*/ 	.short	0x0000


	//----- nvinfo : EIATTR_MAXREG_COUNT
	.align		4
        /*014c*/ 	.byte	0x03, 0x1b
        /*014e*/ 	.short	0x00ff


	//----- nvinfo : EIATTR_NUM_BARRIERS
	.align		4
        /*0150*/ 	.byte	0x02, 0x4c
        /*0152*/ 	.byte	0x01
	.zero		1


	//----- nvinfo : EIATTR_MERCURY_ISA_VERSION
	.align		4
        /*0154*/ 	.byte	0x03, 0x5f
        /*0156*/ 	.short	0x0101


	//----- nvinfo : EIATTR_EXIT_INSTR_OFFSETS
	.align		4
        /*0158*/ 	.byte	0x04, 0x1c
        /*015a*/ 	.short	(.L_551 - .L_550)


	//   ....[0]....
.L_550:
        /*015c*/ 	.word	0x00000330


	//   ....[1]....
        /*0160*/ 	.word	0x00000a40


	//   ....[2]....
        /*0164*/ 	.word	0x00004010


	//   ....[3]....
        /*0168*/ 	.word	0x00004310


	//   ....[4]....
        /*016c*/ 	.word	0x00004590


	//   ....[5]....
        /*0170*/ 	.word	0x000047f0


	//   ....[6]....
        /*0174*/ 	.word	0x00004930


	//   ....[7]....
        /*0178*/ 	.word	0x000049d0


	//   ....[8]....
        /*017c*/ 	.word	0x00004a10


	//----- nvinfo : EIATTR_CRS_STACK_SIZE
	.align		4
.L_551:
        /*0180*/ 	.byte	0x04, 0x1e
        /*0182*/ 	.short	(.L_553 - .L_552)
.L_552:
        /*0184*/ 	.word	0x00000000


	//----- nvinfo : EIATTR_CBANK_PARAM_SIZE
	.align		4
.L_553:
        /*0188*/ 	.byte	0x03, 0x19
        /*018a*/ 	.short	0x0074


	//----- nvinfo : EIATTR_PARAM_CBANK
	.align		4
        /*018c*/ 	.byte	0x04, 0x0a
        /*018e*/ 	.short	(.L_555 - .L_554)
	.align		4
.L_554:
        /*0190*/ 	.word	index@(.nv.constant0._Z23gemm_half_q_half_kernelILi4ELi32ELb1ELb0ELi64EEvPK6__halfPKjS4_S2_PS0_iiiiPKtS7_iiiiiibS2_i)
        /*0194*/ 	.short	0x0210
        /*0196*/ 	.short	0x0074


	//----- nvinfo : EIATTR_SW_WAR
	.align		4
.L_555:
        /*0198*/ 	.byte	0x04, 0x36
        /*019a*/ 	.short	(.L_557 - .L_556)
.L_556:
        /*019c*/ 	.word	0x00000008
.L_557:


//--------------------- .nv.info._Z23gemm_half_q_half_kernelILi4ELi48ELb1ELb0ELi64EEvPK6__halfPKjS4_S2_PS0_iiiiPKtS7_iiiiiibS2_i --------------------------
	.section	.nv.info._Z23gemm_half_q_half_kernelILi4ELi48ELb1ELb0ELi64EEvPK6__halfPKjS4_S2_PS0_iiiiPKtS7_iiiiiibS2_i,"",@"SHT_CUDA_INFO"
	.sectionflags	@""
	.align	4


	//----- nvinfo : EIATTR_CUDA_API_VERSION
	.align		4
        /*0000*/ 	.byte	0x04, 0x37
        /*0002*/ 	.short	(.L_559 - .L_558)
.L_558:
        /*0004*/ 	.word	0x00000082


	//----- nvinfo : EIATTR_KPARAM_INFO
	.align		4
.L_559:
        /*0008*/ 	.byte	0x04, 0x17
        /*000a*/ 	.short	(.L_561 - .L_560)
.L_560:
        /*000c*/ 	.word	0x00000000
        /*0010*/ 	.short	0x0013
        /*0012*/ 	.short	0x0070
        /*0014*/ 	.byte	0x00, 0xf0, 0x11, 0x00


	//----- nvinfo : EIATTR_KPARAM_INFO
	.align		4
.L_561:
        /*0018*/ 	.byte	0x04, 0x17
        /*001a*/ 	.short	(.L_563 - .L_562)
.L_562:
        /*001c*/ 	.word	0x00000000
        /*0020*/ 	.short	0x0012
        /*0022*/ 	.short	0x0068
        /*0024*/ 	.byte	0x00, 0xf0, 0x21, 0x00


	//----- nvinfo : EIATTR_KPARAM_INFO
	.align		4
.L_563:
        /*0028*/ 	.byte	0x04, 0x17
        /*002a*/ 	.short	(.L_565 - .L_564)
.L_564:
        /*002c*/ 	.word	0x00000000
        /*0030*/ 	.short	0x0011
        /*0032*/ 	.short	0x0060
        /*0034*/ 	.byte	0x00, 0xf0, 0x05, 0x00


	//----- nvinfo : EIATTR_KPARAM_INFO
	.align		4
.L_565:
        /*0038*/ 	.byte	0x04, 0x17
        /*003a*/ 	.short	(.L_567 - .L_566)
.L_566:
        /*003c*/ 	.word	0x00000000
        /*0040*/ 	.short	0x0010
        /*0042*/ 	.short	0x005c
        /*0044*/ 	.byte	0x00, 0xf0, 0x11, 0x00


	//----- nvinfo : EIATTR_KPARAM_INFO
	.align		4
.L_567:
        /*0048*/ 	.byte	0x04, 0x17
        /*004a*/ 	.short	(.L_569 - .L_568)
.L_568:
        /*004c*/ 	.word	0x00000000
        /*0050*/ 	.short	0x000f
        /*0052*/ 	.short	0x0058
        /*0054*/ 	.byte	0x00, 0xf0, 0x11, 0x00


	//----- nvinfo : EIATTR_KPARAM_INFO
	.align		4
.L_569:
        /*0058*/ 	.byte	0x04, 0x17
        /*005a*/ 	.short	(.L_571 - .L_570)
.L_570:
        /*005c*/ 	.word	0x00000000
        /*0060*/ 	.short	0x000e
        /*0062*/ 	.short	0x0054
        /*0064*/ 	.byte	0x00, 0xf0, 0x11, 0x00


	//----- nvinfo : EIATTR_KPARAM_INFO
	.align		4
.L_571:
        /*0068*/ 	.byte	0x04, 0x17
        /*006a*/ 	.short	(.L_573 - .L_572)
.L_572:
        /*006c*/ 	.word	0x00000000
        /*0070*/ 	.short	0x000d
        /*0072*/ 	.short	0x0050
        /*0074*/ 	.byte	0x00, 0xf0, 0x11, 0x00


	//----- nvinfo : EIATTR_KPARAM_INFO
	.align		4
.L_573:
        /*0078*/ 	.byte	0x04, 0x17
        /*007a*/ 	.short	(.L_575 - .L_574)
.L_574:
        /*007c*/ 	.word	0x00000000
        /*0080*/ 	.short	0x000c
        /*0082*/ 	.short	0x004c
        /*0084*/ 	.byte	0x00, 0xf0, 0x11, 0x00


	//----- nvinfo : EIATTR_KPARAM_INFO
	.align		4
.L_575:
        /*0088*/ 	.byte	0x04, 0x17
        /*008a*/ 	.short	(.L_577 - .L_576)
.L_576:
        /*008c*/ 	.word	0x00000000
        /*0090*/ 	.short	0x000b
        /*0092*/ 	.short	0x0048
        /*0094*/ 	.byte	0x00, 0xf0, 0x11, 0x00


	//----- nvinfo : EIATTR_KPARAM_INFO
	.align		4
.L_577:
        /*0098*/ 	.byte	0x04, 0x17
        /*009a*/ 	.short	(.L_579 - .L_578)
.L_578:
        /*009c*/ 	.word	0x00000000
        /*00a0*/ 	.short	0x000a
        /*00a2*/ 	.short	0x0040
        /*00a4*/ 	.byte	0x00, 0xf0, 0x21, 0x00


	//----- nvinfo : EIATTR_KPARAM_INFO
	.align		4
.L_579:
        /*00a8*/ 	.byte	0x04, 0x17
        /*00aa*/ 	.short	(.L_581 - .L_580)
.L_580:
        /*00ac*/ 	.word	0x00000000
        /*00b0*/ 	.short	0x0009
        /*00b2*/ 	.short	0x0038
        /*00b4*/ 	.byte	0x00, 0xf0, 0x21, 0x00


	//----- nvinfo : EIATTR_KPARAM_INFO
	.align		4
.L_581:
        /*00b8*/ 	.byte	0x04, 0x17
        /*00ba*/ 	.short	(.L_583 - .L_582)
.L_582:
        /*00bc*/ 	.word	0x00000000
        /*00c0*/ 	.short	0x0008
        /*00c2*/ 	.short	0x0034
        /*00c4*/ 	.byte	0x00, 0xf0, 0x11, 0x00


	//----- nvinfo : EIATTR_KPARAM_INFO
	.align		4
.L_583:
        /*00c8*/ 	.byte	0x04, 0x17
        /*00ca*/ 	.short	(.L_585 - .L_584)
.L_584:
        /*00cc*/ 	.word	0x00000000
        /*00d0*/ 	.short	0x0007
        /*00d2*/ 	.short	0x0030
        /*00d4*/ 	.byte	0x00, 0xf0, 0x11, 0x00


	//----- nvinfo : EIATTR_KPARAM_INFO
	.align		4
.L_585:
        /*00d8*/ 	.byte	0x04, 0x17
        /*00da*/ 	.short	(.L_587 - .L_586)
.L_586:
        /*00dc*/ 	.word	0x00000000
        /*00e0*/ 	.short	0x0006
        /*00e2*/ 	.short	0x002c
        /*00e4*/ 	.byte	0x00, 0xf0, 0x11, 0x00


	//----- nvinfo : EIATTR_KPARAM_INFO
	.align		4
.L_587:
        /*00e8*/ 	.byte	0x04, 0x17
        /*00ea*/ 	.short	(.L_589 - .L_588)
.L_588:
        /*00ec*/ 	.word	0x00000000
        /*00f0*/ 	.short	0x0005
        /*00f2*/ 	.short	0x0028
        /*00f4*/ 	.byte	0x00, 0xf0, 0x11, 0x00


	//----- nvinfo : EIATTR_KPARAM_INFO
	.align		4
.L_589:
        /*00f8*/ 	.byte	0x04, 0x17
        /*00fa*/ 	.short	(.L_591 - .L_590)
.L_590:
        /*00fc*/ 	.word	0x00000000
        /*0100*/ 	.short	0x0004
        /*0102*/ 	.short	0x0020
        /*0104*/ 	.byte	0x00, 0xf0, 0x21, 0x00


	//----- nvinfo : EIATTR_KPARAM_INFO
	.align		4
.L_591:
        /*0108*/ 	.byte	0x04, 0x17
        /*010a*/ 	.short	(.L_593 - .L_592)
.L_592:
        /*010c*/ 	.word	0x00000000
        /*0110*/ 	.short	0x0003
        /*0112*/ 	.short	0x0018
        /*0114*/ 	.byte	0x00, 0xf0, 0x21, 0x00


	//----- nvinfo : EIATTR_KPARAM_INFO
	.align		4
.L_593:
        /*0118*/ 	.byte	0x04, 0x17
        /*011a*/ 	.short	(.L_595 - .L_594)
.L_594:
        /*011c*/ 	.word	0x00000000
        /*0120*/ 	.short	0x0002
        /*0122*/ 	.short	0x0010
        /*0124*/ 	.byte	0x00, 0xf0, 0x21, 0x00


	//----- nvinfo : EIATTR_KPARAM_INFO
	.align		4
.L_595:
        /*0128*/ 	.byte	0x04, 0x17
        /*012a*/ 	.short	(.L_597 - .L_596)
.L_596:
        /*012c*/ 	.word	0x00000000
        /*0130*/ 	.short	0x0001
        /*0132*/ 	.short	0x0008
        /*0134*/ 	.byte	0x00, 0xf0, 0x21, 0x00


	//----- nvinfo : EIATTR_KPARAM_INFO
	.align		4
.L_597:
        /*0138*/ 	.byte	0x04, 0x17
        /*013a*/ 	.short	(.L_599 - .L_598)
.L_598:
        /*013c*/ 	.word	0x00000000
        /*0140*/ 	.short	0x0000
        /*0142*/ 	.short	0x0000
        /*0144*/ 	.byte	0x00, 0xf0, 0x21, 0x00


	//----- nvinfo : EIATTR_SPARSE_MMA_MASK
	.align		4
.L_599:
        /*0148*/ 	.byte	0x03, 0x50
        /*014a*/ 	.short	0x0000


	//----- nvinfo : EIATTR_MAXREG_COUNT
	.align		4
        /*014c*/ 	.byte	0x03, 0x1b
        /*014e*/ 	.short	0x00ff


	//----- nvinfo : EIATTR_NUM_BARRIERS
	.align		4
        /*0150*/ 	.byte	0x02, 0x4c
        /*0152*/ 	.byte	0x01
	.zero		1


	//----- nvinfo : EIATTR_MERCURY_ISA_VERSION
	.align		4
        /*0154*/ 	.byte	0x03, 0x5f
        /*0156*/ 	.short	0x0101


	//----- nvinfo : EIATTR_EXIT_INSTR_OFFSETS
	.align		4
        /*0158*/ 	.byte	0x04, 0x1c
        /*015a*/ 	.short	(.L_601 - .L_600)


	//   ....[0]....
.L_600:
        /*015c*/ 	.word	0x00000330


	//   ....[1]....
        /*0160*/ 	.word	0x00000ed0


	//   ....[2]....
        /*0164*/ 	.word	0x00006b30


	//   ....[3]....
        /*0168*/ 	.word	0x00006e00


	//   ....[4]....
        /*016c*/ 	.word	0x00007050


	//   ....[5]....
        /*0170*/ 	.word	0x000072a0


	//   ....[6]....
        /*0174*/ 	.word	0x000073e0


	//   ....[7]....
        /*0178*/ 	.word	0x00007480


	//   ....[8]....
        /*017c*/ 	.word	0x000074c0


	//----- nvinfo : EIATTR_CRS_STACK_SIZE
	.align		4
.L_601:
        /*0180*/ 	.byte	0x04, 0x1e
        /*0182*/ 	.short	(.L_603 - .L_602)
.L_602:
        /*0184*/ 	.word	0x00000000


	//----- nvinfo : EIATTR_CBANK_PARAM_SIZE
	.align		4
.L_603:
        /*0188*/ 	.byte	0x03, 0x19
        /*018a*/ 	.short	0x0074


	//----- nvinfo : EIATTR_PARAM_CBANK
	.align		4
        /*018c*/ 	.byte	0x04, 0x0a
        /*018e*/ 	.short	(.L_605 - .L_604)
	.align		4
.L_604:
        /*0190*/ 	.word	index@(.nv.constant0._Z23gemm_half_q_half_kernelILi4ELi48ELb1ELb0ELi64EEvPK6__halfPKjS4_S2_PS0_iiiiPKtS7_iiiiiibS2_i)
        /*0194*/ 	.short	0x0210
        /*0196*/ 	.short	0x0074


	//----- nvinfo : EIATTR_SW_WAR
	.align		4
.L_605:
        /*0198*/ 	.byte	0x04, 0x36
        /*019a*/ 	.short	(.L_607 - .L_606)
.L_606:
        /*019c*/ 	.word	0x00000008
.L_607:


//--------------------- .nv.info._Z23gemm_half_q_half_kernelILi4ELi16ELb1ELb0ELi64EEvPK6__halfPKjS4_S2_PS0_iiiiPKtS7_iiiiiibS2_i --------------------------
	.section	.nv.info._Z23gemm_half_q_half_kernelILi4ELi16ELb1ELb0ELi64EEvPK6__halfPKjS4_S2_PS0_iiiiPKtS7_iiiiiibS2_i,"",@"SHT_CUDA_INFO"
	.sectionflags	@""
	.align	4


	//----- nvinfo : EIATTR_CUDA_API_VERSION
	.align		4
        /*0000*/ 	.byte	0x04, 0x37
        /*0002*/ 	.short	(.L_609 - .L_608)
.L_608:
        /*0004*/ 	.word	0x00000082


	//----- nvinfo : EIATTR_KPARAM_INFO
	.align		4
.L_609:
        /*0008*/ 	.byte	0x04, 0x17
        /*000a*/ 	.short	(.L_611 - .L_610)
.L_610:
        /*000c*/ 	.word	0x00000000
        /*0010*/ 	.short	0x0013
        /*0012*/ 	.short	0x0070
        /*0014*/ 	.byte	0x00, 0xf0, 0x11, 0x00


	//----- nvinfo : EIATTR_KPARAM_INFO
	.align		4
.L_611:
        /*0018*/ 	.byte	0x04, 0x17
        /*001a*/ 	.short	(.L_613 - .L_612)
.L_612:
        /*001c*/ 	.word	0x00000000
        /*0020*/ 	.short	0x0012
        /*0022*/ 	.short	0x0068
        /*0024*/ 	.byte	0x00, 0xf0, 0x21, 0x00


	//----- nvinfo : EIATTR_KPARAM_INFO
	.align		4
.L_613:
        /*0028*/ 	.byte	0x04, 0x17
        /*002a*/ 	.short	(.L_615 - .L_614)
.L_614:
        /*002c*/ 	.word	0x00000000
        /*0030*/ 	.short	0x0011
        /*0032*/ 	.short	0x0060
        /*0034*/ 	.byte	0x00, 0xf0, 0x05, 0x00


	//----- nvinfo : EIATTR_KPARAM_INFO
	.align		4
.L_615:
        /*0038*/ 	.byte	0x04, 0x17
        /*003a*/ 	.short	(.L_617 - .L_616)
.L_616:
        /*003c*/ 	.word	0x00000000
        /*0040*/ 	.short	0x0010
        /*0042*/ 	.short	0x005c
        /*0044*/ 	.byte	0x00, 0xf0, 0x11, 0x00


	//----- nvinfo : EIATTR_KPARAM_INFO
	.align		4
.L_617:
        /*0048*/ 	.byte	0x04, 0x17
        /*004a*/ 	.short	(.L_619 - .L_618)
.L_618:
        /*004c*/ 	.word	0x00000000
        /*0050*/ 	.short	0x000f
        /*0052*/ 	.short	0x0058
        /*0054*/ 	.byte	0x00, 0xf0, 0x11, 0x00


	//----- nvinfo : EIATTR_KPARAM_INFO
	.align		4
.L_619:
        /*0058*/ 	.byte	0x04, 0x17
        /*005a*/ 	.short	(.L_621 - .L_620)
.L_620:
        /*005c*/ 	.word	0x00000000
        /*0060*/ 	.short	0x000e
        /*0062*/ 	.short	0x0054
        /*0064*/ 	.byte	0x00, 0xf0, 0x11, 0x00


	//----- nvinfo : EIATTR_KPARAM_INFO
	.align		4
.L_621:
        /*0068*/ 	.byte	0x04, 0x17
        /*006a*/ 	.short	(.L_623 - .L_622)
.L_622:
        /*006c*/ 	.word	0x00000000
        /*0070*/ 	.short	0x000d
        /*0072*/ 	.short	0x0050
        /*0074*/ 	.byte	0x00, 0xf0, 0x11, 0x00


	//----- nvinfo : EIATTR_KPARAM_INFO
	.align		4
.L_623:
        /*0078*/ 	.byte	0x04, 0x17
        /*007a*/ 	.short	(.L_625 - .L_624)
.L_624:
        /*007c*/ 	.word	0x00000000
        /*0080*/ 	.short	0x000c
        /*0082*/ 	.short	0x004c
        /*0084*/ 	.byte	0x00, 0xf0, 0x11, 0x00


	//----- nvinfo : EIATTR_KPARAM_INFO
	.align		4
.L_625:
        /*0088*/ 	.byte	0x04, 0x17
        /*008a*/ 	.short	(.L_627 - .L_626)
.L_626:
        /*008c*/ 	.word	0x00000000
        /*0090*/ 	.short	0x000b
        /*0092*/ 	.short	0x0048
        /*0094*/ 	.byte	0x00, 0xf0, 0x11, 0x00


	//----- nvinfo : EIATTR_KPARAM_INFO
	.align		4
.L_627:
        /*0098*/ 	.byte	0x04, 0x17
        /*009a*/ 	.short	(.L_629 - .L_628)
.L_628:
        /*009c*/ 	.word	0x00000000
        /*00a0*/ 	.short	0x000a
        /*00a2*/ 	.short	0x0040
        /*00a4*/ 	.byte	0x00, 0xf0, 0x21, 0x00


	//----- nvinfo : EIATTR_KPARAM_INFO
	.align		4
.L_629:
        /*00a8*/ 	.byte	0x04, 0x17
        /*00aa*/ 	.short	(.L_631 - .L_630)
.L_630:
        /*00ac*/ 	.word	0x00000000
        /*00b0*/ 	.short	0x0009
        /*00b2*/ 	.short	0x0038
        /*00b4*/ 	.byte	0x00, 0xf0, 0x21, 0x00


	//----- nvinfo : EIATTR_KPARAM_INFO
	.align		4
.L_631:
        /*00b8*/ 	.byte	0x04, 0x17
        /*00ba*/ 	.short	(.L_633 - .L_632)
.L_632:
        /*00bc*/ 	.word	0x00000000
        /*00c0*/ 	.short	0x0008
        /*00c2*/ 	.short	0x0034
        /*00c4*/ 	.byte	0x00, 0xf0, 0x11, 0x00


	//----- nvinfo : EIATTR_KPARAM_INFO
	.align		4
.L_633:
        /*00c8*/ 	.byte	0x04, 0x17
        /*00ca*/ 	.short	(.L_635 - .L_634)
.L_634:
        /*00cc*/ 	.word	0x00000000
        /*00d0*/ 	.short	0x0007
        /*00d2*/ 	.short	0x0030
        /*00d4*/ 	.byte	0x00, 0xf0, 0x11, 0x00


	//----- nvinfo : EIATTR_KPARAM_INFO
	.align		4
.L_635:
        /*00d8*/ 	.byte	0x04, 0x17
        /*00da*/ 	.short	(.L_637 - .L_636)
.L_636:
        /*00dc*/ 	.word	0x00000000
        /*00e0*/ 	.short	0x0006
        /*00e2*/ 	.short	0x002c
        /*00e4*/ 	.byte	0x00, 0xf0, 0x11, 0x00


	//----- nvinfo : EIATTR_KPARAM_INFO
	.align		4
.L_637:
        /*00e8*/ 	.byte	0x04, 0x17
        /*00ea*/ 	.short	(.L_639 - .L_638)
.L_638:
        /*00ec*/ 	.word	0x00000000
        /*00f0*/ 	.short	0x0005
        /*00f2*/ 	.short	0x0028
        /*00f4*/ 	.byte	0x00, 0xf0, 0x11, 0x00


	//----- nvinfo : EIATTR_KPARAM_INFO
	.align		4
.L_639:
        /*00f8*/ 	.byte	0x04, 0x17
        /*00fa*/ 	.short	(.L_641 - .L_640)
.L_640:
        /*00fc*/ 	.word	0x00000000
        /*0100*/ 	.short	0x0004
        /*0102*/ 	.short	0x0020
        /*0104*/ 	.byte	0x00, 0xf0, 0x21, 0x00


	//----- nvinfo : EIATTR_KPARAM_INFO
	.align		4
.L_641:
        /*0108*/ 	.byte	0x04, 0x17
        /*010a*/ 	.short	(.L_643 - .L_642)
.L_642:
        /*010c*/ 	.word	0x00000000
        /*0110*/ 	.short	0x0003
        /*0112*/ 	.short	0x0018
        /*0114*/ 	.byte	0x00, 0xf0, 0x21, 0x00


	//----- nvinfo : EIATTR_KPARAM_INFO
	.align		4
.L_643:
        /*0118*/ 	.byte	0x04, 0x17
        /*011a*/ 	.short	(.L_645 - .L_644)
.L_644:
        /*011c*/ 	.word	0x00000000
        /*0120*/ 	.short	0x0002
        /*0122*/ 	.short	0x0010
        /*0124*/ 	.byte	0x00, 0xf0, 0x21, 0x00


	//----- nvinfo : EIATTR_KPARAM_INFO
	.align		4
.L_645:
        /*0128*/ 	.byte	0x04, 0x17
        /*012a*/ 	.short	(.L_647 - .L_646)
.L_646:
        /*012c*/ 	.word	0x00000000
        /*0130*/ 	.short	0x0001
        /*0132*/ 	.short	0x0008
        /*0134*/ 	.byte	0x00, 0xf0, 0x21, 0x00


	//----- nvinfo : EIATTR_KPARAM_INFO
	.align		4
.L_647:
        /*0138*/ 	.byte	0x04, 0x17
        /*013a*/ 	.short	(.L_649 - .L_648)
.L_648:
        /*013c*/ 	.word	0x00000000
        /*0140*/ 	.short	0x0000
        /*0142*/ 	.short	0x0000
        /*0144*/ 	.byte	0x00, 0xf0, 0x21, 0x00


	//----- nvinfo : EIATTR_SPARSE_MMA_MASK
	.align		4
.L_649:
        /*0148*/ 	.byte	0x03, 0x50
        /*014a*/ 	.short	0x0000


	//----- nvinfo : EIATTR_MAXREG_COUNT
	.align		4
        /*014c*/ 	.byte	0x03, 0x1b
        /*014e*/ 	.short	0x00ff


	//----- nvinfo : EIATTR_NUM_BARRIERS
	.align		4
        /*0150*/ 	.byte	0x02, 0x4c
        /*0152*/ 	.byte	0x01
	.zero		1


	//----- nvinfo : EIATTR_MERCURY_ISA_VERSION
	.align		4
        /*0154*/ 	.byte	0x03, 0x5f
        /*0156*/ 	.short	0x0101


	//----- nvinfo : EIATTR_EXIT_INSTR_OFFSETS
	.align		4
        /*0158*/ 	.byte	0x04, 0x1c
        /*015a*/ 	.short	(.L_651 - .L_650)


	//   ....[0]....
.L_650:
        /*015c*/ 	.word	0x00000330


	//   ....[1]....
        /*0160*/ 	.word	0x00000a40


	//   ....[2]....
        /*0164*/ 	.word	0x00003b90


	//   ....[3]....
        /*0168*/ 	.word	0x00003e60


	//   ....[4]....
        /*016c*/ 	.word	0x000040b0


	//   ....[5]....
        /*0170*/ 	.word	0x00004300


	//   ....[6]....
        /*0174*/ 	.word	0x00004440


	//   ....[7]....
        /*0178*/ 	.word	0x000044e0


	//   ....[8]....
        /*017c*/ 	.word	0x00004520


	//----- nvinfo : EIATTR_CRS_STACK_SIZE
	.align		4
.L_651:
        /*0180*/ 	.byte	0x04, 0x1e
        /*0182*/ 	.short	(.L_653 - .L_652)
.L_652:
        /*0184*/ 	.word	0x00000000


	//----- nvinfo : EIATTR_CBANK_PARAM_SIZE
	.align		4
.L_653:
        /*0188*/ 	.byte	0x03, 0x19
        /*018a*/ 	.short	0x0074


	//----- nvinfo : EIATTR_PARAM_CBANK
	.align		4
        /*018c*/ 	.byte	0x04, 0x0a
        /*018e*/ 	.short	(.L_655 - .L_654)
	.align		4
.L_654:
        /*0190*/ 	.word	index@(.nv.constant0._Z23gemm_half_q_half_kernelILi4ELi16ELb1ELb0ELi64EEvPK6__halfPKjS4_S2_PS0_iiiiPKtS7_iiiiiibS2_i)
        /*0194*/ 	.short	0x0210
        /*0196*/ 	.short	0x0074


	//----- nvinfo : EIATTR_SW_WAR
	.align		4
.L_655:
        /*0198*/ 	.byte	0x04, 0x36
        /*019a*/ 	.short	(.L_657 - .L_656)
.L_656:
        /*019c*/ 	.word	0x00000008
.L_657:


//--------------------- .nv.info._Z23gemm_half_q_half_kernelILi4ELi24ELb1ELb0ELi64EEvPK6__halfPKjS4_S2_PS0_iiiiPKtS7_iiiiiibS2_i --------------------------
	.section	.nv.info._Z23gemm_half_q_half_kernelILi4ELi24ELb1ELb0ELi64EEvPK6__halfPKjS4_S2_PS0_iiiiPKtS7_iiiiiibS2_i,"",@"SHT_CUDA_INFO"
	.sectionflags	@""
	.align	4


	//----- nvinfo : EIATTR_CUDA_API_VERSION
	.align		4
        /*0000*/ 	.byte	0x04, 0x37
        /*0002*/ 	.short	(.L_659 - .L_658)
.L_658:
        /*0004*/ 	.word	0x00000082


	//----- nvinfo : EIATTR_KPARAM_INFO
	.align		4
.L_659:
        /*0008*/ 	.byte	0x04, 0x17
        /*000a*/ 	.short	(.L_661 - .L_660)
.L_660:
        /*000c*/ 	.word	0x00000000
        /*0010*/ 	.short	0x0013
        /*0012*/ 	.short	0x0070
        /*0014*/ 	.byte	0x00, 0xf0, 0x11, 0x00


	//----- nvinfo : EIATTR_KPARAM_INFO
	.align		4
.L_661:
        /*0018*/ 	.byte	0x04, 0x17
        /*001a*/ 	.short	(.L_663 - .L_662)
.L_662:
        /*001c*/ 	.word	0x00000000
        /*0020*/ 	.short	0x0012
        /*0022*/ 	.short	0x0068
        /*0024*/ 	.byte	0x00, 0xf0, 0x21, 0x00


	//----- nvinfo : EIATTR_KPARAM_INFO
	.align		4
.L_663:
        /*0028*/ 	.byte	0x04, 0x17
        /*002a*/ 	.short	(.L_665 - .L_664)
.L_664:
        /*002c*/ 	.word	0x00000000
        /*0030*/ 	.short	0x0011
        /*0032*/ 	.short	0x0060
        /*0034*/ 	.byte	0x00, 0xf0, 0x05, 0x00


	//----- nvinfo : EIATTR_KPARAM_INFO
	.align		4
.L_665:
        /*0038*/ 	.byte	0x04, 0x17
        /*003a*/ 	.short	(.L_667 - .L_666)
.L_666:
        /*003c*/ 	.word	0x00000000
        /*0040*/ 	.short	0x0010
        /*0042*/ 	.short	0x005c
        /*0044*/ 	.byte	0x00, 0xf0, 0x11, 0x00


	//----- nvinfo : EIATTR_KPARAM_INFO
	.align		4
.L_667:
        /*0048*/ 	.byte	0x04, 0x17
        /*004a*/ 	.short	(.L_669 - .L_668)
.L_668:
        /*004c*/ 	.word	0x00000000
        /*0050*/ 	.short	0x000f
        /*0052*/ 	.short	0x0058
        /*0054*/ 	.byte	0x00, 0xf0, 0x11, 0x00


	//----- nvinfo : EIATTR_KPARAM_INFO
	.align		4
.L_669:
        /*0058*/ 	.byte	0x04, 0x17
        /*005a*/ 	.short	(.L_671 - .L_670)
.L_670:
        /*005c*/ 	.word	0x00000000
        /*0060*/ 	.short	0x000e
        /*0062*/ 	.short	0x0054
        /*0064*/ 	.byte	0x00, 0xf0, 0x11, 0x00


	//----- nvinfo : EIATTR_KPARAM_INFO
	.align		4
.L_671:
        /*0068*/ 	.byte	0x04, 0x17
        /*006a*/ 	.short	(.L_673 - .L_672)
.L_672:
        /*006c*/ 	.word	0x00000000
        /*0070*/ 	.short	0x000d
        /*0072*/ 	.short	0x0050
        /*0074*/ 	.byte	0x00, 0xf0, 0x11, 0x00


	//----- nvinfo : EIATTR_KPARAM_INFO
	.align		4
.L_673:
        /*0078*/ 	.byte	0x04, 0x17
        /*007a*/ 	.short	(.L_675 - .L_674)
.L_674:
        /*007c*/ 	.word	0x00000000
        /*0080*/ 	.short	0x000c
        /*0082*/ 	.short	0x004c
        /*0084*/ 	.byte	0x00, 0xf0, 0x11, 0x00


	//----- nvinfo : EIATTR_KPARAM_INFO
	.align		4
.L_675:
        /*0088*/ 	.byte	0x04, 0x17
        /*008a*/ 	.short	(.L_677 - .L_676)
.L_676:
        /*008c*/ 	.word	0x00000000
        /*0090*/ 	.short	0x000b
        /*0092*/ 	.short	0x0048
        /*0094*/ 	.byte	0x00, 0xf0, 0x11, 0x00


	//----- nvinfo : EIATTR_KPARAM_INFO
	.align		4
.L_677:
        /*0098*/ 	.byte	0x04, 0x17
        /*009a*/ 	.short	(.L_679 - .L_678)
.L_678:
        /*009c*/ 	.word	0x00000000
        /*00a0*/ 	.short	0x000a
        /*00a2*/ 	.short	0x0040
        /*00a4*/ 	.byte	0x00, 0xf0, 0x21, 0x00


	//----- nvinfo : EIATTR_KPARAM_INFO
	.align		4
.L_679:
        /*00a8*/ 	.byte	0x04, 0x17
        /*00aa*/ 	.short	(.L_681 - .L_680)
.L_680:
        /*00ac*/ 	.word	0x00000000
        /*00b0*/ 	.short	0x0009
        /*00b2*/ 	.short	0x0038
        /*00b4*/ 	.byte	0x00, 0xf0, 0x21, 0x00


	//----- nvinfo : EIATTR_KPARAM_INFO
	.align		4
.L_681:
        /*00b8*/ 	.byte	0x04, 0x17
        /*00ba*/ 	.short	(.L_683 - .L_682)
.L_682:
        /*00bc*/ 	.word	0x00000000
        /*00c0*/ 	.short	0x0008
        /*00c2*/ 	.short	0x0034
        /*00c4*/ 	.byte	0x00, 0xf0, 0x11, 0x00


	//----- nvinfo : EIATTR_KPARAM_INFO
	.align		4
.L_683:
        /*00c8*/ 	.byte	0x04, 0x17
        /*00ca*/ 	.short	(.L_685 - .L_684)
.L_684:
        /*00cc*/ 	.word	0x00000000
        /*00d0*/ 	.short	0x0007
        /*00d2*/ 	.short	0x0030
        /*00d4*/ 	.byte	0x00, 0xf0, 0x11, 0x00


	//----- nvinfo : EIATTR_KPARAM_INFO
	.align		4
.L_685:
        /*00d8*/ 	.byte	0x04, 0x17
        /*00da*/ 	.short	(.L_687 - .L_686)
.L_686:
        /*00dc*/ 	.word	0x00000000
        /*00e0*/ 	.short	0x0006
        /*00e2*/ 	.short	0x002c
        /*00e4*/ 	.byte	0x00, 0xf0, 0x11, 0x00


	//----- nvinfo : EIATTR_KPARAM_INFO
	.align		4
.L_687:
        /*00e8*/ 	.byte	0x04, 0x17
        /*00ea*/ 	.short	(.L_689 - .L_688)
.L_688:
        /*00ec*/ 	.word	0x00000000
        /*00f0*/ 	.short	0x0005
        /*00f2*/ 	.short	0x0028
        /*00f4*/ 	.byte	0x00, 0xf0, 0x11, 0x00


	//----- nvinfo : EIATTR_KPARAM_INFO
	.align		4
.L_689:
        /*00f8*/ 	.byte	0x04, 0x17
        /*00fa*/ 	.short	(.L_691 - .L_690)
.L_690:
        /*00fc*/ 	.word	0x00000000
        /*0100*/ 	.short	0x0004
        /*0102*/ 	.short	0x0020
        /*0104*/ 	.byte	0x00, 0xf0, 0x21, 0x00


	//----- nvinfo : EIATTR_KPARAM_INFO
	.align		4
.L_691:
        /*0108*/ 	.byte	0x04, 0x17
        /*010a*/ 	.short	(.L_693 - .L_692)
.L_692:
        /*010c*/ 	.word	0x00000000
        /*0110*/ 	.short	0x0003
        /*0112*/ 	.short	0x0018
        /*0114*/ 	.byte	0x00, 0xf0, 0x21, 0x00


	//----- nvinfo : EIATTR_KPARAM_INFO
	.align		4
.L_693:
        /*0118*/ 	.byte	0x04, 0x17
        /*011a*/ 	.short	(.L_695 - .L_694)
.L_694:
        /*011c*/ 	.word	0x00000000
        /*0120*/ 	.short	0x0002
        /*0122*/ 	.short	0x0010
        /*0124*/ 	.byte	0x00, 0xf0, 0x21, 0x00


	//----- nvinfo : EIATTR_KPARAM_INFO
	.align		4
.L_695:
        /*0128*/ 	.byte	0x04, 0x17
        /*012a*/ 	.short	(.L_697 - .L_696)
.L_696:
        /*012c*/ 	.word	0x00000000
        /*0130*/ 	.short	0x0001
        /*0132*/ 	.short	0x0008
        /*0134*/ 	.byte	0x00, 0xf0, 0x21, 0x00


	//----- nvinfo : EIATTR_KPARAM_INFO
	.align		4
.L_697:
        /*0138*/ 	.byte	0x04, 0x17
        /*013a*/ 	.short	(.L_699 - .L_698)
.L_698:
        /*013c*/ 	.word	0x00000000
        /*0140*/ 	.short	0x0000
        /*0142*/ 	.short	0x0000
        /*0144*/ 	.byte	0x00, 0xf0, 0x21, 0x00


	//----- nvinfo : EIATTR_SPARSE_MMA_MASK
	.align		4
.L_699:
        /*0148*/ 	.byte	0x03, 0x50
        /*014a*/ 	.short	0x0000


	//----- nvinfo : EIATTR_MAXREG_COUNT
	.align		4
        /*014c*/ 	.byte	0x03, 0x1b
        /*014e*/ 	.short	0x00ff


	//----- nvinfo : EIATTR_NUM_BARRIERS
	.align		4
        /*0150*/ 	.byte	0x02, 0x4c
        /*0152*/ 	.byte	0x01
	.zero		1


	//----- nvinfo : EIATTR_MERCURY_ISA_VERSION
	.align		4
        /*0154*/ 	.byte	0x03, 0x5f
        /*0156*/ 	.short	0x0101


	//----- nvinfo : EIATTR_EXIT_INSTR_OFFSETS
	.align		4
        /*0158*/ 	.byte	0x04, 0x1c
        /*015a*/ 	.short	(.L_701 - .L_700)


	//   ....[0]....
.L_700:
        /*015c*/ 	.word	0x00000330


	//   ....[1]....
        /*0160*/ 	.word	0x00000ed0


	//   ....[2]....
        /*0164*/ 	.word	0x0000ad80


	//   ....[3]....
        /*0168*/ 	.word	0x0000b050


	//   ....[4]....
        /*016c*/ 	.word	0x0000b2a0


	//   ....[5]....
        /*0170*/ 	.word	0x0000b4f0


	//   ....[6]....
        /*0174*/ 	.word	0x0000b630


	//   ....[7]....
        /*0178*/ 	.word	0x0000b6d0


	//   ....[8]....
        /*017c*/ 	.word	0x0000b710


	//----- nvinfo : EIATTR_CRS_STACK_SIZE
	.align		4
.L_701:
        /*0180*/ 	.byte	0x04, 0x1e
        /*0182*/ 	.short	(.L_703 - .L_702)
.L_702:
        /*0184*/ 	.word	0x00000000


	//----- nvinfo : EIATTR_CBANK_PARAM_SIZE
	.align		4
.L_703:
        /*0188*/ 	.byte	0x03, 0x19
        /*018a*/ 	.short	0x0074


	//----- nvinfo : EIATTR_PARAM_CBANK
	.align		4
        /*018c*/ 	.byte	0x04, 0x0a
        /*018e*/ 	.short	(.L_705 - .L_704)
	.align		4
.L_704:
        /*0190*/ 	.word	index@(.nv.constant0._Z23gemm_half_q_half_kernelILi4ELi24ELb1ELb0ELi64EEvPK6__halfPKjS4_S2_PS0_iiiiPKtS7_iiiiiibS2_i)
        /*0194*/ 	.short	0x0210
        /*0196*/ 	.short	0x0074


	//----- nvinfo : EIATTR_SW_WAR
	.align		4
.L_705:
        /*0198*/ 	.byte	0x04, 0x36
        /*019a*/ 	.short	(.L_707 - .L_706)
.L_706:
        /*019c*/ 	.word	0x00000008
.L_707:


//--------------------- .nv.info._Z23gemm_half_q_half_kernelILi4ELi8ELb1ELb0ELi64EEvPK6__halfPKjS4_S2_PS0_iiiiPKtS7_iiiiiibS2_i --------------------------
	.section	.nv.info._Z23gemm_half_q_half_kernelILi4ELi8ELb1ELb0ELi64EEvPK6__halfPKjS4_S2_PS0_iiiiPKtS7_iiiiiibS2_i,"",@"SHT_CUDA_INFO"
	.sectionflags	@""
	.align	4


	//----- nvinfo : EIATTR_CUDA_API_VERSION
	.align		4
        /*0000*/ 	.byte	0x04, 0x37
        /*0002*/ 	.short	(.L_709 - .L_708)
.L_708:
        /*0004*/ 	.word	0x00000082


	//----- nvinfo : EIATTR_KPARAM_INFO
	.align		4
.L_709:
        /*0008*/ 	.byte	0x04, 0x17
        /*000a*/ 	.short	(.L_711 - .L_710)
.L_710:
        /*000c*/ 	.word	0x00000000
        /*0010*/ 	.short	0x0013
        /*0012*/ 	.short	0x0070
        /*0014*/ 	.byte	0x00, 0xf0, 0x11, 0x00


	//----- nvinfo : EIATTR_KPARAM_INFO
	.align		4
.L_711:
        /*0018*/ 	.byte	0x04, 0x17
        /*001a*/ 	.short	(.L_713 - .L_712)
.L_712:
        /*001c*/ 	.word	0x00000000
        /*0020*/ 	.short	0x0012
        /*0022*/ 	.short	0x0068
        /*0024*/ 	.byte	0x00, 0xf0, 0x21, 0x00


	//----- nvinfo : EIATTR_KPARAM_INFO
	.align		4
.L_713:
        /*0028*/ 	.byte	0x04, 0x17
        /*002a*/ 	.short	(.L_715 - .L_714)
.L_714:
        /*002c*/ 	.word	0x00000000
        /*0030*/ 	.short	0x0011
        /*0032*/ 	.short	0x0060
        /*0034*/ 	.byte	0x00, 0xf0, 0x05, 0x00


	//----- nvinfo : EIATTR_KPARAM_INFO
	.align		4
.L_715:
        /*0038*/ 	.byte	0x04, 0x17
        /*003a*/ 	.short	(.L_717 - .L_716)
.L_716:
        /*003c*/ 	.word	0x00000000
        /*0040*/ 	.short	0x0010
        /*0042*/ 	.short	0x005c
        /*0044*/ 	.byte	0x00, 0xf0, 0x11, 0x00


	//----- nvinfo : EIATTR_KPARAM_INFO
	.align		4
.L_717:
        /*0048*/ 	.byte	0x04, 0x17
        /*004a*/ 	.short	(.L_719 - .L_718)
.L_718:
        /*004c*/ 	.word	0x00000000
        /*0050*/ 	.short	0x000f
        /*0052*/ 	.short	0x0058
        /*0054*/ 	.byte	0x00, 0xf0, 0x11, 0x00


	//----- nvinfo : EIATTR_KPARAM_INFO
	.align		4
.L_719:
        /*0058*/ 	.byte	0x04, 0x17
        /*005a*/ 	.short	(.L_721 - .L_720)
.L_720:
        /*005c*/ 	.word	0x00000000
        /*0060*/ 	.short	0x000e
        /*0062*/ 	.short	0x0054
        /*0064*/ 	.byte	0x00, 0xf0, 0x11, 0x00


	//----- nvinfo : EIATTR_KPARAM_INFO
	.align		4
.L_721:
        /*0068*/ 	.byte	0x04, 0x17
        /*006a*/ 	.short	(.L_723 - .L_722)
.L_722:
        /*006c*/ 	.word	0x00000000
        /*0070*/ 	.short	0x000d
        /*0072*/ 	.short	0x0050
        /*0074*/ 	.byte	0x00, 0xf0, 0x11, 0x00


	//----- nvinfo : EIATTR_KPARAM_INFO
	.align		4
.L_723:
        /*0078*/ 	.byte	0x04, 0x17
        /*007a*/ 	.short	(.L_725 - .L_724)
.L_724:
        /*007c*/ 	.word	0x00000000
        /*0080*/ 	.short	0x000c
        /*0082*/ 	.short	0x004c
        /*0084*/ 	.byte	0x00, 0xf0, 0x11, 0x00


	//----- nvinfo : EIATTR_KPARAM_INFO
	.align		4
.L_725:
        /*0088*/ 	.byte	0x04, 0x17
        /*008a*/ 	.short	(.L_727 - .L_726)
.L_726:
        /*008c*/ 	.word	0x00000000
        /*0090*/ 	.short	0x000b
        /*0092*/ 	.short	0x0048
        /*0094*/ 	.byte	0x00, 0xf0, 0x11, 0x00


	//----- nvinfo : EIATTR_KPARAM_INFO
	.align		4
.L_727:
        /*0098*/ 	.byte	0x04, 0x17
        /*009a*/ 	.short	(.L_729 - .L_728)
.L_728:
        /*009c*/ 	.word	0x00000000
        /*00a0*/ 	.short	0x000a
        /*00a2*/ 	.short	0x0040
        /*00a4*/ 	.byte	0x00, 0xf0, 0x21, 0x00


	//----- nvinfo : EIATTR_KPARAM_INFO
	.align		4
.L_729:
        /*00a8*/ 	.byte	0x04, 0x17
        /*00aa*/ 	.short	(.L_731 - .L_730)
.L_730:
        /*00ac*/ 	.word	0x00000000
        /*00b0*/ 	.short	0x0009
        /*00b2*/ 	.short	0x0038
        /*00b4*/ 	.byte	0x00, 0xf0, 0x21, 0x00


	//----- nvinfo : EIATTR_KPARAM_INFO
	.align		4
.L_731:
        /*00b8*/ 	.byte	0x04, 0x17
        /*00ba*/ 	.short	(.L_733 - .L_732)
.L_732:
        /*00bc*/ 	.word	0x00000000
        /*00c0*/ 	.short	0x0008
        /*00c2*/ 	.short	0x0034
        /*00c4*/ 	.byte	0x00, 0xf0, 0x11, 0x00


	//----- nvinfo : EIATTR_KPARAM_INFO
	.align		4
.L_733:
        /*00c8*/ 	.byte	0x04, 0x17
        /*00ca*/ 	.short	(.L_735 - .L_734)
.L_734:
        /*00cc*/ 	.word	0x00000000
        /*00d0*/ 	.short	0x0007
        /*00d2*/ 	.short	0x0030
        /*00d4*/ 	.byte	0x00, 0xf0, 0x11, 0x00


	//----- nvinfo : EIATTR_KPARAM_INFO
	.align		4
.L_735:
        /*00d8*/ 	.byte	0x04, 0x17
        /*00da*/ 	.short	(.L_737 - .L_736)
.L_736:
        /*00dc*/ 	.word	0x00000000
        /*00e0*/ 	.short	0x0006
        /*00e2*/ 	.short	0x002c
        /*00e4*/ 	.byte	0x00, 0xf0, 0x11, 0x00


	//----- nvinfo : EIATTR_KPARAM_INFO
	.align		4
.L_737:
        /*00e8*/ 	.byte	0x04, 0x17
        /*00ea*/ 	.short	(.L_739 - .L_738)
.L_738:
        /*00ec*/ 	.word	0x00000000
        /*00f0*/ 	.short	0x0005
        /*00f2*/ 	.short	0x0028
        /*00f4*/ 	.byte	0x00, 0xf0, 0x11, 0x00


	//----- nvinfo : EIATTR_KPARAM_INFO
	.align		4
.L_739:
        /*00f8*/ 	.byte	0x04, 0x17
        /*00fa*/ 	.short	(.L_741 - .L_740)
.L_740:
        /*00fc*/ 	.word	0x00000000
        /*0100*/ 	.short	0x0004
        /*0102*/ 	.short	0x0020
        /*0104*/ 	.byte	0x00, 0xf0, 0x21, 0x00


	//----- nvinfo : EIATTR_KPARAM_INFO
	.align		4
.L_741:
        /*0108*/ 	.byte	0x04, 0x17
        /*010a*/ 	.short	(.L_743 - .L_742)
.L_742:
        /*010c*/ 	.word	0x00000000
        /*0110*/ 	.short	0x0003
        /*0112*/ 	.short	0x0018
        /*0114*/ 	.byte	0x00, 0xf0, 0x21, 0x00


	//----- nvinfo : EIATTR_KPARAM_INFO
	.align		4
.L_743:
        /*0118*/ 	.byte	0x04, 0x17
        /*011a*/ 	.short	(.L_745 - .L_744)
.L_744:
        /*011c*/ 	.word	0x00000000
        /*0120*/ 	.short	0x0002
        /*0122*/ 	.short	0x0010
        /*0124*/ 	.byte	0x00, 0xf0, 0x21, 0x00


	//----- nvinfo : EIATTR_KPARAM_INFO
	.align		4
.L_745:
        /*0128*/ 	.byte	0x04, 0x17
        /*012a*/ 	.short	(.L_747 - .L_746)
.L_746:
        /*012c*/ 	.word	0x00000000
        /*0130*/ 	.short	0x0001
        /*0132*/ 	.short	0x0008
        /*0134*/ 	.byte	0x00, 0xf0, 0x21, 0x00


	//----- nvinfo : EIATTR_KPARAM_INFO
	.align		4
.L_747:
        /*0138*/ 	.byte	0x04, 0x17
        /*013a*/ 	.short	(.L_749 - .L_748)
.L_748:
        /*013c*/ 	.word	0x00000000
        /*0140*/ 	.short	0x0000
        /*0142*/ 	.short	0x0000
        /*0144*/ 	.byte	0x00, 0xf0, 0x21, 0x00


	//----- nvinfo : EIATTR_SPARSE_MMA_MASK
	.align		4
.L_749:
        /*0148*/ 	.byte	0x03, 0x50
        /*014a*/ 	.short	0x0000


	//----- nvinfo : EIATTR_MAXREG_COUNT
	.align		4
        /*014c*/ 	.byte	0x03, 0x1b
        /*014e*/ 	.short	0x00ff


	//----- nvinfo : EIATTR_NUM_BARRIERS
	.align		4
        /*0150*/ 	.byte	0x02, 0x4c
        /*0152*/ 	.byte	0x01
	.zero		1


	//----- nvinfo : EIATTR_MERCURY_ISA_VERSION
	.align		4
        /*0154*/ 	.byte	0x03, 0x5f
        /*0156*/ 	.short	0x0101


	//----- nvinfo : EIATTR_EXIT_INSTR_OFFSETS
	.align		4
        /*0158*/ 	.byte	0x04, 0x1c
        /*015a*/ 	.short	(.L_751 - .L_750)


	//   ....[0]....
.L_750:
        /*015c*/ 	.word	0x00000340


	//   ....[1]....
        /*0160*/ 	.word	0x00000a40


	//   ....[2]....
        /*0164*/ 	.word	0x000081f0


	//   ....[3]....
        /*0168*/ 	.word	0x000084c0


	//   ....[4]....
        /*016c*/ 	.word	0x00008710


	//   ....[5]....
        /*0170*/ 	.word	0x00008960


	//   ....[6]....
        /*0174*/ 	.word	0x00008aa0


	//   ....[7]....
        /*0178*/ 	.word	0x00008b40


	//   ....[8]....
        /*017c*/ 	.word	0x00008b80


	//----- nvinfo : EIATTR_CRS_STACK_SIZE
	.align		4
.L_751:
        /*0180*/ 	.byte	0x04, 0x1e
        /*0182*/ 	.short	(.L_753 - .L_752)
.L_752:
        /*0184*/ 	.word	0x00000000


	//----- nvinfo : EIATTR_CBANK_PARAM_SIZE
	.align		4
.L_753:
        /*0188*/ 	.byte	0x03, 0x19
        /*018a*/ 	.short	0x0074


	//----- nvinfo : EIATTR_PARAM_CBANK
	.align		4
        /*018c*/ 	.byte	0x04, 0x0a
        /*018e*/ 	.short	(.L_755 - .L_754)
	.align		4
.L_754:
        /*0190*/ 	.word	index@(.nv.constant0._Z23gemm_half_q_half_kernelILi4ELi8ELb1ELb0ELi64EEvPK6__halfPKjS4_S2_PS0_iiiiPKtS7_iiiiiibS2_i)
        /*0194*/ 	.short	0x0210
        /*0196*/ 	.short	0x0074


	//----- nvinfo : EIATTR_SW_WAR
	.align		4
.L_755:
        /*0198*/ 	.byte	0x04, 0x36
        /*019a*/ 	.short	(.L_757 - .L_756)
.L_756:
        /*019c*/ 	.word	0x00000008
.L_757:


//--------------------- .nv.info._Z23gemm_half_q_half_kernelILi4ELi12ELb1ELb0ELi64EEvPK6__halfPKjS4_S2_PS0_iiiiPKtS7_iiiiiibS2_i --------------------------
	.section	.nv.info._Z23gemm_half_q_half_kernelILi4ELi12ELb1ELb0ELi64EEvPK6__halfPKjS4_S2_PS0_iiiiPKtS7_iiiiiibS2_i,"",@"SHT_CUDA_INFO"
	.sectionflags	@""
	.align	4


	//----- nvinfo : EIATTR_CUDA_API_VERSION
	.align		4
        /*0000*/ 	.byte	0x04, 0x37
        /*0002*/ 	.short	(.L_759 - .L_758)
.L_758:
        /*0004*/ 	.word	0x00000082


	//----- nvinfo : EIATTR_KPARAM_INFO
	.align		4
.L_759:
        /*0008*/ 	.byte	0x04, 0x17
        /*000a*/ 	.short	(.L_761 - .L_760)
.L_760:
        /*000c*/ 	.word	0x00000000
        /*0010*/ 	.short	0x0013
        /*0012*/ 	.short	0x0070
        /*0014*/ 	.byte	0x00, 0xf0, 0x11, 0x00


	//----- nvinfo : EIATTR_KPARAM_INFO
	.align		4
.L_761:
        /*0018*/ 	.byte	0x04, 0x17
        /*001a*/ 	.short	(.L_763 - .L_762)
.L_762:
        /*001c*/ 	.word	0x00000000
        /*0020*/ 	.short	0x0012
        /*0022*/ 	.short	0x0068
        /*0024*/ 	.byte	0x00, 0xf0, 0x21, 0x00


	//----- nvinfo : EIATTR_KPARAM_INFO
	.align		4
.L_763:
        /*0028*/ 	.byte	0x04, 0x17
        /*002a*/ 	.short	(.L_765 - .L_764)
.L_764:
        /*002c*/ 	.word	0x00000000
        /*0030*/ 	.short	0x0011
        /*0032*/ 	.short	0x0060
        /*0034*/ 	.byte	0x00, 0xf0, 0x05, 0x00


	//----- nvinfo : EIATTR_KPARAM_INFO
	.align		4
.L_765:
        /*0038*/ 	.byte	0x04, 0x17
        /*003a*/ 	.short	(.L_767 - .L_766)
.L_766:
        /*003c*/ 	.word	0x00000000
        /*0040*/ 	.short	0x0010
        /*0042*/ 	.short	0x005c
        /*0044*/ 	.byte	0x00, 0xf0, 0x11, 0x00


	//----- nvinfo : EIATTR_KPARAM_INFO
	.align		4
.L_767:
        /*0048*/ 	.byte	0x04, 0x17
        /*004a*/ 	.short	(.L_769 - .L_768)
.L_768:
        /*004c*/ 	.word	0x00000000
        /*0050*/ 	.short	0x000f
        /*0052*/ 	.short	0x0058
        /*0054*/ 	.byte	0x00, 0xf0, 0x11, 0x00


	//----- nvinfo : EIATTR_KPARAM_INFO
	.align		4
.L_769:
        /*0058*/ 	.byte	0x04, 0x17
        /*005a*/ 	.short	(.L_771 - .L_770)
.L_770:
        /*005c*/ 	.word	0x00000000
        /*0060*/ 	.short	0x000e
        /*0062*/ 	.short	0x0054
        /*0064*/ 	.byte	0x00, 0xf0, 0x11, 0x00


	//----- nvinfo : EIATTR_KPARAM_INFO
	.align		4
.L_771:
        /*0068*/ 	.byte	0x04, 0x17
        /*006a*/ 	.short	(.L_773 - .L_772)
.L_772:
        /*006c*/ 	.word	0x00000000
        /*0070*/ 	.short	0x000d
        /*0072*/ 	.short	0x0050
        /*0074*/ 	.byte	0x00, 0xf0, 0x11, 0x00


	//----- nvinfo : EIATTR_KPARAM_INFO
	.align		4
.L_773:
        /*0078*/ 	.byte	0x04, 0x17
        /*007a*/ 	.short	(.L_775 - .L_774)
.L_774:
        /*007c*/ 	.word	0x00000000
        /*0080*/ 	.short	0x000c
        /*0082*/ 	.short	0x004c
        /*0084*/ 	.byte	0x00, 0xf0, 0x11, 0x00


	//----- nvinfo : EIATTR_KPARAM_INFO
	.align		4
.L_775:
        /*0088*/ 	.byte	0x04, 0x17
        /*008a*/ 	.short	(.L_777 - .L_776)
.L_776:
        /*008c*/ 	.word	0x00000000
        /*0090*/ 	.short	0x000b
        /*0092*/ 	.short	0x0048
        /*0094*/ 	.byte	0x00, 0xf0, 0x11, 0x00


	//----- nvinfo : EIATTR_KPARAM_INFO
	.align		4
.L_777:
        /*0098*/ 	.byte	0x04, 0x17
        /*009a*/ 	.short	(.L_779 - .L_778)
.L_778:
        /*009c*/ 	.word	0x00000000
        /*00a0*/ 	.short	0x000a
        /*00a2*/ 	.short	0x0040
        /*00a4*/ 	.byte	0x00, 0xf0, 0x21, 0x00


	//----- nvinfo : EIATTR_KPARAM_INFO
	.align		4
.L_779:
        /*00a8*/ 	.byte	0x04, 0x17
        /*00aa*/ 	.short	(.L_781 - .L_780)
.L_780:
        /*00ac*/ 	.word	0x00000000
        /*00b0*/ 	.short	0x0009
        /*00b2*/ 	.short	0x0038
        /*00b4*/ 	.byte	0x00, 0xf0, 0x21, 0x00


	//----- nvinfo : EIATTR_KPARAM_INFO
	.align		4
.L_781:
        /*00b8*/ 	.byte	0x04, 0x17
        /*00ba*/ 	.short	(.L_783 - .L_782)
.L_782:
        /*00bc*/ 	.word	0x00000000
        /*00c0*/ 	.short	0x0008
        /*00c2*/ 	.short	0x0034
        /*00c4*/ 	.byte	0x00, 0xf0, 0x11, 0x00


	//----- nvinfo : EIATTR_KPARAM_INFO
	.align		4
.L_783:
        /*00c8*/ 	.byte	0x04, 0x17
        /*00ca*/ 	.short	(.L_785 - .L_784)
.L_784:
        /*00cc*/ 	.word	0x00000000
        /*00d0*/ 	.short	0x0007
        /*00d2*/ 	.short	0x0030
        /*00d4*/ 	.byte	0x00, 0xf0, 0x11, 0x00


	//----- nvinfo : EIATTR_KPARAM_INFO
	.align		4
.L_785:
        /*00d8*/ 	.byte	0x04, 0x17
        /*00da*/ 	.short	(.L_787 - .L_786)
.L_786:
        /*00dc*/ 	.word	0x00000000
        /*00e0*/ 	.short	0x0006
        /*00e2*/ 	.short	0x002c
        /*00e4*/ 	.byte	0x00, 0xf0, 0x11, 0x00


	//----- nvinfo : EIATTR_KPARAM_INFO
	.align		4
.L_787:
        /*00e8*/ 	.byte	0x04, 0x17
        /*00ea*/ 	.short	(.L_789 - .L_788)
.L_788:
        /*00ec*/ 	.word	0x00000000
        /*00f0*/ 	.short	0x0005
        /*00f2*/ 	.short	0x0028
        /*00f4*/ 	.byte	0x00, 0xf0, 0x11, 0x00


	//----- nvinfo : EIATTR_KPARAM_INFO
	.align		4
.L_789:
        /*00f8*/ 	.byte	0x04, 0x17
        /*00fa*/ 	.short	(.L_791 - .L_790)
.L_790:
        /*00fc*/ 	.word	0x00000000
        /*0100*/ 	.short	0x0004
        /*0102*/ 	.short	0x0020
        /*0104*/ 	.byte	0x00, 0xf0, 0x21, 0x00


	//----- nvinfo : EIATTR_KPARAM_INFO
	.align		4
.L_791:
        /*0108*/ 	.byte	0x04, 0x17
        /*010a*/ 	.short	(.L_793 - .L_792)
.L_792:
        /*010c*/ 	.word	0x00000000
        /*0110*/ 	.short	0x0003
        /*0112*/ 	.short	0x0018
        /*0114*/ 	.byte	0x00, 0xf0, 0x21, 0x00


	//----- nvinfo : EIATTR_KPARAM_INFO
	.align		4
.L_793:
        /*0118*/ 	.byte	0x04, 0x17
        /*011a*/ 	.short	(.L_795 - .L_794)
.L_794:
        /*011c*/ 	.word	0x00000000
        /*0120*/ 	.short	0x0002
        /*0122*/ 	.short	0x0010
        /*0124*/ 	.byte	0x00, 0xf0, 0x21, 0x00


	//----- nvinfo : EIATTR_KPARAM_INFO
	.align		4
.L_795:
        /*0128*/ 	.byte	0x04, 0x17
        /*012a*/ 	.short	(.L_797 - .L_796)
.L_796:
        /*012c*/ 	.word	0x00000000
        /*0130*/ 	.short	0x0001
        /*0132*/ 	.short	0x0008
        /*0134*/ 	.byte	0x00, 0xf0, 0x21, 0x00


	//----- nvinfo : EIATTR_KPARAM_INFO
	.align		4
.L_797:
        /*0138*/ 	.byte	0x04, 0x17
        /*013a*/ 	.short	(.L_799 - .L_798)
.L_798:
        /*013c*/ 	.word	0x00000000
        /*0140*/ 	.short	0x0000
        /*0142*/ 	.short	0x0000
        /*0144*/ 	.byte	0x00, 0xf0, 0x21, 0x00


	//----- nvinfo : EIATTR_SPARSE_MMA_MASK
	.align		4
.L_799:
        /*0148*/ 	.byte	0x03, 0x50
        /*014a*/ 	.short	0x0000


	//----- nvinfo : EIATTR_MAXREG_COUNT
	.align		4
        /*014c*/ 	.byte	0x03, 0x1b
        /*014e*/ 	.short	0x00ff


	//----- nvinfo : EIATTR_NUM_BARRIERS
	.align		4
        /*0150*/ 	.byte	0x02, 0x4c
        /*0152*/ 	.byte	0x01
	.zero		1


	//----- nvinfo : EIATTR_MERCURY_ISA_VERSION
	.align		4
        /*0154*/ 	.byte	0x03, 0x5f
        /*0156*/ 	.short	0x0101


	//----- nvinfo : EIATTR_EXIT_INSTR_OFFSETS
	.align		4
        /*0158*/ 	.byte	0x04, 0x1c
        /*015a*/ 	.short	(.L_801 - .L_800)


	//   ....[0]....
.L_800:
        /*015c*/ 	.word	0x00000340


	//   ....[1]....
        /*0160*/ 	.word	0x00000ee0


	//   ....[2]....
        /*0164*/ 	.word	0x0000ac60


	//   ....[3]....
        /*0168*/ 	.word	0x0000af40


	//   ....[4]....
        /*016c*/ 	.word	0x0000b1a0


	//   ....[5]....
        /*0170*/ 	.word	0x0000b400


	//   ....[6]....
        /*0174*/ 	.word	0x0000b540


	//   ....[7]....
        /*0178*/ 	.word	0x0000b5f0


	//   ....[8]....
        /*017c*/ 	.word	0x0000b630


	//----- nvinfo : EIATTR_CRS_STACK_SIZE
	.align		4
.L_801:
        /*0180*/ 	.byte	0x04, 0x1e
        /*0182*/ 	.short	(.L_803 - .L_802)
.L_802:
        /*0184*/ 	.word	0x00000000


	//----- nvinfo : EIATTR_CBANK_PARAM_SIZE
	.align		4
.L_803:
        /*0188*/ 	.byte	0x03, 0x19
        /*018a*/ 	.short	0x0074


	//----- nvinfo : EIATTR_PARAM_CBANK
	.align		4
        /*018c*/ 	.byte	0x04, 0x0a
        /*018e*/ 	.short	(.L_805 - .L_804)
	.align		4
.L_804:
        /*0190*/ 	.word	index@(.nv.constant0._Z23gemm_half_q_half_kernelILi4ELi12ELb1ELb0ELi64EEvPK6__halfPKjS4_S2_PS0_iiiiPKtS7_iiiiiibS2_i)
        /*0194*/ 	.short	0x0210
        /*0196*/ 	.short	0x0074


	//----- nvinfo : EIATTR_SW_WAR
	.align		4
.L_805:
        /*0198*/ 	.byte	0x04, 0x36
        /*019a*/ 	.short	(.L_807 - .L_806)
.L_806:
        /*019c*/ 	.word	0x00000008
.L_807:


//--------------------- .nv.info._Z23gemm_half_q_half_kernelILi4ELi14ELb1ELb0ELi64EEvPK6__halfPKjS4_S2_PS0_iiiiPKtS7_iiiiiibS2_i --------------------------
	.section	.nv.info._Z23gemm_half_q_half_kernelILi4ELi14ELb1ELb0ELi64EEvPK6__halfPKjS4_S2_PS0_iiiiPKtS7_iiiiiibS2_i,"",@"SHT_CUDA_INFO"
	.sectionflags	@""
	.align	4


	//----- nvinfo : EIATTR_CUDA_API_VERSION
	.align		4
        /*0000*/ 	.byte	0x04, 0x37
        /*0002*/ 	.short	(.L_809 - .L_808)
.L_808:
        /*0004*/ 	.word	0x00000082


	//----- nvinfo : EIATTR_KPARAM_INFO
	.align		4
.L_809:
        /*0008*/ 	.byte	0x04, 0x17
        /*000a*/ 	.short	(.L_811 - .L_810)
.L_810:
        /*000c*/ 	.word	0x00000000
        /*0010*/ 	.short	0x0013
        /*0012*/ 	.short	0x0070
        /*0014*/ 	.byte	0x00, 0xf0, 0x11, 0x00


	//----- nvinfo : EIATTR_KPARAM_INFO
	.align		4
.L_811:
        /*0018*/ 	.byte	0x04, 0x17
        /*001a*/ 	.short	(.L_813 - .L_812)
.L_812:
        /*001c*/ 	.word	0x00000000
        /*0020*/ 	.short	0x0012
        /*0022*/ 	.short	0x0068
        /*0024*/ 	.byte	0x00, 0xf0, 0x21, 0x00


	//----- nvinfo : EIATTR_KPARAM_INFO
	.align		4
.L_813:
        /*0028*/ 	.byte	0x04, 0x17
        /*002a*/ 	.short	(.L_815 - .L_814)
.L_814:
        /*002c*/ 	.word	0x00000000
        /*0030*/ 	.short	0x0011
        /*0032*/ 	.short	0x0060
        /*0034*/ 	.byte	0x00, 0xf0, 0x05, 0x00


	//----- nvinfo : EIATTR_KPARAM_INFO
	.align		4
.L_815:
        /*0038*/ 	.byte	0x04, 0x17
        /*003a*/ 	.short	(.L_817 - .L_816)
.L_816:
        /*003c*/ 	.word	0x00000000
        /*0040*/ 	.short	0x0010
        /*0042*/ 	.short	0x005c
        /*0044*/ 	.byte	0x00, 0xf0, 0x11, 0x00


	//----- nvinfo : EIATTR_KPARAM_INFO
	.align		4
.L_817:
        /*0048*/ 	.byte	0x04, 0x17
        /*004a*/ 	.short	(.L_819 - .L_818)
.L_818:
        /*004c*/ 	.word	0x00000000
        /*0050*/ 	.short	0x000f
        /*0052*/ 	.short	0x0058
        /*0054*/ 	.byte	0x00, 0xf0, 0x11, 0x00


	//----- nvinfo : EIATTR_KPARAM_INFO
	.align		4
.L_819:
        /*0058*/ 	.byte	0x04, 0x17
        /*005a*/ 	.short	(.L_821 - .L_820)
.L_820:
        /*005c*/ 	.word	0x00000000
        /*0060*/ 	.short	0x000e
        /*0062*/ 	.short	0x0054
        /*0064*/ 	.byte	0x00, 0xf0, 0x11, 0x00


	//----- nvinfo : EIATTR_KPARAM_INFO
	.align		4
.L_821:
        /*0068*/ 	.byte	0x04, 0x17
        /*006a*/ 	.short	(.L_823 - .L_822)
.L_822:
        /*006c*/ 	.word	0x00000000
        /*0070*/ 	.short	0x000d
        /*0072*/ 	.short	0x0050
        /*0074*/ 	.byte	0x00, 0xf0, 0x11, 0x00


	//----- nvinfo : EIATTR_KPARAM_INFO
	.align		4
.L_823:
        /*0078*/ 	.byte	0x04, 0x17
        /*007a*/ 	.short	(.L_825 - .L_824)
.L_824:
        /*007c*/ 	.word	0x00000000
        /*0080*/ 	.short	0x000c
        /*0082*/ 	.short	0x004c
        /*0084*/ 	.byte	0x00, 0xf0, 0x11, 0x00


	//----- nvinfo : EIATTR_KPARAM_INFO
	.align		4
.L_825:
        /*0088*/ 	.byte	0x04, 0x17
        /*008a*/ 	.short	(.L_827 - .L_826)
.L_826:
        /*008c*/ 	.word	0x00000000
        /*0090*/ 	.short	0x000b
        /*0092*/ 	.short	0x0048
        /*0094*/ 	.byte	0x00, 0xf0, 0x11, 0x00


	//----- nvinfo : EIATTR_KPARAM_INFO
	.align		4
.L_827:
        /*0098*/ 	.byte	0x04, 0x17
        /*009a*/ 	.short	(.L_829 - .L_828)
.L_828:
        /*009c*/ 	.word	0x00000000
        /*00a0*/ 	.short	0x000a
        /*00a2*/ 	.short	0x0040
        /*00a4*/ 	.byte	0x00, 0xf0, 0x21, 0x00


	//----- nvinfo : EIATTR_KPARAM_INFO
	.align		4
.L_829:
        /*00a8*/ 	.byte	0x04, 0x17
        /*00aa*/ 	.short	(.L_831 - .L_830)
.L_830:
        /*00ac*/ 	.word	0x00000000
        /*00b0*/ 	.short	0x0009
        /*00b2*/ 	.short	0x0038
        /*00b4*/ 	.byte	0x00, 0xf0, 0x21, 0x00


	//----- nvinfo : EIATTR_KPARAM_INFO
	.align		4
.L_831:
        /*00b8*/ 	.byte	0x04, 0x17
        /*00ba*/ 	.short	(.L_833 - .L_832)
.L_832:
        /*00bc*/ 	.word	0x00000000
        /*00c0*/ 	.short	0x0008
        /*00c2*/ 	.short	0x0034
        /*00c4*/ 	.byte	0x00, 0xf0, 0x11, 0x00


	//----- nvinfo : EIATTR_KPARAM_INFO
	.align		4
.L_833:
        /*00c8*/ 	.byte	0x04, 0x17
        /*00ca*/ 	.short	(.L_835 - .L_834)
.L_834:
        /*00cc*/ 	.word	0x00000000
        /*00d0*/ 	.short	0x0007
        /*00d2*/ 	.short	0x0030
        /*00d4*/ 	.byte	0x00, 0xf0, 0x11, 0x00


	//----- nvinfo : EIATTR_KPARAM_INFO
	.align		4
.L_835:
        /*00d8*/ 	.byte	0x04, 0x17
        /*00da*/ 	.short	(.L_837 - .L_836)
.L_836:
        /*00dc*/ 	.word	0x00000000
        /*00e0*/ 	.short	0x0006
        /*00e2*/ 	.short	0x002c
        /*00e4*/ 	.byte	0x00, 0xf0, 0x11, 0x00


	//----- nvinfo : EIATTR_KPARAM_INFO
	.align		4
.L_837:
        /*00e8*/ 	.byte	0x04, 0x17
        /*00ea*/ 	.short	(.L_839 - .L_838)
.L_838:
        /*00ec*/ 	.word	0x00000000
        /*00f0*/ 	.short	0x0005
        /*00f2*/ 	.short	0x0028
        /*00f4*/ 	.byte	0x00, 0xf0, 0x11, 0x00


	//----- nvinfo : EIATTR_KPARAM_INFO
	.align		4
.L_839:
        /*00f8*/ 	.byte	0x04, 0x17
        /*00fa*/ 	.short	(.L_841 - .L_840)
.L_840:
        /*00fc*/ 	.word	0x00000000
        /*0100*/ 	.short	0x0004
        /*0102*/ 	.short	0x0020
        /*0104*/ 	.byte	0x00, 0xf0, 0x21, 0x00


	//----- nvinfo : EIATTR_KPARAM_INFO
	.align		4
.L_841:
        /*0108*/ 	.byte	0x04, 0x17
        /*010a*/ 	.short	(.L_843 - .L_842)
.L_842:
        /*010c*/ 	.word	0x00000000
        /*0110*/ 	.short	0x0003
        /*0112*/ 	.short	0x0018
        /*0114*/ 	.byte	0x00, 0xf0, 0x21, 0x00


	//----- nvinfo : EIATTR_KPARAM_INFO
	.align		4
.L_843:
        /*0118*/ 	.byte	0x04, 0x17
        /*011a*/ 	.short	(.L_845 - .L_844)
.L_844:
        /*011c*/ 	.word	0x00000000
        /*0120*/ 	.short	0x0002
        /*0122*/ 	.short	0x0010
        /*0124*/ 	.byte	0x00, 0xf0, 0x21, 0x00


	//----- nvinfo : EIATTR_KPARAM_INFO
	.align		4
.L_845:
        /*0128*/ 	.byte	0x04, 0x17
        /*012a*/ 	.short	(.L_847 - .L_846)
.L_846:
        /*012c*/ 	.word	0x00000000
        /*0130*/ 	.short	0x0001
        /*0132*/ 	.short	0x0008
        /*0134*/ 	.byte	0x00, 0xf0, 0x21, 0x00


	//----- nvinfo : EIATTR_KPARAM_INFO
	.align		4
.L_847:
        /*0138*/ 	.byte	0x04, 0x17
        /*013a*/ 	.short	(.L_849 - .L_848)
.L_848:
        /*013c*/ 	.word	0x00000000
        /*0140*/ 	.short	0x0000
        /*0142*/ 	.short	0x0000
        /*0144*/ 	.byte	0x00, 0xf0, 0x21, 0x00


	//----- nvinfo : EIATTR_SPARSE_MMA_MASK
	.align		4
.L_849:
        /*0148*/ 	.byte	0x03, 0x50
        /*014a*/ 	.short	0x0000


	//----- nvinfo : EIATTR_MAXREG_COUNT
	.align		4
        /*014c*/ 	.byte	0x03, 0x1b
        /*014e*/ 	.short	0x00ff


	//----- nvinfo : EIATTR_NUM_BARRIERS
	.align		4
        /*0150*/ 	.byte	0x02, 0x4c
        /*0152*/ 	.byte	0x01
	.zero		1


	//----- nvinfo : EIATTR_MERCURY_ISA_VERSION
	.align		4
        /*0154*/ 	.byte	0x03, 0x5f
        /*0156*/ 	.short	0x0101


	//----- nvinfo : EIATTR_EXIT_INSTR_OFFSETS
	.align		4
        /*0158*/ 	.byte	0x04, 0x1c
        /*015a*/ 	.short	(.L_851 - .L_850)


	//   ....[0]....
.L_850:
        /*015c*/ 	.word	0x00000330


	//   ....[1]....
        /*0160*/ 	.word	0x00000ed0


	//   ....[2]....
        /*0164*/ 	.word	0x0000c100


	//   ....[3]....
        /*0168*/ 	.word	0x0000c3f0


	//   ....[4]....
        /*016c*/ 	.word	0x0000c650


	//   ....[5]....
        /*0170*/ 	.word	0x0000c8b0


	//   ....[6]....
        /*0174*/ 	.word	0x0000c9f0


	//   ....[7]....
        /*0178*/ 	.word	0x0000ca90


	//   ....[8]....
        /*017c*/ 	.word	0x0000cad0


	//----- nvinfo : EIATTR_CRS_STACK_SIZE
	.align		4
.L_851:
        /*0180*/ 	.byte	0x04, 0x1e
        /*0182*/ 	.short	(.L_853 - .L_852)
.L_852:
        /*0184*/ 	.word	0x00000000


	//----- nvinfo : EIATTR_CBANK_PARAM_SIZE
	.align		4
.L_853:
        /*0188*/ 	.byte	0x03, 0x19
        /*018a*/ 	.short	0x0074


	//----- nvinfo : EIATTR_PARAM_CBANK
	.align		4
        /*018c*/ 	.byte	0x04, 0x0a
        /*018e*/ 	.short	(.L_855 - .L_854)
	.align		4
.L_854:
        /*0190*/ 	.word	index@(.nv.constant0._Z23gemm_half_q_half_kernelILi4ELi14ELb1ELb0ELi64EEvPK6__halfPKjS4_S2_PS0_iiiiPKtS7_iiiiiibS2_i)
        /*0194*/ 	.short	0x0210
        /*0196*/ 	.short	0x0074


	//----- nvinfo : EIATTR_SW_WAR
	.align		4
.L_855:
        /*0198*/ 	.byte	0x04, 0x36
        /*019a*/ 	.short	(.L_857 - .L_856)
.L_856:
        /*019c*/ 	.word	0x00000008
.L_857:


//--------------------- .nv.info._Z23gemm_half_q_half_kernelILi4ELi4ELb1ELb0ELi64EEvPK6__halfPKjS4_S2_PS0_iiiiPKtS7_iiiiiibS2_i --------------------------
	.section	.nv.info._Z23gemm_half_q_half_kernelILi4ELi4ELb1ELb0ELi64EEvPK6__halfPKjS4_S2_PS0_iiiiPKtS7_iiiiiibS2_i,"",@"SHT_CUDA_INFO"
	.sectionflags	@""
	.align	4


	//----- nvinfo : EIATTR_CUDA_API_VERSION
	.align		4
        /*0000*/ 	.byte	0x04, 0x37
        /*0002*/ 	.short	(.L_859 - .L_858)
.L_858:
        /*0004*/ 	.word	0x00000082


	//----- nvinfo : EIATTR_KPARAM_INFO
	.align		4
.L_859:
        /*0008*/ 	.byte	0x04, 0x17
        /*000a*/ 	.short	(.L_861 - .L_860)
.L_860:
        /*000c*/ 	.word	0x00000000
        /*0010*/ 	.short	0x0013
        /*0012*/ 	.short	0x0070
        /*0014*/ 	.byte	0x00, 0xf0, 0x11, 0x00


	//----- nvinfo : EIATTR_KPARAM_INFO
	.align		4
.L_861:
        /*0018*/ 	.byte	0x04, 0x17
        /*001a*/ 	.short	(.L_863 - .L_862)
.L_862:
        /*001c*/ 	.word	0x00000000
        /*0020*/ 	.short	0x0012
        /*0022*/ 	.short	0x0068
        /*0024*/ 	.byte	0x00, 0xf0, 0x21, 0x00


	//----- nvinfo : EIATTR_KPARAM_INFO
	.align		4
.L_863:
        /*0028*/ 	.byte	0x04, 0x17
        /*002a*/ 	.short	(.L_865 - .L_864)
.L_864:
        /*002c*/ 	.word	0x00000000
        /*0030*/ 	.short	0x0011
        /*0032*/ 	.short	0x0060
        /*0034*/ 	.byte	0x00, 0xf0, 0x05, 0x00


	//----- nvinfo : EIATTR_KPARAM_INFO
	.align		4
.L_865:
        /*0038*/ 	.byte	0x04, 0x17
        /*003a*/ 	.short	(.L_867 - .L_866)
.L_866:
        /*003c*/ 	.word	0x00000000
        /*0040*/ 	.short	0x0010
        /*0042*/ 	.short	0x005c
        /*0044*/ 	.byte	0x00, 0xf0, 0x11, 0x00


	//----- nvinfo : EIATTR_KPARAM_INFO
	.align		4
.L_867:
        /*0048*/ 	.byte	0x04, 0x17
        /*004a*/ 	.short	(.L_869 - .L_868)
.L_868:
        /*004c*/ 	.word	0x00000000
        /*0050*/ 	.short	0x000f
        /*0052*/ 	.short	0x0058
        /*0054*/ 	.byte	0x00, 0xf0, 0x11, 0x00


	//----- nvinfo : EIATTR_KPARAM_INFO
	.align		4
.L_869:
        /*0058*/ 	.byte	0x04, 0x17
        /*005a*/ 	.short	(.L_871 - .L_870)
.L_870:
        /*005c*/ 	.word	0x00000000
        /*0060*/ 	.short	0x000e
        /*0062*/ 	.short	0x0054
        /*0064*/ 	.byte	0x00, 0xf0, 0x11, 0x00


	//----- nvinfo : EIATTR_KPARAM_INFO
	.align		4
.L_871:
        /*0068*/ 	.byte	0x04, 0x17
        /*006a*/ 	.short	(.L_873 - .L_872)
.L_872:
        /*006c*/ 	.word	0x00000000
        /*0070*/ 	.short	0x000d
        /*0072*/ 	.short	0x0050
        /*0074*/ 	.byte	0x00, 0xf0, 0x11, 0x00


	//----- nvinfo : EIATTR_KPARAM_INFO
	.align		4
.L_873:
        /*0078*/ 	.byte	0x04, 0x17
        /*007a*/ 	.short	(.L_875 - .L_874)
.L_874:
        /*007c*/ 	.word	0x00000000
        /*0080*/ 	.short	0x000c
        /*0082*/ 	.short	0x004c
        /*0084*/ 	.byte	0x00, 0xf0, 0x11, 0x00


	//----- nvinfo : EIATTR_KPARAM_INFO
	.align		4
.L_875:
        /*0088*/ 	.byte	0x04, 0x17
        /*008a*/ 	.short	(.L_877 - .L_876)
.L_876:
        /*008c*/ 	.word	0x00000000
        /*0090*/ 	.short	0x000b
        /*0092*/ 	.short	0x0048
        /*0094*/ 	.byte	0x00, 0xf0, 0x11, 0x00


	//----- nvinfo : EIATTR_KPARAM_INFO
	.align		4
.L_877:
        /*0098*/ 	.byte	0x04, 0x17
        /*009a*/ 	.short	(.L_879 - .L_878)
.L_878:
        /*009c*/ 	.word	0x00000000
        /*00a0*/ 	.short	0x000a
        /*00a2*/ 	.short	0x0040
        /*00a4*/ 	.byte	0x00, 0xf0, 0x21, 0x00


	//----- nvinfo : EIATTR_KPARAM_INFO
	.align		4
.L_879:
        /*00a8*/ 	.byte	0x04, 0x17
        /*00aa*/ 	.short	(.L_881 - .L_880)
.L_880:
        /*00ac*/ 	.word	0x00000000
        /*00b0*/ 	.short	0x0009
        /*00b2*/ 	.short	0x0038
        /*00b4*/ 	.byte	0x00, 0xf0, 0x21, 0x00


	//----- nvinfo : EIATTR_KPARAM_INFO
	.align		4
.L_881:
        /*00b8*/ 	.byte	0x04, 0x17
        /*00ba*/ 	.short	(.L_883 - .L_882)
.L_882:
        /*00bc*/ 	.word	0x00000000
        /*00c0*/ 	.short	0x0008
        /*00c2*/ 	.short	0x0034
        /*00c4*/ 	.byte	0x00, 0xf0, 0x11, 0x00


	//----- nvinfo : EIATTR_KPARAM_INFO
	.align		4
.L_883:
        /*00c8*/ 	.byte	0x04, 0x17
        /*00ca*/ 	.short	(.L_885 - .L_884)
.L_884:
        /*00cc*/ 	.word	0x00000000
        /*00d0*/ 	.short	0x0007
        /*00d2*/ 	.short	0x0030
        /*00d4*/ 	.byte	0x00, 0xf0, 0x11, 0x00


	//----- nvinfo : EIATTR_KPARAM_INFO
	.align		4
.L_885:
        /*00d8*/ 	.byte	0x04, 0x17
        /*00da*/ 	.short	(.L_887 - .L_886)
.L_886:
        /*00dc*/ 	.word	0x00000000
        /*00e0*/ 	.short	0x0006
        /*00e2*/ 	.short	0x002c
        /*00e4*/ 	.byte	0x00, 0xf0, 0x11, 0x00


	//----- nvinfo : EIATTR_KPARAM_INFO
	.align		4
.L_887:
        /*00e8*/ 	.byte	0x04, 0x17
        /*00ea*/ 	.short	(.L_889 - .L_888)
.L_888:
        /*00ec*/ 	.word	0x00000000
        /*00f0*/ 	.short	0x0005
        /*00f2*/ 	.short	0x0028
        /*00f4*/ 	.byte	0x00, 0xf0, 0x11, 0x00


	//----- nvinfo : EIATTR_KPARAM_INFO
	.align		4
.L_889:
        /*00f8*/ 	.byte	0x04, 0x17
        /*00fa*/ 	.short	(.L_891 - .L_890)
.L_890:
        /*00fc*/ 	.word	0x00000000
        /*0100*/ 	.short	0x0004
        /*0102*/ 	.short	0x0020
        /*0104*/ 	.byte	0x00, 0xf0, 0x21, 0x00


	//----- nvinfo : EIATTR_KPARAM_INFO
	.align		4
.L_891:
        /*0108*/ 	.byte	0x04, 0x17
        /*010a*/ 	.short	(.L_893 - .L_892)
.L_892:
        /*010c*/ 	.word	0x00000000
        /*0110*/ 	.short	0x0003
        /*0112*/ 	.short	0x0018
        /*0114*/ 	.byte	0x00, 0xf0, 0x21, 0x00


	//----- nvinfo : EIATTR_KPARAM_INFO
	.align		4
.L_893:
        /*0118*/ 	.byte	0x04, 0x17
        /*011a*/ 	.short	(.L_895 - .L_894)
.L_894:
        /*011c*/ 	.word	0x00000000
        /*0120*/ 	.short	0x0002
        /*0122*/ 	.short	0x0010
        /*0124*/ 	.byte	0x00, 0xf0, 0x21, 0x00


	//----- nvinfo : EIATTR_KPARAM_INFO
	.align		4
.L_895:
        /*0128*/ 	.byte	0x04, 0x17
        /*012a*/ 	.short	(.L_897 - .L_896)
.L_896:
        /*012c*/ 	.word	0x00000000
        /*0130*/ 	.short	0x0001
        /*0132*/ 	.short	0x0008
        /*0134*/ 	.byte	0x00, 0xf0, 0x21, 0x00


	//----- nvinfo : EIATTR_KPARAM_INFO
	.align		4
.L_897:
        /*0138*/ 	.byte	0x04, 0x17
        /*013a*/ 	.short	(.L_899 - .L_898)
.L_898:
        /*013c*/ 	.word	0x00000000
        /*0140*/ 	.short	0x0000
        /*0142*/ 	.short	0x0000
        /*0144*/ 	.byte	0x00, 0xf0, 0x21, 0x00


	//----- nvinfo : EIATTR_SPARSE_MMA_MASK
	.align		4
.L_899:
        /*0148*/ 	.byte	0x03, 0x50
        /*014a*/ 	.short	0x0000


	//----- nvinfo : EIATTR_MAXREG_COUNT
	.align		4
        /*014c*/ 	.byte	0x03, 0x1b
        /*014e*/ 	.short	0x00ff


	//----- nvinfo : EIATTR_NUM_BARRIERS
	.align		4
        /*0150*/ 	.byte	0x02, 0x4c
        /*0152*/ 	.byte	0x01
	.zero		1


	//----- nvinfo : EIATTR_MERCURY_ISA_VERSION
	.align		4
        /*0154*/ 	.byte	0x03, 0x5f
        /*0156*/ 	.short	0x0101


	//----- nvinfo : EIATTR_EXIT_INSTR_OFFSETS
	.align		4
        /*0158*/ 	.byte	0x04, 0x1c
        /*015a*/ 	.short	(.L_901 - .L_900)


	//   ....[0]....
.L_900:
        /*015c*/ 	.word	0x00000330


	//   ....[1]....
        /*0160*/ 	.word	0x00000a40


	//   ....[2]....
        /*0164*/ 	.word	0x000039c0


	//   ....[3]....
        /*0168*/ 	.word	0x00003ca0


	//   ....[4]....
        /*016c*/ 	.word	0x00003f00


	//   ....[5]....
        /*0170*/ 	.word	0x00004160


	//   ....[6]....
        /*0174*/ 	.word	0x000042a0


	//   ....[7]....
        /*0178*/ 	.word	0x00004350


	//   ....[8]....
        /*017c*/ 	.word	0x00004390


	//----- nvinfo : EIATTR_CRS_STACK_SIZE
	.align		4
.L_901:
        /*0180*/ 	.byte	0x04, 0x1e
        /*0182*/ 	.short	(.L_903 - .L_902)
.L_902:
        /*0184*/ 	.word	0x00000000


	//----- nvinfo : EIATTR_CBANK_PARAM_SIZE
	.align		4
.L_903:
        /*0188*/ 	.byte	0x03, 0x19
        /*018a*/ 	.short	0x0074


	//----- nvinfo : EIATTR_PARAM_CBANK
	.align		4
        /*018c*/ 	.byte	0x04, 0x0a
        /*018e*/ 	.short	(.L_905 - .L_904)
	.align		4
.L_904:
        /*0190*/ 	.word	index@(.nv.constant0._Z23gemm_half_q_half_kernelILi4ELi4ELb1ELb0ELi64EEvPK6__halfPKjS4_S2_PS0_iiiiPKtS7_iiiiiibS2_i)
        /*0194*/ 	.short	0x0210
        /*0196*/ 	.short	0x0074


	//----- nvinfo : EIATTR_SW_WAR
	.align		4
.L_905:
        /*0198*/ 	.byte	0x04, 0x36
        /*019a*/ 	.short	(.L_907 - .L_906)
.L_906:
        /*019c*/ 	.word	0x00000008
.L_907:


//--------------------- .nv.info._Z23gemm_half_q_half_kernelILi4ELi6ELb1ELb0ELi64EEvPK6__halfPKjS4_S2_PS0_iiiiPKtS7_iiiiiibS2_i --------------------------
	.section	.nv.info._Z23gemm_half_q_half_kernelILi4ELi6ELb1ELb0ELi64EEvPK6__halfPKjS4_S2_PS0_iiiiPKtS7_iiiiiibS2_i,"",@"SHT_CUDA_INFO"
	.sectionflags	@""
	.align	4


	//----- nvinfo : EIATTR_CUDA_API_VERSION
	.align		4
        /*0000*/ 	.byte	0x04, 0x37
        /*0002*/ 	.short	(.L_909 - .L_908)
.L_908:
        /*0004*/ 	.word	0x00000082


	//----- nvinfo : EIATTR_KPARAM_INFO
	.align		4
.L_909:
        /*0008*/ 	.byte	0x04, 0x17
        /*000a*/ 	.short	(.L_911 - .L_910)
.L_910:
        /*000c*/ 	.word	0x00000000
        /*0010*/ 	.short	0x0013
        /*0012*/ 	.short	0x0070
        /*0014*/ 	.byte	0x00, 0xf0, 0x11, 0x00


	//----- nvinfo : EIATTR_KPARAM_INFO
	.align		4
.L_911:
        /*0018*/ 	.byte	0x04, 0x17
        /*001a*/ 	.short	(.L_913 - .L_912)
.L_912:
        /*001c*/ 	.word	0x00000000
        /*0020*/ 	.short	0x0012
        /*0022*/ 	.short	0x0068
        /*0024*/ 	.byte	0x00, 0xf0, 0x21, 0x00


	//----- nvinfo : EIATTR_KPARAM_INFO
	.align		4
.L_913:
        /*0028*/ 	.byte	0x04, 0x17
        /*002a*/ 	.short	(.L_915 - .L_914)
.L_914:
        /*002c*/ 	.word	0x00000000
        /*0030*/ 	.short	0x0011
        /*0032*/ 	.short	0x0060
        /*0034*/ 	.byte	0x00, 0xf0, 0x05, 0x00


	//----- nvinfo : EIATTR_KPARAM_INFO
	.align		4
.L_915:
        /*0038*/ 	.byte	0x04, 0x17
        /*003a*/ 	.short	(.L_917 - .L_916)
.L_916:
        /*003c*/ 	.word	0x00000000
        /*0040*/ 	.short	0x0010
        /*0042*/ 	.short	0x005c
        /*0044*/ 	.byte	0x00, 0xf0, 0x11, 0x00


	//----- nvinfo : EIATTR_KPARAM_INFO
	.align		4
.L_917:
        /*0048*/ 	.byte	0x04, 0x17
        /*004a*/ 	.short	(.L_919 - .L_918)
.L_918:
        /*004c*/ 	.word	0x00000000
        /*0050*/ 	.short	0x000f
        /*0052*/ 	.short	0x0058
        /*0054*/ 	.byte	0x00, 0xf0, 0x11, 0x00


	//----- nvinfo : EIATTR_KPARAM_INFO
	.align		4
.L_919:
        /*0058*/ 	.byte	0x04, 0x17
        /*005a*/ 	.short	(.L_921 - .L_920)
.L_920:
        /*005c*/ 	.word	0x00000000
        /*0060*/ 	.short	0x000e
        /*0062*/ 	.short	0x0054
        /*0064*/ 	.byte	0x00, 0xf0, 0x11, 0x00


	//----- nvinfo : EIATTR_KPARAM_INFO
	.align		4
.L_921:
        /*0068*/ 	.byte	0x04, 0x17
        /*006a*/ 	.short	(.L_923 - .L_922)
.L_922:
        /*006c*/ 	.word	0x00000000
        /*0070*/ 	.short	0x000d
        /*0072*/ 	.short	0x0050
        /*0074*/ 	.byte	0x00, 0xf0, 0x11, 0x00


	//----- nvinfo : EIATTR_KPARAM_INFO
	.align		4
.L_923:
        /*0078*/ 	.byte	0x04, 0x17
        /*007a*/ 	.short	(.L_925 - .L_924)
.L_924:
        /*007c*/ 	.word	0x00000000
        /*0080*/ 	.short	0x000c
        /*0082*/ 	.short	0x004c
        /*0084*/ 	.byte	0x00, 0xf0, 0x11, 0x00


	//----- nvinfo : EIATTR_KPARAM_INFO
	.align		4
.L_925:
        /*0088*/ 	.byte	0x04, 0x17
        /*008a*/ 	.short	(.L_927 - .L_926)
.L_926:
        /*008c*/ 	.word	0x00000000
        /*0090*/ 	.short	0x000b
        /*0092*/ 	.short	0x0048
        /*0094*/ 	.byte	0x00, 0xf0, 0x11, 0x00


	//----- nvinfo : EIATTR_KPARAM_INFO
	.align		4
.L_927:
        /*0098*/ 	.byte	0x04, 0x17
        /*009a*/ 	.short	(.L_929 - .L_928)
.L_928:
        /*009c*/ 	.word	0x00000000
        /*00a0*/ 	.short	0x000a
        /*00a2*/ 	.short	0x0040
        /*00a4*/ 	.byte	0x00, 0xf0, 0x21, 0x00


	//----- nvinfo : EIATTR_KPARAM_INFO
	.align		4
.L_929:
        /*00a8*/ 	.byte	0x04, 0x17
        /*00aa*/ 	.short	(.L_931 - .L_930)
.L_930:
        /*00ac*/ 	.word	0x00000000
        /*00b0*/ 	.short	0x0009
        /*00b2*/ 	.short	0x0038
        /*00b4*/ 	.byte	0x00, 0xf0, 0x21, 0x00


	//----- nvinfo : EIATTR_KPARAM_INFO
	.align		4
.L_931:
        /*00b8*/ 	.byte	0x04, 0x17
        /*00ba*/ 	.short	(.L_933 - .L_932)
.L_932:
        /*00bc*/ 	.word	0x00000000
        /*00c0*/ 	.short	0x0008
        /*00c2*/ 	.short	0x0034
        /*00c4*/ 	.byte	0x00, 0xf0, 0x11, 0x00


	//----- nvinfo : EIATTR_KPARAM_INFO
	.align		4
.L_933:
        /*00c8*/ 	.byte	0x04, 0x17
        /*00ca*/ 	.short	(.L_935 - .L_934)
.L_934:
        /*00cc*/ 	.word	0x00000000
        /*00d0*/ 	.short	0x0007
        /*00d2*/ 	.short	0x0030
        /*00d4*/ 	.byte	0x00, 0xf0, 0x11, 0x00


	//----- nvinfo : EIATTR_KPARAM_INFO
	.align		4
.L_935:
        /*00d8*/ 	.byte	0x04, 0x17
        /*00da*/ 	.short	(.L_937 - .L_936)
.L_936:
        /*00dc*/ 	.word	0x00000000
        /*00e0*/ 	.short	0x0006
        /*00e2*/ 	.short	0x002c
        /*00e4*/ 	.byte	0x00, 0xf0, 0x11, 0x00


	//----- nvinfo : EIATTR_KPARAM_INFO
	.align		4
.L_937:
        /*00e8*/ 	.byte	0x04, 0x17
        /*00ea*/ 	.short	(.L_939 - .L_938)
.L_938:
        /*00ec*/ 	.word	0x00000000
        /*00f0*/ 	.short	0x0005
        /*00f2*/ 	.short	0x0028
        /*00f4*/ 	.byte	0x00, 0xf0, 0x11, 0x00


	//----- nvinfo : EIATTR_KPARAM_INFO
	.align		4
.L_939:
        /*00f8*/ 	.byte	0x04, 0x17
        /*00fa*/ 	.short	(.L_941 - .L_940)
.L_940:
        /*00fc*/ 	.word	0x00000000
        /*0100*/ 	.short	0x0004
        /*0102*/ 	.short	0x0020
        /*0104*/ 	.byte	0x00, 0xf0, 0x21, 0x00


	//----- nvinfo : EIATTR_KPARAM_INFO
	.align		4
.L_941:
        /*0108*/ 	.byte	0x04, 0x17
        /*010a*/ 	.short	(.L_943 - .L_942)
.L_942:
        /*010c*/ 	.word	0x00000000
        /*0110*/ 	.short	0x0003
        /*0112*/ 	.short	0x0018
        /*0114*/ 	.byte	0x00, 0xf0, 0x21, 0x00


	//----- nvinfo : EIATTR_KPARAM_INFO
	.align		4
.L_943:
        /*0118*/ 	.byte	0x04, 0x17
        /*011a*/ 	.short	(.L_945 - .L_944)
.L_944:
        /*011c*/ 	.word	0x00000000
        /*0120*/ 	.short	0x0002
        /*0122*/ 	.short	0x0010
        /*0124*/ 	.byte	0x00, 0xf0, 0x21, 0x00


	//----- nvinfo : EIATTR_KPARAM_INFO
	.align		4
.L_945:
        /*0128*/ 	.byte	0x04, 0x17
        /*012a*/ 	.short	(.L_947 - .L_946)
.L_946:
        /*012c*/ 	.word	0x00000000
        /*0130*/ 	.short	0x0001
        /*0132*/ 	.short	0x0008
        /*0134*/ 	.byte	0x00, 0xf0, 0x21, 0x00


	//----- nvinfo : EIATTR_KPARAM_INFO
	.align		4
.L_947:
        /*0138*/ 	.byte	0x04, 0x17
        /*013a*/ 	.short	(.L_949 - .L_948)
.L_948:
        /*013c*/ 	.word	0x00000000
        /*0140*/ 	.short	0x0000
        /*0142*/ 	.short	0x0000
        /*0144*/ 	.byte	0x00, 0xf0, 0x21, 0x00


	//----- nvinfo : EIATTR_SPARSE_MMA_MASK
	.align		4
.L_949:
        /*0148*/ 	.byte	0x03, 0x50
        /*014a*/ 	.short	0x0000


	//----- nvinfo : EIATTR_MAXREG_COUNT
	.align		4
        /*014c*/ 	.byte	0x03, 0x1b
        /*014e*/ 	.short	0x00ff


	//----- nvinfo : EIATTR_NUM_BARRIERS
	.align		4
        /*0150*/ 	.byte	0x02, 0x4c
        /*0152*/ 	.byte	0x01
	.zero		1


	//----- nvinfo : EIATTR_MERCURY_ISA_VERSION
	.align		4
        /*0154*/ 	.byte	0x03, 0x5f
        /*0156*/ 	.short	0x0101


	//----- nvinfo : EIATTR_EXIT_INSTR_OFFSETS
	.align		4
        /*0158*/ 	.byte	0x04, 0x1c
        /*015a*/ 	.short	(.L_951 - .L_950)


	//   ....[0]....
.L_950:
        /*015c*/ 	.word	0x00000330


	//   ....[1]....
        /*0160*/ 	.word	0x00000a40


	//   ....[2]....
        /*0164*/ 	.word	0x00004e50


	//   ....[3]....
        /*0168*/ 	.word	0x00005140


	//   ....[4]....
        /*016c*/ 	.word	0x000053a0


	//   ....[5]....
        /*0170*/ 	.word	0x00005600


	//   ....[6]....
        /*0174*/ 	.word	0x00005740


	//   ....[7]....
        /*0178*/ 	.word	0x000057e0


	//   ....[8]....
        /*017c*/ 	.word	0x00005820


	//----- nvinfo : EIATTR_CRS_STACK_SIZE
	.align		4
.L_951:
        /*0180*/ 	.byte	0x04, 0x1e
        /*0182*/ 	.short	(.L_953 - .L_952)
.L_952:
        /*0184*/ 	.word	0x00000000


	//----- nvinfo : EIATTR_CBANK_PARAM_SIZE
	.align		4
.L_953:
        /*0188*/ 	.byte	0x03, 0x19
        /*018a*/ 	.short	0x0074


	//----- nvinfo : EIATTR_PARAM_CBANK
	.align		4
        /*018c*/ 	.byte	0x04, 0x0a
        /*018e*/ 	.short	(.L_955 - .L_954)
	.align		4
.L_954:
        /*0190*/ 	.word	index@(.nv.constant0._Z23gemm_half_q_half_kernelILi4ELi6ELb1ELb0ELi64EEvPK6__halfPKjS4_S2_PS0_iiiiPKtS7_iiiiiibS2_i)
        /*0194*/ 	.short	0x0210
        /*0196*/ 	.short	0x0074


	//----- nvinfo : EIATTR_SW_WAR
	.align		4
.L_955:
        /*0198*/ 	.byte	0x04, 0x36
        /*019a*/ 	.short	(.L_957 - .L_956)
.L_956:
        /*019c*/ 	.word	0x00000008
.L_957:


//--------------------- .nv.info._Z23gemm_half_q_half_kernelILi4ELi2ELb1ELb0ELi64EEvPK6__halfPKjS4_S2_PS0_iiiiPKtS7_iiiiiibS2_i --------------------------
	.section	.nv.info._Z23gemm_half_q_half_kernelILi4ELi2ELb1ELb0ELi64EEvPK6__halfPKjS4_S2_PS0_iiiiPKtS7_iiiiiibS2_i,"",@"SHT_CUDA_INFO"
	.sectionflags	@""
	.align	4


	//----- nvinfo : EIATTR_CUDA_API_VERSION
	.align		4
        /*0000*/ 	.byte	0x04, 0x37
        /*0002*/ 	.short	(.L_959 - .L_958)
.L_958:
        /*0004*/ 	.word	0x00000082


	//----- nvinfo : EIATTR_KPARAM_INFO
	.align		4
.L_959:
        /*0008*/ 	.byte	0x04, 0x17
        /*000a*/ 	.short	(.L_961 - .L_960)
.L_960:
        /*000c*/ 	.word	0x00000000
        /*0010*/ 	.short	0x0013
        /*0012*/ 	.short	0x0070
        /*0014*/ 	.byte	0x00, 0xf0, 0x11, 0x00


	//----- nvinfo : EIATTR_KPARAM_INFO
	.align		4
.L_961:
        /*0018*/ 	.byte	0x04, 0x17
        /*001a*/ 	.short	(.L_963 - .L_962)
.L_962:
        /*001c*/ 	.word	0x00000000
        /*0020*/ 	.short	0x0012
        /*0022*/ 	.short	0x0068
        /*0024*/ 	.byte	0x00, 0xf0, 0x21, 0x00


	//----- nvinfo : EIATTR_KPARAM_INFO
	.align		4
.L_963:
        /*0028*/ 	.byte	0x04, 0x17
        /*002a*/ 	.short	(.L_965 - .L_964)
.L_964:
        /*002c*/ 	.word	0x00000000
        /*0030*/ 	.short	0x0011
        /*0032*/ 	.short	0x0060
        /*0034*/ 	.byte	0x00, 0xf0, 0x05, 0x00


	//----- nvinfo : EIATTR_KPARAM_INFO
	.align		4
.L_965:
        /*0038*/ 	.byte	0x04, 0x17
        /*003a*/ 	.short	(.L_967 - .L_966)
.L_966:
        /*003c*/ 	.word	0x00000000
        /*0040*/ 	.short	0x0010
        /*0042*/ 	.short	0x005c
        /*0044*/ 	.byte	0x00, 0xf0, 0x11, 0x00


	//----- nvinfo : EIATTR_KPARAM_INFO
	.align		4
.L_967:
        /*0048*/ 	.byte	0x04, 0x17
        /*004a*/ 	.short	(.L_969 - .L_968)
.L_968:
        /*004c*/ 	.word	0x00000000
        /*0050*/ 	.short	0x000f
        /*0052*/ 	.short	0x0058
        /*0054*/ 	.byte	0x00, 0xf0, 0x11, 0x00


	//----- nvinfo : EIATTR_KPARAM_INFO
	.align		4
.L_969:
        /*0058*/ 	.byte	0x04, 0x17
        /*005a*/ 	.short	(.L_971 - .L_970)
.L_970:
        /*005c*/ 	.word	0x00000000
        /*0060*/ 	.short	0x000e
        /*0062*/ 	.short	0x0054
        /*0064*/ 	.byte	0x00, 0xf0, 0x11, 0x00


	//----- nvinfo : EIATTR_KPARAM_INFO
	.align		4
.L_971:
        /*0068*/ 	.byte	0x04, 0x17
        /*006a*/ 	.short	(.L_973 - .L_972)
.L_972:
        /*006c*/ 	.word	0x00000000
        /*0070*/ 	.short	0x000d
        /*0072*/ 	.short	0x0050
        /*0074*/ 	.byte	0x00, 0xf0, 0x11, 0x00


	//----- nvinfo : EIATTR_KPARAM_INFO
	.align		4
.L_973:
        /*0078*/ 	.byte	0x04, 0x17
        /*007a*/ 	.short	(.L_975 - .L_974)
.L_974:
        /*007c*/ 	.word	0x00000000
        /*0080*/ 	.short	0x000c
        /*0082*/ 	.short	0x004c
        /*0084*/ 	.byte	0x00, 0xf0, 0x11, 0x00


	//----- nvinfo : EIATTR_KPARAM_INFO
	.align		4
.L_975:
        /*0088*/ 	.byte	0x04, 0x17
        /*008a*/ 	.short	(.L_977 - .L_976)
.L_976:
        /*008c*/ 	.word	0x00000000
        /*0090*/ 	.short	0x000b
        /*0092*/ 	.short	0x0048
        /*0094*/ 	.byte	0x00, 0xf0, 0x11, 0x00


	//----- nvinfo : EIATTR_KPARAM_INFO
	.align		4
.L_977:
        /*0098*/ 	.byte	0x04, 0x17
        /*009a*/ 	.short	(.L_979 - .L_978)
.L_978:
        /*009c*/ 	.word	0x00000000
        /*00a0*/ 	.short	0x000a
        /*00a2*/ 	.short	0x0040
        /*00a4*/ 	.byte	0x00, 0xf0, 0x21, 0x00


	//----- nvinfo : EIATTR_KPARAM_INFO
	.align		4
.L_979:
        /*00a8*/ 	.byte	0x04, 0x17
        /*00aa*/ 	.short	(.L_981 - .L_980)
.L_980:
        /*00ac*/ 	.word	0x00000000
        /*00b0*/ 	.short	0x0009
        /*00b2*/ 	.short	0x0038
        /*00b4*/ 	.byte	0x00, 0xf0, 0x21, 0x00


	//----- nvinfo : EIATTR_KPARAM_INFO
	.align		4
.L_981:
        /*00b8*/ 	.byte	0x04, 0x17
        /*00ba*/ 	.short	(.L_983 - .L_982)
.L_982:
        /*00bc*/ 	.word	0x00000000
        /*00c0*/ 	.short	0x0008
        /*00c2*/ 	.short	0x0034
        /*00c4*/ 	.byte	0x00, 0xf0, 0x11, 0x00


	//----- nvinfo : EIATTR_KPARAM_INFO
	.align		4
.L_983:
        /*00c8*/ 	.byte	0x04, 0x17
        /*00ca*/ 	.short	(.L_985 - .L_984)
.L_984:
        /*00cc*/ 	.word	0x00000000
        /*00d0*/ 	.short	0x0007
        /*00d2*/ 	.short	0x0030
        /*00d4*/ 	.byte	0x00, 0xf0, 0x11, 0x00


	//----- nvinfo : EIATTR_KPARAM_INFO
	.align		4
.L_985:
        /*00d8*/ 	.byte	0x04, 0x17
        /*00da*/ 	.short	(.L_987 - .L_986)
.L_986:
        /*00dc*/ 	.word	0x00000000
        /*00e0*/ 	.short	0x0006
        /*00e2*/ 	.short	0x002c
        /*00e4*/ 	.byte	0x00, 0xf0, 0x11, 0x00


	//----- nvinfo : EIATTR_KPARAM_INFO
	.align		4
.L_987:
        /*00e8*/ 	.byte	0x04, 0x17
        /*00ea*/ 	.short	(.L_989 - .L_988)
.L_988:
        /*00ec*/ 	.word	0x00000000
        /*00f0*/ 	.short	0x0005
        /*00f2*/ 	.short	0x0028
        /*00f4*/ 	.byte	0x00, 0xf0, 0x11, 0x00


	//----- nvinfo : EIATTR_KPARAM_INFO
	.align		4
.L_989:
        /*00f8*/ 	.byte	0x04, 0x17
        /*00fa*/ 	.short	(.L_991 - .L_990)
.L_990:
        /*00fc*/ 	.word	0x00000000
        /*0100*/ 	.short	0x0004
        /*0102*/ 	.short	0x0020
        /*0104*/ 	.byte	0x00, 0xf0, 0x21, 0x00


	//----- nvinfo : EIATTR_KPARAM_INFO
	.align		4
.L_991:
        /*0108*/ 	.byte	0x04, 0x17
        /*010a*/ 	.short	(.L_993 - .L_992)
.L_992:
        /*010c*/ 	.word	0x00000000
        /*0110*/ 	.short	0x0003
        /*0112*/ 	.short	0x0018
        /*0114*/ 	.byte	0x00, 0xf0, 0x21, 0x00


	//----- nvinfo : EIATTR_KPARAM_INFO
	.align		4
.L_993:
        /*0118*/ 	.byte	0x04, 0x17
        /*011a*/ 	.short	(.L_995 - .L_994)
.L_994:
        /*011c*/ 	.word	0x00000000
        /*0120*/ 	.short	0x0002
        /*0122*/ 	.short	0x0010
        /*0124*/ 	.byte	0x00, 0xf0, 0x21, 0x00


	//----- nvinfo : EIATTR_KPARAM_INFO
	.align		4
.L_995:
        /*0128*/ 	.byte	0x04, 0x17
        /*012a*/ 	.short	(.L_997 - .L_996)
.L_996:
        /*012c*/ 	.word	0x00000000
        /*0130*/ 	.short	0x0001
        /*0132*/ 	.short	0x0008
        /*0134*/ 	.byte	0x00, 0xf0, 0x21, 0x00


	//----- nvinfo : EIATTR_KPARAM_INFO
	.align		4
.L_997:
        /*0138*/ 	.byte	0x04, 0x17
        /*013a*/ 	.short	(.L_999 - .L_998)
.L_998:
        /*013c*/ 	.word	0x00000000
        /*0140*/ 	.short	0x0000
        /*0142*/ 	.short	0x0000
        /*0144*/ 	.byte	0x00, 0xf0, 0x21, 0x00


	//----- nvinfo : EIATTR_SPARSE_MMA_MASK
	.align		4
.L_999:
        /*0148*/ 	.byte	0x03, 0x50
        /*014a*/ 	.short	0x0000


	//----- nvinfo : EIATTR_MAXREG_COUNT
	.align		4
        /*014c*/ 	.byte	0x03, 0x1b
        /*014e*/ 	.short	0x00ff


	//----- nvinfo : EIATTR_NUM_BARRIERS
	.align		4
        /*0150*/ 	.byte	0x02, 0x4c
        /*0152*/ 	.byte	0x01
	.zero		1


	//----- nvinfo : EIATTR_MERCURY_ISA_VERSION
	.align		4
        /*0154*/ 	.byte	0x03, 0x5f
        /*0156*/ 	.short	0x0101


	//----- nvinfo : EIATTR_EXIT_INSTR_OFFSETS
	.align		4
        /*0158*/ 	.byte	0x04, 0x1c
        /*015a*/ 	.short	(.L_1001 - .L_1000)


	//   ....[0]....
.L_1000:
        /*015c*/ 	.word	0x00000330


	//   ....[1]....
        /*0160*/ 	.word	0x00000a30


	//   ....[2]....
        /*0164*/ 	.word	0x00002990


	//   ....[3]....
        /*0168*/ 	.word	0x00002c70


	//   ....[4]....
        /*016c*/ 	.word	0x00002ed0


	//   ....[5]....
        /*0170*/ 	.word	0x00003130


	//   ....[6]....
        /*0174*/ 	.word	0x00003270


	//   ....[7]....
        /*0178*/ 	.word	0x00003300


	//   ....[8]....
        /*017c*/ 	.word	0x00003340


	//----- nvinfo : EIATTR_CRS_STACK_SIZE
	.align		4
.L_1001:
        /*0180*/ 	.byte	0x04, 0x1e
        /*0182*/ 	.short	(.L_1003 - .L_1002)
.L_1002:
        /*0184*/ 	.word	0x00000000


	//----- nvinfo : EIATTR_CBANK_PARAM_SIZE
	.align		4
.L_1003:
        /*0188*/ 	.byte	0x03, 0x19
        /*018a*/ 	.short	0x0074


	//----- nvinfo : EIATTR_PARAM_CBANK
	.align		4
        /*018c*/ 	.byte	0x04, 0x0a
        /*018e*/ 	.short	(.L_1005 - .L_1004)
	.align		4
.L_1004:
        /*0190*/ 	.word	index@(.nv.constant0._Z23gemm_half_q_half_kernelILi4ELi2ELb1ELb0ELi64EEvPK6__halfPKjS4_S2_PS0_iiiiPKtS7_iiiiiibS2_i)
        /*0194*/ 	.short	0x0210
        /*0196*/ 	.short	0x0074


	//----- nvinfo : EIATTR_SW_WAR
	.align		4
.L_1005:
        /*0198*/ 	.byte	0x04, 0x36
        /*019a*/ 	.short	(.L_1007 - .L_1006)
.L_1006:
        /*019c*/ 	.word	0x00000008
.L_1007:


//--------------------- .nv.info._Z23gemm_half_q_half_kernelILi4ELi32ELb1ELb0ELi32EEvPK6__halfPKjS4_S2_PS0_iiiiPKtS7_iiiiiibS2_i --------------------------
	.section	.nv.info._Z23gemm_half_q_half_kernelILi4ELi32ELb1ELb0ELi32EEvPK6__halfPKjS4_S2_PS0_iiiiPKtS7_iiiiiibS2_i,"",@"SHT_CUDA_INFO"
	.sectionflags	@""
	.align	4


	//----- nvinfo : EIATTR_CUDA_API_VERSION
	.align		4
        /*0000*/ 	.byte	0x04, 0x37
        /*0002*/ 	.short	(.L_1009 - .L_1008)
.L_1008:
        /*0004*/ 	.word	0x00000082


	//----- nvinfo : EIATTR_KPARAM_INFO
	.align		4
.L_1009:
        /*0008*/ 	.byte	0x04, 0x17
        /*000a*/ 	.short	(.L_1011 - .L_1010)
.L_1010:
        /*000c*/ 	.word	0x00000000
        /*0010*/ 	.short	0x0013
        /*0012*/ 	.short	0x0070
        /*0014*/ 	.byte	0x00, 0xf0, 0x11, 0x00


	//----- nvinfo : EIATTR_KPARAM_INFO
	.align		4
.L_1011:
        /*0018*/ 	.byte	0x04, 0x17
        /*001a*/ 	.short	(.L_1013 - .L_1012)
.L_1012:
        /*001c*/ 	.word	0x00000000
        /*0020*/ 	.short	0x0012
        /*0022*/ 	.short	0x0068
        /*0024*/ 	.byte	0x00, 0xf0, 0x21, 0x00


	//----- nvinfo : EIATTR_KPARAM_INFO
	.align		4
.L_1013:
        /*0028*/ 	.byte	0x04, 0x17
        /*002a*/ 	.short	(.L_1015 - .L_1014)
.L_1014:
        /*002c*/ 	.word	0x00000000
        /*0030*/ 	.short	0x0011
        /*0032*/ 	.short	0x0060
        /*0034*/ 	.byte	0x00, 0xf0, 0x05, 0x00


	//----- nvinfo : EIATTR_KPARAM_INFO
	.align		4
.L_1015:
        /*0038*/ 	.byte	0x04, 0x17
        /*003a*/ 	.short	(.L_1017 - .L_1016)
.L_1016:
        /*003c*/ 	.word	0x00000000
        /*0040*/ 	.short	0x0010
        /*0042*/ 	.short	0x005c
        /*0044*/ 	.byte	0x00, 0xf0, 0x11, 0x00


	//----- nvinfo : EIATTR_KPARAM_INFO
	.align		4
.L_1017:
        /*0048*/ 	.byte	0x04, 0x17
        /*004a*/ 	.short	(.L_1019 - .L_1018)
.L_1018:
        /*004c*/ 	.word	0x00000000
        /*0050*/ 	.short	0x000f
        /*0052*/ 	.short	0x0058
        /*0054*/ 	.byte	0x00, 0xf0, 0x11, 0x00


	//----- nvinfo : EIATTR_KPARAM_INFO
	.align		4
.L_1019:
        /*0058*/ 	.byte	0x04, 0x17
        /*005a*/ 	.short	(.L_1021 - .L_1020)
.L_1020:
        /*005c*/ 	.word	0x00000000
        /*0060*/ 	.short	0x000e
        /*0062*/ 	.short	0x0054
        /*0064*/ 	.byte	0x00, 0xf0, 0x11, 0x00


	//----- nvinfo : EIATTR_KPARAM_INFO
	.align		4
.L_1021:
        /*0068*/ 	.byte	0x04, 0x17
        /*006a*/ 	.short	(.L_1023 - .L_1022)
.L_1022:
        /*006c*/ 	.word	0x00000000
        /*0070*/ 	.short	0x000d
        /*0072*/ 	.short	0x0050
        /*0074*/ 	.byte	0x00, 0xf0, 0x11, 0x00


	//----- nvinfo : EIATTR_KPARAM_INFO
	.align		4
.L_1023:
        /*0078*/ 	.byte	0x04, 0x17
        /*007a*/ 	.short	(.L_1025 - .L_1024)
.L_1024:
        /*007c*/ 	.word	0x00000000
        /*0080*/ 	.short	0x000c
        /*0082*/ 	.short	0x004c
        /*0084*/ 	.byte	0x00, 0xf0, 0x11, 0x00


	//----- nvinfo : EIATTR_KPARAM_INFO
	.align		4
.L_1025:
        /*0088*/ 	.byte	0x04, 0x17
        /*008a*/ 	.short	(.L_1027 - .L_1026)
.L_1026:
        /*008c*/ 	.word	0x00000000
        /*0090*/ 	.short	0x000b
        /*0092*/ 	.short	0x0048
        /*0094*/ 	.byte	0x00, 0xf0, 0x11, 0x00


	//----- nvinfo : EIATTR_KPARAM_INFO
	.align		4
.L_1027:
        /*0098*/ 	.byte	0x04, 0x17
        /*009a*/ 	.short	(.L_1029 - .L_1028)
.L_1028:
        /*009c*/ 	.word	0x00000000
        /*00a0*/ 	.short	0x000a
        /*00a2*/ 	.short	0x0040
        /*00a4*/ 	.byte	0x00, 0xf0, 0x21, 0x00


	//----- nvinfo : EIATTR_KPARAM_INFO
	.align		4
.L_1029:
        /*00a8*/ 	.byte	0x04, 0x17
        /*00aa*/ 	.short	(.L_1031 - .L_1030)
.L_1030:
        /*00ac*/ 	.word	0x00000000
        /*00b0*/ 	.short	0x0009
        /*00b2*/ 	.short	0x0038
        /*00b4*/ 	.byte	0x00, 0xf0, 0x21, 0x00


	//----- nvinfo : EIATTR_KPARAM_INFO
	.align		4
.L_1031:
        /*00b8*/ 	.byte	0x04, 0x17
        /*00ba*/ 	.short	(.L_1033 - .L_1032)
.L_1032:
        /*00bc*/ 	.word	0x00000000
        /*00c0*/ 	.short	0x0008
        /*00c2*/ 	.short	0x0034
        /*00c4*/ 	.byte	0x00, 0xf0, 0x11, 0x00


	//----- nvinfo : EIATTR_KPARAM_INFO
	.align		4
.L_1033:
        /*00c8*/ 	.byte	0x04, 0x17
        /*00ca*/ 	.short	(.L_1035 - .L_1034)
.L_1034:
        /*00cc*/ 	.word	0x00000000
        /*00d0*/ 	.short	0x0007
        /*00d2*/ 	.short	0x0030
        /*00d4*/ 	.byte	0x00, 0xf0, 0x11, 0x00


	//----- nvinfo : EIATTR_KPARAM_INFO
	.align		4
.L_1035:
        /*00d8*/ 	.byte	0x04, 0x17
        /*00da*/ 	.short	(.L_1037 - .L_1036)
.L_1036:
        /*00dc*/ 	.word	0x00000000
        /*00e0*/ 	.short	0x0006
        /*00e2*/ 	.short	0x002c
        /*00e4*/ 	.byte	0x00, 0xf0, 0x11, 0x00


	//----- nvinfo : EIATTR_KPARAM_INFO
	.align		4
.L_1037:
        /*00e8*/ 	.byte	0x04, 0x17
        /*00ea*/ 	.short	(.L_1039 - .L_1038)
.L_1038:
        /*00ec*/ 	.word	0x00000000
        /*00f0*/ 	.short	0x0005
        /*00f2*/ 	.short	0x0028
        /*00f4*/ 	.byte	0x00, 0xf0, 0x11, 0x00


	//----- nvinfo : EIATTR_KPARAM_INFO
	.align		4
.L_1039:
        /*00f8*/ 	.byte	0x04, 0x17
        /*00fa*/ 	.short	(.L_1041 - .L_1040)
.L_1040:
        /*00fc*/ 	.word	0x00000000
        /*0100*/ 	.short	0x0004
        /*0102*/ 	.short	0x0020
        /*0104*/ 	.byte	0x00, 0xf0, 0x21, 0x00


	//----- nvinfo : EIATTR_KPARAM_INFO
	.align		4
.L_1041:
        /*0108*/ 	.byte	0x04, 0x17
        /*010a*/ 	.short	(.L_1043 - .L_1042)
.L_1042:
        /*010c*/ 	.word	0x00000000
        /*0110*/ 	.short	0x0003
        /*0112*/ 	.short	0x0018
        /*0114*/ 	.byte	0x00, 0xf0, 0x21, 0x00


	//----- nvinfo : EIATTR_KPARAM_INFO
	.align		4
.L_1043:
        /*0118*/ 	.byte	0x04, 0x17
        /*011a*/ 	.short	(.L_1045 - .L_1044)
.L_1044:
        /*011c*/ 	.word	0x00000000
        /*0120*/ 	.short	0x0002
        /*0122*/ 	.short	0x0010
        /*0124*/ 	.byte	0x00, 0xf0, 0x21, 0x00


	//----- nvinfo : EIATTR_KPARAM_INFO
	.align		4
.L_1045:
        /*0128*/ 	.byte	0x04, 0x17
        /*012a*/ 	.short	(.L_1047 - .L_1046)
.L_1046:
        /*012c*/ 	.word	0x00000000
        /*0130*/ 	.short	0x0001
        /*0132*/ 	.short	0x0008
        /*0134*/ 	.byte	0x00, 0xf0, 0x21, 0x00


	//----- nvinfo : EIATTR_KPARAM_INFO
	.align		4
.L_1047:
        /*0138*/ 	.byte	0x04, 0x17
        /*013a*/ 	.short	(.L_1049 - .L_1048)
.L_1048:
        /*013c*/ 	.word	0x00000000
        /*0140*/ 	.short	0x0000
        /*0142*/ 	.short	0x0000
        /*0144*/ 	.byte	0x00, 0xf0, 0x21, 0x00


	//----- nvinfo : EIATTR_SPARSE_MMA_MASK
	.align		4
.L_1049:
        /*0148*/ 	.byte	0x03, 0x50
        /*014a*/ 	.short	0x0000


	//----- nvinfo : EIATTR_MAXREG_COUNT
	.align		4
        /*014c*/ 	.byte	0x03, 0x1b
        /*014e*/ 	.short	0x00ff


	//----- nvinfo : EIATTR_NUM_BARRIERS
	.align		4
        /*0150*/ 	.byte	0x02, 0x4c
        /*0152*/ 	.byte	0x01
	.zero		1


	//----- nvinfo : EIATTR_MERCURY_ISA_VERSION
	.align		4
        /*0154*/ 	.byte	0x03, 0x5f
        /*0156*/ 	.short	0x0101


	//----- nvinfo : EIATTR_EXIT_INSTR_OFFSETS
	.align		4
        /*0158*/ 	.byte	0x04, 0x1c
        /*015a*/ 	.short	(.L_1051 - .L_1050)


	//   ....[0]....
.L_1050:
        /*015c*/ 	.word	0x00000320


	//   ....[1]....
        /*0160*/ 	.word	0x00000a30


	//   ....[2]....
        /*0164*/ 	.word	0x00003f90


	//   ....[3]....
        /*0168*/ 	.word	0x00004260


	//   ....[4]....
        /*016c*/ 	.word	0x000044b0


	//   ....[5]....
        /*0170*/ 	.word	0x00004700


	//   ....[6]....
        /*0174*/ 	.word	0x00004840


	//   ....[7]....
        /*0178*/ 	.word	0x000048e0


	//   ....[8]....
        /*017c*/ 	.word	0x00004920


	//----- nvinfo : EIATTR_CRS_STACK_SIZE
	.align		4
.L_1051:
        /*0180*/ 	.byte	0x04, 0x1e
        /*0182*/ 	.short	(.L_1053 - .L_1052)
.L_1052:
        /*0184*/ 	.word	0x00000000


	//----- nvinfo : EIATTR_CBANK_PARAM_SIZE
	.align		4
.L_1053:
        /*0188*/ 	.byte	0x03, 0x19
        /*018a*/ 	.short	0x0074


	//----- nvinfo : EIATTR_PARAM_CBANK
	.align		4
        /*018c*/ 	.byte	0x04, 0x0a
        /*018e*/ 	.short	(.L_1055 - .L_1054)
	.align		4
.L_1054:
        /*0190*/ 	.word	index@(.nv.constant0._Z23gemm_half_q_half_kernelILi4ELi32ELb1ELb0ELi32EEvPK6__halfPKjS4_S2_PS0_iiiiPKtS7_iiiiiibS2_i)
        /*0194*/ 	.short	0x0210
        /*0196*/ 	.short	0x0074


	//----- nvinfo : EIATTR_SW_WAR
	.align		4
.L_1055:
        /*0198*/ 	.byte	0x04, 0x36
        /*019a*/ 	.short	(.L_1057 - .L_1056)
.L_1056:
        /*019c*/ 	.word	0x00000008
.L_1057:


//--------------------- .nv.info._Z23gemm_half_q_half_kernelILi4ELi48ELb1ELb0ELi32EEvPK6__halfPKjS4_S2_PS0_iiiiPKtS7_iiiiiibS2_i --------------------------
	.section	.nv.info._Z23gemm_half_q_half_kernelILi4ELi48ELb1ELb0ELi32EEvPK6__halfPKjS4_S2_PS0_iiiiPKtS7_iiiiiibS2_i,"",@"SHT_CUDA_INFO"
	.sectionflags	@""
	.align	4


	//----- nvinfo : EIATTR_CUDA_API_VERSION
	.align		4
        /*0000*/ 	.byte	0x04, 0x37
        /*0002*/ 	.short	(.L_1059 - .L_1058)
.L_1058:
        /*0004*/ 	.word	0x00000082


	//----- nvinfo : EIATTR_KPARAM_INFO
	.align		4
.L_1059:
        /*0008*/ 	.byte	0x04, 0x17
        /*000a*/ 	.short	(.L_1061 - .L_1060)
.L_1060:
        /*000c*/ 	.word	0x00000000
        /*0010*/ 	.short	0x0013
        /*0012*/ 	.short	0x0070
        /*0014*/ 	.byte	0x00, 0xf0, 0x11, 0x00


	//----- nvinfo : EIATTR_KPARAM_INFO
	.align		4
.L_1061:
        /*0018*/ 	.byte	0x04, 0x17
        /*001a*/ 	.short	(.L_1063 - .L_1062)
.L_1062:
        /*001c*/ 	.word	0x00000000
        /*0020*/ 	.short	0x0012
        /*0022*/ 	.short	0x0068
        /*0024*/ 	.byte	0x00, 0xf0, 0x21, 0x00


	//----- nvinfo : EIATTR_KPARAM_INFO
	.align		4
.L_1063:
        /*0028*/ 	.byte	0x04, 0x17
        /*002a*/ 	.short	(.L_1065 - .L_1064)
.L_1064:
        /*002c*/ 	.word	0x00000000
        /*0030*/ 	.short	0x0011
        /*0032*/ 	.short	0x0060
        /*0034*/ 	.byte	0x00, 0xf0, 0x05, 0x00


	//----- nvinfo : EIATTR_KPARAM_INFO
	.align		4
.L_1065:
        /*0038*/ 	.byte	0x04, 0x17
        /*003a*/ 	.short	(.L_1067 - .L_1066)
.L_1066:
        /*003c*/ 	.word	0x00000000
        /*0040*/ 	.short	0x0010
        /*0042*/ 	.short	0x005c
        /*0044*/ 	.byte	0x00, 0xf0, 0x11, 0x00


	//----- nvinfo : EIATTR_KPARAM_INFO
	.align		4
.L_1067:
        /*0048*/ 	.byte	0x04, 0x17
        /*004a*/ 	.short	(.L_1069 - .L_1068)
.L_1068:
        /*004c*/ 	.word	0x00000000
        /*0050*/ 	.short	0x000f
        /*0052*/ 	.short	0x0058
        /*0054*/ 	.byte	0x00, 0xf0, 0x11, 0x00


	//----- nvinfo : EIATTR_KPARAM_INFO
	.align		4
.L_1069:
        /*0058*/ 	.byte	0x04, 0x17
        /*005a*/ 	.short	(.L_1071 - .L_1070)
.L_1070:
        /*005c*/ 	.word	0x00000000
        /*0060*/ 	.short	0x000e
        /*0062*/ 	.short	0x0054
        /*0064*/ 	.byte	0x00, 0xf0, 0x11, 0x00


	//----- nvinfo : EIATTR_KPARAM_INFO
	.align		4
.L_1071:
        /*0068*/ 	.byte	0x04, 0x17
        /*006a*/ 	.short	(.L_1073 - .L_1072)
.L_1072:
        /*006c*/ 	.word	0x00000000
        /*0070*/ 	.short	0x000d
        /*0072*/ 	.short	0x0050
        /*0074*/ 	.byte	0x00, 0xf0, 0x11, 0x00


	//----- nvinfo : EIATTR_KPARAM_INFO
	.align		4
.L_1073:
        /*0078*/ 	.byte	0x04, 0x17
        /*007a*/ 	.short	(.L_1075 - .L_1074)
.L_1074:
        /*007c*/ 	.word	0x00000000
        /*0080*/ 	.short	0x000c
        /*0082*/ 	.short	0x004c
        /*0084*/ 	.byte	0x00, 0xf0, 0x11, 0x00


	//----- nvinfo : EIATTR_KPARAM_INFO
	.align		4
.L_1075:
        /*0088*/ 	.byte	0x04, 0x17
        /*008a*/ 	.short	(.L_1077 - .L_1076)
.L_1076:
        /*008c*/ 	.word	0x00000000
        /*0090*/ 	.short	0x000b
        /*0092*/ 	.short	0x0048
        /*0094*/ 	.byte	0x00, 0xf0, 0x11, 0x00


	//----- nvinfo : EIATTR_KPARAM_INFO
	.align		4
.L_1077:
        /*0098*/ 	.byte	0x04, 0x17
        /*009a*/ 	.short	(.L_1079 - .L_1078)
.L_1078:
        /*009c*/ 	.word	0x00000000
        /*00a0*/ 	.short	0x000a
        /*00a2*/ 	.short	0x0040
        /*00a4*/ 	.byte	0x00, 0xf0, 0x21, 0x00


	//----- nvinfo : EIATTR_KPARAM_INFO
	.align		4
.L_1079:
        /*00a8*/ 	.byte	0x04, 0x17
        /*00aa*/ 	.short	(.L_1081 - .L_1080)
.L_1080:
        /*00ac*/ 	.word	0x00000000
        /*00b0*/ 	.short	0x0009
        /*00b2*/ 	.short	0x0038
        /*00b4*/ 	.byte	0x00, 0xf0, 0x21, 0x00


	//----- nvinfo : EIATTR_KPARAM_INFO
	.align		4
.L_1081:
        /*00b8*/ 	.byte	0x04, 0x17
        /*00ba*/ 	.short	(.L_1083 - .L_1082)
.L_1082:
        /*00bc*/ 	.word	0x00000000
        /*00c0*/ 	.short	0x0008
        /*00c2*/ 	.short	0x0034
        /*00c4*/ 	.byte	0x00, 0xf0, 0x11, 0x00


	//----- nvinfo : EIATTR_KPARAM_INFO
	.align		4
.L_1083:
        /*00c8*/ 	.byte	0x04, 0x17
        /*00ca*/ 	.short	(.L_1085 - .L_1084)
.L_1084:
        /*00cc*/ 	.word	0x00000000
        /*00d0*/ 	.short	0x0007
        /*00d2*/ 	.short	0x0030
        /*00d4*/ 	.byte	0x00, 0xf0, 0x11, 0x00


	//----- nvinfo : EIATTR_KPARAM_INFO
	.align		4
.L_1085:
        /*00d8*/ 	.byte	0x04, 0x17
        /*00da*/ 	.short	(.L_1087 - .L_1086)
.L_1086:
        /*00dc*/ 	.word	0x00000000
        /*00e0*/ 	.short	0x0006
        /*00e2*/ 	.short	0x002c
        /*00e4*/ 	.byte	0x00, 0xf0, 0x11, 0x00


	//----- nvinfo : EIATTR_KPARAM_INFO
	.align		4
.L_1087:
        /*00e8*/ 	.byte	0x04, 0x17
        /*00ea*/ 	.short	(.L_1089 - .L_1088)
.L_1088:
        /*00ec*/ 	.word	0x00000000
        /*00f0*/ 	.short	0x0005
        /*00f2*/ 	.short	0x0028
        /*00f4*/ 	.byte	0x00, 0xf0, 0x11, 0x00


	//----- nvinfo : EIATTR_KPARAM_INFO
	.align		4
.L_1089:
        /*00f8*/ 	.byte	0x04, 0x17
        /*00fa*/ 	.short	(.L_1091 - .L_1090)
.L_1090:
        /*00fc*/ 	.word	0x00000000
        /*0100*/ 	.short	0x0004
        /*0102*/ 	.short	0x0020
        /*0104*/ 	.byte	0x00, 0xf0, 0x21, 0x00


	//----- nvinfo : EIATTR_KPARAM_INFO
	.align		4
.L_1091:
        /*0108*/ 	.byte	0x04, 0x17
        /*010a*/ 	.short	(.L_1093 - .L_1092)
.L_1092:
        /*010c*/ 	.word	0x00000000
        /*0110*/ 	.short	0x0003
        /*0112*/ 	.short	0x0018
        /*0114*/ 	.byte	0x00, 0xf0, 0x21, 0x00


	//----- nvinfo : EIATTR_KPARAM_INFO
	.align		4
.L_1093:
        /*0118*/ 	.byte	0x04, 0x17
        /*011a*/ 	.short	(.L_1095 - .L_1094)
.L_1094:
        /*011c*/ 	.word	0x00000000
        /*0120*/ 	.short	0x0002
        /*0122*/ 	.short	0x0010
        /*0124*/ 	.byte	0x00, 0xf0, 0x21, 0x00


	//----- nvinfo : EIATTR_KPARAM_INFO
	.align		4
.L_1095:
        /*0128*/ 	.byte	0x04, 0x17
        /*012a*/ 	.short	(.L_1097 - .L_1096)
.L_1096:
        /*012c*/ 	.word	0x00000000
        /*0130*/ 	.short	0x0001
        /*0132*/ 	.short	0x0008
        /*0134*/ 	.byte	0x00, 0xf0, 0x21, 0x00


	//----- nvinfo : EIATTR_KPARAM_INFO
	.align		4
.L_1097:
        /*0138*/ 	.byte	0x04, 0x17
        /*013a*/ 	.short	(.L_1099 - .L_1098)
.L_1098:
        /*013c*/ 	.word	0x00000000
        /*0140*/ 	.short	0x0000
        /*0142*/ 	.short	0x0000
        /*0144*/ 	.byte	0x00, 0xf0, 0x21, 0x00


	//----- nvinfo : EIATTR_SPARSE_MMA_MASK
	.align		4
.L_1099:
        /*0148*/ 	.byte	0x03, 0x50
        /*014a*/ 	.short	0x0000


	//----- nvinfo : EIATTR_MAXREG_COUNT
	.align		4
        /*014c*/ 	.byte	0x03, 0x1b
        /*014e*/ 	.short	0x00ff


	//----- nvinfo : EIATTR_NUM_BARRIERS
	.align		4
        /*0150*/ 	.byte	0x02, 0x4c
        /*0152*/ 	.byte	0x01
	.zero		1


	//----- nvinfo : EIATTR_MERCURY_ISA_VERSION
	.align		4
        /*0154*/ 	.byte	0x03, 0x5f
        /*0156*/ 	.short	0x0101


	//----- nvinfo : EIATTR_EXIT_INSTR_OFFSETS
	.align		4
        /*0158*/ 	.byte	0x04, 0x1c
        /*015a*/ 	.short	(.L_1101 - .L_1100)


	//   ....[0]....
.L_1100:
        /*015c*/ 	.word	0x00000320


	//   ....[1]....
        /*0160*/ 	.word	0x00000ec0


	//   ....[2]....
        /*0164*/ 	.word	0x00006aa0


	//   ....[3]....
        /*0168*/ 	.word	0x00006d70


	//   ....[4]....
        /*016c*/ 	.word	0x00006fc0


	//   ....[5]....
        /*0170*/ 	.word	0x00007210


	//   ....[6]....
        /*0174*/ 	.word	0x00007350


	//   ....[7]....
        /*0178*/ 	.word	0x000073f0


	//   ....[8]....
        /*017c*/ 	.word	0x00007430


	//----- nvinfo : EIATTR_CRS_STACK_SIZE
	.align		4
.L_1101:
        /*0180*/ 	.byte	0x04, 0x1e
        /*0182*/ 	.short	(.L_1103 - .L_1102)
.L_1102:
        /*0184*/ 	.word	0x00000000


	//----- nvinfo : EIATTR_CBANK_PARAM_SIZE
	.align		4
.L_1103:
        /*0188*/ 	.byte	0x03, 0x19
        /*018a*/ 	.short	0x0074


	//----- nvinfo : EIATTR_PARAM_CBANK
	.align		4
        /*018c*/ 	.byte	0x04, 0x0a
        /*018e*/ 	.short	(.L_1105 - .L_1104)
	.align		4
.L_1104:
        /*0190*/ 	.word	index@(.nv.constant0._Z23gemm_half_q_half_kernelILi4ELi48ELb1ELb0ELi32EEvPK6__halfPKjS4_S2_PS0_iiiiPKtS7_iiiiiibS2_i)
        /*0194*/ 	.short	0x0210
        /*0196*/ 	.short	0x0074


	//----- nvinfo : EIATTR_SW_WAR
	.align		4
.L_1105:
        /*0198*/ 	.byte	0x04, 0x36
        /*019a*/ 	.short	(.L_1107 - .L_1106)
.L_1106:
        /*019c*/ 	.word	0x00000008
.L_1107:


//--------------------- .nv.info._Z23gemm_half_q_half_kernelILi4ELi16ELb1ELb0ELi32EEvPK6__halfPKjS4_S2_PS0_iiiiPKtS7_iiiiiibS2_i --------------------------
	.section	.nv.info._Z23gemm_half_q_half_kernelILi4ELi16ELb1ELb0ELi32EEvPK6__halfPKjS4_S2_PS0_iiiiPKtS7_iiiiiibS2_i,"",@"SHT_CUDA_INFO"
	.sectionflags	@""
	.align	4


	//----- nvinfo : EIATTR_CUDA_API_VERSION
	.align		4
        /*0000*/ 	.byte	0x04, 0x37
        /*0002*/ 	.short	(.L_1109 - .L_1108)
.L_1108:
        /*0004*/ 	.word	0x00000082


	//----- nvinfo : EIATTR_KPARAM_INFO
	.align		4
.L_1109:
        /*0008*/ 	.byte	0x04, 0x17
        /*000a*/ 	.short	(.L_1111 - .L_1110)
.L_1110:
        /*000c*/ 	.word	0x00000000
        /*0010*/ 	.short	0x0013
        /*0012*/ 	.short	0x0070
        /*0014*/ 	.byte	0x00, 0xf0, 0x11, 0x00


	//----- nvinfo : EIATTR_KPARAM_INFO
	.align		4
.L_1111:
        /*0018*/ 	.byte	0x04, 0x17
        /*001a*/ 	.short	(.L_1113 - .L_1112)
.L_1112:
        /*001c*/ 	.word	0x00000000
        /*0020*/ 	.short	0x0012
        /*0022*/ 	.short	0x0068
        /*0024*/ 	.byte	0x00, 0xf0, 0x21, 0x00


	//----- nvinfo : EIATTR_KPARAM_INFO
	.align		4
.L_1113:
        /*0028*/ 	.byte	0x04, 0x17
        /*002a*/ 	.short	(.L_1115 - .L_1114)
.L_1114:
        /*002c*/ 	.word	0x00000000
        /*0030*/ 	.short	0x0011
        /*0032*/ 	.short	0x0060
        /*0034*/ 	.byte	0x00, 0xf0, 0x05, 0x00


	//----- nvinfo : EIATTR_KPARAM_INFO
	.align		4
.L_1115:
        /*0038*/ 	.byte	0x04, 0x17
        /*003a*/ 	.short	(.L_1117 - .L_1116)
.L_1116:
        /*003c*/ 	.word	0x00000000
        /*0040*/ 	.short	0x0010
        /*0042*/ 	.short	0x005c
        /*0044*/ 	.byte	0x00, 0xf0, 0x11, 0x00


	//----- nvinfo : EIATTR_KPARAM_INFO
	.align		4
.L_1117:
        /*0048*/ 	.byte	0x04, 0x17
        /*004a*/ 	.short	(.L_1119 - .L_1118)
.L_1118:
        /*004c*/ 	.word	0x00000000
        /*0050*/ 	.short	0x000f
        /*0052*/ 	.short	0x0058
        /*0054*/ 	.byte	0x00, 0xf0, 0x11, 0x00


	//----- nvinfo : EIATTR_KPARAM_INFO
	.align		4
.L_1119:
        /*0058*/ 	.byte	0x04, 0x17
        /*005a*/ 	.short	(.L_1121 - .L_1120)
.L_1120:
        /*005c*/ 	.word	0x00000000
        /*0060*/ 	.short	0x000e
        /*0062*/ 	.short	0x0054
        /*0064*/ 	.byte	0x00, 0xf0, 0x11, 0x00


	//----- nvinfo : EIATTR_KPARAM_INFO
	.align		4
.L_1121:
        /*0068*/ 	.byte	0x04, 0x17
        /*006a*/ 	.short	(.L_1123 - .L_1122)
.L_1122:
        /*006c*/ 	.word	0x00000000
        /*0070*/ 	.short	0x000d
        /*0072*/ 	.short	0x0050
        /*0074*/ 	.byte	0x00, 0xf0, 0x11, 0x00


	//----- nvinfo : EIATTR_KPARAM_INFO
	.align		4
.L_1123:
        /*0078*/ 	.byte	0x04, 0x17
        /*007a*/ 	.short	(.L_1125 - .L_1124)
.L_1124:
        /*007c*/ 	.word	0x00000000
        /*0080*/ 	.short	0x000c
        /*0082*/ 	.short	0x004c
        /*0084*/ 	.byte	0x00, 0xf0, 0x11, 0x00


	//----- nvinfo : EIATTR_KPARAM_INFO
	.align		4
.L_1125:
        /*0088*/ 	.byte	0x04, 0x17
        /*008a*/ 	.short	(.L_1127 - .L_1126)
.L_1126:
        /*008c*/ 	.word	0x00000000
        /*0090*/ 	.short	0x000b
        /*0092*/ 	.short	0x0048
        /*0094*/ 	.byte	0x00, 0xf0, 0x11, 0x00


	//----- nvinfo : EIATTR_KPARAM_INFO
	.align		4
.L_1127:
        /*0098*/ 	.byte	0x04, 0x17
        /*009a*/ 	.short	(.L_1129 - .L_1128)
.L_1128:
        /*009c*/ 	.word	0x00000000
        /*00a0*/ 	.short	0x000a
        /*00a2*/ 	.short	0x0040
        /*00a4*/ 	.byte	0x00, 0xf0, 0x21, 0x00


	//----- nvinfo : EIATTR_KPARAM_INFO
	.align		4
.L_1129:
        /*00a8*/ 	.byte	0x04, 0x17
        /*00aa*/ 	.short	(.L_1131 - .L_1130)
.L_1130:
        /*00ac*/ 	.word	0x00000000
        /*00b0*/ 	.short	0x0009
        /*00b2*/ 	.short	0x0038
        /*00b4*/ 	.byte	0x00, 0xf0, 0x21, 0x00


	//----- nvinfo : EIATTR_KPARAM_INFO
	.align		4
.L_1131:
        /*00b8*/ 	.byte	0x04, 0x17
        /*00ba*/ 	.short	(.L_1133 - .L_1132)
.L_1132:
        /*00bc*/ 	.word	0x00000000
        /*00c0*/ 	.short	0x0008
        /*00c2*/ 	.short	0x0034
        /*00c4*/ 	.byte	0x00, 0xf0, 0x11, 0x00


	//----- nvinfo : EIATTR_KPARAM_INFO
	.align		4
.L_1133:
        /*00c8*/ 	.byte	0x04, 0x17
        /*00ca*/ 	.short	(.L_1135 - .L_1134)
.L_1134:
        /*00cc*/ 	.word	0x00000000
        /*00d0*/ 	.short	0x0007
        /*00d2*/ 	.short	0x0030
        /*00d4*/ 	.byte	0x00, 0xf0, 0x11, 0x00


	//----- nvinfo : EIATTR_KPARAM_INFO
	.align		4
.L_1135:
        /*00d8*/ 	.byte	0x04, 0x17
        /*00da*/ 	.short	(.L_1137 - .L_1136)
.L_1136:
        /*00dc*/ 	.word	0x00000000
        /*00e0*/ 	.short	0x0006
        /*00e2*/ 	.short	0x002c
        /*00e4*/ 	.byte	0x00, 0xf0, 0x11, 0x00


	//----- nvinfo : EIATTR_KPARAM_INFO
	.align		4
.L_1137:
        /*00e8*/ 	.byte	0x04, 0x17
        /*00ea*/ 	.short	(.L_1139 - .L_1138)
.L_1138:
        /*00ec*/ 	.word	0x00000000
        /*00f0*/ 	.short	0x0005
        /*00f2*/ 	.short	0x0028
        /*00f4*/ 	.byte	0x00, 0xf0, 0x11, 0x00


	//----- nvinfo : EIATTR_KPARAM_INFO
	.align		4
.L_1139:
        /*00f8*/ 	.byte	0x04, 0x17
        /*00fa*/ 	.short	(.L_1141 - .L_1140)
.L_1140:
        /*00fc*/ 	.word	0x00000000
        /*0100*/ 	.short	0x0004
        /*0102*/ 	.short	0x0020
        /*0104*/ 	.byte	0x00, 0xf0, 0x21, 0x00


	//----- nvinfo : EIATTR_KPARAM_INFO
	.align		4
.L_1141:
        /*0108*/ 	.byte	0x04, 0x17
        /*010a*/ 	.short	(.L_1143 - .L_1142)
.L_1142:
        /*010c*/ 	.word	0x00000000
        /*0110*/ 	.short	0x0003
        /*0112*/ 	.short	0x0018
        /*0114*/ 	.byte	0x00, 0xf0, 0x21, 0x00


	//----- nvinfo : EIATTR_KPARAM_INFO
	.align		4
.L_1143:
        /*0118*/ 	.byte	0x04, 0x17
        /*011a*/ 	.short	(.L_1145 - .L_1144)
.L_1144:
        /*011c*/ 	.word	0x00000000
        /*0120*/ 	.short	0x0002
        /*0122*/ 	.short	0x0010
        /*0124*/ 	.byte	0x00, 0xf0, 0x21, 0x00


	//----- nvinfo : EIATTR_KPARAM_INFO
	.align		4
.L_1145:
        /*0128*/ 	.byte	0x04, 0x17
        /*012a*/ 	.short	(.L_1147 - .L_1146)
.L_1146:
        /*012c*/ 	.word	0x00000000
        /*0130*/ 	.short	0x0001
        /*0132*/ 	.short	0x0008
        /*0134*/ 	.byte	0x00, 0xf0, 0x21, 0x00


	//----- nvinfo : EIATTR_KPARAM_INFO
	.align		4
.L_1147:
        /*0138*/ 	.byte	0x04, 0x17
        /*013a*/ 	.short	(.L_1149 - .L_1148)
.L_1148:
        /*013c*/ 	.word	0x00000000
        /*0140*/ 	.short	0x0000
        /*0142*/ 	.short	0x0000
        /*0144*/ 	.byte	0x00, 0xf0, 0x21, 0x00


	//----- nvinfo : EIATTR_SPARSE_MMA_MASK
	.align		4
.L_1149:
        /*0148*/ 	.byte	0x03, 0x50
        /*014a*/ 	.short	0x0000


	//----- nvinfo : EIATTR_MAXREG_COUNT
	.align		4
        /*014c*/ 	.byte	0x03, 0x1b
        /*014e*/ 	.short	0x00ff


	//----- nvinfo : EIATTR_NUM_BARRIERS
	.align		4
        /*0150*/ 	.byte	0x02, 0x4c
        /*0152*/ 	.byte	0x01
	.zero		1


	//----- nvinfo : EIATTR_MERCURY_ISA_VERSION
	.align		4
        /*0154*/ 	.byte	0x03, 0x5f
        /*0156*/ 	.short	0x0101


	//----- nvinfo : EIATTR_EXIT_INSTR_OFFSETS
	.align		4
        /*0158*/ 	.byte	0x04, 0x1c
        /*015a*/ 	.short	(.L_1151 - .L_1150)


	//   ....[0]....
.L_1150:
        /*015c*/ 	.word	0x00000320


	//   ....[1]....
        /*0160*/ 	.word	0x00000a30


	//   ....[2]....
        /*0164*/ 	.word	0x00003ad0


	//   ....[3]....
        /*0168*/ 	.word	0x00003da0


	//   ....[4]....
        /*016c*/ 	.word	0x00003ff0


	//   ....[5]....
        /*0170*/ 	.word	0x00004240


	//   ....[6]....
        /*0174*/ 	.word	0x00004380


	//   ....[7]....
        /*0178*/ 	.word	0x00004420


	//   ....[8]....
        /*017c*/ 	.word	0x00004460


	//----- nvinfo : EIATTR_CRS_STACK_SIZE
	.align		4
.L_1151:
        /*0180*/ 	.byte	0x04, 0x1e
        /*0182*/ 	.short	(.L_1153 - .L_1152)
.L_1152:
        /*0184*/ 	.word	0x00000000


	//----- nvinfo : EIATTR_CBANK_PARAM_SIZE
	.align		4
.L_1153:
        /*0188*/ 	.byte	0x03, 0x19
        /*018a*/ 	.short	0x0074


	//----- nvinfo : EIATTR_PARAM_CBANK
	.align		4
        /*018c*/ 	.byte	0x04, 0x0a
        /*018e*/ 	.short	(.L_1155 - .L_1154)
	.align		4
.L_1154:
        /*0190*/ 	.word	index@(.nv.constant0._Z23gemm_half_q_half_kernelILi4ELi16ELb1ELb0ELi32EEvPK6__halfPKjS4_S2_PS0_iiiiPKtS7_iiiiiibS2_i)
        /*0194*/ 	.short	0x0210
        /*0196*/ 	.short	0x0074


	//----- nvinfo : EIATTR_SW_WAR
	.align		4
.L_1155:
        /*0198*/ 	.byte	0x04, 0x36
        /*019a*/ 	.short	(.L_1157 - .L_1156)
.L_1156:
        /*019c*/ 	.word	0x00000008
.L_1157:


//--------------------- .nv.info._Z23gemm_half_q_half_kernelILi4ELi24ELb1ELb0ELi32EEvPK6__halfPKjS4_S2_PS0_iiiiPKtS7_iiiiiibS2_i --------------------------
	.section	.nv.info._Z23gemm_half_q_half_kernelILi4ELi24ELb1ELb0ELi32EEvPK6__halfPKjS4_S2_PS0_iiiiPKtS7_iiiiiibS2_i,"",@"SHT_CUDA_INFO"
	.sectionflags	@""
	.align	4


	//----- nvinfo : EIATTR_CUDA_API_VERSION
	.align		4
        /*0000*/ 	.byte	0x04, 0x37
        /*0002*/ 	.short	(.L_1159 - .L_1158)
.L_1158:
        /*0004*/ 	.word	0x00000082


	//----- nvinfo : EIATTR_KPARAM_INFO
	.align		4
.L_1159:
        /*0008*/ 	.byte	0x04, 0x17
        /*000a*/ 	.short	(.L_1161 - .L_1160)
.L_1160:
        /*000c*/ 	.word	0x00000000
        /*0010*/ 	.short	0x0013
        /*0012*/ 	.short	0x0070
        /*0014*/ 	.byte	0x00, 0xf0, 0x11, 0x00


	//----- nvinfo : EIATTR_KPARAM_INFO
	.align		4
.L_1161:
        /*0018*/ 	.byte	0x04, 0x17
        /*001a*/ 	.short	(.L_1163 - .L_1162)
.L_1162:
        /*001c*/ 	.word	0x00000000
        /*0020*/ 	.short	0x0012
        /*0022*/ 	.short	0x0068
        /*0024*/ 	.byte	0x00, 0xf0, 0x21, 0x00


	//----- nvinfo : EIATTR_KPARAM_INFO
	.align		4
.L_1163:
        /*0028*/ 	.byte	0x04, 0x17
        /*002a*/ 	.short	(.L_1165 - .L_1164)
.L_1164:
        /*002c*/ 	.word	0x00000000
        /*0030*/ 	.short	0x0011
        /*0032*/ 	.short	0x0060
        /*0034*/ 	.byte	0x00, 0xf0, 0x05, 0x00


	//----- nvinfo : EIATTR_KPARAM_INFO
	.align		4
.L_1165:
        /*0038*/ 	.byte	0x04, 0x17
        /*003a*/ 	.short	(.L_1167 - .L_1166)
.L_1166:
        /*003c*/ 	.word	0x00000000
        /*0040*/ 	.short	0x0010
        /*0042*/ 	.short	0x005c
        /*0044*/ 	.byte	0x00, 0xf0, 0x11, 0x00


	//----- nvinfo : EIATTR_KPARAM_INFO
	.align		4
.L_1167:
        /*0048*/ 	.byte	0x04, 0x17
        /*004a*/ 	.short	(.L_1169 - .L_1168)
.L_1168:
        /*004c*/ 	.word	0x00000000
        /*0050*/ 	.short	0x000f
        /*0052*/ 	.short	0x0058
        /*0054*/ 	.byte	0x00, 0xf0, 0x11, 0x00


	//----- nvinfo : EIATTR_KPARAM_INFO
	.align		4
.L_1169:
        /*0058*/ 	.byte	0x04, 0x17
        /*005a*/ 	.short	(.L_1171 - .L_1170)
.L_1170:
        /*005c*/ 	.word	0x00000000
        /*0060*/ 	.short	0x000e
        /*0062*/ 	.short	0x0054
        /*0064*/ 	.byte	0x00, 0xf0, 0x11, 0x00


	//----- nvinfo : EIATTR_KPARAM_INFO
	.align		4
.L_1171:
        /*0068*/ 	.byte	0x04, 0x17
        /*006a*/ 	.short	(.L_1173 - .L_1172)
.L_1172:
        /*006c*/ 	.word	0x00000000
        /*0070*/ 	.short	0x000d
        /*0072*/ 	.short	0x0050
        /*0074*/ 	.byte	0x00, 0xf0, 0x11, 0x00


	//----- nvinfo : EIATTR_KPARAM_INFO
	.align		4
.L_1173:
        /*0078*/ 	.byte	0x04, 0x17
        /*007a*/ 	.short	(.L_1175 - .L_1174)
.L_1174:
        /*007c*/ 	.word	0x00000000
        /*0080*/ 	.short	0x000c
        /*0082*/ 	.short	0x004c
        /*0084*/ 	.byte	0x00, 0xf0, 0x11, 0x00


	//----- nvinfo : EIATTR_KPARAM_INFO
	.align		4
.L_1175:
        /*0088*/ 	.byte	0x04, 0x17
        /*008a*/ 	.short	(.L_1177 - .L_1176)
.L_1176:
        /*008c*/ 	.word	0x00000000
        /*0090*/ 	.short	0x000b
        /*0092*/ 	.short	0x0048
        /*0094*/ 	.byte	0x00, 0xf0, 0x11, 0x00


	//----- nvinfo : EIATTR_KPARAM_INFO
	.align		4
.L_1177:
        /*0098*/ 	.byte	0x04, 0x17
        /*009a*/ 	.short	(.L_1179 - .L_1178)
.L_1178:
        /*009c*/ 	.word	0x00000000
        /*00a0*/ 	.short	0x000a
        /*00a2*/ 	.short	0x0040
        /*00a4*/ 	.byte	0x00, 0xf0, 0x21, 0x00


	//----- nvinfo : EIATTR_KPARAM_INFO
	.align		4
.L_1179:
        /*00a8*/ 	.byte	0x04, 0x17
        /*00aa*/ 	.short	(.L_1181 - .L_1180)
.L_1180:
        /*00ac*/ 	.word	0x00000000
        /*00b0*/ 	.short	0x0009
        /*00b2*/ 	.short	0x0038
        /*00b4*/ 	.byte	0x00, 0xf0, 0x21, 0x00


	//----- nvinfo : EIATTR_KPARAM_INFO
	.align		4
.L_1181:
        /*00b8*/ 	.byte	0x04, 0x17
        /*00ba*/ 	.short	(.L_1183 - .L_1182)
.L_1182:
        /*00bc*/ 	.word	0x00000000
        /*00c0*/ 	.short	0x0008
        /*00c2*/ 	.short	0x0034
        /*00c4*/ 	.byte	0x00, 0xf0, 0x11, 0x00


	//----- nvinfo : EIATTR_KPARAM_INFO
	.align		4
.L_1183:
        /*00c8*/ 	.byte	0x04, 0x17
        /*00ca*/ 	.short	(.L_1185 - .L_1184)
.L_1184:
        /*00cc*/ 	.word	0x00000000
        /*00d0*/ 	.short	0x0007
        /*00d2*/ 	.short	0x0030
        /*00d4*/ 	.byte	0x00, 0xf0, 0x11, 0x00


	//----- nvinfo : EIATTR_KPARAM_INFO
	.align		4
.L_1185:
        /*00d8*/ 	.byte	0x04, 0x17
        /*00da*/ 	.short	(.L_1187 - .L_1186)
.L_1186:
        /*00dc*/ 	.word	0x00000000
        /*00e0*/ 	.short	0x0006
        /*00e2*/ 	.short	0x002c
        /*00e4*/ 	.byte	0x00, 0xf0, 0x11, 0x00


	//----- nvinfo : EIATTR_KPARAM_INFO
	.align		4
.L_1187:
        /*00e8*/ 	.byte	0x04, 0x17
        /*00ea*/ 	.short	(.L_1189 - .L_1188)
.L_1188:
        /*00ec*/ 	.word	0x00000000
        /*00f0*/ 	.short	0x0005
        /*00f2*/ 	.short	0x0028
        /*00f4*/ 	.byte	0x00, 0xf0, 0x11, 0x00


	//----- nvinfo : EIATTR_KPARAM_INFO
	.align		4
.L_1189:
        /*00f8*/ 	.byte	0x04, 0x17
        /*00fa*/ 	.short	(.L_1191 - .L_1190)
.L_1190:
        /*00fc*/ 	.word	0x00000000
        /*0100*/ 	.short	0x0004
        /*0102*/ 	.short	0x0020
        /*0104*/ 	.byte	0x00, 0xf0, 0x21, 0x00


	//----- nvinfo : EIATTR_KPARAM_INFO
	.align		4
.L_1191:
        /*0108*/ 	.byte	0x04, 0x17
        /*010a*/ 	.short	(.L_1193 - .L_1192)
.L_1192:
        /*010c*/ 	.word	0x00000000
        /*0110*/ 	.short	0x0003
        /*0112*/ 	.short	0x0018
        /*0114*/ 	.byte	0x00, 0xf0, 0x21, 0x00


	//----- nvinfo : EIATTR_KPARAM_INFO
	.align		4
.L_1193:
        /*0118*/ 	.byte	0x04, 0x17
        /*011a*/ 	.short	(.L_1195 - .L_1194)
.L_1194:
        /*011c*/ 	.word	0x00000000
        /*0120*/ 	.short	0x0002
        /*0122*/ 	.short	0x0010
        /*0124*/ 	.byte	0x00, 0xf0, 0x21, 0x00


	//----- nvinfo : EIATTR_KPARAM_INFO
	.align		4
.L_1195:
        /*0128*/ 	.byte	0x04, 0x17
        /*012a*/ 	.short	(.L_1197 - .L_1196)
.L_1196:
        /*012c*/ 	.word	0x00000000
        /*0130*/ 	.short	0x0001
        /*0132*/ 	.short	0x0008
        /*0134*/ 	.byte	0x00, 0xf0, 0x21, 0x00


	//----- nvinfo : EIATTR_KPARAM_INFO
	.align		4
.L_1197:
        /*0138*/ 	.byte	0x04, 0x17
        /*013a*/ 	.short	(.L_1199 - .L_1198)
.L_1198:
        /*013c*/ 	.word	0x00000000
        /*0140*/ 	.short	0x0000
        /*0142*/ 	.short	0x0000
        /*0144*/ 	.byte	0x00, 0xf0, 0x21, 0x00


	//----- nvinfo : EIATTR_SPARSE_MMA_MASK
	.align		4
.L_1199:
        /*0148*/ 	.byte	0x03, 0x50
        /*014a*/ 	.short	0x0000


	//----- nvinfo : EIATTR_MAXREG_COUNT
	.align		4
        /*014c*/ 	.byte	0x03, 0x1b
        /*014e*/ 	.short	0x00ff


	//----- nvinfo : EIATTR_NUM_BARRIERS
	.align		4
        /*0150*/ 	.byte	0x02, 0x4c
        /*0152*/ 	.byte	0x01
	.zero		1


	//----- nvinfo : EIATTR_MERCURY_ISA_VERSION
	.align		4
        /*0154*/ 	.byte	0x03, 0x5f
        /*0156*/ 	.short	0x0101


	//----- nvinfo : EIATTR_EXIT_INSTR_OFFSETS
	.align		4
        /*0158*/ 	.byte	0x04, 0x1c
        /*015a*/ 	.short	(.L_1201 - .L_1200)


	//   ....[0]....
.L_1200:
        /*015c*/ 	.word	0x00000320


	//   ....[1]....
        /*0160*/ 	.word	0x00000ec0


	//   ....[2]....
        /*0164*/ 	.word	0x0000a7e0


	//   ....[3]....
        /*0168*/ 	.word	0x0000aab0


	//   ....[4]....
        /*016c*/ 	.word	0x0000ad00


	//   ....[5]....
        /*0170*/ 	.word	0x0000af50


	//   ....[6]....
        /*0174*/ 	.word	0x0000b090


	//   ....[7]....
        /*0178*/ 	.word	0x0000b130


	//   ....[8]....
        /*017c*/ 	.word	0x0000b170


	//----- nvinfo : EIATTR_CRS_STACK_SIZE
	.align		4
.L_1201:
        /*0180*/ 	.byte	0x04, 0x1e
        /*0182*/ 	.short	(.L_1203 - .L_1202)
.L_1202:
        /*0184*/ 	.word	0x00000000


	//----- nvinfo : EIATTR_CBANK_PARAM_SIZE
	.align		4
.L_1203:
        /*0188*/ 	.byte	0x03, 0x19
        /*018a*/ 	.short	0x0074


	//----- nvinfo : EIATTR_PARAM_CBANK
	.align		4
        /*018c*/ 	.byte	0x04, 0x0a
        /*018e*/ 	.short	(.L_1205 - .L_1204)
	.align		4
.L_1204:
        /*0190*/ 	.word	index@(.nv.constant0._Z23gemm_half_q_half_kernelILi4ELi24ELb1ELb0ELi32EEvPK6__halfPKjS4_S2_PS0_iiiiPKtS7_iiiiiibS2_i)
        /*0194*/ 	.short	0x0210
        /*0196*/ 	.short	0x0074


	//----- nvinfo : EIATTR_SW_WAR
	.align		4
.L_1205:
        /*0198*/ 	.byte	0x04, 0x36
        /*019a*/ 	.short	(.L_1207 - .L_1206)
.L_1206:
        /*019c*/ 	.word	0x00000008
.L_1207:


//--------------------- .nv.info._Z23gemm_half_q_half_kernelILi4ELi8ELb1ELb0ELi32EEvPK6__halfPKjS4_S2_PS0_iiiiPKtS7_iiiiiibS2_i --------------------------
	.section	.nv.info._Z23gemm_half_q_half_kernelILi4ELi8ELb1ELb0ELi32EEvPK6__halfPKjS4_S2_PS0_iiiiPKtS7_iiiiiibS2_i,"",@"SHT_CUDA_INFO"
	.sectionflags	@""
	.align	4


	//----- nvinfo : EIATTR_CUDA_API_VERSION
	.align		4
        /*0000*/ 	.byte	0x04, 0x37
        /*0002*/ 	.short	(.L_1209 - .L_1208)
.L_1208:
        /*0004*/ 	.word	0x00000082


	//----- nvinfo : EIATTR_KPARAM_INFO
	.align		4
.L_1209:
        /*0008*/ 	.byte	0x04, 0x17
        /*000a*/ 	.short	(.L_1211 - .L_1210)
.L_1210:
        /*000c*/ 	.word	0x00000000
        /*0010*/ 	.short	0x0013
        /*0012*/ 	.short	0x0070
        /*0014*/ 	.byte	0x00, 0xf0, 0x11, 0x00


	//----- nvinfo : EIATTR_KPARAM_INFO
	.align		4
.L_1211:
        /*0018*/ 	.byte	0x04, 0x17
        /*001a*/ 	.short	(.L_1213 - .L_1212)
.L_1212:
        /*001c*/ 	.word	0x00000000
        /*0020*/ 	.short	0x0012
        /*0022*/ 	.short	0x0068
        /*0024*/ 	.byte	0x00, 0xf0, 0x21, 0x00


	//----- nvinfo : EIATTR_KPARAM_INFO
	.align		4
.L_1213:
        /*0028*/ 	.byte	0x04, 0x17
        /*002a*/ 	.short	(.L_1215 - .L_1214)
.L_1214:
        /*002c*/ 	.word	0x00000000
        /*0030*/ 	.short	0x0011
        /*0032*/ 	.short	0x0060
        /*0034*/ 	.byte	0x00, 0xf0, 0x05, 0x00


	//----- nvinfo : EIATTR_KPARAM_INFO
	.align		4
.L_1215:
        /*0038*/ 	.byte	0x04, 0x17
        /*003a*/ 	.short	(.L_1217 - .L_1216)
.L_1216:
        /*003c*/ 	.word	0x00000000
        /*0040*/ 	.short	0x0010
        /*0042*/ 	.short	0x005c
        /*0044*/ 	.byte	0x00, 0xf0, 0x11, 0x00


	//----- nvinfo : EIATTR_KPARAM_INFO
	.align		4
.L_1217:
        /*0048*/ 	.byte	0x04, 0x17
        /*004a*/ 	.short	(.L_1219 - .L_1218)
.L_1218:
        /*004c*/ 	.word	0x00000000
        /*0050*/ 	.short	0x000f
        /*0052*/ 	.short	0x0058
        /*0054*/ 	.byte	0x00, 0xf0, 0x11, 0x00


	//----- nvinfo : EIATTR_KPARAM_INFO
	.align		4
.L_1219:
        /*0058*/ 	.byte	0x04, 0x17
        /*005a*/ 	.short	(.L_1221 - .L_1220)
.L_1220:
        /*005c*/ 	.word	0x00000000
        /*0060*/ 	.short	0x000e
        /*0062*/ 	.short	0x0054
        /*0064*/ 	.byte	0x00, 0xf0, 0x11, 0x00


	//----- nvinfo : EIATTR_KPARAM_INFO
	.align		4
.L_1221:
        /*0068*/ 	.byte	0x04, 0x17
        /*006a*/ 	.short	(.L_1223 - .L_1222)
.L_1222:
        /*006c*/ 	.word	0x00000000
        /*0070*/ 	.short	0x000d
        /*0072*/ 	.short	0x0050
        /*0074*/ 	.byte	0x00, 0xf0, 0x11, 0x00


	//----- nvinfo : EIATTR_KPARAM_INFO
	.align		4
.L_1223:
        /*0078*/ 	.byte	0x04, 0x17
        /*007a*/ 	.short	(.L_1225 - .L_1224)
.L_1224:
        /*007c*/ 	.word	0x00000000
        /*0080*/ 	.short	0x000c
        /*0082*/ 	.short	0x004c
        /*0084*/ 	.byte	0x00, 0xf0, 0x11, 0x00


	//----- nvinfo : EIATTR_KPARAM_INFO
	.align		4
.L_1225:
        /*0088*/ 	.byte	0x04, 0x17
        /*008a*/ 	.short	(.L_1227 - .L_1226)
.L_1226:
        /*008c*/ 	.word	0x00000000
        /*0090*/ 	.short	0x000b
        /*0092*/ 	.short	0x0048
        /*0094*/ 	.byte	0x00, 0xf0, 0x11, 0x00


	//----- nvinfo : EIATTR_KPARAM_INFO
	.align		4
.L_1227:
        /*0098*/ 	.byte	0x04, 0x17
        /*009a*/ 	.short	(.L_1229 - .L_1228)
.L_1228:
        /*009c*/ 	.word	0x00000000
        /*00a0*/ 	.short	0x000a
        /*00a2*/ 	.short	0x0040
        /*00a4*/ 	.byte	0x00, 0xf0, 0x21, 0x00


	//----- nvinfo : EIATTR_KPARAM_INFO
	.align		4
.L_1229:
        /*00a8*/ 	.byte	0x04, 0x17
        /*00aa*/ 	.short	(.L_1231 - .L_1230)
.L_1230:
        /*00ac*/ 	.word	0x00000000
        /*00b0*/ 	.short	0x0009
        /*00b2*/ 	.short	0x0038
        /*00b4*/ 	.byte	0x00, 0xf0, 0x21, 0x00


	//----- nvinfo : EIATTR_KPARAM_INFO
	.align		4
.L_1231:
        /*00b8*/ 	.byte	0x04, 0x17
        /*00ba*/ 	.short	(.L_1233 - .L_1232)
.L_1232:
        /*00bc*/ 	.word	0x00000000
        /*00c0*/ 	.short	0x0008
        /*00c2*/ 	.short	0x0034
        /*00c4*/ 	.byte	0x00, 0xf0, 0x11, 0x00


	//----- nvinfo : EIATTR_KPARAM_INFO
	.align		4
.L_1233:
        /*00c8*/ 	.byte	0x04, 0x17
        /*00ca*/ 	.short	(.L_1235 - .L_1234)
.L_1234:
        /*00cc*/ 	.word	0x00000000
        /*00d0*/ 	.short	0x0007
        /*00d2*/ 	.short	0x0030
        /*00d4*/ 	.byte	0x00, 0xf0, 0x11, 0x00


	//----- nvinfo : EIATTR_KPARAM_INFO
	.align		4
.L_1235:
        /*00d8*/ 	.byte	0x04, 0x17
        /*00da*/ 	.short	(.L_1237 - .L_1236)
.L_1236:
        /*00dc*/ 	.word	0x00000000
        /*00e0*/ 	.short	0x0006
        /*00e2*/ 	.short	0x002c
        /*00e4*/ 	.byte	0x00, 0xf0, 0x11, 0x00


	//----- nvinfo : EIATTR_KPARAM_INFO
	.align		4
.L_1237:
        /*00e8*/ 	.byte	0x04, 0x17
        /*00ea*/ 	.short	(.L_1239 - .L_1238)
.L_1238:
        /*00ec*/ 	.word	0x00000000
        /*00f0*/ 	.short	0x0005
        /*00f2*/ 	.short	0x0028
        /*00f4*/ 	.byte	0x00, 0xf0, 0x11, 0x00


	//----- nvinfo : EIATTR_KPARAM_INFO
	.align		4
.L_1239:
        /*00f8*/ 	.byte	0x04, 0x17
        /*00fa*/ 	.short	(.L_1241 - .L_1240)
.L_1240:
        /*00fc*/ 	.word	0x00000000
        /*0100*/ 	.short	0x0004
        /*0102*/ 	.short	0x0020
        /*0104*/ 	.byte	0x00, 0xf0, 0x21, 0x00


	//----- nvinfo : EIATTR_KPARAM_INFO
	.align		4
.L_1241:
        /*0108*/ 	.byte	0x04, 0x17
        /*010a*/ 	.short	(.L_1243 - .L_1242)
.L_1242:
        /*010c*/ 	.word	0x00000000
        /*0110*/ 	.short	0x0003
        /*0112*/ 	.short	0x0018
        /*0114*/ 	.byte	0x00, 0xf0, 0x21, 0x00


	//----- nvinfo : EIATTR_KPARAM_INFO
	.align		4
.L_1243:
        /*0118*/ 	.byte	0x04, 0x17
        /*011a*/ 	.short	(.L_1245 - .L_1244)
.L_1244:
        /*011c*/ 	.word	0x00000000
        /*0120*/ 	.short	0x0002
        /*0122*/ 	.short	0x0010
        /*0124*/ 	.byte	0x00, 0xf0, 0x21, 0x00


	//----- nvinfo : EIATTR_KPARAM_INFO
	.align		4
.L_1245:
        /*0128*/ 	.byte	0x04, 0x17
        /*012a*/ 	.short	(.L_1247 - .L_1246)
.L_1246:
        /*012c*/ 	.word	0x00000000
        /*0130*/ 	.short	0x0001
        /*0132*/ 	.short	0x0008
        /*0134*/ 	.byte	0x00, 0xf0, 0x21, 0x00


	//----- nvinfo : EIATTR_KPARAM_INFO
	.align		4
.L_1247:
        /*0138*/ 	.byte	0x04, 0x17
        /*013a*/ 	.short	(.L_1249 - .L_1248)
.L_1248:
        /*013c*/ 	.word	0x00000000
        /*0140*/ 	.short	0x0000
        /*0142*/ 	.short	0x0000
        /*0144*/ 	.byte	0x00, 0xf0, 0x21, 0x00


	//----- nvinfo : EIATTR_SPARSE_MMA_MASK
	.align		4
.L_1249:
        /*0148*/ 	.byte	0x03, 0x50
        /*014a*/ 	.short	0x0000


	//----- nvinfo : EIATTR_MAXREG_COUNT
	.align		4
        /*014c*/ 	.byte	0x03, 0x1b
        /*014e*/ 	.short	0x00ff


	//----- nvinfo : EIATTR_NUM_BARRIERS
	.align		4
        /*0150*/ 	.byte	0x02, 0x4c
        /*0152*/ 	.byte	0x01
	.zero		1


	//----- nvinfo : EIATTR_MERCURY_ISA_VERSION
	.align		4
        /*0154*/ 	.byte	0x03, 0x5f
        /*0156*/ 	.short	0x0101


	//----- nvinfo : EIATTR_EXIT_INSTR_OFFSETS
	.align		4
        /*0158*/ 	.byte	0x04, 0x1c
        /*015a*/ 	.short	(.L_1251 - .L_1250)


	//   ....[0]....
.L_1250:
        /*015c*/ 	.word	0x00000330


	//   ....[1]....
        /*0160*/ 	.word	0x00000a30


	//   ....[2]....
        /*0164*/ 	.word	0x00007ce0


	//   ....[3]....
        /*0168*/ 	.word	0x00007fb0


	//   ....[4]....
        /*016c*/ 	.word	0x00008200


	//   ....[5]....
        /*0170*/ 	.word	0x00008450


	//   ....[6]....
        /*0174*/ 	.word	0x00008590


	//   ....[7]....
        /*0178*/ 	.word	0x00008630


	//   ....[8]....
        /*017c*/ 	.word	0x00008670


	//----- nvinfo : EIATTR_CRS_STACK_SIZE
	.align		4
.L_1251:
        /*0180*/ 	.byte	0x04, 0x1e
        /*0182*/ 	.short	(.L_1253 - .L_1252)
.L_1252:
        /*0184*/ 	.word	0x00000000


	//----- nvinfo : EIATTR_CBANK_PARAM_SIZE
	.align		4
.L_1253:
        /*0188*/ 	.byte	0x03, 0x19
        /*018a*/ 	.short	0x0074


	//----- nvinfo : EIATTR_PARAM_CBANK
	.align		4
        /*018c*/ 	.byte	0x04, 0x0a
        /*018e*/ 	.short	(.L_1255 - .L_1254)
	.align		4
.L_1254:
        /*0190*/ 	.word	index@(.nv.constant0._Z23gemm_half_q_half_kernelILi4ELi8ELb1ELb0ELi32EEvPK6__halfPKjS4_S2_PS0_iiiiPKtS7_iiiiiibS2_i)
        /*0194*/ 	.short	0x0210
        /*0196*/ 	.short	0x0074


	//----- nvinfo : EIATTR_SW_WAR
	.align		4
.L_1255:
        /*0198*/ 	.byte	0x04, 0x36
        /*019a*/ 	.short	(.L_1257 - .L_1256)
.L_1256:
        /*019c*/ 	.word	0x00000008
.L_1257:


//--------------------- .nv.info._Z23gemm_half_q_half_kernelILi4ELi12ELb1ELb0ELi32EEvPK6__halfPKjS4_S2_PS0_iiiiPKtS7_iiiiiibS2_i --------------------------
	.section	.nv.info._Z23gemm_half_q_half_kernelILi4ELi12ELb1ELb0ELi32EEvPK6__halfPKjS4_S2_PS0_iiiiPKtS7_iiiiiibS2_i,"",@"SHT_CUDA_INFO"
	.sectionflags	@""
	.align	4


	//----- nvinfo : EIATTR_CUDA_API_VERSION
	.align		4
        /*0000*/ 	.byte	0x04, 0x37
        /*0002*/ 	.short	(.L_1259 - .L_1258)
.L_1258:
        /*0004*/ 	.word	0x00000082


	//----- nvinfo : EIATTR_KPARAM_INFO
	.align		4
.L_1259:
        /*0008*/ 	.byte	0x04, 0x17
        /*000a*/ 	.short	(.L_1261 - .L_1260)
.L_1260:
        /*000c*/ 	.word	0x00000000
        /*0010*/ 	.short	0x0013
        /*0012*/ 	.short	0x0070
        /*0014*/ 	.byte	0x00, 0xf0, 0x11, 0x00


	//----- nvinfo : EIATTR_KPARAM_INFO
	.align		4
.L_1261:
        /*0018*/ 	.byte	0x04, 0x17
        /*001a*/ 	.short	(.L_1263 - .L_1262)
.L_1262:
        /*001c*/ 	.word	0x00000000
        /*0020*/ 	.short	0x0012
        /*0022*/ 	.short	0x0068
        /*0024*/ 	.byte	0x00, 0xf0, 0x21, 0x00


	//----- nvinfo : EIATTR_KPARAM_INFO
	.align		4
.L_1263:
        /*0028*/ 	.byte	0x04, 0x17
        /*002a*/ 	.short	(.L_1265 - .L_1264)
.L_1264:
        /*002c*/ 	.word	0x00000000
        /*0030*/ 	.short	0x0011
        /*0032*/ 	.short	0x0060
        /*0034*/ 	.byte	0x00, 0xf0, 0x05, 0x00


	//----- nvinfo : EIATTR_KPARAM_INFO
	.align		4
.L_1265:
        /*0038*/ 	.byte	0x04, 0x17
        /*003a*/ 	.short	(.L_1267 - .L_1266)
.L_1266:
        /*003c*/ 	.word	0x00000000
        /*0040*/ 	.short	0x0010
        /*0042*/ 	.short	0x005c
        /*0044*/ 	.byte	0x00, 0xf0, 0x11, 0x00


	//----- nvinfo : EIATTR_KPARAM_INFO
	.align		4
.L_1267:
        /*0048*/ 	.byte	0x04, 0x17
        /*004a*/ 	.short	(.L_1269 - .L_1268)
.L_1268:
        /*004c*/ 	.word	0x00000000
        /*0050*/ 	.short	0x000f
        /*0052*/ 	.short	0x0058
        /*0054*/ 	.byte	0x00, 0xf0, 0x11, 0x00


	//----- nvinfo : EIATTR_KPARAM_INFO
	.align		4
.L_1269:
        /*0058*/ 	.byte	0x04, 0x17
        /*005a*/ 	.short	(.L_1271 - .L_1270)
.L_1270:
        /*005c*/ 	.word	0x00000000
        /*0060*/ 	.short	0x000e
        /*0062*/ 	.short	0x0054
        /*0064*/ 	.byte	0x00, 0xf0, 0x11, 0x00


	//----- nvinfo : EIATTR_KPARAM_INFO
	.align		4
.L_1271:
        /*0068*/ 	.byte	0x04, 0x17
        /*006a*/ 	.short	(.L_1273 - .L_1272)
.L_1272:
        /*006c*/ 	.word	0x00000000
        /*0070*/ 	.short	0x000d
        /*0072*/ 	.short	0x0050
        /*0074*/ 	.byte	0x00, 0xf0, 0x11, 0x00


	//----- nvinfo : EIATTR_KPARAM_INFO
	.align		4
.L_1273:
        /*0078*/ 	.byte	0x04, 0x17
        /*007a*/ 	.short	(.L_1275 - .L_1274)
.L_1274:
        /*007c*/ 	.word	0x00000000
        /*0080*/ 	.short	0x000c
        /*0082*/ 	.short	0x004c
        /*0084*/ 	.byte	0x00, 0xf0, 0x11, 0x00


	//----- nvinfo : EIATTR_KPARAM_INFO
	.align		4
.L_1275:
        /*0088*/ 	.byte	0x04, 0x17
        /*008a*/ 	.short	(.L_1277 - .L_1276)
.L_1276:
        /*008c*/ 	.word	0x00000000
        /*0090*/ 	.short	0x000b
        /*0092*/ 	.short	0x0048
        /*0094*/ 	.byte	0x00, 0xf0, 0x11, 0x00


	//----- nvinfo : EIATTR_KPARAM_INFO
	.align		4
.L_1277:
        /*0098*/ 	.byte	0x04, 0x17
        /*009a*/ 	.short	(.L_1279 - .L_1278)
.L_1278:
        /*009c*/ 	.word	0x00000000
        /*00a0*/ 	.short	0x000a
        /*00a2*/ 	.short	0x0040
        /*00a4*/ 	.byte	0x00, 0xf0, 0x21, 0x00


	//----- nvinfo : EIATTR_KPARAM_INFO
	.align		4
.L_1279:
        /*00a8*/ 	.byte	0x04, 0x17
        /*00aa*/ 	.short	(.L_1281 - .L_1280)
.L_1280:
        /*00ac*/ 	.word	0x00000000
        /*00b0*/ 	.short	0x0009
        /*00b2*/ 	.short	0x0038
        /*00b4*/ 	.byte	0x00, 0xf0, 0x21, 0x00


	//----- nvinfo : EIATTR_KPARAM_INFO
	.align		4
.L_1281:
        /*00b8*/ 	.byte	0x04, 0x17
        /*00ba*/ 	.short	(.L_1283 - .L_1282)
.L_1282:
        /*00bc*/ 	.word	0x00000000
        /*00c0*/ 	.short	0x0008
        /*00c2*/ 	.short	0x0034
        /*00c4*/ 	.byte	0x00, 0xf0, 0x11, 0x00


	//----- nvinfo : EIATTR_KPARAM_INFO
	.align		4
.L_1283:
        /*00c8*/ 	.byte	0x04, 0x17
        /*00ca*/ 	.short	(.L_1285 - .L_1284)
.L_1284:
        /*00cc*/ 	.word	0x00000000
        /*00d0*/ 	.short	0x0007
        /*00d2*/ 	.short	0x0030
        /*00d4*/ 	.byte	0x00, 0xf0, 0x11, 0x00


	//----- nvinfo : EIATTR_KPARAM_INFO
	.align		4
.L_1285:
        /*00d8*/ 	.byte	0x04, 0x17
        /*00da*/ 	.short	(.L_1287 - .L_1286)
.L_1286:
        /*00dc*/ 	.word	0x00000000
        /*00e0*/ 	.short	0x0006
        /*00e2*/ 	.short	0x002c
        /*00e4*/ 	.byte	0x00, 0xf0, 0x11, 0x00


	//----- nvinfo : EIATTR_KPARAM_INFO
	.align		4
.L_1287:
        /*00e8*/ 	.byte	0x04, 0x17
        /*00ea*/ 	.short	(.L_1289 - .L_1288)
.L_1288:
        /*00ec*/ 	.word	0x00000000
        /*00f0*/ 	.short	0x0005
        /*00f2*/ 	.short	0x0028
        /*00f4*/ 	.byte	0x00, 0xf0, 0x11, 0x00


	//----- nvinfo : EIATTR_KPARAM_INFO
	.align		4
.L_1289:
        /*00f8*/ 	.byte	0x04, 0x17
        /*00fa*/ 	.short	(.L_1291 - .L_1290)
.L_1290:
        /*00fc*/ 	.word	0x00000000
        /*0100*/ 	.short	0x0004
        /*0102*/ 	.short	0x0020
        /*0104*/ 	.byte	0x00, 0xf0, 0x21, 0x00


	//----- nvinfo : EIATTR_KPARAM_INFO
	.align		4
.L_1291:
        /*0108*/ 	.byte	0x04, 0x17
        /*010a*/ 	.short	(.L_1293 - .L_1292)
.L_1292:
        /*010c*/ 	.word	0x00000000
        /*0110*/ 	.short	0x0003
        /*0112*/ 	.short	0x0018
        /*0114*/ 	.byte	0x00, 0xf0, 0x21, 0x00


	//----- nvinfo : EIATTR_KPARAM_INFO
	.align		4
.L_1293:
        /*0118*/ 	.byte	0x04, 0x17
        /*011a*/ 	.short	(.L_1295 - .L_1294)
.L_1294:
        /*011c*/ 	.word	0x00000000
        /*0120*/ 	.short	0x0002
        /*0122*/ 	.short	0x0010
        /*0124*/ 	.byte	0x00, 0xf0, 0x21, 0x00


	//----- nvinfo : EIATTR_KPARAM_INFO
	.align		4
.L_1295:
        /*0128*/ 	.byte	0x04, 0x17
        /*012a*/ 	.short	(.L_1297 - .L_1296)
.L_1296:
        /*012c*/ 	.word	0x00000000
        /*0130*/ 	.short	0x0001
        /*0132*/ 	.short	0x0008
        /*0134*/ 	.byte	0x00, 0xf0, 0x21, 0x00


	//----- nvinfo : EIATTR_KPARAM_INFO
	.align		4
.L_1297:
        /*0138*/ 	.byte	0x04, 0x17
        /*013a*/ 	.short	(.L_1299 - .L_1298)
.L_1298:
        /*013c*/ 	.word	0x00000000
        /*0140*/ 	.short	0x0000
        /*0142*/ 	.short	0x0000
        /*0144*/ 	.byte	0x00, 0xf0, 0x21, 0x00


	//----- nvinfo : EIATTR_SPARSE_MMA_MASK
	.align		4
.L_1299:
        /*0148*/ 	.byte	0x03, 0x50
        /*014a*/ 	.short	0x0000


	//----- nvinfo : EIATTR_MAXREG_COUNT
	.align		4
        /*014c*/ 	.byte	0x03, 0x1b
        /*014e*/ 	.short	0x00ff


	//----- nvinfo : EIATTR_NUM_BARRIERS
	.align		4
        /*0150*/ 	.byte	0x02, 0x4c
        /*0152*/ 	.byte	0x01
	.zero		1


	//----- nvinfo : EIATTR_MERCURY_ISA_VERSION
	.align		4
        /*0154*/ 	.byte	0x03, 0x5f
        /*0156*/ 	.short	0x0101


	//----- nvinfo : EIATTR_EXIT_INSTR_OFFSETS
	.align		4
        /*0158*/ 	.byte	0x04, 0x1c
        /*015a*/ 	.short	(.L_1301 - .L_1300)


	//   ....[0]....
.L_1300:
        /*015c*/ 	.word	0x00000320


	//   ....[1]....
        /*0160*/ 	.word	0x00000ec0


	//   ....[2]....
        /*0164*/ 	.word	0x0000a6e0


	//   ....[3]....
        /*0168*/ 	.word	0x0000a9b0


	//   ....[4]....
        /*016c*/ 	.word	0x0000ac00


	//   ....[5]....
        /*0170*/ 	.word	0x0000ae50


	//   ....[6]....
        /*0174*/ 	.word	0x0000af90


	//   ....[7]....
        /*0178*/ 	.word	0x0000b030


	//   ....[8]....
        /*017c*/ 	.word	0x0000b070


	//----- nvinfo : EIATTR_CRS_STACK_SIZE
	.align		4
.L_1301:
        /*0180*/ 	.byte	0x04, 0x1e
        /*0182*/ 	.short	(.L_1303 - .L_1302)
.L_1302:
        /*0184*/ 	.word	0x00000000


	//----- nvinfo : EIATTR_CBANK_PARAM_SIZE
	.align		4
.L_1303:
        /*0188*/ 	.byte	0x03, 0x19
        /*018a*/ 	.short	0x0074


	//----- nvinfo : EIATTR_PARAM_CBANK
	.align		4
        /*018c*/ 	.byte	0x04, 0x0a
        /*018e*/ 	.short	(.L_1305 - .L_1304)
	.align		4
.L_1304:
        /*0190*/ 	.word	index@(.nv.constant0._Z23gemm_half_q_half_kernelILi4ELi12ELb1ELb0ELi32EEvPK6__halfPKjS4_S2_PS0_iiiiPKtS7_iiiiiibS2_i)
        /*0194*/ 	.short	0x0210
        /*0196*/ 	.short	0x0074


	//----- nvinfo : EIATTR_SW_WAR
	.align		4
.L_1305:
        /*0198*/ 	.byte	0x04, 0x36
        /*019a*/ 	.short	(.L_1307 - .L_1306)
.L_1306:
        /*019c*/ 	.word	0x00000008
.L_1307:


//--------------------- .nv.info._Z23gemm_half_q_half_kernelILi4ELi14ELb1ELb0ELi32EEvPK6__halfPKjS4_S2_PS0_iiiiPKtS7_iiiiiibS2_i --------------------------
	.section	.nv.info._Z23gemm_half_q_half_kernelILi4ELi14ELb1ELb0ELi32EEvPK6__halfPKjS4_S2_PS0_iiiiPKtS7_iiiiiibS2_i,"",@"SHT_CUDA_INFO"
	.sectionflags	@""
	.align	4


	//----- nvinfo : EIATTR_CUDA_API_VERSION
	.align		4
        /*0000*/ 	.byte	0x04, 0x37
        /*0002*/ 	.short	(.L_1309 - .L_1308)
.L_1308:
        /*0004*/ 	.word	0x00000082


	//----- nvinfo : EIATTR_KPARAM_INFO
	.align		4
.L_1309:
        /*0008*/ 	.byte	0x04, 0x17
        /*000a*/ 	.short	(.L_1311 - .L_1310)
.L_1310:
        /*000c*/ 	.word	0x00000000
        /*0010*/ 	.short	0x0013
        /*0012*/ 	.short	0x0070
        /*0014*/ 	.byte	0x00, 0xf0, 0x11, 0x00


	//----- nvinfo : EIATTR_KPARAM_INFO
	.align		4
.L_1311:
        /*0018*/ 	.byte	0x04, 0x17
        /*001a*/ 	.short	(.L_1313 - .L_1312)
.L_1312:
        /*001c*/ 	.word	0x00000000
        /*0020*/ 	.short	0x0012
        /*0022*/ 	.short	0x0068
        /*0024*/ 	.byte	0x00, 0xf0, 0x21, 0x00


	//----- nvinfo : EIATTR_KPARAM_INFO
	.align		4
.L_1313:
        /*0028*/ 	.byte	0x04, 0x17
        /*002a*/ 	.short	(.L_1315 - .L_1314)
.L_1314:
        /*002c*/ 	.word	0x00000000
        /*0030*/ 	.short	0x0011
        /*0032*/ 	.short	0x0060
        /*0034*/ 	.byte	0x00, 0xf0, 0x05, 0x00


	//----- nvinfo : EIATTR_KPARAM_INFO
	.align		4
.L_1315:
        /*0038*/ 	.byte	0x04, 0x17
        /*003a*/ 	.short	(.L_1317 - .L_1316)
.L_1316:
        /*003c*/ 	.word	0x00000000
        /*0040*/ 	.short	0x0010
        /*0042*/ 	.short	0x005c
        /*0044*/ 	.byte	0x00, 0xf0, 0x11, 0x00


	//----- nvinfo : EIATTR_KPARAM_INFO
	.align		4
.L_1317:
        /*0048*/ 	.byte	0x04, 0x17
        /*004a*/ 	.short	(.L_1319 - .L_1318)
.L_1318:
        /*004c*/ 	.word	0x00000000
        /*0050*/ 	.short	0x000f
        /*0052*/ 	.short	0x0058
        /*0054*/ 	.byte	0x00, 0xf0, 0x11, 0x00


	//----- nvinfo : EIATTR_KPARAM_INFO
	.align		4
.L_1319:
        /*0058*/ 	.byte	0x04, 0x17
        /*005a*/ 	.short	(.L_1321 - .L_1320)
.L_1320:
        /*005c*/ 	.word	0x00000000
        /*0060*/ 	.short	0x000e
        /*0062*/ 	.short	0x0054
        /*0064*/ 	.byte	0x00, 0xf0, 0x11, 0x00


	//----- nvinfo : EIATTR_KPARAM_INFO
	.align		4
.L_1321:
        /*0068*/ 	.byte	0x04, 0x17
        /*006a*/ 	.short	(.L_1323 - .L_1322)
.L_1322:
        /*006c*/ 	.word	0x00000000
        /*0070*/ 	.short	0x000d
        /*0072*/ 	.short	0x0050
        /*0074*/ 	.byte	0x00, 0xf0, 0x11, 0x00


	//----- nvinfo : EIATTR_KPARAM_INFO
	.align		4
.L_1323:
        /*0078*/ 	.byte	0x04, 0x17
        /*007a*/ 	.short	(.L_1325 - .L_1324)
.L_1324:
        /*007c*/ 	.word	0x00000000
        /*0080*/ 	.short	0x000c
        /*0082*/ 	.short	0x004c
        /*0084*/ 	.byte	0x00, 0xf0, 0x11, 0x00


	//----- nvinfo : EIATTR_KPARAM_INFO
	.align		4
.L_1325:
        /*0088*/ 	.byte	0x04, 0x17
        /*008a*/ 	.short	(.L_1327 - .L_1326)
.L_1326:
        /*008c*/ 	.word	0x00000000
        /*0090*/ 	.short	0x000b
        /*0092*/ 	.short	0x0048
        /*0094*/ 	.byte	0x00, 0xf0, 0x11, 0x00


	//----- nvinfo : EIATTR_KPARAM_INFO
	.align		4
.L_1327:
        /*0098*/ 	.byte	0x04, 0x17
        /*009a*/ 	.short	(.L_1329 - .L_1328)
.L_1328:
        /*009c*/ 	.word	0x00000000
        /*00a0*/ 	.short	0x000a
        /*00a2*/ 	.short	0x0040
        /*00a4*/ 	.byte	0x00, 0xf0, 0x21, 0x00


	//----- nvinfo : EIATTR_KPARAM_INFO
	.align		4
.L_1329:
        /*00a8*/ 	.byte	0x04, 0x17
        /*00aa*/ 	.short	(.L_1331 - .L_1330)
.L_1330:
        /*00ac*/ 	.word	0x00000000
        /*00b0*/ 	.short	0x0009
        /*00b2*/ 	.short	0x0038
        /*00b4*/ 	.byte	0x00, 0xf0, 0x21, 0x00


	//----- nvinfo : EIATTR_KPARAM_INFO
	.align		4
.L_1331:
        /*00b8*/ 	.byte	0x04, 0x17
        /*00ba*/ 	.short	(.L_1333 - .L_1332)
.L_1332:
        /*00bc*/ 	.word	0x00000000
        /*00c0*/ 	.short	0x0008
        /*00c2*/ 	.short	0x0034
        /*00c4*/ 	.byte	0x00, 0xf0, 0x11, 0x00


	//----- nvinfo : EIATTR_KPARAM_INFO
	.align		4
.L_1333:
        /*00c8*/ 	.byte	0x04, 0x17
        /*00ca*/ 	.short	(.L_1335 - .L_1334)
.L_1334:
        /*00cc*/ 	.word	0x00000000
        /*00d0*/ 	.short	0x0007
        /*00d2*/ 	.short	0x0030
        /*00d4*/ 	.byte	0x00, 0xf0, 0x11, 0x00


	//----- nvinfo : EIATTR_KPARAM_INFO
	.align		4
.L_1335:
        /*00d8*/ 	.byte	0x04, 0x17
        /*00da*/ 	.short	(.L_1337 - .L_1336)
.L_1336:
        /*00dc*/ 	.word	0x00000000
        /*00e0*/ 	.short	0x0006
        /*00e2*/ 	.short	0x002c
        /*00e4*/ 	.byte	0x00, 0xf0, 0x11, 0x00


	//----- nvinfo : EIATTR_KPARAM_INFO
	.align		4
.L_1337:
        /*00e8*/ 	.byte	0x04, 0x17
        /*00ea*/ 	.short	(.L_1339 - .L_1338)
.L_1338:
        /*00ec*/ 	.word	0x00000000
        /*00f0*/ 	.short	0x0005
        /*00f2*/ 	.short	0x0028
        /*00f4*/ 	.byte	0x00, 0xf0, 0x11, 0x00


	//----- nvinfo : EIATTR_KPARAM_INFO
	.align		4
.L_1339:
        /*00f8*/ 	.byte	0x04, 0x17
        /*00fa*/ 	.short	(.L_1341 - .L_1340)
.L_1340:
        /*00fc*/ 	.word	0x00000000
        /*0100*/ 	.short	0x0004
        /*0102*/ 	.short	0x0020
        /*0104*/ 	.byte	0x00, 0xf0, 0x21, 0x00


	//----- nvinfo : EIATTR_KPARAM_INFO
	.align		4
.L_1341:
        /*0108*/ 	.byte	0x04, 0x17
        /*010a*/ 	.short	(.L_1343 - .L_1342)
.L_1342:
        /*010c*/ 	.word	0x00000000
        /*0110*/ 	.short	0x0003
        /*0112*/ 	.short	0x0018
        /*0114*/ 	.byte	0x00, 0xf0, 0x21, 0x00


	//----- nvinfo : EIATTR_KPARAM_INFO
	.align		4
.L_1343:
        /*0118*/ 	.byte	0x04, 0x17
        /*011a*/ 	.short	(.L_1345 - .L_1344)
.L_1344:
        /*011c*/ 	.word	0x00000000
        /*0120*/ 	.short	0x0002
        /*0122*/ 	.short	0x0010
        /*0124*/ 	.byte	0x00, 0xf0, 0x21, 0x00


	//----- nvinfo : EIATTR_KPARAM_INFO
	.align		4
.L_1345:
        /*0128*/ 	.byte	0x04, 0x17
        /*012a*/ 	.short	(.L_1347 - .L_1346)
.L_1346:
        /*012c*/ 	.word	0x00000000
        /*0130*/ 	.short	0x0001
        /*0132*/ 	.short	0x0008
        /*0134*/ 	.byte	0x00, 0xf0, 0x21, 0x00


	//----- nvinfo : EIATTR_KPARAM_INFO
	.align		4
.L_1347:
        /*0138*/ 	.byte	0x04, 0x17
        /*013a*/ 	.short	(.L_1349 - .L_1348)
.L_1348:
        /*013c*/ 	.word	0x00000000
        /*0140*/ 	.short	0x0000
        /*0142*/ 	.short	0x0000
        /*0144*/ 	.byte	0x00, 0xf0, 0x21, 0x00


	//----- nvinfo : EIATTR_SPARSE_MMA_MASK
	.align		4
.L_1349:
        /*0148*/ 	.byte	0x03, 0x50
        /*014a*/ 	.short	0x0000


	//----- nvinfo : EIATTR_MAXREG_COUNT
	.align		4
        /*014c*/ 	.byte	0x03, 0x1b
        /*014e*/ 	.short	0x00ff


	//----- nvinfo : EIATTR_NUM_BARRIERS
	.align		4
        /*0150*/ 	.byte	0x02, 0x4c
        /*0152*/ 	.byte	0x01
	.zero		1


	//----- nvinfo : EIATTR_MERCURY_ISA_VERSION
	.align		4
        /*0154*/ 	.byte	0x03, 0x5f
        /*0156*/ 	.short	0x0101


	//----- nvinfo : EIATTR_EXIT_INSTR_OFFSETS
	.align		4
        /*0158*/ 	.byte	0x04, 0x1c
        /*015a*/ 	.short	(.L_1351 - .L_1350)


	//   ....[0]....
.L_1350:
        /*015c*/ 	.word	0x00000320


	//   ....[1]....
        /*0160*/ 	.word	0x00000ec0


	//   ....[2]....
        /*0164*/ 	.word	0x0000bb20


	//   ....[3]....
        /*0168*/ 	.word	0x0000be00


	//   ....[4]....
        /*016c*/ 	.word	0x0000c050


	//   ....[5]....
        /*0170*/ 	.word	0x0000c2a0


	//   ....[6]....
        /*0174*/ 	.word	0x0000c3e0


	//   ....[7]....
        /*0178*/ 	.word	0x0000c470


	//   ....[8]....
        /*017c*/ 	.word	0x0000c4b0


	//----- nvinfo : EIATTR_CRS_STACK_SIZE
	.align		4
.L_1351:
        /*0180*/ 	.byte	0x04, 0x1e
        /*0182*/ 	.short	(.L_1353 - .L_1352)
.L_1352:
        /*0184*/ 	.word	0x00000000


	//----- nvinfo : EIATTR_CBANK_PARAM_SIZE
	.align		4
.L_1353:
        /*0188*/ 	.byte	0x03, 0x19
        /*018a*/ 	.short	0x0074


	//----- nvinfo : EIATTR_PARAM_CBANK
	.align		4
        /*018c*/ 	.byte	0x04, 0x0a
        /*018e*/ 	.short	(.L_1355 - .L_1354)
	.align		4
.L_1354:
        /*0190*/ 	.word	index@(.nv.constant0._Z23gemm_half_q_half_kernelILi4ELi14ELb1ELb0ELi32EEvPK6__halfPKjS4_S2_PS0_iiiiPKtS7_iiiiiibS2_i)
        /*0194*/ 	.short	0x0210
        /*0196*/ 	.short	0x0074


	//----- nvinfo : EIATTR_SW_WAR
	.align		4
.L_1355:
        /*0198*/ 	.byte	0x04, 0x36
        /*019a*/ 	.short	(.L_1357 - .L_1356)
.L_1356:
        /*019c*/ 	.word	0x00000008
.L_1357:


//--------------------- .nv.info._Z23gemm_half_q_half_kernelILi4ELi4ELb1ELb0ELi32EEvPK6__halfPKjS4_S2_PS0_iiiiPKtS7_iiiiiibS2_i --------------------------
	.section	.nv.info._Z23gemm_half_q_half_kernelILi4ELi4ELb1ELb0ELi32EEvPK6__halfPKjS4_S2_PS0_iiiiPKtS7_iiiiiibS2_i,"",@"SHT_CUDA_INFO"
	.sectionflags	@""
	.align	4


	//----- nvinfo : EIATTR_CUDA_API_VERSION
	.align		4
        /*0000*/ 	.byte	0x04, 0x37
        /*0002*/ 	.short	(.L_1359 - .L_1358)
.L_1358:
        /*0004*/ 	.word	0x00000082


	//----- nvinfo : EIATTR_KPARAM_INFO
	.align		4
.L_1359:
        /*0008*/ 	.byte	0x04, 0x17
        /*000a*/ 	.short	(.L_1361 - .L_1360)
.L_1360:
        /*000c*/ 	.word	0x00000000
        /*0010*/ 	.short	0x0013
        /*0012*/ 	.short	0x0070
        /*0014*/ 	.byte	0x00, 0xf0, 0x11, 0x00


	//----- nvinfo : EIATTR_KPARAM_INFO
	.align		4
.L_1361:
        /*0018*/ 	.byte	0x04, 0x17
        /*001a*/ 	.short	(.L_1363 - .L_1362)
.L_1362:
        /*001c*/ 	.word	0x00000000
        /*0020*/ 	.short	0x0012
        /*0022*/ 	.short	0x0068
        /*0024*/ 	.byte	0x00, 0xf0, 0x21, 0x00


	//----- nvinfo : EIATTR_KPARAM_INFO
	.align		4
.L_1363:
        /*0028*/ 	.byte	0x04, 0x17
        /*002a*/ 	.short	(.L_1365 - .L_1364)
.L_1364:
        /*002c*/ 	.word	0x00000000
        /*0030*/ 	.short	0x0011
        /*0032*/ 	.short	0x0060
        /*0034*/ 	.byte	0x00, 0xf0, 0x05, 0x00


	//----- nvinfo : EIATTR_KPARAM_INFO
	.align		4
.L_1365:
        /*0038*/ 	.byte	0x04, 0x17
        /*003a*/ 	.short	(.L_1367 - .L_1366)
.L_1366:
        /*003c*/ 	.word	0x00000000
        /*0040*/ 	.short	0x0010
        /*0042*/ 	.short	0x005c
        /*0044*/ 	.byte	0x00, 0xf0, 0x11, 0x00


	//----- nvinfo : EIATTR_KPARAM_INFO
	.align		4
.L_1367:
        /*0048*/ 	.byte	0x04, 0x17
        /*004a*/ 	.short	(.L_1369 - .L_1368)
.L_1368:
        /*004c*/ 	.word	0x00000000
        /*0050*/ 	.short	0x000f
        /*0052*/ 	.short	0x0058
        /*0054*/ 	.byte	0x00, 0xf0, 0x11, 0x00


	//----- nvinfo : EIATTR_KPARAM_INFO
	.align		4
.L_1369:
        /*0058*/ 	.byte	0x04, 0x17
        /*005a*/ 	.short	(.L_1371 - .L_1370)
.L_1370:
        /*005c*/ 	.word	0x00000000
        /*0060*/ 	.short	0x000e
        /*0062*/ 	.short	0x0054
        /*0064*/ 	.byte	0x00, 0xf0, 0x11, 0x00


	//----- nvinfo : EIATTR_KPARAM_INFO
	.align		4
.L_1371:
        /*0068*/ 	.byte	0x04, 0x17
        /*006a*/ 	.short	(.L_1373 - .L_1372)
.L_1372:
        /*006c*/ 	.word	0x00000000
        /*0070*/ 	.short	0x000d
        /*0072*/ 	.short	0x0050
        /*0074*/ 	.byte	0x00, 0xf0, 0x11, 0x00


	//----- nvinfo : EIATTR_KPARAM_INFO
	.align		4
.L_1373:
        /*0078*/ 	.byte	0x04, 0x17
        /*007a*/ 	.short	(.L_1375 - .L_1374)
.L_1374:
        /*007c*/ 	.word	0x00000000
        /*0080*/ 	.short	0x000c
        /*0082*/ 	.short	0x004c
        /*0084*/ 	.byte	0x00, 0xf0, 0x11, 0x00


	//----- nvinfo : EIATTR_KPARAM_INFO
	.align		4
.L_1375:
        /*0088*/ 	.byte	0x04, 0x17
        /*008a*/ 	.short	(.L_1377 - .L_1376)
.L_1376:
        /*008c*/ 	.word	0x00000000
        /*0090*/ 	.short	0x000b
        /*0092*/ 	.short	0x0048
        /*0094*/ 	.byte	0x00, 0xf0, 0x11, 0x00


	//----- nvinfo : EIATTR_KPARAM_INFO
	.align		4
.L_1377:
        /*0098*/ 	.byte	0x04, 0x17
        /*009a*/ 	.short	(.L_1379 - .L_1378)
.L_1378:
        /*009c*/ 	.word	0x00000000
        /*00a0*/ 	.short	0x000a
        /*00a2*/ 	.short	0x0040
        /*00a4*/ 	.byte	0x00, 0xf0, 0x21, 0x00


	//----- nvinfo : EIATTR_KPARAM_INFO
	.align		4
.L_1379:
        /*00a8*/ 	.byte	0x04, 0x17
        /*00aa*/ 	.short	(.L_1381 - .L_1380)
.L_1380:
        /*00ac*/ 	.word	0x00000000
        /*00b0*/ 	.short	0x0009
        /*00b2*/ 	.short	0x0038
        /*00b4*/ 	.byte	0x00, 0xf0, 0x21, 0x00


	//----- nvinfo : EIATTR_KPARAM_INFO
	.align		4
.L_1381:
        /*00b8*/ 	.byte	0x04, 0x17
        /*00ba*/ 	.short	(.L_1383 - .L_1382)
.L_1382:
        /*00bc*/ 	.word	0x00000000
        /*00c0*/ 	.short	0x0008
        /*00c2*/ 	.short	0x0034
        /*00c4*/ 	.byte	0x00, 0xf0, 0x11, 0x00


	//----- nvinfo : EIATTR_KPARAM_INFO
	.align		4
.L_1383:
        /*00c8*/ 	.byte	0x04, 0x17
        /*00ca*/ 	.short	(.L_1385 - .L_1384)
.L_1384:
        /*00cc*/ 	.word	0x00000000
        /*00d0*/ 	.short	0x0007
        /*00d2*/ 	.short	0x0030
        /*00d4*/ 	.byte	0x00, 0xf0, 0x11, 0x00


	//----- nvinfo : EIATTR_KPARAM_INFO
	.align		4
.L_1385:
        /*00d8*/ 	.byte	0x04, 0x17
        /*00da*/ 	.short	(.L_1387 - .L_1386)
.L_1386:
        /*00dc*/ 	.word	0x00000000
        /*00e0*/ 	.short	0x0006
        /*00e2*/ 	.short	0x002c
        /*00e4*/ 	.byte	0x00, 0xf0, 0x11, 0x00


	//----- nvinfo : EIATTR_KPARAM_INFO
	.align		4
.L_1387:
        /*00e8*/ 	.byte	0x04, 0x17
        /*00ea*/ 	.short	(.L_1389 - .L_1388)
.L_1388:
        /*00ec*/ 	.word	0x00000000
        /*00f0*/ 	.short	0x0005
        /*00f2*/ 	.short	0x0028
        /*00f4*/ 	.byte	0x00, 0xf0, 0x11, 0x00


	//----- nvinfo : EIATTR_KPARAM_INFO
	.align		4
.L_1389:
        /*00f8*/ 	.byte	0x04, 0x17
        /*00fa*/ 	.short	(.L_1391 - .L_1390)
.L_1390:
        /*00fc*/ 	.word	0x00000000
        /*0100*/ 	.short	0x0004
        /*0102*/ 	.short	0x0020
        /*0104*/ 	.byte	0x00, 0xf0, 0x21, 0x00


	//----- nvinfo : EIATTR_KPARAM_INFO
	.align		4
.L_1391:
        /*0108*/ 	.byte	0x04, 0x17
        /*010a*/ 	.short	(.L_1393 - .L_1392)
.L_1392:
        /*010c*/ 	.word	0x00000000
        /*0110*/ 	.short	0x0003
        /*0112*/ 	.short	0x0018
        /*0114*/ 	.byte	0x00, 0xf0, 0x21, 0x00


	//----- nvinfo : EIATTR_KPARAM_INFO
	.align		4
.L_1393:
        /*0118*/ 	.byte	0x04, 0x17
        /*011a*/ 	.short	(.L_1395 - .L_1394)
.L_1394:
        /*011c*/ 	.word	0x00000000
        /*0120*/ 	.short	0x0002
        /*0122*/ 	.short	0x0010
        /*0124*/ 	.byte	0x00, 0xf0, 0x21, 0x00


	//----- nvinfo : EIATTR_KPARAM_INFO
	.align		4
.L_1395:
        /*0128*/ 	.byte	0x04, 0x17
        /*012a*/ 	.short	(.L_1397 - .L_1396)
.L_1396:
        /*012c*/ 	.word	0x00000000
        /*0130*/ 	.short	0x0001
        /*0132*/ 	.short	0x0008
        /*0134*/ 	.byte	0x00, 0xf0, 0x21, 0x00


	//----- nvinfo : EIATTR_KPARAM_INFO
	.align		4
.L_1397:
        /*0138*/ 	.byte	0x04, 0x17
        /*013a*/ 	.short	(.L_1399 - .L_1398)
.L_1398:
        /*013c*/ 	.word	0x00000000
        /*0140*/ 	.short	0x0000
        /*0142*/ 	.short	0x0000
        /*0144*/ 	.byte	0x00, 0xf0, 0x21, 0x00


	//----- nvinfo : EIATTR_SPARSE_MMA_MASK
	.align		4
.L_1399:
        /*0148*/ 	.byte	0x03, 0x50
        /*014a*/ 	.short	0x0000


	//----- nvinfo : EIATTR_MAXREG_COUNT
	.align		4
        /*014c*/ 	.byte	0x03, 0x1b
        /*014e*/ 	.short	0x00ff


	//----- nvinfo : EIATTR_NUM_BARRIERS
	.align		4
        /*0150*/ 	.byte	0x02, 0x4c
        /*0152*/ 	.byte	0x01
	.zero		1


	//----- nvinfo : EIATTR_MERCURY_ISA_VERSION
	.align		4
        /*0154*/ 	.byte	0x03, 0x5f
        /*0156*/ 	.short	0x0101


	//----- nvinfo : EIATTR_EXIT_INSTR_OFFSETS
	.align		4
        /*0158*/ 	.byte	0x04, 0x1c
        /*015a*/ 	.short	(.L_1401 - .L_1400)


	//   ....[0]....
.L_1400:
        /*015c*/ 	.word	0x00000320


	//   ....[1]....
        /*0160*/ 	.word	0x00000a30


	//   ....[2]....
        /*0164*/ 	.word	0x00003910


	//   ....[3]....
        /*0168*/ 	.word	0x00003be0


	//   ....[4]....
        /*016c*/ 	.word	0x00003e30


	//   ....[5]....
        /*0170*/ 	.word	0x00004080


	//   ....[6]....
        /*0174*/ 	.word	0x000041c0


	//   ....[7]....
        /*0178*/ 	.word	0x00004260


	//   ....[8]....
        /*017c*/ 	.word	0x000042a0


	//----- nvinfo : EIATTR_CRS_STACK_SIZE
	.align		4
.L_1401:
        /*0180*/ 	.byte	0x04, 0x1e
        /*0182*/ 	.short	(.L_1403 - .L_1402)
.L_1402:
        /*0184*/ 	.word	0x00000000


	//----- nvinfo : EIATTR_CBANK_PARAM_SIZE
	.align		4
.L_1403:
        /*0188*/ 	.byte	0x03, 0x19
        /*018a*/ 	.short	0x0074


	//----- nvinfo : EIATTR_PARAM_CBANK
	.align		4
        /*018c*/ 	.byte	0x04, 0x0a
        /*018e*/ 	.short	(.L_1405 - .L_1404)
	.align		4
.L_1404:
        /*0190*/ 	.word	index@(.nv.constant0._Z23gemm_half_q_half_kernelILi4ELi4ELb1ELb0ELi32EEvPK6__halfPKjS4_S2_PS0_iiiiPKtS7_iiiiiibS2_i)
        /*0194*/ 	.short	0x0210
        /*0196*/ 	.short	0x0074


	//----- nvinfo : EIATTR_SW_WAR
	.align		4
.L_1405:
        /*0198*/ 	.byte	0x04, 0x36
        /*019a*/ 	.short	(.L_1407 - .L_1406)
.L_1406:
        /*019c*/ 	.word	0x00000008
.L_1407:


//--------------------- .nv.info._Z23gemm_half_q_half_kernelILi4ELi6ELb1ELb0ELi32EEvPK6__halfPKjS4_S2_PS0_iiiiPKtS7_iiiiiibS2_i --------------------------
	.section	.nv.info._Z23gemm_half_q_half_kernelILi4ELi6ELb1ELb0ELi32EEvPK6__halfPKjS4_S2_PS0_iiiiPKtS7_iiiiiibS2_i,"",@"SHT_CUDA_INFO"
	.sectionflags	@""
	.align	4


	//----- nvinfo : EIATTR_CUDA_API_VERSION
	.align		4
        /*0000*/ 	.byte	0x04, 0x37
        /*0002*/ 	.short	(.L_1409 - .L_1408)
.L_1408:
        /*0004*/ 	.word	0x00000082


	//----- nvinfo : EIATTR_KPARAM_INFO
	.align		4
.L_1409:
        /*0008*/ 	.byte	0x04, 0x17
        /*000a*/ 	.short	(.L_1411 - .L_1410)
.L_1410:
        /*000c*/ 	.word	0x00000000
        /*0010*/ 	.short	0x0013
        /*0012*/ 	.short	0x0070
        /*0014*/ 	.byte	0x00, 0xf0, 0x11, 0x00


	//----- nvinfo : EIATTR_KPARAM_INFO
	.align		4
.L_1411:
        /*0018*/ 	.byte	0x04, 0x17
        /*001a*/ 	.short	(.L_1413 - .L_1412)
.L_1412:
        /*001c*/ 	.word	0x00000000
        /*0020*/ 	.short	0x0012
        /*0022*/ 	.short	0x0068
        /*0024*/ 	.byte	0x00, 0xf0, 0x21, 0x00


	//----- nvinfo : EIATTR_KPARAM_INFO
	.align		4
.L_1413:
        /*0028*/ 	.byte	0x04, 0x17
        /*002a*/ 	.short	(.L_1415 - .L_1414)
.L_1414:
        /*002c*/ 	.word	0x00000000
        /*0030*/ 	.short	0x0011
        /*0032*/ 	.short	0x0060
        /*0034*/ 	.byte	0x00, 0xf0, 0x05, 0x00


	//----- nvinfo : EIATTR_KPARAM_INFO
	.align		4
.L_1415:
        /*0038*/ 	.byte	0x04, 0x17
        /*003a*/ 	.short	(.L_1417 - .L_1416)
.L_1416:
        /*003c*/ 	.word	0x00000000
        /*0040*/ 	.short	0x0010
        /*0042*/ 	.short	0x005c
        /*0044*/ 	.byte	0x00, 0xf0, 0x11, 0x00


	//----- nvinfo : EIATTR_KPARAM_INFO
	.align		4
.L_1417:
        /*0048*/ 	.byte	0x04, 0x17
        /*004a*/ 	.short	(.L_1419 - .L_1418)
.L_1418:
        /*004c*/ 	.word	0x00000000
        /*0050*/ 	.short	0x000f
        /*0052*/ 	.short	0x0058
        /*0054*/ 	.byte	0x00, 0xf0, 0x11, 0x00


	//----- nvinfo : EIATTR_KPARAM_INFO
	.align		4
.L_1419:
        /*0058*/ 	.byte	0x04, 0x17
        /*005a*/ 	.short	(.L_1421 - .L_1420)
.L_1420:
        /*005c*/ 	.word	0x00000000
        /*0060*/ 	.short	0x000e
        /*0062*/ 	.short	0x0054
        /*0064*/ 	.byte	0x00, 0xf0, 0x11, 0x00


	//----- nvinfo : EIATTR_KPARAM_INFO
	.align		4
.L_1421:
        /*0068*/ 	.byte	0x04, 0x17
        /*006a*/ 	.short	(.L_1423 - .L_1422)
.L_1422:
        /*006c*/ 	.word	0x00000000
        /*0070*/ 	.short	0x000d
        /*0072*/ 	.short	0x0050
        /*0074*/ 	.byte	0x00, 0xf0, 0x11, 0x00


	//----- nvinfo : EIATTR_KPARAM_INFO
	.align		4
.L_1423:
        /*0078*/ 	.byte	0x04, 0x17
        /*007a*/ 	.short	(.L_1425 - .L_1424)
.L_1424:
        /*007c*/ 	.word	0x00000000
        /*0080*/ 	.short	0x000c
        /*0082*/ 	.short	0x004c
        /*0084*/ 	.byte	0x00, 0xf0, 0x11, 0x00


	//----- nvinfo : EIATTR_KPARAM_INFO
	.align		4
.L_1425:
        /*0088*/ 	.byte	0x04, 0x17
        /*008a*/ 	.short	(.L_1427 - .L_1426)
.L_1426:
        /*008c*/ 	.word	0x00000000
        /*0090*/ 	.short	0x000b
        /*0092*/ 	.short	0x0048
        /*0094*/ 	.byte	0x00, 0xf0, 0x11, 0x00


	//----- nvinfo : EIATTR_KPARAM_INFO
	.align		4
.L_1427:
        /*0098*/ 	.byte	0x04, 0x17
        /*009a*/ 	.short	(.L_1429 - .L_1428)
.L_1428:
        /*009c*/ 	.word	0x00000000
        /*00a0*/ 	.short	0x000a
        /*00a2*/ 	.short	0x0040
        /*00a4*/ 	.byte	0x00, 0xf0, 0x21, 0x00


	//----- nvinfo : EIATTR_KPARAM_INFO
	.align		4
.L_1429:
        /*00a8*/ 	.byte	0x04, 0x17
        /*00aa*/ 	.short	(.L_1431 - .L_1430)
.L_1430:
        /*00ac*/ 	.word	0x00000000
        /*00b0*/ 	.short	0x0009
        /*00b2*/ 	.short	0x0038
        /*00b4*/ 	.byte	0x00, 0xf0, 0x21, 0x00


	//----- nvinfo : EIATTR_KPARAM_INFO
	.align		4
.L_1431:
        /*00b8*/ 	.byte	0x04, 0x17
        /*00ba*/ 	.short	(.L_1433 - .L_1432)
.L_1432:
        /*00bc*/ 	.word	0x00000000
        /*00c0*/ 	.short	0x0008
        /*00c2*/ 	.short	0x0034
        /*00c4*/ 	.byte	0x00, 0xf0, 0x11, 0x00


	//----- nvinfo : EIATTR_KPARAM_INFO
	.align		4
.L_1433:
        /*00c8*/ 	.byte	0x04, 0x17
        /*00ca*/ 	.short	(.L_1435 - .L_1434)
.L_1434:
        /*00cc*/ 	.word	0x00000000
        /*00d0*/ 	.short	0x0007
        /*00d2*/ 	.short	0x0030
        /*00d4*/ 	.byte	0x00, 0xf0, 0x11, 0x00


	//----- nvinfo : EIATTR_KPARAM_INFO
	.align		4
.L_1435:
        /*00d8*/ 	.byte	0x04, 0x17
        /*00da*/ 	.short	(.L_1437 - .L_1436)
.L_1436:
        /*00dc*/ 	.word	0x00000000
        /*00e0*/ 	.short	0x0006
        /*00e2*/ 	.short	0x002c
        /*00e4*/ 	.byte	0x00, 0xf0, 0x11, 0x00


	//----- nvinfo : EIATTR_KPARAM_INFO
	.align		4
.L_1437:
        /*00e8*/ 	.byte	0x04, 0x17
        /*00ea*/ 	.short	(.L_1439 - .L_1438)
.L_1438:
        /*00ec*/ 	.word	0x00000000
        /*00f0*/ 	.short	0x0005
        /*00f2*/ 	.short	0x0028
        /*00f4*/ 	.byte	0x00, 0xf0, 0x11, 0x00


	//----- nvinfo : EIATTR_KPARAM_INFO
	.align		4
.L_1439:
        /*00f8*/ 	.byte	0x04, 0x17
        /*00fa*/ 	.short	(.L_1441 - .L_1440)
.L_1440:
        /*00fc*/ 	.word	0x00000000
        /*0100*/ 	.short	0x0004
        /*0102*/ 	.short	0x0020
        /*0104*/ 	.byte	0x00, 0xf0, 0x21, 0x00


	//----- nvinfo : EIATTR_KPARAM_INFO
	.align		4
.L_1441:
        /*0108*/ 	.byte	0x04, 0x17
        /*010a*/ 	.short	(.L_1443 - .L_1442)
.L_1442:
        /*010c*/ 	.word	0x00000000
        /*0110*/ 	.short	0x0003
        /*0112*/ 	.short	0x0018
        /*0114*/ 	.byte	0x00, 0xf0, 0x21, 0x00


	//----- nvinfo : EIATTR_KPARAM_INFO
	.align		4
.L_1443:
        /*0118*/ 	.byte	0x04, 0x17
        /*011a*/ 	.short	(.L_1445 - .L_1444)
.L_1444:
        /*011c*/ 	.word	0x00000000
        /*0120*/ 	.short	0x0002
        /*0122*/ 	.short	0x0010
        /*0124*/ 	.byte	0x00, 0xf0, 0x21, 0x00


	//----- nvinfo : EIATTR_KPARAM_INFO
	.align		4
.L_1445:
        /*0128*/ 	.byte	0x04, 0x17
        /*012a*/ 	.short	(.L_1447 - .L_1446)
.L_1446:
        /*012c*/ 	.word	0x00000000
        /*0130*/ 	.short	0x0001
        /*0132*/ 	.short	0x0008
        /*0134*/ 	.byte	0x00, 0xf0, 0x21, 0x00


	//----- nvinfo : EIATTR_KPARAM_INFO
	.align		4
.L_1447:
        /*0138*/ 	.byte	0x04, 0x17
        /*013a*/ 	.short	(.L_1449 - .L_1448)
.L_1448:
        /*013c*/ 	.word	0x00000000
        /*0140*/ 	.short	0x0000
        /*0142*/ 	.short	0x0000
        /*0144*/ 	.byte	0x00, 0xf0, 0x21, 0x00


	//----- nvinfo : EIATTR_SPARSE_MMA_MASK
	.align		4
.L_1449:
        /*0148*/ 	.byte	0x03, 0x50
        /*014a*/ 	.short	0x0000


	//----- nvinfo : EIATTR_MAXREG_COUNT
	.align		4
        /*014c*/ 	.byte	0x03, 0x1b
        /*014e*/ 	.short	0x00ff


	//----- nvinfo : EIATTR_NUM_BARRIERS
	.align		4
        /*0150*/ 	.byte	0x02, 0x4c
        /*0152*/ 	.byte	0x01
	.zero		1


	//----- nvinfo : EIATTR_MERCURY_ISA_VERSION
	.align		4
        /*0154*/ 	.byte	0x03, 0x5f
        /*0156*/ 	.short	0x0101


	//----- nvinfo : EIATTR_EXIT_INSTR_OFFSETS
	.align		4
        /*0158*/ 	.byte	0x04, 0x1c
        /*015a*/ 	.short	(.L_1451 - .L_1450)


	//   ....[0]....
.L_1450:
        /*015c*/ 	.word	0x00000320


	//   ....[1]....
        /*0160*/ 	.word	0x00000a30


	//   ....[2]....
        /*0164*/ 	.word	0x00004d00


	//   ....[3]....
        /*0168*/ 	.word	0x00004fe0


	//   ....[4]....
        /*016c*/ 	.word	0x00005230


	//   ....[5]....
        /*0170*/ 	.word	0x00005480


	//   ....[6]....
        /*0174*/ 	.word	0x000055c0


	//   ....[7]....
        /*0178*/ 	.word	0x00005650


	//   ....[8]....
        /*017c*/ 	.word	0x00005690


	//----- nvinfo : EIATTR_CRS_STACK_SIZE
	.align		4
.L_1451:
        /*0180*/ 	.byte	0x04, 0x1e
        /*0182*/ 	.short	(.L_1453 - .L_1452)
.L_1452:
        /*0184*/ 	.word	0x00000000


	//----- nvinfo : EIATTR_CBANK_PARAM_SIZE
	.align		4
.L_1453:
        /*0188*/ 	.byte	0x03, 0x19
        /*018a*/ 	.short	0x0074


	//----- nvinfo : EIATTR_PARAM_CBANK
	.align		4
        /*018c*/ 	.byte	0x04, 0x0a
        /*018e*/ 	.short	(.L_1455 - .L_1454)
	.align		4
.L_1454:
        /*0190*/ 	.word	index@(.nv.constant0._Z23gemm_half_q_half_kernelILi4ELi6ELb1ELb0ELi32EEvPK6__halfPKjS4_S2_PS0_iiiiPKtS7_iiiiiibS2_i)
        /*0194*/ 	.short	0x0210
        /*0196*/ 	.short	0x0074


	//----- nvinfo : EIATTR_SW_WAR
	.align		4
.L_1455:
        /*0198*/ 	.byte	0x04, 0x36
        /*019a*/ 	.short	(.L_1457 - .L_1456)
.L_1456:
        /*019c*/ 	.word	0x00000008
.L_1457:


//--------------------- .nv.info._Z23gemm_half_q_half_kernelILi4ELi2ELb1ELb0ELi32EEvPK6__halfPKjS4_S2_PS0_iiiiPKtS7_iiiiiibS2_i --------------------------
	.section	.nv.info._Z23gemm_half_q_half_kernelILi4ELi2ELb1ELb0ELi32EEvPK6__halfPKjS4_S2_PS0_iiiiPKtS7_iiiiiibS2_i,"",@"SHT_CUDA_INFO"
	.sectionflags	@""
	.align	4


	//----- nvinfo : EIATTR_CUDA_API_VERSION
	.align		4
        /*0000*/ 	.byte	0x04, 0x37
        /*0002*/ 	.short	(.L_1459 - .L_1458)
.L_1458:
        /*0004*/ 	.word	0x00000082


	//----- nvinfo : EIATTR_KPARAM_INFO
	.align		4
.L_1459:
        /*0008*/ 	.byte	0x04, 0x17
        /*000a*/ 	.short	(.L_1461 - .L_1460)
.L_1460:
        /*000c*/ 	.word	0x00000000
        /*0010*/ 	.short	0x0013
        /*0012*/ 	.short	0x0070
        /*0014*/ 	.byte	0x00, 0xf0, 0x11, 0x00


	//----- nvinfo : EIATTR_KPARAM_INFO
	.align		4
.L_1461:
        /*0018*/ 	.byte	0x04, 0x17
        /*001a*/ 	.short	(.L_1463 - .L_1462)
.L_1462:
        /*001c*/ 	.word	0x00000000
        /*0020*/ 	.short	0x0012
        /*0022*/ 	.short	0x0068
        /*0024*/ 	.byte	0x00, 0xf0, 0x21, 0x00


	//----- nvinfo : EIATTR_KPARAM_INFO
	.align		4
.L_1463:
        /*0028*/ 	.byte	0x04, 0x17
        /*002a*/ 	.short	(.L_1465 - .L_1464)
.L_1464:
        /*002c*/ 	.word	0x00000000
        /*0030*/ 	.short	0x0011
        /*0032*/ 	.short	0x0060
        /*0034*/ 	.byte	0x00, 0xf0, 0x05, 0x00


	//----- nvinfo : EIATTR_KPARAM_INFO
	.align		4
.L_1465:
        /*0038*/ 	.byte	0x04, 0x17
        /*003a*/ 	.short	(.L_1467 - .L_1466)
.L_1466:
        /*003c*/ 	.word	0x00000000
        /*0040*/ 	.short	0x0010
        /*0042*/ 	.short	0x005c
        /*0044*/ 	.byte	0x00, 0xf0, 0x11, 0x00


	//----- nvinfo : EIATTR_KPARAM_INFO
	.align		4
.L_1467:
        /*0048*/ 	.byte	0x04, 0x17
        /*004a*/ 	.short	(.L_1469 - .L_1468)
.L_1468:
        /*004c*/ 	.word	0x00000000
        /*0050*/ 	.short	0x000f
        /*0052*/ 	.short	0x0058
        /*0054*/ 	.byte	0x00, 0xf0, 0x11, 0x00


	//----- nvinfo : EIATTR_KPARAM_INFO
	.align		4
.L_1469:
        /*0058*/ 	.byte	0x04, 0x17
        /*005a*/ 	.short	(.L_1471 - .L_1470)
.L_1470:
        /*005c*/ 	.word	0x00000000
        /*0060*/ 	.short	0x000e
        /*0062*/ 	.short	0x0054
        /*0064*/ 	.byte	0x00, 0xf0, 0x11, 0x00


	//----- nvinfo : EIATTR_KPARAM_INFO
	.align		4
.L_1471:
        /*0068*/ 	.byte	0x04, 0x17
        /*006a*/ 	.short	(.L_1473 - .L_1472)
.L_1472:
        /*006c*/ 	.word	0x00000000
        /*0070*/ 	.short	0x000d
        /*0072*/ 	.short	0x0050
        /*0074*/ 	.byte	0x00, 0xf0, 0x11, 0x00


	//----- nvinfo : EIATTR_KPARAM_INFO
	.align		4
.L_1473:
        /*0078*/ 	.byte	0x04, 0x17
        /*007a*/ 	.short	(.L_1475 - .L_1474)
.L_1474:
        /*007c*/ 	.word	0x00000000
        /*0080*/ 	.short	0x000c
        /*0082*/ 	.short	0x004c
        /*0084*/ 	.byte	0x00, 0xf0, 0x11, 0x00


	//----- nvinfo : EIATTR_KPARAM_INFO
	.align		4
.L_1475:
        /*0088*/ 	.byte	0x04, 0x17
        /*008a*/ 	.short	(.L_1477 - .L_1476)
.L_1476:
        /*008c*/ 	.word	0x00000000
        /*0090*/ 	.short	0x000b
        /*0092*/ 	.short	0x0048
        /*0094*/ 	.byte	0x00, 0xf0, 0x11, 0x00


	//----- nvinfo : EIATTR_KPARAM_INFO
	.align		4
.L_1477:
        /*0098*/ 	.byte	0x04, 0x17
        /*009a*/ 	.short	(.L_1479 - .L_1478)
.L_1478:
        /*009c*/ 	.word	0x00000000
        /*00a0*/ 	.short	0x000a
        /*00a2*/ 	.short	0x0040
        /*00a4*/ 	.byte	0x00, 0xf0, 0x21, 0x00


	//----- nvinfo : EIATTR_KPARAM_INFO
	.align		4
.L_1479:
        /*00a8*/ 	.byte	0x04, 0x17
        /*00aa*/ 	.short	(.L_1481 - .L_1480)
.L_1480:
        /*00ac*/ 	.word	0x00000000
        /*00b0*/ 	.short	0x0009
        /*00b2*/ 	.short	0x0038
        /*00b4*/ 	.byte	0x00, 0xf0, 0x21, 0x00


	//----- nvinfo : EIATTR_KPARAM_INFO
	.align		4
.L_1481:
        /*00b8*/ 	.byte	0x04, 0x17
        /*00ba*/ 	.short	(.L_1483 - .L_1482)
.L_1482:
        /*00bc*/ 	.word	0x00000000
        /*00c0*/ 	.short	0x0008
        /*00c2*/ 	.short	0x0034
        /*00c4*/ 	.byte	0x00, 0xf0, 0x11, 0x00


	//----- nvinfo : EIATTR_KPARAM_INFO
	.align		4
.L_1483:
        /*00c8*/ 	.byte	0x04, 0x17
        /*00ca*/ 	.short	(.L_1485 - .L_1484)
.L_1484:
        /*00cc*/ 	.word	0x00000000
        /*00d0*/ 	.short	0x0007
        /*00d2*/ 	.short	0x0030
        /*00d4*/ 	.byte	0x00, 0xf0, 0x11, 0x00


	//----- nvinfo : EIATTR_KPARAM_INFO
	.align		4
.L_1485:
        /*00d8*/ 	.byte	0x04, 0x17
        /*00da*/ 	.short	(.L_1487 - .L_1486)
.L_1486:
        /*00dc*/ 	.word	0x00000000
        /*00e0*/ 	.short	0x0006
        /*00e2*/ 	.short	0x002c
        /*00e4*/ 	.byte	0x00, 0xf0, 0x11, 0x00


	//----- nvinfo : EIATTR_KPARAM_INFO
	.align		4
.L_1487:
        /*00e8*/ 	.byte	0x04, 0x17
        /*00ea*/ 	.short	(.L_1489 - .L_1488)
.L_1488:
        /*00ec*/ 	.word	0x00000000
        /*00f0*/ 	.short	0x0005
        /*00f2*/ 	.short	0x0028
        /*00f4*/ 	.byte	0x00, 0xf0, 0x11, 0x00


	//----- nvinfo : EIATTR_KPARAM_INFO
	.align		4
.L_1489:
        /*00f8*/ 	.byte	0x04, 0x17
        /*00fa*/ 	.short	(.L_1491 - .L_1490)
.L_1490:
        /*00fc*/ 	.word	0x00000000
        /*0100*/ 	.short	0x0004
        /*0102*/ 	.short	0x0020
        /*0104*/ 	.byte	0x00, 0xf0, 0x21, 0x00


	//----- nvinfo : EIATTR_KPARAM_INFO
	.align		4
.L_1491:
        /*0108*/ 	.byte	0x04, 0x17
        /*010a*/ 	.short	(.L_1493 - .L_1492)
.L_1492:
        /*010c*/ 	.word	0x00000000
        /*0110*/ 	.short	0x0003
        /*0112*/ 	.short	0x0018
        /*0114*/ 	.byte	0x00, 0xf0, 0x21, 0x00


	//----- nvinfo : EIATTR_KPARAM_INFO
	.align		4
.L_1493:
        /*0118*/ 	.byte	0x04, 0x17
        /*011a*/ 	.short	(.L_1495 - .L_1494)
.L_1494:
        /*011c*/ 	.word	0x00000000
        /*0120*/ 	.short	0x0002
        /*0122*/ 	.short	0x0010
        /*0124*/ 	.byte	0x00, 0xf0, 0x21, 0x00


	//----- nvinfo : EIATTR_KPARAM_INFO
	.align		4
.L_1495:
        /*0128*/ 	.byte	0x04, 0x17
        /*012a*/ 	.short	(.L_1497 - .L_1496)
.L_1496:
        /*012c*/ 	.word	0x00000000
        /*0130*/ 	.short	0x0001
        /*0132*/ 	.short	0x0008
        /*0134*/ 	.byte	0x00, 0xf0, 0x21, 0x00


	//----- nvinfo : EIATTR_KPARAM_INFO
	.align		4
.L_1497:
        /*0138*/ 	.byte	0x04, 0x17
        /*013a*/ 	.short	(.L_1499 - .L_1498)
.L_1498:
        /*013c*/ 	.word	0x00000000
        /*0140*/ 	.short	0x0000
        /*0142*/ 	.short	0x0000
        /*0144*/ 	.byte	0x00, 0xf0, 0x21, 0x00


	//----- nvinfo : EIATTR_SPARSE_MMA_MASK
	.align		4
.L_1499:
        /*0148*/ 	.byte	0x03, 0x50
        /*014a*/ 	.short	0x0000


	//----- nvinfo : EIATTR_MAXREG_COUNT
	.align		4
        /*014c*/ 	.byte	0x03, 0x1b
        /*014e*/ 	.short	0x00ff


	//----- nvinfo : EIATTR_NUM_BARRIERS
	.align		4
        /*0150*/ 	.byte	0x02, 0x4c
        /*0152*/ 	.byte	0x01
	.zero		1


	//----- nvinfo : EIATTR_MERCURY_ISA_VERSION
	.align		4
        /*0154*/ 	.byte	0x03, 0x5f
        /*0156*/ 	.short	0x0101


	//----- nvinfo : EIATTR_EXIT_INSTR_OFFSETS
	.align		4
        /*0158*/ 	.byte	0x04, 0x1c
        /*015a*/ 	.short	(.L_1501 - .L_1500)


	//   ....[0]....
.L_1500:
        /*015c*/ 	.word	0x00000320


	//   ....[1]....
        /*0160*/ 	.word	0x00000a20


	//   ....[2]....
        /*0164*/ 	.word	0x000028c0


	//   ....[3]....
        /*0168*/ 	.word	0x00002ba0


	//   ....[4]....
        /*016c*/ 	.word	0x00002df0


	//   ....[5]....
        /*0170*/ 	.word	0x00003040


	//   ....[6]....
        /*0174*/ 	.word	0x00003180


	//   ....[7]....
        /*0178*/ 	.word	0x00003210


	//   ....[8]....
        /*017c*/ 	.word	0x00003250


	//----- nvinfo : EIATTR_CRS_STACK_SIZE
	.align		4
.L_1501:
        /*0180*/ 	.byte	0x04, 0x1e
        /*0182*/ 	.short	(.L_1503 - .L_1502)
.L_1502:
        /*0184*/ 	.word	0x00000000


	//----- nvinfo : EIATTR_CBANK_PARAM_SIZE
	.align		4
.L_1503:
        /*0188*/ 	.byte	0x03, 0x19
        /*018a*/ 	.short	0x0074


	//----- nvinfo : EIATTR_PARAM_CBANK
	.align		4
        /*018c*/ 	.byte	0x04, 0x0a
        /*018e*/ 	.short	(.L_1505 - .L_1504)
	.align		4
.L_1504:
        /*0190*/ 	.word	index@(.nv.constant0._Z23gemm_half_q_half_kernelILi4ELi2ELb1ELb0ELi32EEvPK6__halfPKjS4_S2_PS0_iiiiPKtS7_iiiiiibS2_i)
        /*0194*/ 	.short	0x0210
        /*0196*/ 	.short	0x0074


	//----- nvinfo : EIATTR_SW_WAR
	.align		4
.L_1505:
        /*0198*/ 	.byte	0x04, 0x36
        /*019a*/ 	.short	(.L_1507 - .L_1506)
.L_1506:
        /*019c*/ 	.word	0x00000008
.L_1507:


//--------------------- .nv.info._Z23gemm_half_q_half_kernelILi3ELi32ELb1ELb0ELi64EEvPK6__halfPKjS4_S2_PS0_iiiiPKtS7_iiiiiibS2_i --------------------------
	.section	.nv.info._Z23gemm_half_q_half_kernelILi3ELi32ELb1ELb0ELi64EEvPK6__halfPKjS4_S2_PS0_iiiiPKtS7_iiiiiibS2_i,"",@"SHT_CUDA_INFO"
	.sectionflags	@""
	.align	4


	//----- nvinfo : EIATTR_CUDA_API_VERSION
	.align		4
        /*0000*/ 	.byte	0x04, 0x37
        /*0002*/ 	.short	(.L_1509 - .L_1508)
.L_1508:
        /*0004*/ 	.word	0x00000082


	//----- nvinfo : EIATTR_KPARAM_INFO
	.align		4
.L_1509:
        /*0008*/ 	.byte	0x04, 0x17
        /*000a*/ 	.short	(.L_1511 - .L_1510)
.L_1510:
        /*000c*/ 	.word	0x00000000
        /*0010*/ 	.short	0x0013
        /*0012*/ 	.short	0x0070
        /*0014*/ 	.byte	0x00, 0xf0, 0x11, 0x00


	//----- nvinfo : EIATTR_KPARAM_INFO
	.align		4
.L_1511:
        /*0018*/ 	.byte	0x04, 0x17
        /*001a*/ 	.short	(.L_1513 - .L_1512)
.L_1512:
        /*001c*/ 	.word	0x00000000
        /*0020*/ 	.short	0x0012
        /*0022*/ 	.short	0x0068
        /*0024*/ 	.byte	0x00, 0xf0, 0x21, 0x00


	//----- nvinfo : EIATTR_KPARAM_INFO
	.align		4
.L_1513:
        /*0028*/ 	.byte	0x04, 0x17
        /*002a*/ 	.short	(.L_1515 - .L_1514)
.L_1514:
        /*002c*/ 	.word	0x00000000
        /*0030*/ 	.short	0x0011
        /*0032*/ 	.short	0x0060
        /*0034*/ 	.byte	0x00, 0xf0, 0x05, 0x00


	//----- nvinfo : EIATTR_KPARAM_INFO
	.align		4
.L_1515:
        /*0038*/ 	.byte	0x04, 0x17
        /*003a*/ 	.short	(.L_1517 - .L_1516)
.L_1516:
        /*003c*/ 	.word	0x00000000
        /*0040*/ 	.short	0x0010
        /*0042*/ 	.short	0x005c
        /*0044*/ 	.byte	0x00, 0xf0, 0x11, 0x00


	//----- nvinfo : EIATTR_KPARAM_INFO
	.align		4
.L_1517:
        /*0048*/ 	.byte	0x04, 0x17
        /*004a*/ 	.short	(.L_1519 - .L_1518)
.L_1518:
        /*004c*/ 	.word	0x00000000
        /*0050*/ 	.short	0x000f
        /*0052*/ 	.short	0x0058
        /*0054*/ 	.byte	0x00, 0xf0, 0x11, 0x00


	//----- nvinfo : EIATTR_KPARAM_INFO
	.align		4
.L_1519:
        /*0058*/ 	.byte	0x04, 0x17
        /*005a*/ 	.short	(.L_1521 - .L_1520)
.L_1520:
        /*005c*/ 	.word	0x00000000
        /*0060*/ 	.short	0x000e
        /*0062*/ 	.short	0x0054
        /*0064*/ 	.byte	0x00, 0xf0, 0x11, 0x00


	//----- nvinfo : EIATTR_KPARAM_INFO
	.align		4
.L_1521:
        /*0068*/ 	.byte	0x04, 0x17
        /*006a*/ 	.short	(.L_1523 - .L_1522)
.L_1522:
        /*006c*/ 	.word	0x00000000
        /*0070*/ 	.short	0x000d
        /*0072*/ 	.short	0x0050
        /*0074*/ 	.byte	0x00, 0xf0, 0x11, 0x00


	//----- nvinfo : EIATTR_KPARAM_INFO
	.align		4
.L_1523:
        /*0078*/ 	.byte	0x04, 0x17
        /*007a*/ 	.short	(.L_1525 - .L_1524)
.L_1524:
        /*007c*/ 	.word	0x00000000
        /*0080*/ 	.short	0x000c
        /*0082*/ 	.short	0x004c
        /*0084*/ 	.byte	0x00, 0xf0, 0x11, 0x00


	//----- nvinfo : EIATTR_KPARAM_INFO
	.align		4
.L_1525:
        /*0088*/ 	.byte	0x04, 0x17
        /*008a*/ 	.short	(.L_1527 - .L_1526)
.L_1526:
        /*008c*/ 	.word	0x00000000
        /*0090*/ 	.short	0x000b
        /*0092*/ 	.short	0x0048
        /*0094*/ 	.byte	0x00, 0xf0, 0x11, 0x00


	//----- nvinfo : EIATTR_KPARAM_INFO
	.align		4
.L_1527:
        /*0098*/ 	.byte	0x04, 0x17
        /*009a*/ 	.short	(.L_1529 - .L_1528)
.L_1528:
        /*009c*/ 	.word	0x00000000
        /*00a0*/ 	.short	0x000a
        /*00a2*/ 	.short	0x0040
        /*00a4*/ 	.byte	0x00, 0xf0, 0x21, 0x00


	//----- nvinfo : EIATTR_KPARAM_INFO
	.align		4
.L_1529:
        /*00a8*/ 	.byte	0x04, 0x17
        /*00aa*/ 	.short	(.L_1531 - .L_1530)
.L_1530:
        /*00ac*/ 	.word	0x00000000
        /*00b0*/ 	.short	0x0009
        /*00b2*/ 	.short	0x0038
        /*00b4*/ 	.byte	0x00, 0xf0, 0x21, 0x00


	//----- nvinfo : EIATTR_KPARAM_INFO
	.align		4
.L_1531:
        /*00b8*/ 	.byte	0x04, 0x17
        /*00ba*/ 	.short	(.L_1533 - .L_1532)
.L_1532:
        /*00bc*/ 	.word	0x00000000
        /*00c0*/ 	.short	0x0008
        /*00c2*/ 	.short	0x0034
        /*00c4*/ 	.byte	0x00, 0xf0, 0x11, 0x00


	//----- nvinfo : EIATTR_KPARAM_INFO
	.align		4
.L_1533:
        /*00c8*/ 	.byte	0x04, 0x17
        /*00ca*/ 	.short	(.L_1535 - .L_1534)
.L_1534:
        /*00cc*/ 	.word	0x00000000
        /*00d0*/ 	.short	0x0007
        /*00d2*/ 	.short	0x0030
        /*00d4*/ 	.byte	0x00, 0xf0, 0x11, 0x00


	//----- nvinfo : EIATTR_KPARAM_INFO
	.align		4
.L_1535:
        /*00d8*/ 	.byte	0x04, 0x17
        /*00da*/ 	.short	(.L_1537 - .L_1536)
.L_1536:
        /*00dc*/ 	.word	0x00000000
        /*00e0*/ 	.short	0x0006
        /*00e2*/ 	.short	0x002c
        /*00e4*/ 	.byte	0x00, 0xf0, 0x11, 0x00


	//----- nvinfo : EIATTR_KPARAM_INFO
	.align		4
.L_1537:
        /*00e8*/ 	.byte	0x04, 0x17
        /*00ea*/ 	.short	(.L_1539 - .L_1538)
.L_1538:
        /*00ec*/ 	.word	0x00000000
        /*00f0*/ 	.short	0x0005
        /*00f2*/ 	.short	0x0028
        /*00f4*/ 	.byte	0x00, 0xf0, 0x11, 0x00


	//----- nvinfo : EIATTR_KPARAM_INFO
	.align		4
.L_1539:
        /*00f8*/ 	.byte	0x04, 0x17
        /*00fa*/ 	.short	(.L_1541 - .L_1540)
.L_1540:
        /*00fc*/ 	.word	0x00000000
        /*0100*/ 	.short	0x0004
        /*0102*/ 	.short	0x0020
        /*0104*/ 	.byte	0x00, 0xf0, 0x21, 0x00


	//----- nvinfo : EIATTR_KPARAM_INFO
	.align		4
.L_1541:
        /*0108*/ 	.byte	0x04, 0x17
        /*010a*/ 	.short	(.L_1543 - .L_1542)
.L_1542:
        /*010c*/ 	.word	0x00000000
        /*0110*/ 	.short	0x0003
        /*0112*/ 	.short	0x0018
        /*0114*/ 	.byte	0x00, 0xf0, 0x21, 0x00


	//----- nvinfo : EIATTR_KPARAM_INFO
	.align		4
.L_1543:
        /*0118*/ 	.byte	0x04, 0x17
        /*011a*/ 	.short	(.L_1545 - .L_1544)
.L_1544:
        /*011c*/ 	.word	0x00000000
        /*0120*/ 	.short	0x0002
        /*0122*/ 	.short	0x0010
        /*0124*/ 	.byte	0x00, 0xf0, 0x21, 0x00


	//----- nvinfo : EIATTR_KPARAM_INFO
	.align		4
.L_1545:
        /*0128*/ 	.byte	0x04, 0x17
        /*012a*/ 	.short	(.L_1547 - .L_1546)
.L_1546:
        /*012c*/ 	.word	0x00000000
        /*0130*/ 	.short	0x0001
        /*0132*/ 	.short	0x0008
        /*0134*/ 	.byte	0x00, 0xf0, 0x21, 0x00


	//----- nvinfo : EIATTR_KPARAM_INFO
	.align		4
.L_1547:
        /*0138*/ 	.byte	0x04, 0x17
        /*013a*/ 	.short	(.L_1549 - .L_1548)
.L_1548:
        /*013c*/ 	.word	0x00000000
        /*0140*/ 	.short	0x0000
        /*0142*/ 	.short	0x0000
        /*0144*/ 	.byte	0x00, 0xf0, 0x21, 0x00


	//----- nvinfo : EIATTR_SPARSE_MMA_MASK
	.align		4
.L_1549:
        /*0148*/ 	.byte	0x03, 0x50
        /*014a*/ 	.short	0x0000


	//----- nvinfo : EIATTR_MAXREG_COUNT
	.align		4
        /*014c*/ 	.byte	0x03, 0x1b
        /*014e*/ 	.short	0x00ff


	//----- nvinfo : EIATTR_NUM_BARRIERS
	.align		4
        /*0150*/ 	.byte	0x02, 0x4c
        /*0152*/ 	.byte	0x01
	.zero		1


	//----- nvinfo : EIATTR_MERCURY_ISA_VERSION
	.align		4
        /*0154*/ 	.byte	0x03, 0x5f
        /*0156*/ 	.short	0x0101


	//----- nvinfo : EIATTR_EXIT_INSTR_OFFSETS
	.align		4
        /*0158*/ 	.byte	0x04, 0x1c
        /*015a*/ 	.short	(.L_1551 - .L_1550)


	//   ....[0]....
.L_1550:
        /*015c*/ 	.word	0x00000290


	//   ....[1]....
        /*0160*/ 	.word	0x000009b0


	//   ....[2]....
        /*0164*/ 	.word	0x00003940


	//   ....[3]....
        /*0168*/ 	.word	0x00003c20


	//   ....[4]....
        /*016c*/ 	.word	0x00003e80


	//   ....[5]....
        /*0170*/ 	.word	0x00003fd0


	//   ....[6]....
        /*0174*/ 	.word	0x00004070


	//   ....[7]....
        /*0178*/ 	.word	0x000040b0


	//----- nvinfo : EIATTR_CRS_STACK_SIZE
	.align		4
.L_1551:
        /*017c*/ 	.byte	0x04, 0x1e
        /*017e*/ 	.short	(.L_1553 - .L_1552)
.L_1552:
        /*0180*/ 	.word	0x00000000


	//----- nvinfo : EIATTR_CBANK_PARAM_SIZE
	.align		4
.L_1553:
        /*0184*/ 	.byte	0x03, 0x19
        /*0186*/ 	.short	0x0074


	//----- nvinfo : EIATTR_PARAM_CBANK
	.align		4
        /*0188*/ 	.byte	0x04, 0x0a
        /*018a*/ 	.short	(.L_1555 - .L_1554)
	.align		4
.L_1554:
        /*018c*/ 	.word	index@(.nv.constant0._Z23gemm_half_q_half_kernelILi3ELi32ELb1ELb0ELi64EEvPK6__halfPKjS4_S2_PS0_iiiiPKtS7_iiiiiibS2_i)
        /*0190*/ 	.short	0x0210
        /*0192*/ 	.short	0x0074


	//----- nvinfo : EIATTR_SW_WAR
	.align		4
.L_1555:
        /*0194*/ 	.byte	0x04, 0x36
        /*0196*/ 	.short	(.L_1557 - .L_1556)
.L_1556:
        /*0198*/ 	.word	0x00000008
.L_1557:


//--------------------- .nv.info._Z23gemm_half_q_half_kernelILi3ELi48ELb1ELb0ELi64EEvPK6__halfPKjS4_S2_PS0_iiiiPKtS7_iiiiiibS2_i --------------------------
	.section	.nv.info._Z23gemm_half_q_half_kernelILi3ELi48ELb1ELb0ELi64EEvPK6__halfPKjS4_S2_PS0_iiiiPKtS7_iiiiiibS2_i,"",@"SHT_CUDA_INFO"
	.sectionflags	@""
	.align	4


	//----- nvinfo : EIATTR_CUDA_API_VERSION
	.align		4
        /*0000*/ 	.byte	0x04, 0x37
        /*0002*/ 	.short	(.L_1559 - .L_1558)
.L_1558:
        /*0004*/ 	.word	0x00000082


	//----- nvinfo : EIATTR_KPARAM_INFO
	.align		4
.L_1559:
        /*0008*/ 	.byte	0x04, 0x17
        /*000a*/ 	.short	(.L_1561 - .L_1560)
.L_1560:
        /*000c*/ 	.word	0x00000000
        /*0010*/ 	.short	0x0013
        /*0012*/ 	.short	0x0070
        /*0014*/ 	.byte	0x00, 0xf0, 0x11, 0x00


	//----- nvinfo : EIATTR_KPARAM_INFO
	.align		4
.L_1561:
        /*0018*/ 	.byte	0x04, 0x17
        /*001a*/ 	.short	(.L_1563 - .L_1562)
.L_1562:
        /*001c*/ 	.word	0x00000000
        /*0020*/ 	.short	0x0012
        /*0022*/ 	.short	0x0068
        /*0024*/ 	.byte	0x00, 0xf0, 0x21, 0x00


	//----- nvinfo : EIATTR_KPARAM_INFO
	.align		4
.L_1563:
        /*0028*/ 	.byte	0x04, 0x17
        /*002a*/ 	.short	(.L_1565 - .L_1564)
.L_1564:
        /*002c*/ 	.word	0x00000000
        /*0030*/ 	.short	0x0011
        /*0032*/ 	.short	0x0060
        /*0034*/ 	.byte	0x00, 0xf0, 0x05, 0x00


	//----- nvinfo : EIATTR_KPARAM_INFO
	.align		4
.L_1565:
        /*0038*/ 	.byte	0x04, 0x17
        /*003a*/ 	.short	(.L_1567 - .L_1566)
.L_1566:
        /*003c*/ 	.word	0x00000000
        /*0040*/ 	.short	0x0010
        /*0042*/ 	.short	0x005c
        /*0044*/ 	.byte	0x00, 0xf0, 0x11, 0x00


	//----- nvinfo : EIATTR_KPARAM_INFO
	.align		4
.L_1567:
        /*0048*/ 	.byte	0x04, 0x17
        /*004a*/ 	.short	(.L_1569 - .L_1568)
.L_1568:
        /*004c*/ 	.word	0x00000000
        /*0050*/ 	.short	0x000f
        /*0052*/ 	.short	0x0058
        /*0054*/ 	.byte	0x00, 0xf0, 0x11, 0x00


	//----- nvinfo : EIATTR_KPARAM_INFO
	.align		4
.L_1569:
        /*0058*/ 	.byte	0x04, 0x17
        /*005a*/ 	.short	(.L_1571 - .L_1570)
.L_1570:
        /*005c*/ 	.word	0x00000000
        /*0060*/ 	.short	0x000e
        /*0062*/ 	.short	0x0054
        /*0064*/ 	.byte	0x00, 0xf0, 0x11, 0x00


	//----- nvinfo : EIATTR_KPARAM_INFO
	.align		4
.L_1571:
        /*0068*/ 	.byte	0x04, 0x17
        /*006a*/ 	.short	(.L_1573 - .L_1572)
.L_1572:
        /*006c*/ 	.word	0x00000000
        /*0070*/ 	.short	0x000d
        /*0072*/ 	.short	0x0050
        /*0074*/ 	.byte	0x00, 0xf0, 0x11, 0x00


	//----- nvinfo : EIATTR_KPARAM_INFO
	.align		4
.L_1573:
        /*0078*/ 	.byte	0x04, 0x17
        /*007a*/ 	.short	(.L_1575 - .L_1574)
.L_1574:
        /*007c*/ 	.word	0x00000000
        /*0080*/ 	.short	0x000c
        /*0082*/ 	.short	0x004c
        /*0084*/ 	.byte	0x00, 0xf0, 0x11, 0x00


	//----- nvinfo : EIATTR_KPARAM_INFO
	.align		4
.L_1575:
        /*0088*/ 	.byte	0x04, 0x17
        /*008a*/ 	.short	(.L_1577 - .L_1576)
.L_1576:
        /*008c*/ 	.word	0x00000000
        /*0090*/ 	.short	0x000b
        /*0092*/ 	.short	0x0048
        /*0094*/ 	.byte	0x00, 0xf0, 0x11, 0x00


	//----- nvinfo : EIATTR_KPARAM_INFO
	.align		4
.L_1577:
        /*0098*/ 	.byte	0x04, 0x17
        /*009a*/ 	.short	(.L_1579 - .L_1578)
.L_1578:
        /*009c*/ 	.word	0x00000000
        /*00a0*/ 	.short	0x000a
        /*00a2*/ 	.short	0x0040
        /*00a4*/ 	.byte	0x00, 0xf0, 0x21, 0x00


	//----- nvinfo : EIATTR_KPARAM_INFO
	.align		4
.L_1579:
        /*00a8*/ 	.byte	0x04, 0x17
        /*00aa*/ 	.short	(.L_1581 - .L_1580)
.L_1580:
        /*00ac*/ 	.word	0x00000000
        /*00b0*/ 	.short	0x0009
        /*00b2*/ 	.short	0x0038
        /*00b4*/ 	.byte	0x00, 0xf0, 0x21, 0x00


	//----- nvinfo : EIATTR_KPARAM_INFO
	.align		4
.L_1581:
        /*00b8*/ 	.byte	0x04, 0x17
        /*00ba*/ 	.short	(.L_1583 - .L_1582)
.L_1582:
        /*00bc*/ 	.word	0x00000000
        /*00c0*/ 	.short	0x0008
        /*00c2*/ 	.short	0x0034
        /*00c4*/ 	.byte	0x00, 0xf0, 0x11, 0x00


	//----- nvinfo : EIATTR_KPARAM_INFO
	.align		4
.L_1583:
        /*00c8*/ 	.byte	0x04, 0x17
        /*00ca*/ 	.short	(.L_1585 - .L_1584)
.L_1584:
        /*00cc*/ 	.word	0x00000000
        /*00d0*/ 	.short	0x0007
        /*00d2*/ 	.short	0x0030
        /*00d4*/ 	.byte	0x00, 0xf0, 0x11, 0x00


	//----- nvinfo : EIATTR_KPARAM_INFO
	.align		4
.L_1585:
        /*00d8*/ 	.byte	0x04, 0x17
        /*00da*/ 	.short	(.L_1587 - .L_1586)
.L_1586:
        /*00dc*/ 	.word	0x00000000
        /*00e0*/ 	.short	0x0006
        /*00e2*/ 	.short	0x002c
        /*00e4*/ 	.byte	0x00, 0xf0, 0x11, 0x00


	//----- nvinfo : EIATTR_KPARAM_INFO
	.align		4
.L_1587:
        /*00e8*/ 	.byte	0x04, 0x17
        /*00ea*/ 	.short	(.L_1589 - .L_1588)
.L_1588:
        /*00ec*/ 	.word	0x00000000
        /*00f0*/ 	.short	0x0005
        /*00f2*/ 	.short	0x0028
        /*00f4*/ 	.byte	0x00, 0xf0, 0x11, 0x00


	//----- nvinfo : EIATTR_KPARAM_INFO
	.align		4
.L_1589:
        /*00f8*/ 	.byte	0x04, 0x17
        /*00fa*/ 	.short	(.L_1591 - .L_1590)
.L_1590:
        /*00fc*/ 	.word	0x00000000
        /*0100*/ 	.short	0x0004
        /*0102*/ 	.short	0x0020
        /*0104*/ 	.byte	0x00, 0xf0, 0x21, 0x00


	//----- nvinfo : EIATTR_KPARAM_INFO
	.align		4
.L_1591:
        /*0108*/ 	.byte	0x04, 0x17
        /*010a*/ 	.short	(.L_1593 - .L_1592)
.L_1592:
        /*010c*/ 	.word	0x00000000
        /*0110*/ 	.short	0x0003
        /*0112*/ 	.short	0x0018
        /*0114*/ 	.byte	0x00, 0xf0, 0x21, 0x00


	//----- nvinfo : EIATTR_KPARAM_INFO
	.align		4
.L_1593:
        /*0118*/ 	.byte	0x04, 0x17
        /*011a*/ 	.short	(.L_1595 - .L_1594)
.L_1594:
        /*011c*/ 	.word	0x00000000
        /*0120*/ 	.short	0x0002
        /*0122*/ 	.short	0x0010
        /*0124*/ 	.byte	0x00, 0xf0, 0x21, 0x00


	//----- nvinfo : EIATTR_KPARAM_INFO
	.align		4
.L_1595:
        /*0128*/ 	.byte	0x04, 0x17
        /*012a*/ 	.short	(.L_1597 - .L_1596)
.L_1596:
        /*012c*/ 	.word	0x00000000
        /*0130*/ 	.short	0x0001
        /*0132*/ 	.short	0x0008
        /*0134*/ 	.byte	0x00, 0xf0, 0x21, 0x00


	//----- nvinfo : EIATTR_KPARAM_INFO
	.align		4
.L_1597:
        /*0138*/ 	.byte	0x04, 0x17
        /*013a*/ 	.short	(.L_1599 - .L_1598)
.L_1598:
        /*013c*/ 	.word	0x00000000
        /*0140*/ 	.short	0x0000
        /*0142*/ 	.short	0x0000
        /*0144*/ 	.byte	0x00, 0xf0, 0x21, 0x00


	//----- nvinfo : EIATTR_SPARSE_MMA_MASK
	.align		4
.L_1599:
        /*0148*/ 	.byte	0x03, 0x50
        /*014a*/ 	.short	0x0000


	//----- nvinfo : EIATTR_MAXREG_COUNT
	.align		4
        /*014c*/ 	.byte	0x03, 0x1b
        /*014e*/ 	.short	0x00ff


	//----- nvinfo : EIATTR_NUM_BARRIERS
	.align		4
        /*0150*/ 	.byte	0x02, 0x4c
        /*0152*/ 	.byte	0x01
	.zero		1


	//----- nvinfo : EIATTR_MERCURY_ISA_VERSION
	.align		4
        /*0154*/ 	.byte	0x03, 0x5f
        /*0156*/ 	.short	0x0101


	//----- nvinfo : EIATTR_EXIT_INSTR_OFFSETS
	.align		4
        /*0158*/ 	.byte	0x04, 0x1c
        /*015a*/ 	.short	(.L_1601 - .L_1600)


	//   ....[0]....
.L_1600:
        /*015c*/ 	.word	0x00000290


	//   ....[1]....
        /*0160*/ 	.word	0x000009b0


	//   ....[2]....
        /*0164*/ 	.word	0x00005a90


	//   ....[3]....
        /*0168*/ 	.word	0x00005d60


	//   ....[4]....
        /*016c*/ 	.word	0x00005fc0


	//   ....[5]....
        /*0170*/ 	.word	0x00006110


	//   ....[6]....
        /*0174*/ 	.word	0x000061b0


	//   ....[7]....
        /*0178*/ 	.word	0x000061f0


	//----- nvinfo : EIATTR_CRS_STACK_SIZE
	.align		4
.L_1601:
        /*017c*/ 	.byte	0x04, 0x1e
        /*017e*/ 	.short	(.L_1603 - .L_1602)
.L_1602:
        /*0180*/ 	.word	0x00000000


	//----- nvinfo : EIATTR_CBANK_PARAM_SIZE
	.align		4
.L_1603:
        /*0184*/ 	.byte	0x03, 0x19
        /*0186*/ 	.short	0x0074


	//----- nvinfo : EIATTR_PARAM_CBANK
	.align		4
        /*0188*/ 	.byte	0x04, 0x0a
        /*018a*/ 	.short	(.L_1605 - .L_1604)
	.align		4
.L_1604:
        /*018c*/ 	.word	index@(.nv.constant0._Z23gemm_half_q_half_kernelILi3ELi48ELb1ELb0ELi64EEvPK6__halfPKjS4_S2_PS0_iiiiPKtS7_iiiiiibS2_i)
        /*0190*/ 	.short	0x0210
        /*0192*/ 	.short	0x0074


	//----- nvinfo : EIATTR_SW_WAR
	.align		4
.L_1605:
        /*0194*/ 	.byte	0x04, 0x36
        /*0196*/ 	.short	(.L_1607 - .L_1606)
.L_1606:
        /*0198*/ 	.word	0x00000008
.L_1607:


//--------------------- .nv.info._Z23gemm_half_q_half_kernelILi3ELi16ELb1ELb0ELi64EEvPK6__halfPKjS4_S2_PS0_iiiiPKtS7_iiiiiibS2_i --------------------------
	.section	.nv.info._Z23gemm_half_q_half_kernelILi3ELi16ELb1ELb0ELi64EEvPK6__halfPKjS4_S2_PS0_iiiiPKtS7_iiiiiibS2_i,"",@"SHT_CUDA_INFO"
	.sectionflags	@""
	.align	4


	//----- nvinfo : EIATTR_CUDA_API_VERSION
	.align		4
        /*0000*/ 	.byte	0x04, 0x37
        /*0002*/ 	.short	(.L_1609 - .L_1608)
.L_1608:
        /*0004*/ 	.word	0x00000082


	//----- nvinfo : EIATTR_KPARAM_INFO
	.align		4
.L_1609:
        /*0008*/ 	.byte	0x04, 0x17
        /*000a*/ 	.short	(.L_1611 - .L_1610)
.L_1610:
        /*000c*/ 	.word	0x00000000
        /*0010*/ 	.short	0x0013
        /*0012*/ 	.short	0x0070
        /*0014*/ 	.byte	0x00, 0xf0, 0x11, 0x00


	//----- nvinfo : EIATTR_KPARAM_INFO
	.align		4
.L_1611:
        /*0018*/ 	.byte	0x04, 0x17
        /*001a*/ 	.short	(.L_1613 - .L_1612)
.L_1612:
        /*001c*/ 	.word	0x00000000
        /*0020*/ 	.short	0x0012
        /*0022*/ 	.short	0x0068
        /*0024*/ 	.byte	0x00, 0xf0, 0x21, 0x00


	//----- nvinfo : EIATTR_KPARAM_INFO
	.align		4
.L_1613:
        /*0028*/ 	.byte	0x04, 0x17
        /*002a*/ 	.short	(.L_1615 - .L_1614)
.L_1614:
        /*002c*/ 	.word	0x00000000
        /*0030*/ 	.short	0x0011
        /*0032*/ 	.short	0x0060
        /*0034*/ 	.byte	0x00, 0xf0, 0x05, 0x00


	//----- nvinfo : EIATTR_KPARAM_INFO
	.align		4
.L_1615:
        /*0038*/ 	.byte	0x04, 0x17
        /*003a*/ 	.short	(.L_1617 - .L_1616)
.L_1616:
        /*003c*/ 	.word	0x00000000
        /*0040*/ 	.short	0x0010
        /*0042*/ 	.short	0x005c
        /*0044*/ 	.byte	0x00, 0xf0, 0x11, 0x00


	//----- nvinfo : EIATTR_KPARAM_INFO
	.align		4
.L_1617:
        /*0048*/ 	.byte	0x04, 0x17
        /*004a*/ 	.short	(.L_1619 - .L_1618)
.L_1618:
        /*004c*/ 	.word	0x00000000
        /*0050*/ 	.short	0x000f
        /*0052*/ 	.short	0x0058
        /*0054*/ 	.byte	0x00, 0xf0, 0x11, 0x00


	//----- nvinfo : EIATTR_KPARAM_INFO
	.align		4
.L_1619:
        /*0058*/ 	.byte	0x04, 0x17
        /*005a*/ 	.short	(.L_1621 - .L_1620)
.L_1620:
        /*005c*/ 	.word	0x00000000
        /*0060*/ 	.short	0x000e
        /*0062*/ 	.short	0x0054
        /*0064*/ 	.byte	0x00, 0xf0, 0x11, 0x00


	//----- nvinfo : EIATTR_KPARAM_INFO
	.align		4
.L_1621:
        /*0068*/ 	.byte	0x04, 0x17
        /*006a*/ 	.short	(.L_1623 - .L_1622)
.L_1622:
        /*006c*/ 	.word	0x00000000
        /*0070*/ 	.short	0x000d
        /*0072*/ 	.short	0x0050
        /*0074*/ 	.byte	0x00, 0xf0, 0x11, 0x00


	//----- nvinfo : EIATTR_KPARAM_INFO
	.align		4
.L_1623:
        /*0078*/ 	.byte	0x04, 0x17
        /*007a*/ 	.short	(.L_1625 - .L_1624)
.L_1624:
        /*007c*/ 	.word	0x00000000
        /*0080*/ 	.short	0x000c
        /*0082*/ 	.short	0x004c
        /*0084*/ 	.byte	0x00, 0xf0, 0x11, 0x00


	//----- nvinfo : EIATTR_KPARAM_INFO
	.align		4
.L_1625:
        /*0088*/ 	.byte	0x04, 0x17
        /*008a*/ 	.short	(.L_1627 - .L_1626)
.L_1626:
        /*008c*/ 	.word	0x00000000
        /*0090*/ 	.short	0x000b
        /*0092*/ 	.short	0x0048
        /*0094*/ 	.byte	0x00, 0xf0, 0x11, 0x00


	//----- nvinfo : EIATTR_KPARAM_INFO
	.align		4
.L_1627:
        /*0098*/ 	.byte	0x04, 0x17
        /*009a*/ 	.short	(.L_1629 - .L_1628)
.L_1628:
        /*009c*/ 	.word	0x00000000
        /*00a0*/ 	.short	0x000a
        /*00a2*/ 	.short	0x0040
        /*00a4*/ 	.byte	0x00, 0xf0, 0x21, 0x00


	//----- nvinfo : EIATTR_KPARAM_INFO
	.align		4
.L_1629:
        /*00a8*/ 	.byte	0x04, 0x17
        /*00aa*/ 	.short	(.L_1631 - .L_1630)
.L_1630:
        /*00ac*/ 	.word	0x00000000
        /*00b0*/ 	.short	0x0009
        /*00b2*/ 	.short	0x0038
        /*00b4*/ 	.byte	0x00, 0xf0, 0x21, 0x00


	//----- nvinfo : EIATTR_KPARAM_INFO
	.align		4
.L_1631:
        /*00b8*/ 	.byte	0x04, 0x17
        /*00ba*/ 	.short	(.L_1633 - .L_1632)
.L_1632:
        /*00bc*/ 	.word	0x00000000
        /*00c0*/ 	.short	0x0008
        /*00c2*/ 	.short	0x0034
        /*00c4*/ 	.byte	0x00, 0xf0, 0x11, 0x00


	//----- nvinfo : EIATTR_KPARAM_INFO
	.align		4
.L_1633:
        /*00c8*/ 	.byte	0x04, 0x17
        /*00ca*/ 	.short	(.L_1635 - .L_1634)
.L_1634:
        /*00cc*/ 	.word	0x00000000
        /*00d0*/ 	.short	0x0007
        /*00d2*/ 	.short	0x0030
        /*00d4*/ 	.byte	0x00, 0xf0, 0x11, 0x00


	//----- nvinfo : EIATTR_KPARAM_INFO
	.align		4
.L_1635:
        /*00d8*/ 	.byte	0x04, 0x17
        /*00da*/ 	.short	(.L_1637 - .L_1636)
.L_1636:
        /*00dc*/ 	.word	0x00000000
        /*00e0*/ 	.short	0x0006
        /*00e2*/ 	.short	0x002c
        /*00e4*/ 	.byte	0x00, 0xf0, 0x11, 0x00


	//----- nvinfo : EIATTR_KPARAM_INFO
	.align		4
.L_1637:
        /*00e8*/ 	.byte	0x04, 0x17
        /*00ea*/ 	.short	(.L_1639 - .L_1638)
.L_1638:
        /*00ec*/ 	.word	0x00000000
        /*00f0*/ 	.short	0x0005
        /*00f2*/ 	.short	0x0028
        /*00f4*/ 	.byte	0x00, 0xf0, 0x11, 0x00


	//----- nvinfo : EIATTR_KPARAM_INFO
	.align		4
.L_1639:
        /*00f8*/ 	.byte	0x04, 0x17
        /*00fa*/ 	.short	(.L_1641 - .L_1640)
.L_1640:
        /*00fc*/ 	.word	0x00000000
        /*0100*/ 	.short	0x0004
        /*0102*/ 	.short	0x0020
        /*0104*/ 	.byte	0x00, 0xf0, 0x21, 0x00


	//----- nvinfo : EIATTR_KPARAM_INFO
	.align		4
.L_1641:
        /*0108*/ 	.byte	0x04, 0x17
        /*010a*/ 	.short	(.L_1643 - .L_1642)
.L_1642:
        /*010c*/ 	.word	0x00000000
        /*0110*/ 	.short	0x0003
        /*0112*/ 	.short	0x0018
        /*0114*/ 	.byte	0x00, 0xf0, 0x21, 0x00


	//----- nvinfo : EIATTR_KPARAM_INFO
	.align		4
.L_1643:
        /*0118*/ 	.byte	0x04, 0x17
        /*011a*/ 	.short	(.L_1645 - .L_1644)
.L_1644:
        /*011c*/ 	.word	0x00000000
        /*0120*/ 	.short	0x0002
        /*0122*/ 	.short	0x0010
        /*0124*/ 	.byte	0x00, 0xf0, 0x21, 0x00


	//----- nvinfo : EIATTR_KPARAM_INFO
	.align		4
.L_1645:
        /*0128*/ 	.byte	0x04, 0x17
        /*012a*/ 	.short	(.L_1647 - .L_1646)
.L_1646:
        /*012c*/ 	.word	0x00000000
        /*0130*/ 	.short	0x0001
        /*0132*/ 	.short	0x0008
        /*0134*/ 	.byte	0x00, 0xf0, 0x21, 0x00


	//----- nvinfo : EIATTR_KPARAM_INFO
	.align		4
.L_1647:
        /*0138*/ 	.byte	0x04, 0x17
        /*013a*/ 	.short	(.L_1649 - .L_1648)
.L_1648:
        /*013c*/ 	.word	0x00000000
        /*0140*/ 	.short	0x0000
        /*0142*/ 	.short	0x0000
        /*0144*/ 	.byte	0x00, 0xf0, 0x21, 0x00


	//----- nvinfo : EIATTR_SPARSE_MMA_MASK
	.align		4
.L_1649:
        /*0148*/ 	.byte	0x03, 0x50
        /*014a*/ 	.short	0x0000


	//----- nvinfo : EIATTR_MAXREG_COUNT
	.align		4
        /*014c*/ 	.byte	0x03, 0x1b
        /*014e*/ 	.short	0x00ff


	//----- nvinfo : EIATTR_NUM_BARRIERS
	.align		4
        /*0150*/ 	.byte	0x02, 0x4c
        /*0152*/ 	.byte	0x01
	.zero		1


	//----- nvinfo : EIATTR_MERCURY_ISA_VERSION
	.align		4
        /*0154*/ 	.byte	0x03, 0x5f
        /*0156*/ 	.short	0x0101


	//----- nvinfo : EIATTR_EXIT_INSTR_OFFSETS
	.align		4
        /*0158*/ 	.byte	0x04, 0x1c
        /*015a*/ 	.short	(.L_1651 - .L_1650)


	//   ....[0]....
.L_1650:
        /*015c*/ 	.word	0x00000290


	//   ....[1]....
        /*0160*/ 	.word	0x000009b0


	//   ....[2]....
        /*0164*/ 	.word	0x000035d0


	//   ....[3]....
        /*0168*/ 	.word	0x000038a0


	//   ....[4]....
        /*016c*/ 	.word	0x00003b00


	//   ....[5]....
        /*0170*/ 	.word	0x00003c50


	//   ....[6]....
        /*0174*/ 	.word	0x00003cf0


	//   ....[7]....
        /*0178*/ 	.word	0x00003d30


	//----- nvinfo : EIATTR_CRS_STACK_SIZE
	.align		4
.L_1651:
        /*017c*/ 	.byte	0x04, 0x1e
        /*017e*/ 	.short	(.L_1653 - .L_1652)
.L_1652:
        /*0180*/ 	.word	0x00000000


	//----- nvinfo : EIATTR_CBANK_PARAM_SIZE
	.align		4
.L_1653:
        /*0184*/ 	.byte	0x03, 0x19
        /*0186*/ 	.short	0x0074


	//----- nvinfo : EIATTR_PARAM_CBANK
	.align		4
        /*0188*/ 	.byte	0x04, 0x0a
        /*018a*/ 	.short	(.L_1655 - .L_1654)
	.align		4
.L_1654:
        /*018c*/ 	.word	index@(.nv.constant0._Z23gemm_half_q_half_kernelILi3ELi16ELb1ELb0ELi64EEvPK6__halfPKjS4_S2_PS0_iiiiPKtS7_iiiiiibS2_i)
        /*0190*/ 	.short	0x0210
        /*0192*/ 	.short	0x0074


	//----- nvinfo : EIATTR_SW_WAR
	.align		4
.L_1655:
        /*0194*/ 	.byte	0x04, 0x36
        /*0196*/ 	.short	(.L_1657 - .L_1656)
.L_1656:
        /*0198*/ 	.word	0x00000008
.L_1657:


//--------------------- .nv.info._Z23gemm_half_q_half_kernelILi3ELi24ELb1ELb0ELi64EEvPK6__halfPKjS4_S2_PS0_iiiiPKtS7_iiiiiibS2_i --------------------------
	.section	.nv.info._Z23gemm_half_q_half_kernelILi3ELi24ELb1ELb0ELi64EEvPK6__halfPKjS4_S2_PS0_iiiiPKtS7_iiiiiibS2_i,"",@"SHT_CUDA_INFO"
	.sectionflags	@""
	.align	4


	//----- nvinfo : EIATTR_CUDA_API_VERSION
	.align		4
        /*0000*/ 	.byte	0x04, 0x37
        /*0002*/ 	.short	(.L_1659 - .L_1658)
.L_1658:
        /*0004*/ 	.word	0x00000082


	//----- nvinfo : EIATTR_KPARAM_INFO
	.align		4
.L_1659:
        /*0008*/ 	.byte	0x04, 0x17
        /*000a*/ 	.short	(.L_1661 - .L_1660)
.L_1660:
        /*000c*/ 	.word	0x00000000
        /*0010*/ 	.short	0x0013
        /*0012*/ 	.short	0x0070
        /*0014*/ 	.byte	0x00, 0xf0, 0x11, 0x00


	//----- nvinfo : EIATTR_KPARAM_INFO
	.align		4
.L_1661:
        /*0018*/ 	.byte	0x04, 0x17
        /*001a*/ 	.short	(.L_1663 - .L_1662)
.L_1662:
        /*001c*/ 	.word	0x00000000
        /*0020*/ 	.short	0x0012
        /*0022*/ 	.short	0x0068
        /*0024*/ 	.byte	0x00, 0xf0, 0x21, 0x00


	//----- nvinfo : EIATTR_KPARAM_INFO
	.align		4
.L_1663:
        /*0028*/ 	.byte	0x04, 0x17
        /*002a*/ 	.short	(.L_1665 - .L_1664)
.L_1664:
        /*002c*/ 	.word	0x00000000
        /*0030*/ 	.short	0x0011
        /*0032*/ 	.short	0x0060
        /*0034*/ 	.byte	0x00, 0xf0, 0x05, 0x00


	//----- nvinfo : EIATTR_KPARAM_INFO
	.align		4
.L_1665:
        /*0038*/ 	.byte	0x04, 0x17
        /*003a*/ 	.short	(.L_1667 - .L_1666)
.L_1666:
        /*003c*/ 	.word	0x00000000
        /*0040*/ 	.short	0x0010
        /*0042*/ 	.short	0x005c
        /*0044*/ 	.byte	0x00, 0xf0, 0x11, 0x00


	//----- nvinfo : EIATTR_KPARAM_INFO
	.align		4
.L_1667:
        /*0048*/ 	.byte	0x04, 0x17
        /*004a*/ 	.short	(.L_1669 - .L_1668)
.L_1668:
        /*004c*/ 	.word	0x00000000
        /*0050*/ 	.short	0x000f
        /*0052*/ 	.short	0x0058
        /*0054*/ 	.byte	0x00, 0xf0, 0x11, 0x00


	//----- nvinfo : EIATTR_KPARAM_INFO
	.align		4
.L_1669:
        /*0058*/ 	.byte	0x04, 0x17
        /*005a*/ 	.short	(.L_1671 - .L_1670)
.L_1670:
        /*005c*/ 	.word	0x00000000
        /*0060*/ 	.short	0x000e
        /*0062*/ 	.short	0x0054
        /*0064*/ 	.byte	0x00, 0xf0, 0x11, 0x00


	//----- nvinfo : EIATTR_KPARAM_INFO
	.align		4
.L_1671:
        /*0068*/ 	.byte	0x04, 0x17
        /*006a*/ 	.short	(.L_1673 - .L_1672)
.L_1672:
        /*006c*/ 	.word	0x00000000
        /*0070*/ 	.short	0x000d
        /*0072*/ 	.short	0x0050
        /*0074*/ 	.byte	0x00, 0xf0, 0x11, 0x00


	//----- nvinfo : EIATTR_KPARAM_INFO
	.align		4
.L_1673:
        /*0078*/ 	.byte	0x04, 0x17
        /*007a*/ 	.short	(.L_1675 - .L_1674)
.L_1674:
        /*007c*/ 	.word	0x00000000
        /*0080*/ 	.short	0x000c
        /*0082*/ 	.short	0x004c
        /*0084*/ 	.byte	0x00, 0xf0, 0x11, 0x00


	//----- nvinfo : EIATTR_KPARAM_INFO
	.align		4
.L_1675:
        /*0088*/ 	.byte	0x04, 0x17
        /*008a*/ 	.short	(.L_1677 - .L_1676)
.L_1676:
        /*008c*/ 	.word	0x00000000
        /*0090*/ 	.short	0x000b
        /*0092*/ 	.short	0x0048
        /*0094*/ 	.byte	0x00, 0xf0, 0x11, 0x00


	//----- nvinfo : EIATTR_KPARAM_INFO
	.align		4
.L_1677:
        /*0098*/ 	.byte	0x04, 0x17
        /*009a*/ 	.short	(.L_1679 - .L_1678)
.L_1678:
        /*009c*/ 	.word	0x00000000
        /*00a0*/ 	.short	0x000a
        /*00a2*/ 	.short	0x0040
        /*00a4*/ 	.byte	0x00, 0xf0, 0x21, 0x00


	//----- nvinfo : EIATTR_KPARAM_INFO
	.align		4
.L_1679:
        /*00a8*/ 	.byte	0x04, 0x17
        /*00aa*/ 	.short	(.L_1681 - .L_1680)
.L_1680:
        /*00ac*/ 	.word	0x00000000
        /*00b0*/ 	.short	0x0009
        /*00b2*/ 	.short	0x0038
        /*00b4*/ 	.byte	0x00, 0xf0, 0x21, 0x00


	//----- nvinfo : EIATTR_KPARAM_INFO
	.align		4
.L_1681:
        /*00b8*/ 	.byte	0x04, 0x17
        /*00ba*/ 	.short	(.L_1683 - .L_1682)
.L_1682:
        /*00bc*/ 	.word	0x00000000
        /*00c0*/ 	.short	0x0008
        /*00c2*/ 	.short	0x0034
        /*00c4*/ 	.byte	0x00, 0xf0, 0x11, 0x00


	//----- nvinfo : EIATTR_KPARAM_INFO
	.align		4
.L_1683:
        /*00c8*/ 	.byte	0x04, 0x17
        /*00ca*/ 	.short	(.L_1685 - .L_1684)
.L_1684:
        /*00cc*/ 	.word	0x00000000
        /*00d0*/ 	.short	0x0007
        /*00d2*/ 	.short	0x0030
        /*00d4*/ 	.byte	0x00, 0xf0, 0x11, 0x00


	//----- nvinfo : EIATTR_KPARAM_INFO
	.align		4
.L_1685:
        /*00d8*/ 	.byte	0x04, 0x17
        /*00da*/ 	.short	(.L_1687 - .L_1686)
.L_1686:
        /*00dc*/ 	.word	0x00000000
        /*00e0*/ 	.short	0x0006
        /*00e2*/ 	.short	0x002c
        /*00e4*/ 	.byte	0x00, 0xf0, 0x11, 0x00


	//----- nvinfo : EIATTR_KPARAM_INFO
	.align		4
.L_1687:
        /*00e8*/ 	.byte	0x04, 0x17
        /*00ea*/ 	.short	(.L_1689 - .L_1688)
.L_1688:
        /*00ec*/ 	.word	0x00000000
        /*00f0*/ 	.short	0x0005
        /*00f2*/ 	.short	0x0028
        /*00f4*/ 	.byte	0x00, 0xf0, 0x11, 0x00


	//----- nvinfo : EIATTR_KPARAM_INFO
	.align		4
.L_1689:
        /*00f8*/ 	.byte	0x04, 0x17
        /*00fa*/ 	.short	(.L_1691 - .L_1690)
.L_1690:
        /*00fc*/ 	.word	0x00000000
        /*0100*/ 	.short	0x0004
        /*0102*/ 	.short	0x0020
        /*0104*/ 	.byte	0x00, 0xf0, 0x21, 0x00


	//----- nvinfo : EIATTR_KPARAM_INFO
	.align		4
.L_1691:
        /*0108*/ 	.byte	0x04, 0x17
        /*010a*/ 	.short	(.L_1693 - .L_1692)
.L_1692:
        /*010c*/ 	.word	0x00000000
        /*0110*/ 	.short	0x0003
        /*0112*/ 	.short	0x0018
        /*0114*/ 	.byte	0x00, 0xf0, 0x21, 0x00


	//----- nvinfo : EIATTR_KPARAM_INFO
	.align		4
.L_1693:
        /*0118*/ 	.byte	0x04, 0x17
        /*011a*/ 	.short	(.L_1695 - .L_1694)
.L_1694:
        /*011c*/ 	.word	0x00000000
        /*0120*/ 	.short	0x0002
        /*0122*/ 	.short	0x0010
        /*0124*/ 	.byte	0x00, 0xf0, 0x21, 0x00


	//----- nvinfo : EIATTR_KPARAM_INFO
	.align		4
.L_1695:
        /*0128*/ 	.byte	0x04, 0x17
        /*012a*/ 	.short	(.L_1697 - .L_1696)
.L_1696:
        /*012c*/ 	.word	0x00000000
        /*0130*/ 	.short	0x0001
        /*0132*/ 	.short	0x0008
        /*0134*/ 	.byte	0x00, 0xf0, 0x21, 0x00


	//----- nvinfo : EIATTR_KPARAM_INFO
	.align		4
.L_1697:
        /*0138*/ 	.byte	0x04, 0x17
        /*013a*/ 	.short	(.L_1699 - .L_1698)
.L_1698:
        /*013c*/ 	.word	0x00000000
        /*0140*/ 	.short	0x0000
        /*0142*/ 	.short	0x0000
        /*0144*/ 	.byte	0x00, 0xf0, 0x21, 0x00


	//----- nvinfo : EIATTR_SPARSE_MMA_MASK
	.align		4
.L_1699:
        /*0148*/ 	.byte	0x03, 0x50
        /*014a*/ 	.short	0x0000


	//----- nvinfo : EIATTR_MAXREG_COUNT
	.align		4
        /*014c*/ 	.byte	0x03, 0x1b
        /*014e*/ 	.short	0x00ff


	//----- nvinfo : EIATTR_NUM_BARRIERS
	.align		4
        /*0150*/ 	.byte	0x02, 0x4c
        /*0152*/ 	.byte	0x01
	.zero		1


	//----- nvinfo : EIATTR_MERCURY_ISA_VERSION
	.align		4
        /*0154*/ 	.byte	0x03, 0x5f
        /*0156*/ 	.short	0x0101


	//----- nvinfo : EIATTR_EXIT_INSTR_OFFSETS
	.align		4
        /*0158*/ 	.byte	0x04, 0x1c
        /*015a*/ 	.short	(.L_1701 - .L_1700)


	//   ....[0]....
.L_1700:
        /*015c*/ 	.word	0x00000290


	//   ....[1]....
        /*0160*/ 	.word	0x000009b0


	//   ....[2]....
        /*0164*/ 	.word	0x00008a70


	//   ....[3]....
        /*0168*/ 	.word	0x00008d40


	//   ....[4]....
        /*016c*/ 	.word	0x00008fa0


	//   ....[5]....
        /*0170*/ 	.word	0x000090f0


	//   ....[6]....
        /*0174*/ 	.word	0x00009190


	//   ....[7]....
        /*0178*/ 	.word	0x000091d0


	//----- nvinfo : EIATTR_CRS_STACK_SIZE
	.align		4
.L_1701:
        /*017c*/ 	.byte	0x04, 0x1e
        /*017e*/ 	.short	(.L_1703 - .L_1702)
.L_1702:
        /*0180*/ 	.word	0x00000000


	//----- nvinfo : EIATTR_CBANK_PARAM_SIZE
	.align		4
.L_1703:
        /*0184*/ 	.byte	0x03, 0x19
        /*0186*/ 	.short	0x0074


	//----- nvinfo : EIATTR_PARAM_CBANK
	.align		4
        /*0188*/ 	.byte	0x04, 0x0a
        /*018a*/ 	.short	(.L_1705 - .L_1704)
	.align		4
.L_1704:
        /*018c*/ 	.word	index@(.nv.constant0._Z23gemm_half_q_half_kernelILi3ELi24ELb1ELb0ELi64EEvPK6__halfPKjS4_S2_PS0_iiiiPKtS7_iiiiiibS2_i)
        /*0190*/ 	.short	0x0210
        /*0192*/ 	.short	0x0074


	//----- nvinfo : EIATTR_SW_WAR
	.align		4
.L_1705:
        /*0194*/ 	.byte	0x04, 0x36
        /*0196*/ 	.short	(.L_1707 - .L_1706)
.L_1706:
        /*0198*/ 	.word	0x00000008
.L_1707:


//--------------------- .nv.info._Z23gemm_half_q_half_kernelILi3ELi8ELb1ELb0ELi64EEvPK6__halfPKjS4_S2_PS0_iiiiPKtS7_iiiiiibS2_i --------------------------
	.section	.nv.info._Z23gemm_half_q_half_kernelILi3ELi8ELb1ELb0ELi64EEvPK6__halfPKjS4_S2_PS0_iiiiPKtS7_iiiiiibS2_i,"",@"SHT_CUDA_INFO"
	.sectionflags	@""
	.align	4


	//----- nvinfo : EIATTR_CUDA_API_VERSION
	.align		4
        /*0000*/ 	.byte	0x04, 0x37
        /*0002*/ 	.short	(.L_1709 - .L_1708)
.L_1708:
        /*0004*/ 	.word	0x00000082


	//----- nvinfo : EIATTR_KPARAM_INFO
	.align		4
.L_1709:
        /*0008*/ 	.byte	0x04, 0x17
        /*000a*/ 	.short	(.L_1711 - .L_1710)
.L_1710:
        /*000c*/ 	.word	0x00000000
        /*0010*/ 	.short	0x0013
        /*0012*/ 	.short	0x0070
        /*0014*/ 	.byte	0x00, 0xf0, 0x11, 0x00


	//----- nvinfo : EIATTR_KPARAM_INFO
	.align		4
.L_1711:
        /*0018*/ 	.byte	0x04, 0x17
        /*001a*/ 	.short	(.L_1713 - .L_1712)
.L_1712:
        /*001c*/ 	.word	0x00000000
        /*0020*/ 	.short	0x0012
        /*0022*/ 	.short	0x0068
        /*0024*/ 	.byte	0x00, 0xf0, 0x21, 0x00


	//----- nvinfo : EIATTR_KPARAM_INFO
	.align		4
.L_1713:
        /*0028*/ 	.byte	0x04, 0x17
        /*002a*/ 	.short	(.L_1715 - .L_1714)
.L_1714:
        /*002c*/ 	.word	0x00000000
        /*0030*/ 	.short	0x0011
        /*0032*/ 	.short	0x0060
        /*0034*/ 	.byte	0x00, 0xf0, 0x05, 0x00


	//----- nvinfo : EIATTR_KPARAM_INFO
	.align		4
.L_1715:
        /*0038*/ 	.byte	0x04, 0x17
        /*003a*/ 	.short	(.L_1717 - .L_1716)
.L_1716:
        /*003c*/ 	.word	0x00000000
        /*0040*/ 	.short	0x0010
        /*0042*/ 	.short	0x005c
        /*0044*/ 	.byte	0x00, 0xf0, 0x11, 0x00


	//----- nvinfo : EIATTR_KPARAM_INFO
	.align		4
.L_1717:
        /*0048*/ 	.byte	0x04, 0x17
        /*004a*/ 	.short	(.L_1719 - .L_1718)
.L_1718:
        /*004c*/ 	.word	0x00000000
        /*0050*/ 	.short	0x000f
        /*0052*/ 	.short	0x0058
        /*0054*/ 	.byte	0x00, 0xf0, 0x11, 0x00


	//----- nvinfo : EIATTR_KPARAM_INFO
	.align		4
.L_1719:
        /*0058*/ 	.byte	0x04, 0x17
        /*005a*/ 	.short	(.L_1721 - .L_1720)
.L_1720:
        /*005c*/ 	.word	0x00000000
        /*0060*/ 	.short	0x000e
        /*0062*/ 	.short	0x0054
        /*0064*/ 	.byte	0x00, 0xf0, 0x11, 0x00


	//----- nvinfo : EIATTR_KPARAM_INFO
	.align		4
.L_1721:
        /*0068*/ 	.byte	0x04, 0x17
        /*006a*/ 	.short	(.L_1723 - .L_1722)
.L_1722:
        /*006c*/ 	.word	0x00000000
        /*0070*/ 	.short	0x000d
        /*0072*/ 	.short	0x0050
        /*0074*/ 	.byte	0x00, 0xf0, 0x11, 0x00


	//----- nvinfo : EIATTR_KPARAM_INFO
	.align		4
.L_1723:
        /*0078*/ 	.byte	0x04, 0x17
        /*007a*/ 	.short	(.L_1725 - .L_1724)
.L_1724:
        /*007c*/ 	.word	0x00000000
        /*0080*/ 	.short	0x000c
        /*0082*/ 	.short	0x004c
        /*0084*/ 	.byte	0x00, 0xf0, 0x11, 0x00


	//----- nvinfo : EIATTR_KPARAM_INFO
	.align		4
.L_1725:
        /*0088*/ 	.byte	0x04, 0x17
        /*008a*/ 	.short	(.L_1727 - .L_1726)
.L_1726:
        /*008c*/ 	.word	0x00000000
        /*0090*/ 	.short	0x000b
        /*0092*/ 	.short	0x0048
        /*0094*/ 	.byte	0x00, 0xf0, 0x11, 0x00


	//----- nvinfo : EIATTR_KPARAM_INFO
	.align		4
.L_1727:
        /*0098*/ 	.byte	0x04, 0x17
        /*009a*/ 	.short	(.L_1729 - .L_1728)
.L_1728:
        /*009c*/ 	.word	0x00000000
        /*00a0*/ 	.short	0x000a
        /*00a2*/ 	.short	0x0040
        /*00a4*/ 	.byte	0x00, 0xf0, 0x21, 0x00


	//----- nvinfo : EIATTR_KPARAM_INFO
	.align		4
.L_1729:
        /*00a8*/ 	.byte	0x04, 0x17
        /*00aa*/ 	.short	(.L_1731 - .L_1730)
.L_1730:
        /*00ac*/ 	.word	0x00000000
        /*00b0*/ 	.short	0x0009
        /*00b2*/ 	.short	0x0038
        /*00b4*/ 	.byte	0x00, 0xf0, 0x21, 0x00


	//----- nvinfo : EIATTR_KPARAM_INFO
	.align		4
.L_1731:
        /*00b8*/ 	.byte	0x04, 0x17
        /*00ba*/ 	.short	(.L_1733 - .L_1732)
.L_1732:
        /*00bc*/ 	.word	0x00000000
        /*00c0*/ 	.short	0x0008
        /*00c2*/ 	.short	0x0034
        /*00c4*/ 	.byte	0x00, 0xf0, 0x11, 0x00


	//----- nvinfo : EIATTR_KPARAM_INFO
	.align		4
.L_1733:
        /*00c8*/ 	.byte	0x04, 0x17
        /*00ca*/ 	.short	(.L_1735 - .L_1734)
.L_1734:
        /*00cc*/ 	.word	0x00000000
        /*00d0*/ 	.short	0x0007
        /*00d2*/ 	.short	0x0030
        /*00d4*/ 	.byte	0x00, 0xf0, 0x11, 0x00


	//----- nvinfo : EIATTR_KPARAM_INFO
	.align		4
.L_1735:
        /*00d8*/ 	.byte	0x04, 0x17
        /*00da*/ 	.short	(.L_1737 - .L_1736)
.L_1736:
        /*00dc*/ 	.word	0x00000000
        /*00e0*/ 	.short	0x0006
        /*00e2*/ 	.short	0x002c
        /*00e4*/ 	.byte	0x00, 0xf0, 0x11, 0x00


	//----- nvinfo : EIATTR_KPARAM_INFO
	.align		4
.L_1737:
        /*00e8*/ 	.byte	0x04, 0x17
        /*00ea*/ 	.short	(.L_1739 - .L_1738)
.L_1738:
        /*00ec*/ 	.word	0x00000000
        /*00f0*/ 	.short	0x0005
        /*00f2*/ 	.short	0x0028
        /*00f4*/ 	.byte	0x00, 0xf0, 0x11, 0x00


	//----- nvinfo : EIATTR_KPARAM_INFO
	.align		4
.L_1739:
        /*00f8*/ 	.byte	0x04, 0x17
        /*00fa*/ 	.short	(.L_1741 - .L_1740)
.L_1740:
        /*00fc*/ 	.word	0x00000000
        /*0100*/ 	.short	0x0004
        /*0102*/ 	.short	0x0020
        /*0104*/ 	.byte	0x00, 0xf0, 0x21, 0x00


	//----- nvinfo : EIATTR_KPARAM_INFO
	.align		4
.L_1741:
        /*0108*/ 	.byte	0x04, 0x17
        /*010a*/ 	.short	(.L_1743 - .L_1742)
.L_1742:
        /*010c*/ 	.word	0x00000000
        /*0110*/ 	.short	0x0003
        /*0112*/ 	.short	0x0018
        /*0114*/ 	.byte	0x00, 0xf0, 0x21, 0x00


	//----- nvinfo : EIATTR_KPARAM_INFO
	.align		4
.L_1743:
        /*0118*/ 	.byte	0x04, 0x17
        /*011a*/ 	.short	(.L_1745 - .L_1744)
.L_1744:
        /*011c*/ 	.word	0x00000000
        /*0120*/ 	.short	0x0002
        /*0122*/ 	.short	0x0010
        /*0124*/ 	.byte	0x00, 0xf0, 0x21, 0x00


	//----- nvinfo : EIATTR_KPARAM_INFO
	.align		4
.L_1745:
        /*0128*/ 	.byte	0x04, 0x17
        /*012a*/ 	.short	(.L_1747 - .L_1746)
.L_1746:
        /*012c*/ 	.word	0x00000000
        /*0130*/ 	.short	0x0001
        /*0132*/ 	.short	0x0008
        /*0134*/ 	.byte	0x00, 0xf0, 0x21, 0x00


	//----- nvinfo : EIATTR_KPARAM_INFO
	.align		4
.L_1747:
        /*0138*/ 	.byte	0x04, 0x17
        /*013a*/ 	.short	(.L_1749 - .L_1748)
.L_1748:
        /*013c*/ 	.word	0x00000000
        /*0140*/ 	.short	0x0000
        /*0142*/ 	.short	0x0000
        /*0144*/ 	.byte	0x00, 0xf0, 0x21, 0x00


	//----- nvinfo : EIATTR_SPARSE_MMA_MASK
	.align		4
.L_1749:
        /*0148*/ 	.byte	0x03, 0x50
        /*014a*/ 	.short	0x0000


	//----- nvinfo : EIATTR_MAXREG_COUNT
	.align		4
        /*014c*/ 	.byte	0x03, 0x1b
        /*014e*/ 	.short	0x00ff


	//----- nvinfo : EIATTR_NUM_BARRIERS
	.align		4
        /*0150*/ 	.byte	0x02, 0x4c
        /*0152*/ 	.byte	0x01
	.zero		1


	//----- nvinfo : EIATTR_MERCURY_ISA_VERSION
	.align		4
        /*0154*/ 	.byte	0x03, 0x5f
        /*0156*/ 	.short	0x0101


	//----- nvinfo : EIATTR_EXIT_INSTR_OFFSETS
	.align		4
        /*0158*/ 	.byte	0x04, 0x1c
        /*015a*/ 	.short	(.L_1751 - .L_1750)


	//   ....[0]....
.L_1750:
        /*015c*/ 	.word	0x00000290


	//   ....[1]....
        /*0160*/ 	.word	0x000009b0


	//   ....[2]....
        /*0164*/ 	.word	0x000069d0


	//   ....[3]....
        /*0168*/ 	.word	0x00006ca0


	//   ....[4]....
        /*016c*/ 	.word	0x00006f00


	//   ....[5]....
        /*0170*/ 	.word	0x00007050


	//   ....[6]....
        /*0174*/ 	.word	0x000070f0


	//   ....[7]....
        /*0178*/ 	.word	0x00007130


	//----- nvinfo : EIATTR_CRS_STACK_SIZE
	.align		4
.L_1751:
        /*017c*/ 	.byte	0x04, 0x1e
        /*017e*/ 	.short	(.L_1753 - .L_1752)
.L_1752:
        /*0180*/ 	.word	0x00000000


	//----- nvinfo : EIATTR_CBANK_PARAM_SIZE
	.align		4
.L_1753:
        /*0184*/ 	.byte	0x03, 0x19
        /*0186*/ 	.short	0x0074


	//----- nvinfo : EIATTR_PARAM_CBANK
	.align		4
        /*0188*/ 	.byte	0x04, 0x0a
        /*018a*/ 	.short	(.L_1755 - .L_1754)
	.align		4
.L_1754:
        /*018c*/ 	.word	index@(.nv.constant0._Z23gemm_half_q_half_kernelILi3ELi8ELb1ELb0ELi64EEvPK6__halfPKjS4_S2_PS0_iiiiPKtS7_iiiiiibS2_i)
        /*0190*/ 	.short	0x0210
        /*0192*/ 	.short	0x0074


	//----- nvinfo : EIATTR_SW_WAR
	.align		4
.L_1755:
        /*0194*/ 	.byte	0x04, 0x36
        /*0196*/ 	.short	(.L_1757 - .L_1756)
.L_1756:
        /*0198*/ 	.word	0x00000008
.L_1757:


//--------------------- .nv.info._Z23gemm_half_q_half_kernelILi3ELi12ELb1ELb0ELi64EEvPK6__halfPKjS4_S2_PS0_iiiiPKtS7_iiiiiibS2_i --------------------------
	.section	.nv.info._Z23gemm_half_q_half_kernelILi3ELi12ELb1ELb0ELi64EEvPK6__halfPKjS4_S2_PS0_iiiiPKtS7_iiiiiibS2_i,"",@"SHT_CUDA_INFO"
	.sectionflags	@""
	.align	4


	//----- nvinfo : EIATTR_CUDA_API_VERSION
	.align		4
        /*0000*/ 	.byte	0x04, 0x37
        /*0002*/ 	.short	(.L_1759 - .L_1758)
.L_1758:
        /*0004*/ 	.word	0x00000082


	//----- nvinfo : EIATTR_KPARAM_INFO
	.align		4
.L_1759:
        /*0008*/ 	.byte	0x04, 0x17
        /*000a*/ 	.short	(.L_1761 - .L_1760)
.L_1760:
        /*000c*/ 	.word	0x00000000
        /*0010*/ 	.short	0x0013
        /*0012*/ 	.short	0x0070
        /*0014*/ 	.byte	0x00, 0xf0, 0x11, 0x00


	//----- nvinfo : EIATTR_KPARAM_INFO
	.align		4
.L_1761:
        /*0018*/ 	.byte	0x04, 0x17
        /*001a*/ 	.short	(.L_1763 - .L_1762)
.L_1762:
        /*001c*/ 	.word	0x00000000
        /*0020*/ 	.short	0x0012
        /*0022*/ 	.short	0x0068
        /*0024*/ 	.byte	0x00, 0xf0, 0x21, 0x00


	//----- nvinfo : EIATTR_KPARAM_INFO
	.align		4
.L_1763:
        /*0028*/ 	.byte	0x04, 0x17
        /*002a*/ 	.short	(.L_1765 - .L_1764)
.L_1764:
        /*002c*/ 	.word	0x00000000
        /*0030*/ 	.short	0x0011
        /*0032*/ 	.short	0x0060
        /*0034*/ 	.byte	0x00, 0xf0, 0x05, 0x00


	//----- nvinfo : EIATTR_KPARAM_INFO
	.align		4
.L_1765:
        /*0038*/ 	.byte	0x04, 0x17
        /*003a*/ 	.short	(.L_1767 - .L_1766)
.L_1766:
        /*003c*/ 	.word	0x00000000
        /*0040*/ 	.short	0x0010
        /*0042*/ 	.short	0x005c
        /*0044*/ 	.byte	0x00, 0xf0, 0x11, 0x00


	//----- nvinfo : EIATTR_KPARAM_INFO
	.align		4
.L_1767:
        /*0048*/ 	.byte	0x04, 0x17
        /*004a*/ 	.short	(.L_1769 - .L_1768)
.L_1768:
        /*004c*/ 	.word	0x00000000
        /*0050*/ 	.short	0x000f
        /*0052*/ 	.short	0x0058
        /*0054*/ 	.byte	0x00, 0xf0, 0x11, 0x00


	//----- nvinfo : EIATTR_KPARAM_INFO
	.align		4
.L_1769:
        /*0058*/ 	.byte	0x04, 0x17
        /*005a*/ 	.short	(.L_1771 - .L_1770)
.L_1770:
        /*005c*/ 	.word	0x00000000
        /*0060*/ 	.short	0x000e
        /*0062*/ 	.short	0x0054
        /*0064*/ 	.byte	0x00, 0xf0, 0x11, 0x00


	//----- nvinfo : EIATTR_KPARAM_INFO
	.align		4
.L_1771:
        /*0068*/ 	.byte	0x04, 0x17
        /*006a*/ 	.short	(.L_1773 - .L_1772)
.L_1772:
        /*006c*/ 	.word	0x00000000
        /*0070*/ 	.short	0x000d
        /*0072*/ 	.short	0x0050
        /*0074*/ 	.byte	0x00, 0xf0, 0x11, 0x00


	//----- nvinfo : EIATTR_KPARAM_INFO
	.align		4
.L_1773:
        /*0078*/ 	.byte	0x04, 0x17
        /*007a*/ 	.short	(.L_1775 - .L_1774)
.L_1774:
        /*007c*/ 	.word	0x00000000
        /*0080*/ 	.short	0x000c
        /*0082*/ 	.short	0x004c
        /*0084*/ 	.byte	0x00, 0xf0, 0x11, 0x00


	//----- nvinfo : EIATTR_KPARAM_INFO
	.align		4
.L_1775:
        /*0088*/ 	.byte	0x04, 0x17
        /*008a*/ 	.short	(.L_1777 - .L_1776)
.L_1776:
        /*008c*/ 	.word	0x00000000
        /*0090*/ 	.short	0x000b
        /*0092*/ 	.short	0x0048
        /*0094*/ 	.byte	0x00, 0xf0, 0x11, 0x00


	//----- nvinfo : EIATTR_KPARAM_INFO
	.align		4
.L_1777:
        /*0098*/ 	.byte	0x04, 0x17
        /*009a*/ 	.short	(.L_1779 - .L_1778)
.L_1778:
        /*009c*/ 	.word	0x00000000
        /*00a0*/ 	.short	0x000a
        /*00a2*/ 	.short	0x0040
        /*00a4*/ 	.byte	0x00, 0xf0, 0x21, 0x00


	//----- nvinfo : EIATTR_KPARAM_INFO
	.align		4
.L_1779:
        /*00a8*/ 	.byte	0x04, 0x17
        /*00aa*/ 	.short	(.L_1781 - .L_1780)
.L_1780:
        /*00ac*/ 	.word	0x00000000
        /*00b0*/ 	.short	0x0009
        /*00b2*/ 	.short	0x0038
        /*00b4*/ 	.byte	0x00, 0xf0, 0x21, 0x00


	//----- nvinfo : EIATTR_KPARAM_INFO
	.align		4
.L_1781:
        /*00b8*/ 	.byte	0x04, 0x17
        /*00ba*/ 	.short	(.L_1783 - .L_1782)
.L_1782:
        /*00bc*/ 	.word	0x00000000
        /*00c0*/ 	.short	0x0008
        /*00c2*/ 	.short	0x0034
        /*00c4*/ 	.byte	0x00, 0xf0, 0x11, 0x00


	//----- nvinfo : EIATTR_KPARAM_INFO
	.align		4
.L_1783:
        /*00c8*/ 	.byte	0x04, 0x17
        /*00ca*/ 	.short	(.L_1785 - .L_1784)
.L_1784:
        /*00cc*/ 	.word	0x00000000
        /*00d0*/ 	.short	0x0007
        /*00d2*/ 	.short	0x0030
        /*00d4*/ 	.byte	0x00, 0xf0, 0x11, 0x00


	//----- nvinfo : EIATTR_KPARAM_INFO
	.align		4
.L_1785:
        /*00d8*/ 	.byte	0x04, 0x17
        /*00da*/ 	.short	(.L_1787 - .L_1786)
.L_1786:
        /*00dc*/ 	.word	0x00000000
        /*00e0*/ 	.short	0x0006
        /*00e2*/ 	.short	0x002c
        /*00e4*/ 	.byte	0x00, 0xf0, 0x11, 0x00


	//----- nvinfo : EIATTR_KPARAM_INFO
	.align		4
.L_1787:
        /*00e8*/ 	.byte	0x04, 0x17
        /*00ea*/ 	.short	(.L_1789 - .L_1788)
.L_1788:
        /*00ec*/ 	.word	0x00000000
        /*00f0*/ 	.short	0x0005
        /*00f2*/ 	.short	0x0028
        /*00f4*/ 	.byte	0x00, 0xf0, 0x11, 0x00


	//----- nvinfo : EIATTR_KPARAM_INFO
	.align		4
.L_1789:
        /*00f8*/ 	.byte	0x04, 0x17
        /*00fa*/ 	.short	(.L_1791 - .L_1790)
.L_1790:
        /*00fc*/ 	.word	0x00000000
        /*0100*/ 	.short	0x0004
        /*0102*/ 	.short	0x0020
        /*0104*/ 	.byte	0x00, 0xf0, 0x21, 0x00


	//----- nvinfo : EIATTR_KPARAM_INFO
	.align		4
.L_1791:
        /*0108*/ 	.byte	0x04, 0x17
        /*010a*/ 	.short	(.L_1793 - .L_1792)
.L_1792:
        /*010c*/ 	.word	0x00000000
        /*0110*/ 	.short	0x0003
        /*0112*/ 	.short	0x0018
        /*0114*/ 	.byte	0x00, 0xf0, 0x21, 0x00


	//----- nvinfo : EIATTR_KPARAM_INFO
	.align		4
.L_1793:
        /*0118*/ 	.byte	0x04, 0x17
        /*011a*/ 	.short	(.L_1795 - .L_1794)
.L_1794:
        /*011c*/ 	.word	0x00000000
        /*0120*/ 	.short	0x0002
        /*0122*/ 	.short	0x0010
        /*0124*/ 	.byte	0x00, 0xf0, 0x21, 0x00


	//----- nvinfo : EIATTR_KPARAM_INFO
	.align		4
.L_1795:
        /*0128*/ 	.byte	0x04, 0x17
        /*012a*/ 	.short	(.L_1797 - .L_1796)
.L_1796:
        /*012c*/ 	.word	0x00000000
        /*0130*/ 	.short	0x0001
        /*0132*/ 	.short	0x0008
        /*0134*/ 	.byte	0x00, 0xf0, 0x21, 0x00


	//----- nvinfo : EIATTR_KPARAM_INFO
	.align		4
.L_1797:
        /*0138*/ 	.byte	0x04, 0x17
        /*013a*/ 	.short	(.L_1799 - .L_1798)
.L_1798:
        /*013c*/ 	.word	0x00000000
        /*0140*/ 	.short	0x0000
        /*0142*/ 	.short	0x0000
        /*0144*/ 	.byte	0x00, 0xf0, 0x21, 0x00


	//----- nvinfo : EIATTR_SPARSE_MMA_MASK
	.align		4
.L_1799:
        /*0148*/ 	.byte	0x03, 0x50
        /*014a*/ 	.short	0x0000


	//----- nvinfo : EIATTR_MAXREG_COUNT
	.align		4
        /*014c*/ 	.byte	0x03, 0x1b
        /*014e*/ 	.short	0x00ff


	//----- nvinfo : EIATTR_NUM_BARRIERS
	.align		4
        /*0150*/ 	.byte	0x02, 0x4c
        /*0152*/ 	.byte	0x01
	.zero		1


	//----- nvinfo : EIATTR_MERCURY_ISA_VERSION
	.align		4
        /*0154*/ 	.byte	0x03, 0x5f
        /*0156*/ 	.short	0x0101


	//----- nvinfo : EIATTR_EXIT_INSTR_OFFSETS
	.align		4
        /*0158*/ 	.byte	0x04, 0x1c
        /*015a*/ 	.short	(.L_1801 - .L_1800)


	//   ....[0]....
.L_1800:
        /*015c*/ 	.word	0x00000290


	//   ....[1]....
        /*0160*/ 	.word	0x000009b0


	//   ....[2]....
        /*0164*/ 	.word	0x000088e0


	//   ....[3]....
        /*0168*/ 	.word	0x00008bb0


	//   ....[4]....
        /*016c*/ 	.word	0x00008e10


	//   ....[5]....
        /*0170*/ 	.word	0x00008f60


	//   ....[6]....
        /*0174*/ 	.word	0x00009000


	//   ....[7]....
        /*0178*/ 	.word	0x00009040


	//----- nvinfo : EIATTR_CRS_STACK_SIZE
	.align		4
.L_1801:
        /*017c*/ 	.byte	0x04, 0x1e
        /*017e*/ 	.short	(.L_1803 - .L_1802)
.L_1802:
        /*0180*/ 	.word	0x00000000


	//----- nvinfo : EIATTR_CBANK_PARAM_SIZE
	.align		4
.L_1803:
        /*0184*/ 	.byte	0x03, 0x19
        /*0186*/ 	.short	0x0074


	//----- nvinfo : EIATTR_PARAM_CBANK
	.align		4
        /*0188*/ 	.byte	0x04, 0x0a
        /*018a*/ 	.short	(.L_1805 - .L_1804)
	.align		4
.L_1804:
        /*018c*/ 	.word	index@(.nv.constant0._Z23gemm_half_q_half_kernelILi3ELi12ELb1ELb0ELi64EEvPK6__halfPKjS4_S2_PS0_iiiiPKtS7_iiiiiibS2_i)
        /*0190*/ 	.short	0x0210
        /*0192*/ 	.short	0x0074


	//----- nvinfo : EIATTR_SW_WAR
	.align		4
.L_1805:
        /*0194*/ 	.byte	0x04, 0x36
        /*0196*/ 	.short	(.L_1807 - .L_1806)
.L_1806:
        /*0198*/ 	.word	0x00000008
.L_1807:


//--------------------- .nv.info._Z23gemm_half_q_half_kernelILi3ELi14ELb1ELb0ELi64EEvPK6__halfPKjS4_S2_PS0_iiiiPKtS7_iiiiiibS2_i --------------------------
	.section	.nv.info._Z23gemm_half_q_half_kernelILi3ELi14ELb1ELb0ELi64EEvPK6__halfPKjS4_S2_PS0_iiiiPKtS7_iiiiiibS2_i,"",@"SHT_CUDA_INFO"
	.sectionflags	@""
	.align	4


	//----- nvinfo : EIATTR_CUDA_API_VERSION
	.align		4
        /*0000*/ 	.byte	0x04, 0x37
        /*0002*/ 	.short	(.L_1809 - .L_1808)
.L_1808:
        /*0004*/ 	.word	0x00000082


	//----- nvinfo : EIATTR_KPARAM_INFO
	.align		4
.L_1809:
        /*0008*/ 	.byte	0x04, 0x17
        /*000a*/ 	.short	(.L_1811 - .L_1810)
.L_1810:
        /*000c*/ 	.word	0x00000000
        /*0010*/ 	.short	0x0013
        /*0012*/ 	.short	0x0070
        /*0014*/ 	.byte	0x00, 0xf0, 0x11, 0x00


	//----- nvinfo : EIATTR_KPARAM_INFO
	.align		4
.L_1811:
        /*0018*/ 	.byte	0x04, 0x17
        /*001a*/ 	.short	(.L_1813 - .L_1812)
.L_1812:
        /*001c*/ 	.word	0x00000000
        /*0020*/ 	.short	0x0012
        /*0022*/ 	.short	0x0068
        /*0024*/ 	.byte	0x00, 0xf0, 0x21, 0x00


	//----- nvinfo : EIATTR_KPARAM_INFO
	.align		4
.L_1813:
        /*0028*/ 	.byte	0x04, 0x17
        /*002a*/ 	.short	(.L_1815 - .L_1814)
.L_1814:
        /*002c*/ 	.word	0x00000000
        /*0030*/ 	.short	0x0011
        /*0032*/ 	.short	0x0060
        /*0034*/ 	.byte	0x00, 0xf0, 0x05, 0x00


	//----- nvinfo : EIATTR_KPARAM_INFO
	.align		4
.L_1815:
        /*0038*/ 	.byte	0x04, 0x17
        /*003a*/ 	.short	(.L_1817 - .L_1816)
.L_1816:
        /*003c*/ 	.word	0x00000000
        /*0040*/ 	.short	0x0010
        /*0042*/ 	.short	0x005c
        /*0044*/ 	.byte	0x00, 0xf0, 0x11, 0x00


	//----- nvinfo : EIATTR_KPARAM_INFO
	.align		4
.L_1817:
        /*0048*/ 	.byte	0x04, 0x17
        /*004a*/ 	.short	(.L_1819 - .L_1818)
.L_1818:
        /*004c*/ 	.word	0x00000000
        /*0050*/ 	.short	0x000f
        /*0052*/ 	.short	0x0058
        /*0054*/ 	.byte	0x00, 0xf0, 0x11, 0x00


	//----- nvinfo : EIATTR_KPARAM_INFO
	.align		4
.L_1819:
        /*0058*/ 	.byte	0x04, 0x17
        /*005a*/ 	.short	(.L_1821 - .L_1820)
.L_1820:
        /*005c*/ 	.word	0x00000000
        /*0060*/ 	.short	0x000e
        /*0062*/ 	.short	0x0054
        /*0064*/ 	.byte	0x00, 0xf0, 0x11, 0x00


	//----- nvinfo : EIATTR_KPARAM_INFO
	.align		4
.L_1821:
        /*0068*/ 	.byte	0x04, 0x17
        /*006a*/ 	.short	(.L_1823 - .L_1822)
.L_1822:
        /*006c*/ 	.word	0x00000000
        /*0070*/ 	.short	0x000d
        /*0072*/ 	.short	0x0050
        /*0074*/ 	.byte	0x00, 0xf0, 0x11, 0x00


	//----- nvinfo : EIATTR_KPARAM_INFO
	.align		4
.L_1823:
        /*0078*/ 	.byte	0x04, 0x17
        /*007a*/ 	.short	(.L_1825 - .L_1824)
.L_1824:
        /*007c*/ 	.word	0x00000000
        /*0080*/ 	.short	0x000c
        /*0082*/ 	.short	0x004c
        /*0084*/ 	.byte	0x00, 0xf0, 0x11, 0x00


	//----- nvinfo : EIATTR_KPARAM_INFO
	.align		4
.L_1825:
        /*0088*/ 	.byte	0x04, 0x17
        /*008a*/ 	.short	(.L_1827 - .L_1826)
.L_1826:
        /*008c*/ 	.word	0x00000000
        /*0090*/ 	.short	0x000b
        /*0092*/ 	.short	0x0048
        /*0094*/ 	.byte	0x00, 0xf0, 0x11, 0x00


	//----- nvinfo : EIATTR_KPARAM_INFO
	.align		4
.L_1827:
        /*0098*/ 	.byte	0x04, 0x17
        /*009a*/ 	.short	(.L_1829 - .L_1828)
.L_1828:
        /*009c*/ 	.word	0x00000000
        /*00a0*/ 	.short	0x000a
        /*00a2*/ 	.short	0x0040
        /*00a4*/ 	.byte	0x00, 0xf0, 0x21, 0x00


	//----- nvinfo : EIATTR_KPARAM_INFO
	.align		4
.L_1829:
        /*00a8*/ 	.byte	0x04, 0x17
        /*00aa*/ 	.short	(.L_1831 - .L_1830)
.L_1830:
        /*00ac*/ 	.word	0x00000000
        /*00b0*/ 	.short	0x0009
        /*00b2*/ 	.short	0x0038
        /*00b4*/ 	.byte	0x00, 0xf0, 0x21, 0x00


	//----- nvinfo : EIATTR_KPARAM_INFO
	.align		4
.L_1831:
        /*00b8*/ 	.byte	0x04, 0x17
        /*00ba*/ 	.short	(.L_1833 - .L_1832)
.L_1832:
        /*00bc*/ 	.word	0x00000000
        /*00c0*/ 	.short	0x0008
        /*00c2*/ 	.short	0x0034
        /*00c4*/ 	.byte	0x00, 0xf0, 0x11, 0x00


	//----- nvinfo : EIATTR_KPARAM_INFO
	.align		4
.L_1833:
        /*00c8*/ 	.byte	0x04, 0x17
        /*00ca*/ 	.short	(.L_1835 - .L_1834)
.L_1834:
        /*00cc*/ 	.word	0x00000000
        /*00d0*/ 	.short	0x0007
        /*00d2*/ 	.short	0x0030
        /*00d4*/ 	.byte	0x00, 0xf0, 0x11, 0x00


	//----- nvinfo : EIATTR_KPARAM_INFO
	.align		4
.L_1835:
        /*00d8*/ 	.byte	0x04, 0x17
        /*00da*/ 	.short	(.L_1837 - .L_1836)
.L_1836:
        /*00dc*/ 	.word	0x00000000
        /*00e0*/ 	.short	0x0006
        /*00e2*/ 	.short	0x002c
        /*00e4*/ 	.byte	0x00, 0xf0, 0x11, 0x00


	//----- nvinfo : EIATTR_KPARAM_INFO
	.align		4
.L_1837:
        /*00e8*/ 	.byte	0x04, 0x17
        /*00ea*/ 	.short	(.L_1839 - .L_1838)
.L_1838:
        /*00ec*/ 	.word	0x00000000
        /*00f0*/ 	.short	0x0005
        /*00f2*/ 	.short	0x0028
        /*00f4*/ 	.byte	0x00, 0xf0, 0x11, 0x00


	//----- nvinfo : EIATTR_KPARAM_INFO
	.align		4
.L_1839:
        /*00f8*/ 	.byte	0x04, 0x17
        /*00fa*/ 	.short	(.L_1841 - .L_1840)
.L_1840:
        /*00fc*/ 	.word	0x00000000
        /*0100*/ 	.short	0x0004
        /*0102*/ 	.short	0x0020
        /*0104*/ 	.byte	0x00, 0xf0, 0x21, 0x00


	//----- nvinfo : EIATTR_KPARAM_INFO
	.align		4
.L_1841:
        /*0108*/ 	.byte	0x04, 0x17
        /*010a*/ 	.short	(.L_1843 - .L_1842)
.L_1842:
        /*010c*/ 	.word	0x00000000
        /*0110*/ 	.short	0x0003
        /*0112*/ 	.short	0x0018
        /*0114*/ 	.byte	0x00, 0xf0, 0x21, 0x00


	//----- nvinfo : EIATTR_KPARAM_INFO
	.align		4
.L_1843:
        /*0118*/ 	.byte	0x04, 0x17
        /*011a*/ 	.short	(.L_1845 - .L_1844)
.L_1844:
        /*011c*/ 	.word	0x00000000
        /*0120*/ 	.short	0x0002
        /*0122*/ 	.short	0x0010
        /*0124*/ 	.byte	0x00, 0xf0, 0x21, 0x00


	//----- nvinfo : EIATTR_KPARAM_INFO
	.align		4
.L_1845:
        /*0128*/ 	.byte	0x04, 0x17
        /*012a*/ 	.short	(.L_1847 - .L_1846)
.L_1846:
        /*012c*/ 	.word	0x00000000
        /*0130*/ 	.short	0x0001
        /*0132*/ 	.short	0x0008
        /*0134*/ 	.byte	0x00, 0xf0, 0x21, 0x00


	//----- nvinfo : EIATTR_KPARAM_INFO
	.align		4
.L_1847:
        /*0138*/ 	.byte	0x04, 0x17
        /*013a*/ 	.short	(.L_1849 - .L_1848)
.L_1848:
        /*013c*/ 	.word	0x00000000
        /*0140*/ 	.short	0x0000
        /*0142*/ 	.short	0x0000
        /*0144*/ 	.byte	0x00, 0xf0, 0x21, 0x00


	//----- nvinfo : EIATTR_SPARSE_MMA_MASK
	.align		4
.L_1849:
        /*0148*/ 	.byte	0x03, 0x50
        /*014a*/ 	.short	0x0000


	//----- nvinfo : EIATTR_MAXREG_COUNT
	.align		4
        /*014c*/ 	.byte	0x03, 0x1b
        /*014e*/ 	.short	0x00ff


	//----- nvinfo : EIATTR_NUM_BARRIERS
	.align		4
        /*0150*/ 	.byte	0x02, 0x4c
        /*0152*/ 	.byte	0x01
	.zero		1


	//----- nvinfo : EIATTR_MERCURY_ISA_VERSION
	.align		4
        /*0154*/ 	.byte	0x03, 0x5f
        /*0156*/ 	.short	0x0101


	//----- nvinfo : EIATTR_EXIT_INSTR_OFFSETS
	.align		4
        /*0158*/ 	.byte	0x04, 0x1c
        /*015a*/ 	.short	(.L_1851 - .L_1850)


	//   ....[0]....
.L_1850:
        /*015c*/ 	.word	0x00000290


	//   ....[1]....
        /*0160*/ 	.word	0x00000e50


	//   ....[2]....
        /*0164*/ 	.word	0x0000a170


	//   ....[3]....
        /*0168*/ 	.word	0x0000a440


	//   ....[4]....
        /*016c*/ 	.word	0x0000a690


	//   ....[5]....
        /*0170*/ 	.word	0x0000a7e0


	//   ....[6]....
        /*0174*/ 	.word	0x0000a870


	//   ....[7]....
        /*0178*/ 	.word	0x0000a8b0


	//----- nvinfo : EIATTR_CRS_STACK_SIZE
	.align		4
.L_1851:
        /*017c*/ 	.byte	0x04, 0x1e
        /*017e*/ 	.short	(.L_1853 - .L_1852)
.L_1852:
        /*0180*/ 	.word	0x00000000


	//----- nvinfo : EIATTR_CBANK_PARAM_SIZE
	.align		4
.L_1853:
        /*0184*/ 	.byte	0x03, 0x19
        /*0186*/ 	.short	0x0074


	//----- nvinfo : EIATTR_PARAM_CBANK
	.align		4
        /*0188*/ 	.byte	0x04, 0x0a
        /*018a*/ 	.short	(.L_1855 - .L_1854)
	.align		4
.L_1854:
        /*018c*/ 	.word	index@(.nv.constant0._Z23gemm_half_q_half_kernelILi3ELi14ELb1ELb0ELi64EEvPK6__halfPKjS4_S2_PS0_iiiiPKtS7_iiiiiibS2_i)
        /*0190*/ 	.short	0x0210
        /*0192*/ 	.short	0x0074


	//----- nvinfo : EIATTR_SW_WAR
	.align		4
.L_1855:
        /*0194*/ 	.byte	0x04, 0x36
        /*0196*/ 	.short	(.L_1857 - .L_1856)
.L_1856:
        /*0198*/ 	.word	0x00000008
.L_1857:


//--------------------- .nv.info._Z23gemm_half_q_half_kernelILi3ELi4ELb1ELb0ELi64EEvPK6__halfPKjS4_S2_PS0_iiiiPKtS7_iiiiiibS2_i --------------------------
	.section	.nv.info._Z23gemm_half_q_half_kernelILi3ELi4ELb1ELb0ELi64EEvPK6__halfPKjS4_S2_PS0_iiiiPKtS7_iiiiiibS2_i,"",@"SHT_CUDA_INFO"
	.sectionflags	@""
	.align	4


	//----- nvinfo : EIATTR_CUDA_API_VERSION
	.align		4
        /*0000*/ 	.byte	0x04, 0x37
        /*0002*/ 	.short	(.L_1859 - .L_1858)
.L_1858:
        /*0004*/ 	.word	0x00000082


	//----- nvinfo : EIATTR_KPARAM_INFO
	.align		4
.L_1859:
        /*0008*/ 	.byte	0x04, 0x17
        /*000a*/ 	.short	(.L_1861 - .L_1860)
.L_1860:
        /*000c*/ 	.word	0x00000000
        /*0010*/ 	.short	0x0013
        /*0012*/ 	.short	0x0070
        /*0014*/ 	.byte	0x00, 0xf0, 0x11, 0x00


	//----- nvinfo : EIATTR_KPARAM_INFO
	.align		4
.L_1861:
        /*0018*/ 	.byte	0x04, 0x17
        /*001a*/ 	.short	(.L_1863 - .L_1862)
.L_1862:
        /*001c*/ 	.word	0x00000000
        /*0020*/ 	.short	0x0012
        /*0022*/ 	.short	0x0068
        /*0024*/ 	.byte	0x00, 0xf0, 0x21, 0x00


	//----- nvinfo : EIATTR_KPARAM_INFO
	.align		4
.L_1863:
        /*0028*/ 	.byte	0x04, 0x17
        /*002a*/ 	.short	(.L_1865 - .L_1864)
.L_1864:
        /*002c*/ 	.word	0x00000000
        /*0030*/ 	.short	0x0011
        /*0032*/ 	.short	0x0060
        /*0034*/ 	.byte	0x00, 0xf0, 0x05, 0x00


	//----- nvinfo : EIATTR_KPARAM_INFO
	.align		4
.L_1865:
        /*0038*/ 	.byte	0x04, 0x17
        /*003a*/ 	.short	(.L_1867 - .L_1866)
.L_1866:
        /*003c*/ 	.word	0x00000000
        /*0040*/ 	.short	0x0010
        /*0042*/ 	.short	0x005c
        /*0044*/ 	.byte	0x00, 0xf0, 0x11, 0x00


	//----- nvinfo : EIATTR_KPARAM_INFO
	.align		4
.L_1867:
        /*0048*/ 	.byte	0x04, 0x17
        /*004a*/ 	.short	(.L_1869 - .L_1868)
.L_1868:
        /*004c*/ 	.word	0x00000000
        /*0050*/ 	.short	0x000f
        /*0052*/ 	.short	0x0058
        /*0054*/ 	.byte	0x00, 0xf0, 0x11, 0x00


	//----- nvinfo : EIATTR_KPARAM_INFO
	.align		4
.L_1869:
        /*0058*/ 	.byte	0x04, 0x17
        /*005a*/ 	.short	(.L_1871 - .L_1870)
.L_1870:
        /*005c*/ 	.word	0x00000000
        /*0060*/ 	.short	0x000e
        /*0062*/ 	.short	0x0054
        /*0064*/ 	.byte	0x00, 0xf0, 0x11, 0x00


	//----- nvinfo : EIATTR_KPARAM_INFO
	.align		4
.L_1871:
        /*0068*/ 	.byte	0x04, 0x17
        /*006a*/ 	.short	(.L_1873 - .L_1872)
.L_1872:
        /*006c*/ 	.word	0x00000000
        /*0070*/ 	.short	0x000d
        /*0072*/ 	.short	0x0050
        /*0074*/ 	.byte	0x00, 0xf0, 0x11, 0x00


	//----- nvinfo : EIATTR_KPARAM_INFO
	.align		4
.L_1873:
        /*0078*/ 	.byte	0x04, 0x17
        /*007a*/ 	.short	(.L_1875 - .L_1874)
.L_1874:
        /*007c*/ 	.word	0x00000000
        /*0080*/ 	.short	0x000c
        /*0082*/ 	.short	0x004c
        /*0084*/ 	.byte	0x00, 0xf0, 0x11, 0x00


	//----- nvinfo : EIATTR_KPARAM_INFO
	.align		4
.L_1875:
        /*0088*/ 	.byte	0x04, 0x17
        /*008a*/ 	.short	(.L_1877 - .L_1876)
.L_1876:
        /*008c*/ 	.word	0x00000000
        /*0090*/ 	.short	0x000b
        /*0092*/ 	.short	0x0048
        /*0094*/ 	.byte	0x00, 0xf0, 0x11, 0x00


	//----- nvinfo : EIATTR_KPARAM_INFO
	.align		4
.L_1877:
        /*0098*/ 	.byte	0x04, 0x17
        /*009a*/ 	.short	(.L_1879 - .L_1878)
.L_1878:
        /*009c*/ 	.word	0x00000000
        /*00a0*/ 	.short	0x000a
        /*00a2*/ 	.short	0x0040
        /*00a4*/ 	.byte	0x00, 0xf0, 0x21, 0x00


	//----- nvinfo : EIATTR_KPARAM_INFO
	.align		4
.L_1879:
        /*00a8*/ 	.byte	0x04, 0x17
        /*00aa*/ 	.short	(.L_1881 - .L_1880)
.L_1880:
        /*00ac*/ 	.word	0x00000000
        /*00b0*/ 	.short	0x0009
        /*00b2*/ 	.short	0x0038
        /*00b4*/ 	.byte	0x00, 0xf0, 0x21, 0x00


	//----- nvinfo : EIATTR_KPARAM_INFO
	.align		4
.L_1881:
        /*00b8*/ 	.byte	0x04, 0x17
        /*00ba*/ 	.short	(.L_1883 - .L_1882)
.L_1882:
        /*00bc*/ 	.word	0x00000000
        /*00c0*/ 	.short	0x0008
        /*00c2*/ 	.short	0x0034
        /*00c4*/ 	.byte	0x00, 0xf0, 0x11, 0x00


	//----- nvinfo : EIATTR_KPARAM_INFO
	.align		4
.L_1883:
        /*00c8*/ 	.byte	0x04, 0x17
        /*00ca*/ 	.short	(.L_1885 - .L_1884)
.L_1884:
        /*00cc*/ 	.word	0x00000000
        /*00d0*/ 	.short	0x0007
        /*00d2*/ 	.short	0x0030
        /*00d4*/ 	.byte	0x00, 0xf0, 0x11, 0x00


	//----- nvinfo : EIATTR_KPARAM_INFO
	.align		4
.L_1885:
        /*00d8*/ 	.byte	0x04, 0x17
        /*00da*/ 	.short	(.L_1887 - .L_1886)
.L_1886:
        /*00dc*/ 	.word	0x00000000
        /*00e0*/ 	.short	0x0006
        /*00e2*/ 	.short	0x002c
        /*00e4*/ 	.byte	0x00, 0xf0, 0x11, 0x00


	//----- nvinfo : EIATTR_KPARAM_INFO
	.align		4
.L_1887:
        /*00e8*/ 	.byte	0x04, 0x17
        /*00ea*/ 	.short	(.L_1889 - .L_1888)
.L_1888:
        /*00ec*/ 	.word	0x00000000
        /*00f0*/ 	.short	0x0005
        /*00f2*/ 	.short	0x0028
        /*00f4*/ 	.byte	0x00, 0xf0, 0x11, 0x00


	//----- nvinfo : EIATTR_KPARAM_INFO
	.align		4
.L_1889:
        /*00f8*/ 	.byte	0x04, 0x17
        /*00fa*/ 	.short	(.L_1891 - .L_1890)
.L_1890:
        /*00fc*/ 	.word	0x00000000
        /*0100*/ 	.short	0x0004
        /*0102*/ 	.short	0x0020
        /*0104*/ 	.byte	0x00, 0xf0, 0x21, 0x00


	//----- nvinfo : EIATTR_KPARAM_INFO
	.align		4
.L_1891:
        /*0108*/ 	.byte	0x04, 0x17
        /*010a*/ 	.short	(.L_1893 - .L_1892)
.L_1892:
        /*010c*/ 	.word	0x00000000
        /*0110*/ 	.short	0x0003
        /*0112*/ 	.short	0x0018
        /*0114*/ 	.byte	0x00, 0xf0, 0x21, 0x00


	//----- nvinfo : EIATTR_KPARAM_INFO
	.align		4
.L_1893:
        /*0118*/ 	.byte	0x04, 0x17
        /*011a*/ 	.short	(.L_1895 - .L_1894)
.L_1894:
        /*011c*/ 	.word	0x00000000
        /*0120*/ 	.short	0x0002
        /*0122*/ 	.short	0x0010
        /*0124*/ 	.byte	0x00, 0xf0, 0x21, 0x00


	//----- nvinfo : EIATTR_KPARAM_INFO
	.align		4
.L_1895:
        /*0128*/ 	.byte	0x04, 0x17
        /*012a*/ 	.short	(.L_1897 - .L_1896)
.L_1896:
        /*012c*/ 	.word	0x00000000
        /*0130*/ 	.short	0x0001
        /*0132*/ 	.short	0x0008
        /*0134*/ 	.byte	0x00, 0xf0, 0x21, 0x00


	//----- nvinfo : EIATTR_KPARAM_INFO
	.align		4
.L_1897:
        /*0138*/ 	.byte	0x04, 0x17
        /*013a*/ 	.short	(.L_1899 - .L_1898)
.L_1898:
        /*013c*/ 	.word	0x00000000
        /*0140*/ 	.short	0x0000
        /*0142*/ 	.short	0x0000
        /*0144*/ 	.byte	0x00, 0xf0, 0x21, 0x00


	//----- nvinfo : EIATTR_SPARSE_MMA_MASK
	.align		4
.L_1899:
        /*0148*/ 	.byte	0x03, 0x50
        /*014a*/ 	.short	0x0000


	//----- nvinfo : EIATTR_MAXREG_COUNT
	.align		4
        /*014c*/ 	.byte	0x03, 0x1b
        /*014e*/ 	.short	0x00ff


	//----- nvinfo : EIATTR_NUM_BARRIERS
	.align		4
        /*0150*/ 	.byte	0x02, 0x4c
        /*0152*/ 	.byte	0x01
	.zero		1


	//----- nvinfo : EIATTR_MERCURY_ISA_VERSION
	.align		4
        /*0154*/ 	.byte	0x03, 0x5f
        /*0156*/ 	.short	0x0101


	//----- nvinfo : EIATTR_EXIT_INSTR_OFFSETS
	.align		4
        /*0158*/ 	.byte	0x04, 0x1c
        /*015a*/ 	.short	(.L_1901 - .L_1900)


	//   ....[0]....
.L_1900:
        /*015c*/ 	.word	0x00000290


	//   ....[1]....
        /*0160*/ 	.word	0x000009b0


	//   ....[2]....
        /*0164*/ 	.word	0x00003440


	//   ....[3]....
        /*0168*/ 	.word	0x00003710


	//   ....[4]....
        /*016c*/ 	.word	0x00003970


	//   ....[5]....
        /*0170*/ 	.word	0x00003ac0


	//   ....[6]....
        /*0174*/ 	.word	0x00003b60


	//   ....[7]....
        /*0178*/ 	.word	0x00003ba0


	//----- nvinfo : EIATTR_CRS_STACK_SIZE
	.align		4
.L_1901:
        /*017c*/ 	.byte	0x04, 0x1e
        /*017e*/ 	.short	(.L_1903 - .L_1902)
.L_1902:
        /*0180*/ 	.word	0x00000000


	//----- nvinfo : EIATTR_CBANK_PARAM_SIZE
	.align		4
.L_1903:
        /*0184*/ 	.byte	0x03, 0x19
        /*0186*/ 	.short	0x0074


	//----- nvinfo : EIATTR_PARAM_CBANK
	.align		4
        /*0188*/ 	.byte	0x04, 0x0a
        /*018a*/ 	.short	(.L_1905 - .L_1904)
	.align		4
.L_1904:
        /*018c*/ 	.word	index@(.nv.constant0._Z23gemm_half_q_half_kernelILi3ELi4ELb1ELb0ELi64EEvPK6__halfPKjS4_S2_PS0_iiiiPKtS7_iiiiiibS2_i)
        /*0190*/ 	.short	0x0210
        /*0192*/ 	.short	0x0074


	//----- nvinfo : EIATTR_SW_WAR
	.align		4
.L_1905:
        /*0194*/ 	.byte	0x04, 0x36
        /*0196*/ 	.short	(.L_1907 - .L_1906)
.L_1906:
        /*0198*/ 	.word	0x00000008
.L_1907:


//--------------------- .nv.info._Z23gemm_half_q_half_kernelILi3ELi6ELb1ELb0ELi64EEvPK6__halfPKjS4_S2_PS0_iiiiPKtS7_iiiiiibS2_i --------------------------
	.section	.nv.info._Z23gemm_half_q_half_kernelILi3ELi6ELb1ELb0ELi64EEvPK6__halfPKjS4_S2_PS0_iiiiPKtS7_iiiiiibS2_i,"",@"SHT_CUDA_INFO"
	.sectionflags	@""
	.align	4


	//----- nvinfo : EIATTR_CUDA_API_VERSION
	.align		4
        /*0000*/ 	.byte	0x04, 0x37
        /*0002*/ 	.short	(.L_1909 - .L_1908)
.L_1908:
        /*0004*/ 	.word	0x00000082


	//----- nvinfo : EIATTR_KPARAM_INFO
	.align		4
.L_1909:
        /*0008*/ 	.byte	0x04, 0x17
        /*000a*/ 	.short	(.L_1911 - .L_1910)
.L_1910:
        /*000c*/ 	.word	0x00000000
        /*0010*/ 	.short	0x0013
        /*0012*/ 	.short	0x0070
        /*0014*/ 	.byte	0x00, 0xf0, 0x11, 0x00


	//----- nvinfo : EIATTR_KPARAM_INFO
	.align		4
.L_1911:
        /*0018*/ 	.byte	0x04, 0x17
        /*001a*/ 	.short	(.L_1913 - .L_1912)
.L_1912:
        /*001c*/ 	.word	0x00000000
        /*0020*/ 	.short	0x0012
        /*0022*/ 	.short	0x0068
        /*0024*/ 	.byte	0x00, 0xf0, 0x21, 0x00


	//----- nvinfo : EIATTR_KPARAM_INFO
	.align		4
.L_1913:
        /*0028*/ 	.byte	0x04, 0x17
        /*002a*/ 	.short	(.L_1915 - .L_1914)
.L_1914:
        /*002c*/ 	.word	0x00000000
        /*0030*/ 	.short	0x0011
        /*0032*/ 	.short	0x0060
        /*0034*/ 	.byte	0x00, 0xf0, 0x05, 0x00


	//----- nvinfo : EIATTR_KPARAM_INFO
	.align		4
.L_1915:
        /*0038*/ 	.byte	0x04, 0x17
        /*003a*/ 	.short	(.L_1917 - .L_1916)
.L_1916:
        /*003c*/ 	.word	0x00000000
        /*0040*/ 	.short	0x0010
        /*0042*/ 	.short	0x005c
        /*0044*/ 	.byte	0x00, 0xf0, 0x11, 0x00


	//----- nvinfo : EIATTR_KPARAM_INFO
	.align		4
.L_1917:
        /*0048*/ 	.byte	0x04, 0x17
        /*004a*/ 	.short	(.L_1919 - .L_1918)
.L_1918:
        /*004c*/ 	.word	0x00000000
        /*0050*/ 	.short	0x000f
        /*0052*/ 	.short	0x0058
        /*0054*/ 	.byte	0x00, 0xf0, 0x11, 0x00


	//----- nvinfo : EIATTR_KPARAM_INFO
	.align		4
.L_1919:
        /*0058*/ 	.byte	0x04, 0x17
        /*005a*/ 	.short	(.L_1921 - .L_1920)
.L_1920:
        /*005c*/ 	.word	0x00000000
        /*0060*/ 	.short	0x000e
        /*0062*/ 	.short	0x0054
        /*0064*/ 	.byte	0x00, 0xf0, 0x11, 0x00


	//----- nvinfo : EIATTR_KPARAM_INFO
	.align		4
.L_1921:
        /*0068*/ 	.byte	0x04, 0x17
        /*006a*/ 	.short	(.L_1923 - .L_1922)
.L_1922:
        /*006c*/ 	.word	0x00000000
        /*0070*/ 	.short	0x000d
        /*0072*/ 	.short	0x0050
        /*0074*/ 	.byte	0x00, 0xf0, 0x11, 0x00


	//----- nvinfo : EIATTR_KPARAM_INFO
	.align		4
.L_1923:
        /*0078*/ 	.byte	0x04, 0x17
        /*007a*/ 	.short	(.L_1925 - .L_1924)
.L_1924:
        /*007c*/ 	.word	0x00000000
        /*0080*/ 	.short	0x000c
        /*0082*/ 	.short	0x004c
        /*0084*/ 	.byte	0x00, 0xf0, 0x11, 0x00


	//----- nvinfo : EIATTR_KPARAM_INFO
	.align		4
.L_1925:
        /*0088*/ 	.byte	0x04, 0x17
        /*008a*/ 	.short	(.L_1927 - .L_1926)
.L_1926:
        /*008c*/ 	.word	0x00000000
        /*0090*/ 	.short	0x000b
        /*0092*/ 	.short	0x0048
        /*0094*/ 	.byte	0x00, 0xf0, 0x11, 0x00


	//----- nvinfo : EIATTR_KPARAM_INFO
	.align		4
.L_1927:
        /*0098*/ 	.byte	0x04, 0x17
        /*009a*/ 	.short	(.L_1929 - .L_1928)
.L_1928:
        /*009c*/ 	.word	0x00000000
        /*00a0*/ 	.short	0x000a
        /*00a2*/ 	.short	0x0040
        /*00a4*/ 	.byte	0x00, 0xf0, 0x21, 0x00


	//----- nvinfo : EIATTR_KPARAM_INFO
	.align		4
.L_1929:
        /*00a8*/ 	.byte	0x04, 0x17
        /*00aa*/ 	.short	(.L_1931 - .L_1930)
.L_1930:
        /*00ac*/ 	.word	0x00000000
        /*00b0*/ 	.short	0x0009
        /*00b2*/ 	.short	0x0038
        /*00b4*/ 	.byte	0x00, 0xf0, 0x21, 0x00


	//----- nvinfo : EIATTR_KPARAM_INFO
	.align		4
.L_1931:
        /*00b8*/ 	.byte	0x04, 0x17
        /*00ba*/ 	.short	(.L_1933 - .L_1932)
.L_1932:
        /*00bc*/ 	.word	0x00000000
        /*00c0*/ 	.short	0x0008
        /*00c2*/ 	.short	0x0034
        /*00c4*/ 	.byte	0x00, 0xf0, 0x11, 0x00


	//----- nvinfo : EIATTR_KPARAM_INFO
	.align		4
.L_1933:
        /*00c8*/ 	.byte	0x04, 0x17
        /*00ca*/ 	.short	(.L_1935 - .L_1934)
.L_1934:
        /*00cc*/ 	.word	0x00000000
        /*00d0*/ 	.short	0x0007
        /*00d2*/ 	.short	0x0030
        /*00d4*/ 	.byte	0x00, 0xf0, 0x11, 0x00


	//----- nvinfo : EIATTR_KPARAM_INFO
	.align		4
.L_1935:
        /*00d8*/ 	.byte	0x04, 0x17
        /*00da*/ 	.short	(.L_1937 - .L_1936)
.L_1936:
        /*00dc*/ 	.word	0x00000000
        /*00e0*/ 	.short	0x0006
        /*00e2*/ 	.short	0x002c
        /*00e4*/ 	.byte	0x00, 0xf0, 0x11, 0x00


	//----- nvinfo : EIATTR_KPARAM_INFO
	.align		4
.L_1937:
        /*00e8*/ 	.byte	0x04, 0x17
        /*00ea*/ 	.short	(.L_1939 - .L_1938)
.L_1938:
        /*00ec*/ 	.word	0x00000000
        /*00f0*/ 	.short	0x0005
        /*00f2*/ 	.short	0x0028
        /*00f4*/ 	.byte	0x00, 0xf0, 0x11, 0x00


	//----- nvinfo : EIATTR_KPARAM_INFO
	.align		4
.L_1939:
        /*00f8*/ 	.byte	0x04, 0x17
        /*00fa*/ 	.short	(.L_1941 - .L_1940)
.L_1940:
        /*00fc*/ 	.word	0x00000000
        /*0100*/ 	.short	0x0004
        /*0102*/ 	.short	0x0020
        /*0104*/ 	.byte	0x00, 0xf0, 0x21, 0x00


	//----- nvinfo : EIATTR_KPARAM_INFO
	.align		4
.L_1941:
        /*0108*/ 	.byte	0x04, 0x17
        /*010a*/ 	.short	(.L_1943 - .L_1942)
.L_1942:
        /*010c*/ 	.word	0x00000000
        /*0110*/ 	.short	0x0003
        /*0112*/ 	.short	0x0018
        /*0114*/ 	.byte	0x00, 0xf0, 0x21, 0x00


	//----- nvinfo : EIATTR_KPARAM_INFO
	.align		4
.L_1943:
        /*0118*/ 	.byte	0x04, 0x17
        /*011a*/ 	.short	(.L_1945 - .L_1944)
.L_1944:
        /*011c*/ 	.word	0x00000000
        /*0120*/ 	.short	0x0002
        /*0122*/ 	.short	0x0010
        /*0124*/ 	.byte	0x00, 0xf0, 0x21, 0x00


	//----- nvinfo : EIATTR_KPARAM_INFO
	.align		4
.L_1945:
        /*0128*/ 	.byte	0x04, 0x17
        /*012a*/ 	.short	(.L_1947 - .L_1946)
.L_1946:
        /*012c*/ 	.word	0x00000000
        /*0130*/ 	.short	0x0001
        /*0132*/ 	.short	0x0008
        /*0134*/ 	.byte	0x00, 0xf0, 0x21, 0x00


	//----- nvinfo : EIATTR_KPARAM_INFO
	.align		4
.L_1947:
        /*0138*/ 	.byte	0x04, 0x17
        /*013a*/ 	.short	(.L_1949 - .L_1948)
.L_1948:
        /*013c*/ 	.word	0x00000000
        /*0140*/ 	.short	0x0000
        /*0142*/ 	.short	0x0000
        /*0144*/ 	.byte	0x00, 0xf0, 0x21, 0x00


	//----- nvinfo : EIATTR_SPARSE_MMA_MASK
	.align		4
.L_1949:
        /*0148*/ 	.byte	0x03, 0x50
        /*014a*/ 	.short	0x0000


	//----- nvinfo : EIATTR_MAXREG_COUNT
	.align		4
        /*014c*/ 	.byte	0x03, 0x1b
        /*014e*/ 	.short	0x00ff


	//----- nvinfo : EIATTR_NUM_BARRIERS
	.align		4
        /*0150*/ 	.byte	0x02, 0x4c
        /*0152*/ 	.byte	0x01
	.zero		1


	//----- nvinfo : EIATTR_MERCURY_ISA_VERSION
	.align		4
        /*0154*/ 	.byte	0x03, 0x5f
        /*0156*/ 	.short	0x0101


	//----- nvinfo : EIATTR_EXIT_INSTR_OFFSETS
	.align		4
        /*0158*/ 	.byte	0x04, 0x1c
        /*015a*/ 	.short	(.L_1951 - .L_1950)


	//   ....[0]....
.L_1950:
        /*015c*/ 	.word	0x00000290


	//   ....[1]....
        /*0160*/ 	.word	0x000009b0


	//   ....[2]....
        /*0164*/ 	.word	0x00004540


	//   ....[3]....
        /*0168*/ 	.word	0x00004810


	//   ....[4]....
        /*016c*/ 	.word	0x00004a60


	//   ....[5]....
        /*0170*/ 	.word	0x00004bb0


	//   ....[6]....
        /*0174*/ 	.word	0x00004c40


	//   ....[7]....
        /*0178*/ 	.word	0x00004c80


	//----- nvinfo : EIATTR_CRS_STACK_SIZE
	.align		4
.L_1951:
        /*017c*/ 	.byte	0x04, 0x1e
        /*017e*/ 	.short	(.L_1953 - .L_1952)
.L_1952:
        /*0180*/ 	.word	0x00000000


	//----- nvinfo : EIATTR_CBANK_PARAM_SIZE
	.align		4
.L_1953:
        /*0184*/ 	.byte	0x03, 0x19
        /*0186*/ 	.short	0x0074


	//----- nvinfo : EIATTR_PARAM_CBANK
	.align		4
        /*0188*/ 	.byte	0x04, 0x0a
        /*018a*/ 	.short	(.L_1955 - .L_1954)
	.align		4
.L_1954:
        /*018c*/ 	.word	index@(.nv.constant0._Z23gemm_half_q_half_kernelILi3ELi6ELb1ELb0ELi64EEvPK6__halfPKjS4_S2_PS0_iiiiPKtS7_iiiiiibS2_i)
        /*0190*/ 	.short	0x0210
        /*0192*/ 	.short	0x0074


	//----- nvinfo : EIATTR_SW_WAR
	.align		4
.L_1955:
        /*0194*/ 	.byte	0x04, 0x36
        /*0196*/ 	.short	(.L_1957 - .L_1956)
.L_1956:
        /*0198*/ 	.word	0x00000008
.L_1957:


//--------------------- .nv.info._Z23gemm_half_q_half_kernelILi3ELi2ELb1ELb0ELi64EEvPK6__halfPKjS4_S2_PS0_iiiiPKtS7_iiiiiibS2_i --------------------------
	.section	.nv.info._Z23gemm_half_q_half_kernelILi3ELi2ELb1ELb0ELi64EEvPK6__halfPKjS4_S2_PS0_iiiiPKtS7_iiiiiibS2_i,"",@"SHT_CUDA_INFO"
	.sectionflags	@""
	.align	4


	//----- nvinfo : EIATTR_CUDA_API_VERSION
	.align		4
        /*0000*/ 	.byte	0x04, 0x37
        /*0002*/ 	.short	(.L_1959 - .L_1958)
.L_1958:
        /*0004*/ 	.word	0x00000082


	//----- nvinfo : EIATTR_KPARAM_INFO
	.align		4
.L_1959:
        /*0008*/ 	.byte	0x04, 0x17
        /*000a*/ 	.short	(.L_1961 - .L_1960)
.L_1960:
        /*000c*/ 	.word	0x00000000
        /*0010*/ 	.short	0x0013
        /*0012*/ 	.short	0x0070
        /*0014*/ 	.byte	0x00, 0xf0, 0x11, 0x00


	//----- nvinfo : EIATTR_KPARAM_INFO
	.align		4
.L_1961:
        /*0018*/ 	.byte	0x04, 0x17
        /*001a*/ 	.short	(.L_1963 - .L_1962)
.L_1962:
        /*001c*/ 	.word	0x00000000
        /*0020*/ 	.short	0x0012
        /*0022*/ 	.short	0x0068
        /*0024*/ 	.byte	0x00, 0xf0, 0x21, 0x00


	//----- nvinfo : EIATTR_KPARAM_INFO
	.align		4
.L_1963:
        /*0028*/ 	.byte	0x04, 0x17
        /*002a*/ 	.short	(.L_1965 - .L_1964)
.L_1964:
        /*002c*/ 	.word	0x00000000
        /*0030*/ 	.short	0x0011
        /*0032*/ 	.short	0x0060
        /*0034*/ 	.byte	0x00, 0xf0, 0x05, 0x00


	//----- nvinfo : EIATTR_KPARAM_INFO
	.align		4
.L_1965:
        /*0038*/ 	.byte	0x04, 0x17
        /*003a*/ 	.short	(.L_1967 - .L_1966)
.L_1966:
        /*003c*/ 	.word	0x00000000
        /*0040*/ 	.short	0x0010
        /*0042*/ 	.short	0x005c
        /*0044*/ 	.byte	0x00, 0xf0, 0x11, 0x00


	//----- nvinfo : EIATTR_KPARAM_INFO
	.align		4
.L_1967:
        /*0048*/ 	.byte	0x04, 0x17
        /*004a*/ 	.short	(.L_1969 - .L_1968)
.L_1968:
        /*004c*/ 	.word	0x00000000
        /*0050*/ 	.short	0x000f
        /*0052*/ 	.short	0x0058
        /*0054*/ 	.byte	0x00, 0xf0, 0x11, 0x00


	//----- nvinfo : EIATTR_KPARAM_INFO
	.align		4
.L_1969:
        /*0058*/ 	.byte	0x04, 0x17
        /*005a*/ 	.short	(.L_1971 - .L_1970)
.L_1970:
        /*005c*/ 	.word	0x00000000
        /*0060*/ 	.short	0x000e
        /*0062*/ 	.short	0x0054
        /*0064*/ 	.byte	0x00, 0xf0, 0x11, 0x00


	//----- nvinfo : EIATTR_KPARAM_INFO
	.align		4
.L_1971:
        /*0068*/ 	.byte	0x04, 0x17
        /*006a*/ 	.short	(.L_1973 - .L_1972)
.L_1972:
        /*006c*/ 	.word	0x00000000
        /*0070*/ 	.short	0x000d
        /*0072*/ 	.short	0x0050
        /*0074*/ 	.byte	0x00, 0xf0, 0x11, 0x00


	//----- nvinfo : EIATTR_KPARAM_INFO
	.align		4
.L_1973:
        /*0078*/ 	.byte	0x04, 0x17
        /*007a*/ 	.short	(.L_1975 - .L_1974)
.L_1974:
        /*007c*/ 	.word	0x00000000
        /*0080*/ 	.short	0x000c
        /*0082*/ 	.short	0x004c
        /*0084*/ 	.byte	0x00, 0xf0, 0x11, 0x00


	//----- nvinfo : EIATTR_KPARAM_INFO
	.align		4
.L_1975:
        /*0088*/ 	.byte	0x04, 0x17
        /*008a*/ 	.short	(.L_1977 - .L_1976)
.L_1976:
        /*008c*/ 	.word	0x00000000
        /*0090*/ 	.short	0x000b
        /*0092*/ 	.short	0x0048
        /*0094*/ 	.byte	0x00, 0xf0, 0x11, 0x00


	//----- nvinfo : EIATTR_KPARAM_INFO
	.align		4
.L_1977:
        /*0098*/ 	.byte	0x04, 0x17
        /*009a*/ 	.short	(.L_1979 - .L_1978)
.L_1978:
        /*009c*/ 	.word	0x00000000
        /*00a0*/ 	.short	0x000a
        /*00a2*/ 	.short	0x0040
        /*00a4*/ 	.byte	0x00, 0xf0, 0x21, 0x00


	//----- nvinfo : EIATTR_KPARAM_INFO
	.align		4
.L_1979:
        /*00a8*/ 	.byte	0x04, 0x17
        /*00aa*/ 	.short	(.L_1981 - .L_1980)
.L_1980:
        /*00ac*/ 	.word	0x00000000
        /*00b0*/ 	.short	0x0009
        /*00b2*/ 	.short	0x0038
        /*00b4*/ 	.byte	0x00, 0xf0, 0x21, 0x00


	//----- nvinfo : EIATTR_KPARAM_INFO
	.align		4
.L_1981:
        /*00b8*/ 	.byte	0x04, 0x17
        /*00ba*/ 	.short	(.L_1983 - .L_1982)
.L_1982:
        /*00bc*/ 	.word	0x00000000
        /*00c0*/ 	.short	0x0008
        /*00c2*/ 	.short	0x0034
        /*00c4*/ 	.byte	0x00, 0xf0, 0x11, 0x00


	//----- nvinfo : EIATTR_KPARAM_INFO
	.align		4
.L_1983:
        /*00c8*/ 	.byte	0x04, 0x17
        /*00ca*/ 	.short	(.L_1985 - .L_1984)
.L_1984:
        /*00cc*/ 	.word	0x00000000
        /*00d0*/ 	.short	0x0007
        /*00d2*/ 	.short	0x0030
        /*00d4*/ 	.byte	0x00, 0xf0, 0x11, 0x00


	//----- nvinfo : EIATTR_KPARAM_INFO
	.align		4
.L_1985:
        /*00d8*/ 	.byte	0x04, 0x17
        /*00da*/ 	.short	(.L_1987 - .L_1986)
.L_1986:
        /*00dc*/ 	.word	0x00000000
        /*00e0*/ 	.short	0x0006
        /*00e2*/ 	.short	0x002c
        /*00e4*/ 	.byte	0x00, 0xf0, 0x11, 0x00


	//----- nvinfo : EIATTR_KPARAM_INFO
	.align		4
.L_1987:
        /*00e8*/ 	.byte	0x04, 0x17
        /*00ea*/ 	.short	(.L_1989 - .L_1988)
.L_1988:
        /*00ec*/ 	.word	0x00000000
        /*00f0*/ 	.short	0x0005
        /*00f2*/ 	.short	0x0028
        /*00f4*/ 	.byte	0x00, 0xf0, 0x11, 0x00


	//----- nvinfo : EIATTR_KPARAM_INFO
	.align		4
.L_1989:
        /*00f8*/ 	.byte	0x04, 0x17
        /*00fa*/ 	.short	(.L_1991 - .L_1990)
.L_1990:
        /*00fc*/ 	.word	0x00000000
        /*0100*/ 	.short	0x0004
        /*0102*/ 	.short	0x0020
        /*0104*/ 	.byte	0x00, 0xf0, 0x21, 0x00


	//----- nvinfo : EIATTR_KPARAM_INFO
	.align		4
.L_1991:
        /*0108*/ 	.byte	0x04, 0x17
        /*010a*/ 	.short	(.L_1993 - .L_1992)
.L_1992:
        /*010c*/ 	.word	0x00000000
        /*0110*/ 	.short	0x0003
        /*0112*/ 	.short	0x0018
        /*0114*/ 	.byte	0x00, 0xf0, 0x21, 0x00


	//----- nvinfo : EIATTR_KPARAM_INFO
	.align		4
.L_1993:
        /*0118*/ 	.byte	0x04, 0x17
        /*011a*/ 	.short	(.L_1995 - .L_1994)
.L_1994:
        /*011c*/ 	.word	0x00000000
        /*0120*/ 	.short	0x0002
        /*0122*/ 	.short	0x0010
        /*0124*/ 	.byte	0x00, 0xf0, 0x21, 0x00


	//----- nvinfo : EIATTR_KPARAM_INFO
	.align		4
.L_1995:
        /*0128*/ 	.byte	0x04, 0x17
        /*012a*/ 	.short	(.L_1997 - .L_1996)
.L_1996:
        /*012c*/ 	.word	0x00000000
        /*0130*/ 	.short	0x0001
        /*0132*/ 	.short	0x0008
        /*0134*/ 	.byte	0x00, 0xf0, 0x21, 0x00


	//----- nvinfo : EIATTR_KPARAM_INFO
	.align		4
.L_1997:
        /*0138*/ 	.byte	0x04, 0x17
        /*013a*/ 	.short	(.L_1999 - .L_1998)
.L_1998:
        /*013c*/ 	.word	0x00000000
        /*0140*/ 	.short	0x0000
        /*0142*/ 	.short	0x0000
        /*0144*/ 	.byte	0x00, 0xf0, 0x21, 0x00


	//----- nvinfo : EIATTR_SPARSE_MMA_MASK
	.align		4
.L_1999:
        /*0148*/ 	.byte	0x03, 0x50
        /*014a*/ 	.short	0x0000


	//----- nvinfo : EIATTR_MAXREG_COUNT
	.align		4
        /*014c*/ 	.byte	0x03, 0x1b
        /*014e*/ 	.short	0x00ff


	//----- nvinfo : EIATTR_NUM_BARRIERS
	.align		4
        /*0150*/ 	.byte	0x02, 0x4c
        /*0152*/ 	.byte	0x01
	.zero		1


	//----- nvinfo : EIATTR_MERCURY_ISA_VERSION
	.align		4
        /*0154*/ 	.byte	0x03, 0x5f
        /*0156*/ 	.short	0x0101


	//----- nvinfo : EIATTR_EXIT_INSTR_OFFSETS
	.align		4
        /*0158*/ 	.byte	0x04, 0x1c
        /*015a*/ 	.short	(.L_2001 - .L_2000)


	//   ....[0]....
.L_2000:
        /*015c*/ 	.word	0x00000290


	//   ....[1]....
        /*0160*/ 	.word	0x000009b0


	//   ....[2]....
        /*0164*/ 	.word	0x000025f0


	//   ....[3]....
        /*0168*/ 	.word	0x000028d0


	//   ....[4]....
        /*016c*/ 	.word	0x00002b30


	//   ....[5]....
        /*0170*/ 	.word	0x00002c80


	//   ....[6]....
        /*0174*/ 	.word	0x00002d10


	//   ....[7]....
        /*0178*/ 	.word	0x00002d50


	//----- nvinfo : EIATTR_CRS_STACK_SIZE
	.align		4
.L_2001:
        /*017c*/ 	.byte	0x04, 0x1e
        /*017e*/ 	.short	(.L_2003 - .L_2002)
.L_2002:
        /*0180*/ 	.word	0x00000000


	//----- nvinfo : EIATTR_CBANK_PARAM_SIZE
	.align		4
.L_2003:
        /*0184*/ 	.byte	0x03, 0x19
        /*0186*/ 	.short	0x0074


	//----- nvinfo : EIATTR_PARAM_CBANK
	.align		4
        /*0188*/ 	.byte	0x04, 0x0a
        /*018a*/ 	.short	(.L_2005 - .L_2004)
	.align		4
.L_2004:
        /*018c*/ 	.word	index@(.nv.constant0._Z23gemm_half_q_half_kernelILi3ELi2ELb1ELb0ELi64EEvPK6__halfPKjS4_S2_PS0_iiiiPKtS7_iiiiiibS2_i)
        /*0190*/ 	.short	0x0210
        /*0192*/ 	.short	0x0074


	//----- nvinfo : EIATTR_SW_WAR
	.align		4
.L_2005:
        /*0194*/ 	.byte	0x04, 0x36
        /*0196*/ 	.short	(.L_2007 - .L_2006)
.L_2006:
        /*0198*/ 	.word	0x00000008
.L_2007:


//--------------------- .nv.info._Z23gemm_half_q_half_kernelILi3ELi32ELb1ELb0ELi32EEvPK6__halfPKjS4_S2_PS0_iiiiPKtS7_iiiiiibS2_i --------------------------
	.section	.nv.info._Z23gemm_half_q_half_kernelILi3ELi32ELb1ELb0ELi32EEvPK6__halfPKjS4_S2_PS0_iiiiPKtS7_iiiiiibS2_i,"",@"SHT_CUDA_INFO"
	.sectionflags	@""
	.align	4


	//----- nvinfo : EIATTR_CUDA_API_VERSION
	.align		4
        /*0000*/ 	.byte	0x04, 0x37
        /*0002*/ 	.short	(.L_2009 - .L_2008)
.L_2008:
        /*0004*/ 	.word	0x00000082


	//----- nvinfo : EIATTR_KPARAM_INFO
	.align		4
.L_2009:
        /*0008*/ 	.byte	0x04, 0x17
        /*000a*/ 	.short	(.L_2011 - .L_2010)
.L_2010:
        /*000c*/ 	.word	0x00000000
        /*0010*/ 	.short	0x0013
        /*0012*/ 	.short	0x0070
        /*0014*/ 	.byte	0x00, 0xf0, 0x11, 0x00


	//----- nvinfo : EIATTR_KPARAM_INFO
	.align		4
.L_2011:
        /*0018*/ 	.byte	0x04, 0x17
        /*001a*/ 	.short	(.L_2013 - .L_2012)
.L_2012:
        /*001c*/ 	.word	0x00000000
        /*0020*/ 	.short	0x0012
        /*0022*/ 	.short	0x0068
        /*0024*/ 	.byte	0x00, 0xf0, 0x21, 0x00


	//----- nvinfo : EIATTR_KPARAM_INFO
	.align		4
.L_2013:
        /*0028*/ 	.byte	0x04, 0x17
        /*002a*/ 	.short	(.L_2015 - .L_2014)
.L_2014:
        /*002c*/ 	.word	0x00000000
        /*0030*/ 	.short	0x0011
        /*0032*/ 	.short	0x0060
        /*0034*/ 	.byte	0x00, 0xf0, 0x05, 0x00


	//----- nvinfo : EIATTR_KPARAM_INFO
	.align		4
.L_2015:
        /*0038*/ 	.byte	0x04, 0x17
        /*003a*/ 	.short	(.L_2017 - .L_2016)
.L_2016:
        /*003c*/ 	.word	0x00000000
        /*0040*/ 	.short	0x0010
        /*0042*/ 	.short	0x005c
        /*0044*/ 	.byte	0x00, 0xf0, 0x11, 0x00


	//----- nvinfo : EIATTR_KPARAM_INFO
	.align		4
.L_2017:
        /*0048*/ 	.byte	0x04, 0x17
        /*004a*/ 	.short	(.L_2019 - .L_2018)
.L_2018:
        /*004c*/ 	.word	0x00000000
        /*0050*/ 	.short	0x000f
        /*0052*/ 	.short	0x0058
        /*0054*/ 	.byte	0x00, 0xf0, 0x11, 0x00


	//----- nvinfo : EIATTR_KPARAM_INFO
	.align		4
.L_2019:
        /*0058*/ 	.byte	0x04, 0x17
        /*005a*/ 	.short	(.L_2021 - .L_2020)
.L_2020:
        /*005c*/ 	.word	0x00000000
        /*0060*/ 	.short	0x000e
        /*0062*/ 	.short	0x0054
        /*0064*/ 	.byte	0x00, 0xf0, 0x11, 0x00


	//----- nvinfo : EIATTR_KPARAM_INFO
	.align		4
.L_2021:
        /*0068*/ 	.byte	0x04, 0x17
        /*006a*/ 	.short	(.L_2023 - .L_2022)
.L_2022:
        /*006c*/ 	.word	0x00000000
        /*0070*/ 	.short	0x000d
        /*0072*/ 	.short	0x0050
        /*0074*/ 	.byte	0x00, 0xf0, 0x11, 0x00


	//----- nvinfo : EIATTR_KPARAM_INFO
	.align		4
.L_2023:
        /*0078*/ 	.byte	0x04, 0x17
        /*007a*/ 	.short	(.L_2025 - .L_2024)
.L_2024:
        /*007c*/ 	.word	0x00000000
        /*0080*/ 	.short	0x000c
        /*0082*/ 	.short	0x004c
        /*0084*/ 	.byte	0x00, 0xf0, 0x11, 0x00


	//----- nvinfo : EIATTR_KPARAM_INFO
	.align		4
.L_2025:
        /*0088*/ 	.byte	0x04, 0x17
        /*008a*/ 	.short	(.L_2027 - .L_2026)
.L_2026:
        /*008c*/ 	.word	0x00000000
        /*0090*/ 	.short	0x000b
        /*0092*/ 	.short	0x0048
        /*0094*/ 	.byte	0x00, 0xf0, 0x11, 0x00


	//----- nvinfo : EIATTR_KPARAM_INFO
	.align		4
.L_2027:
        /*0098*/ 	.byte	0x04, 0x17
        /*009a*/ 	.short	(.L_2029 - .L_2028)
.L_2028:
        /*009c*/ 	.word	0x00000000
        /*00a0*/ 	.short	0x000a
        /*00a2*/ 	.short	0x0040
        /*00a4*/ 	.byte	0x00, 0xf0, 0x21, 0x00


	//----- nvinfo : EIATTR_KPARAM_INFO
	.align		4
.L_2029:
        /*00a8*/ 	.byte	0x04, 0x17
        /*00aa*/ 	.short	(.L_2031 - .L_2030)
.L_2030:
        /*00ac*/ 	.word	0x00000000
        /*00b0*/ 	.short	0x0009
        /*00b2*/ 	.short	0x0038
        /*00b4*/ 	.byte	0x00, 0xf0, 0x21, 0x00


	//----- nvinfo : EIATTR_KPARAM_INFO
	.align		4
.L_2031:
        /*00b8*/ 	.byte	0x04, 0x17
        /*00ba*/ 	.short	(.L_2033 - .L_2032)
.L_2032:
        /*00bc*/ 	.word	0x00000000
        /*00c0*/ 	.short	0x0008
        /*00c2*/ 	.short	0x0034
        /*00c4*/ 	.byte	0x00, 0xf0, 0x11, 0x00


	//----- nvinfo : EIATTR_KPARAM_INFO
	.align		4
.L_2033:
        /*00c8*/ 	.byte	0x04, 0x17
        /*00ca*/ 	.short	(.L_2035 - .L_2034)
.L_2034:
        /*00cc*/ 	.word	0x00000000
        /*00d0*/ 	.short	0x0007
        /*00d2*/ 	.short	0x0030
        /*00d4*/ 	.byte	0x00, 0xf0, 0x11, 0x00


	//----- nvinfo : EIATTR_KPARAM_INFO
	.align		4
.L_2035:
        /*00d8*/ 	.byte	0x04, 0x17
        /*00da*/ 	.short	(.L_2037 - .L_2036)
.L_2036:
        /*00dc*/ 	.word	0x00000000
        /*00e0*/ 	.short	0x0006
        /*00e2*/ 	.short	0x002c
        /*00e4*/ 	.byte	0x00, 0xf0, 0x11, 0x00


	//----- nvinfo : EIATTR_KPARAM_INFO
	.align		4
.L_2037:
        /*00e8*/ 	.byte	0x04, 0x17
        /*00ea*/ 	.short	(.L_2039 - .L_2038)
.L_2038:
        /*00ec*/ 	.word	0x00000000
        /*00f0*/ 	.short	0x0005
        /*00f2*/ 	.short	0x0028
        /*00f4*/ 	.byte	0x00, 0xf0, 0x11, 0x00


	//----- nvinfo : EIATTR_KPARAM_INFO
	.align		4
.L_2039:
        /*00f8*/ 	.byte	0x04, 0x17
        /*00fa*/ 	.short	(.L_2041 - .L_2040)
.L_2040:
        /*00fc*/ 	.word	0x00000000
        /*0100*/ 	.short	0x0004
        /*0102*/ 	.short	0x0020
        /*0104*/ 	.byte	0x00, 0xf0, 0x21, 0x00


	//----- nvinfo : EIATTR_KPARAM_INFO
	.align		4
.L_2041:
        /*0108*/ 	.byte	0x04, 0x17
        /*010a*/ 	.short	(.L_2043 - .L_2042)
.L_2042:
        /*010c*/ 	.word	0x00000000
        /*0110*/ 	.short	0x0003
        /*0112*/ 	.short	0x0018
        /*0114*/ 	.byte	0x00, 0xf0, 0x21, 0x00


	//----- nvinfo : EIATTR_KPARAM_INFO
	.align		4
.L_2043:
        /*0118*/ 	.byte	0x04, 0x17
        /*011a*/ 	.short	(.L_2045 - .L_2044)
.L_2044:
        /*011c*/ 	.word	0x00000000
        /*0120*/ 	.short	0x0002
        /*0122*/ 	.short	0x0010
        /*0124*/ 	.byte	0x00, 0xf0, 0x21, 0x00


	//----- nvinfo : EIATTR_KPARAM_INFO
	.align		4
.L_2045:
        /*0128*/ 	.byte	0x04, 0x17
        /*012a*/ 	.short	(.L_2047 - .L_2046)
.L_2046:
        /*012c*/ 	.word	0x00000000
        /*0130*/ 	.short	0x0001
        /*0132*/ 	.short	0x0008
        /*0134*/ 	.byte	0x00, 0xf0, 0x21, 0x00


	//----- nvinfo : EIATTR_KPARAM_INFO
	.align		4
.L_2047:
        /*0138*/ 	.byte	0x04, 0x17
        /*013a*/ 	.short	(.L_2049 - .L_2048)
.L_2048:
        /*013c*/ 	.word	0x00000000
        /*0140*/ 	.short	0x0000
        /*0142*/ 	.short	0x0000
        /*0144*/ 	.byte	0x00, 0xf0, 0x21, 0x00


	//----- nvinfo : EIATTR_SPARSE_MMA_MASK
	.align		4
.L_2049:
        /*0148*/ 	.byte	0x03, 0x50
        /*014a*/ 	.short	0x0000


	//----- nvinfo : EIATTR_MAXREG_COUNT
	.align		4
        /*014c*/ 	.byte	0x03, 0x1b
        /*014e*/ 	.short	0x00ff


	//----- nvinfo : EIATTR_NUM_BARRIERS
	.align		4
        /*0150*/ 	.byte	0x02, 0x4c
        /*0152*/ 	.byte	0x01
	.zero		1


	//----- nvinfo : EIATTR_MERCURY_ISA_VERSION
	.align		4
        /*0154*/ 	.byte	0x03, 0x5f
        /*0156*/ 	.short	0x0101


	//----- nvinfo : EIATTR_EXIT_INSTR_OFFSETS
	.align		4
        /*0158*/ 	.byte	0x04, 0x1c
        /*015a*/ 	.short	(.L_2051 - .L_2050)


	//   ....[0]....
.L_2050:
        /*015c*/ 	.word	0x00000280


	//   ....[1]....
        /*0160*/ 	.word	0x000009a0


	//   ....[2]....
        /*0164*/ 	.word	0x000038b0


	//   ....[3]....
        /*0168*/ 	.word	0x00003b90


	//   ....[4]....
        /*016c*/ 	.word	0x00003df0


	//   ....[5]....
        /*0170*/ 	.word	0x00003f40


	//   ....[6]....
        /*0174*/ 	.word	0x00003fe0


	//   ....[7]....
        /*0178*/ 	.word	0x00004020


	//----- nvinfo : EIATTR_CRS_STACK_SIZE
	.align		4
.L_2051:
        /*017c*/ 	.byte	0x04, 0x1e
        /*017e*/ 	.short	(.L_2053 - .L_2052)
.L_2052:
        /*0180*/ 	.word	0x00000000


	//----- nvinfo : EIATTR_CBANK_PARAM_SIZE
	.align		4
.L_2053:
        /*0184*/ 	.byte	0x03, 0x19
        /*0186*/ 	.short	0x0074


	//----- nvinfo : EIATTR_PARAM_CBANK
	.align		4
        /*0188*/ 	.byte	0x04, 0x0a
        /*018a*/ 	.short	(.L_2055 - .L_2054)
	.align		4
.L_2054:
        /*018c*/ 	.word	index@(.nv.constant0._Z23gemm_half_q_half_kernelILi3ELi32ELb1ELb0ELi32EEvPK6__halfPKjS4_S2_PS0_iiiiPKtS7_iiiiiibS2_i)
        /*0190*/ 	.short	0x0210
        /*0192*/ 	.short	0x0074


	//----- nvinfo : EIATTR_SW_WAR
	.align		4
.L_2055:
        /*0194*/ 	.byte	0x04, 0x36
        /*0196*/ 	.short	(.L_2057 - .L_2056)
.L_2056:
        /*0198*/ 	.word	0x00000008
.L_2057:


//--------------------- .nv.info._Z23gemm_half_q_half_kernelILi3ELi48ELb1ELb0ELi32EEvPK6__halfPKjS4_S2_PS0_iiiiPKtS7_iiiiiibS2_i --------------------------
	.section	.nv.info._Z23gemm_half_q_half_kernelILi3ELi48ELb1ELb0ELi32EEvPK6__halfPKjS4_S2_PS0_iiiiPKtS7_iiiiiibS2_i,"",@"SHT_CUDA_INFO"
	.sectionflags	@""
	.align	4


	//----- nvinfo : EIATTR_CUDA_API_VERSION
	.align		4
        /*0000*/ 	.byte	0x04, 0x37
        /*0002*/ 	.short	(.L_2059 - .L_2058)
.L_2058:
        /*0004*/ 	.word	0x00000082


	//----- nvinfo : EIATTR_KPARAM_INFO
	.align		4
.L_2059:
        /*0008*/ 	.byte	0x04, 0x17
        /*000a*/ 	.short	(.L_2061 - .L_2060)
.L_2060:
        /*000c*/ 	.word	0x00000000
        /*0010*/ 	.short	0x0013
        /*0012*/ 	.short	0x0070
        /*0014*/ 	.byte	0x00, 0xf0, 0x11, 0x00


	//----- nvinfo : EIATTR_KPARAM_INFO
	.align		4
.L_2061:
        /*0018*/ 	.byte	0x04, 0x17
        /*001a*/ 	.short	(.L_2063 - .L_2062)
.L_2062:
        /*001c*/ 	.word	0x00000000
        /*0020*/ 	.short	0x0012
        /*0022*/ 	.short	0x0068
        /*0024*/ 	.byte	0x00, 0xf0, 0x21, 0x00


	//----- nvinfo : EIATTR_KPARAM_INFO
	.align		4
.L_2063:
        /*0028*/ 	.byte	0x04, 0x17
        /*002a*/ 	.short	(.L_2065 - .L_2064)
.L_2064:
        /*002c*/ 	.word	0x00000000
        /*0030*/ 	.short	0x0011
        /*0032*/ 	.short	0x0060
        /*0034*/ 	.byte	0x00, 0xf0, 0x05, 0x00


	//----- nvinfo : EIATTR_KPARAM_INFO
	.align		4
.L_2065:
        /*0038*/ 	.byte	0x04, 0x17
        /*003a*/ 	.short	(.L_2067 - .L_2066)
.L_2066:
        /*003c*/ 	.word	0x00000000
        /*0040*/ 	.short	0x0010
        /*0042*/ 	.short	0x005c
        /*0044*/ 	.byte	0x00, 0xf0, 0x11, 0x00


	//----- nvinfo : EIATTR_KPARAM_INFO
	.align		4
.L_2067:
        /*0048*/ 	.byte	0x04, 0x17
        /*004a*/ 	.short	(.L_2069 - .L_2068)
.L_2068:
        /*004c*/ 	.word	0x00000000
        /*0050*/ 	.short	0x000f
        /*0052*/ 	.short	0x0058
        /*0054*/ 	.byte	0x00, 0xf0, 0x11, 0x00


	//----- nvinfo : EIATTR_KPARAM_INFO
	.align		4
.L_2069:
        /*0058*/ 	.byte	0x04, 0x17
        /*005a*/ 	.short	(.L_2071 - .L_2070)
.L_2070:
        /*005c*/ 	.word	0x00000000
        /*0060*/ 	.short	0x000e
        /*0062*/ 	.short	0x0054
        /*0064*/ 	.byte	0x00, 0xf0, 0x11, 0x00


	//----- nvinfo : EIATTR_KPARAM_INFO
	.align		4
.L_2071:
        /*0068*/ 	.byte	0x04, 0x17
        /*006a*/ 	.short	(.L_2073 - .L_2072)
.L_2072:
        /*006c*/ 	.word	0x00000000
        /*0070*/ 	.short	0x000d
        /*0072*/ 	.short	0x0050
        /*0074*/ 	.byte	0x00, 0xf0, 0x11, 0x00


	//----- nvinfo : EIATTR_KPARAM_INFO
	.align		4
.L_2073:
        /*0078*/ 	.byte	0x04, 0x17
        /*007a*/ 	.short	(.L_2075 - .L_2074)
.L_2074:
        /*007c*/ 	.word	0x00000000
        /*0080*/ 	.short	0x000c
        /*0082*/ 	.short	0x004c
        /*0084*/ 	.byte	0x00, 0xf0, 0x11, 0x00


	//----- nvinfo : EIATTR_KPARAM_INFO
	.align		4
.L_2075:
        /*0088*/ 	.byte	0x04, 0x17
        /*008a*/ 	.short	(.L_2077 - .L_2076)
.L_2076:
        /*008c*/ 	.word	0x00000000
        /*0090*/ 	.short	0x000b
        /*0092*/ 	.short	0x0048
        /*0094*/ 	.byte	0x00, 0xf0, 0x11, 0x00


	//----- nvinfo : EIATTR_KPARAM_INFO
	.align		4
.L_2077:
        /*0098*/ 	.byte	0x04, 0x17
        /*009a*/ 	.short	(.L_2079 - .L_2078)
.L_2078:
        /*009c*/ 	.word	0x00000000
        /*00a0*/ 	.short	0x000a
        /*00a2*/ 	.short	0x0040
        /*00a4*/ 	.byte	0x00, 0xf0, 0x21, 0x00


	//----- nvinfo : EIATTR_KPARAM_INFO
	.align		4
.L_2079:
        /*00a8*/ 	.byte	0x04, 0x17
        /*00aa*/ 	.short	(.L_2081 - .L_2080)
.L_2080:
        /*00ac*/ 	.word	0x00000000
        /*00b0*/ 	.short	0x0009
        /*00b2*/ 	.short	0x0038
        /*00b4*/ 	.byte	0x00, 0xf0, 0x21, 0x00


	//----- nvinfo : EIATTR_KPARAM_INFO
	.align		4
.L_2081:
        /*00b8*/ 	.byte	0x04, 0x17
        /*00ba*/ 	.short	(.L_2083 - .L_2082)
.L_2082:
        /*00bc*/ 	.word	0x00000000
        /*00c0*/ 	.short	0x0008
        /*00c2*/ 	.short	0x0034
        /*00c4*/ 	.byte	0x00, 0xf0, 0x11, 0x00


	//----- nvinfo : EIATTR_KPARAM_INFO
	.align		4
.L_2083:
        /*00c8*/ 	.byte	0x04, 0x17
        /*00ca*/ 	.short	(.L_2085 - .L_2084)
.L_2084:
        /*00cc*/ 	.word	0x00000000
        /*00d0*/ 	.short	0x0007
        /*00d2*/ 	.short	0x0030
        /*00d4*/ 	.byte	0x00, 0xf0, 0x11, 0x00


	//----- nvinfo : EIATTR_KPARAM_INFO
	.align		4
.L_2085:
        /*00d8*/ 	.byte	0x04, 0x17
        /*00da*/ 	.short	(.L_2087 - .L_2086)
.L_2086:
        /*00dc*/ 	.word	0x00000000
        /*00e0*/ 	.short	0x0006
        /*00e2*/ 	.short	0x002c
        /*00e4*/ 	.byte	0x00, 0xf0, 0x11, 0x00


	//----- nvinfo : EIATTR_KPARAM_INFO
	.align		4
.L_2087:
        /*00e8*/ 	.byte	0x04, 0x17
        /*00ea*/ 	.short	(.L_2089 - .L_2088)
.L_2088:
        /*00ec*/ 	.word	0x00000000
        /*00f0*/ 	.short	0x0005
        /*00f2*/ 	.short	0x0028
        /*00f4*/ 	.byte	0x00, 0xf0, 0x11, 0x00


	//----- nvinfo : EIATTR_KPARAM_INFO
	.align		4
.L_2089:
        /*00f8*/ 	.byte	0x04, 0x17
        /*00fa*/ 	.short	(.L_2091 - .L_2090)
.L_2090:
        /*00fc*/ 	.word	0x00000000
        /*0100*/ 	.short	0x0004
        /*0102*/ 	.short	0x0020
        /*0104*/ 	.byte	0x00, 0xf0, 0x21, 0x00


	//----- nvinfo : EIATTR_KPARAM_INFO
	.align		4
.L_2091:
        /*0108*/ 	.byte	0x04, 0x17
        /*010a*/ 	.short	(.L_2093 - .L_2092)
.L_2092:
        /*010c*/ 	.word	0x00000000
        /*0110*/ 	.short	0x0003
        /*0112*/ 	.short	0x0018
        /*0114*/ 	.byte	0x00, 0xf0, 0x21, 0x00


	//----- nvinfo : EIATTR_KPARAM_INFO
	.align		4
.L_2093:
        /*0118*/ 	.byte	0x04, 0x17
        /*011a*/ 	.short	(.L_2095 - .L_2094)
.L_2094:
        /*011c*/ 	.word	0x00000000
        /*0120*/ 	.short	0x0002
        /*0122*/ 	.short	0x0010
        /*0124*/ 	.byte	0x00, 0xf0, 0x21, 0x00


	//----- nvinfo : EIATTR_KPARAM_INFO
	.align		4
.L_2095:
        /*0128*/ 	.byte	0x04, 0x17
        /*012a*/ 	.short	(.L_2097 - .L_2096)
.L_2096:
        /*012c*/ 	.word	0x00000000
        /*0130*/ 	.short	0x0001
        /*0132*/ 	.short	0x0008
        /*0134*/ 	.byte	0x00, 0xf0, 0x21, 0x00


	//----- nvinfo : EIATTR_KPARAM_INFO
	.align		4
.L_2097:
        /*0138*/ 	.byte	0x04, 0x17
        /*013a*/ 	.short	(.L_2099 - .L_2098)
.L_2098:
        /*013c*/ 	.word	0x00000000
        /*0140*/ 	.short	0x0000
        /*0142*/ 	.short	0x0000
        /*0144*/ 	.byte	0x00, 0xf0, 0x21, 0x00


	//----- nvinfo : EIATTR_SPARSE_MMA_MASK
	.align		4
.L_2099:
        /*0148*/ 	.byte	0x03, 0x50
        /*014a*/ 	.short	0x0000


	//----- nvinfo : EIATTR_MAXREG_COUNT
	.align		4
        /*014c*/ 	.byte	0x03, 0x1b
        /*014e*/ 	.short	0x00ff


	//----- nvinfo : EIATTR_NUM_BARRIERS
	.align		4
        /*0150*/ 	.byte	0x02, 0x4c
        /*0152*/ 	.byte	0x01
	.zero		1


	//----- nvinfo : EIATTR_MERCURY_ISA_VERSION
	.align		4
        /*0154*/ 	.byte	0x03, 0x5f
        /*0156*/ 	.short	0x0101


	//----- nvinfo : EIATTR_EXIT_INSTR_OFFSETS
	.align		4
        /*0158*/ 	.byte	0x04, 0x1c
        /*015a*/ 	.short	(.L_2101 - .L_2100)


	//   ....[0]....
.L_2100:
        /*015c*/ 	.word	0x00000280


	//   ....[1]....
        /*0160*/ 	.word	0x000009a0


	//   ....[2]....
        /*0164*/ 	.word	0x00005980


	//   ....[3]....
        /*0168*/ 	.word	0x00005c50


	//   ....[4]....
        /*016c*/ 	.word	0x00005eb0


	//   ....[5]....
        /*0170*/ 	.word	0x00006000


	//   ....[6]....
        /*0174*/ 	.word	0x000060a0


	//   ....[7]....
        /*0178*/ 	.word	0x000060e0


	//----- nvinfo : EIATTR_CRS_STACK_SIZE
	.align		4
.L_2101:
        /*017c*/ 	.byte	0x04, 0x1e
        /*017e*/ 	.short	(.L_2103 - .L_2102)
.L_2102:
        /*0180*/ 	.word	0x00000000


	//----- nvinfo : EIATTR_CBANK_PARAM_SIZE
	.align		4
.L_2103:
        /*0184*/ 	.byte	0x03, 0x19
        /*0186*/ 	.short	0x0074


	//----- nvinfo : EIATTR_PARAM_CBANK
	.align		4
        /*0188*/ 	.byte	0x04, 0x0a
        /*018a*/ 	.short	(.L_2105 - .L_2104)
	.align		4
.L_2104:
        /*018c*/ 	.word	index@(.nv.constant0._Z23gemm_half_q_half_kernelILi3ELi48ELb1ELb0ELi32EEvPK6__halfPKjS4_S2_PS0_iiiiPKtS7_iiiiiibS2_i)
        /*0190*/ 	.short	0x0210
        /*0192*/ 	.short	0x0074


	//----- nvinfo : EIATTR_SW_WAR
	.align		4
.L_2105:
        /*0194*/ 	.byte	0x04, 0x36
        /*0196*/ 	.short	(.L_2107 - .L_2106)
.L_2106:
        /*0198*/ 	.word	0x00000008
.L_2107:


//--------------------- .nv.info._Z23gemm_half_q_half_kernelILi3ELi16ELb1ELb0ELi32EEvPK6__halfPKjS4_S2_PS0_iiiiPKtS7_iiiiiibS2_i --------------------------
	.section	.nv.info._Z23gemm_half_q_half_kernelILi3ELi16ELb1ELb0ELi32EEvPK6__halfPKjS4_S2_PS0_iiiiPKtS7_iiiiiibS2_i,"",@"SHT_CUDA_INFO"
	.sectionflags	@""
	.align	4


	//----- nvinfo : EIATTR_CUDA_API_VERSION
	.align		4
        /*0000*/ 	.byte	0x04, 0x37
        /*0002*/ 	.short	(.L_2109 - .L_2108)
.L_2108:
        /*0004*/ 	.word	0x00000082


	//----- nvinfo : EIATTR_KPARAM_INFO
	.align		4
.L_2109:
        /*0008*/ 	.byte	0x04, 0x17
        /*000a*/ 	.short	(.L_2111 - .L_2110)
.L_2110:
        /*000c*/ 	.word	0x00000000
        /*0010*/ 	.short	0x0013
        /*0012*/ 	.short	0x0070
        /*0014*/ 	.byte	0x00, 0xf0, 0x11, 0x00


	//----- nvinfo : EIATTR_KPARAM_INFO
	.align		4
.L_2111:
        /*0018*/ 	.byte	0x04, 0x17
        /*001a*/ 	.short	(.L_2113 - .L_2112)
.L_2112:
        /*001c*/ 	.word	0x00000000
        /*0020*/ 	.short	0x0012
        /*0022*/ 	.short	0x0068
        /*0024*/ 	.byte	0x00, 0xf0, 0x21, 0x00


	//----- nvinfo : EIATTR_KPARAM_INFO
	.align		4
.L_2113:
        /*0028*/ 	.byte	0x04, 0x17
        /*002a*/ 	.short	(.L_2115 - .L_2114)
.L_2114:
        /*002c*/ 	.word	0x00000000
        /*0030*/ 	.short	0x0011
        /*0032*/ 	.short	0x0060
        /*0034*/ 	.byte	0x00, 0xf0, 0x05, 0x00


	//----- nvinfo : EIATTR_KPARAM_INFO
	.align		4
.L_2115:
        /*0038*/ 	.byte	0x04, 0x17
        /*003a*/ 	.short	(.L_2117 - .L_2116)
.L_2116:
        /*003c*/ 	.word	0x00000000
        /*0040*/ 	.short	0x0010
        /*0042*/ 	.short	0x005c
        /*0044*/ 	.byte	0x00, 0xf0, 0x11, 0x00


	//----- nvinfo : EIATTR_KPARAM_INFO
	.align		4
.L_2117:
        /*0048*/ 	.byte	0x04, 0x17
        /*004a*/ 	.short	(.L_2119 - .L_2118)
.L_2118:
        /*004c*/ 	.word	0x00000000
        /*0050*/ 	.short	0x000f
        /*0052*/ 	.short	0x0058
        /*0054*/ 	.byte	0x00, 0xf0, 0x11, 0x00


	//----- nvinfo : EIATTR_KPARAM_INFO
	.align		4
.L_2119:
        /*0058*/ 	.byte	0x04, 0x17
        /*005a*/ 	.short	(.L_2121 - .L_2120)
.L_2120:
        /*005c*/ 	.word	0x00000000
        /*0060*/ 	.short	0x000e
        /*0062*/ 	.short	0x0054
        /*0064*/ 	.byte	0x00, 0xf0, 0x11, 0x00


	//----- nvinfo : EIATTR_KPARAM_INFO
	.align		4
.L_2121:
        /*0068*/ 	.byte	0x04, 0x17
        /*006a*/ 	.short	(.L_2123 - .L_2122)
.L_2122:
        /*006c*/ 	.word	0x00000000
        /*0070*/ 	.short	0x000d
        /*0072*/ 	.short	0x0050
        /*0074*/ 	.byte	0x00, 0xf0, 0x11, 0x00


	//----- nvinfo : EIATTR_KPARAM_INFO
	.align		4
.L_2123:
        /*0078*/ 	.byte	0x04, 0x17
        /*007a*/ 	.short	(.L_2125 - .L_2124)
.L_2124:
        /*007c*/ 	.word	0x00000000
        /*0080*/ 	.short	0x000c
        /*0082*/ 	.short	0x004c
        /*0084*/ 	.byte	0x00, 0xf0, 0x11, 0x00


	//----- nvinfo : EIATTR_KPARAM_INFO
	.align		4
.L_2125:
        /*0088*/ 	.byte	0x04, 0x17
        /*008a*/ 	.short	(.L_2127 - .L_2126)
.L_2126:
        /*008c*/ 	.word	0x00000000
        /*0090*/ 	.short	0x000b
        /*0092*/ 	.short	0x0048
        /*0094*/ 	.byte	0x00, 0xf0, 0x11, 0x00


	//----- nvinfo : EIATTR_KPARAM_INFO
	.align		4
.L_2127:
        /*0098*/ 	.byte	0x04, 0x17
        /*009a*/ 	.short	(.L_2129 - .L_2128)
.L_2128:
        /*009c*/ 	.word	0x00000000
        /*00a0*/ 	.short	0x000a
        /*00a2*/ 	.short	0x0040
        /*00a4*/ 	.byte	0x00, 0xf0, 0x21, 0x00


	//----- nvinfo : EIATTR_KPARAM_INFO
	.align		4
.L_2129:
        /*00a8*/ 	.byte	0x04, 0x17
        /*00aa*/ 	.short	(.L_2131 - .L_2130)
.L_2130:
        /*00ac*/ 	.word	0x00000000
        /*00b0*/ 	.short	0x0009
        /*00b2*/ 	.short	0x0038
        /*00b4*/ 	.byte	0x00, 0xf0, 0x21, 0x00


	//----- nvinfo : EIATTR_KPARAM_INFO
	.align		4
.L_2131:
        /*00b8*/ 	.byte	0x04, 0x17
        /*00ba*/ 	.short	(.L_2133 - .L_2132)
.L_2132:
        /*00bc*/ 	.word	0x00000000
        /*00c0*/ 	.short	0x0008
        /*00c2*/ 	.short	0x0034
        /*00c4*/ 	.byte	0x00, 0xf0, 0x11, 0x00


	//----- nvinfo : EIATTR_KPARAM_INFO
	.align		4
.L_2133:
        /*00c8*/ 	.byte	0x04, 0x17
        /*00ca*/ 	.short	(.L_2135 - .L_2134)
.L_2134:
        /*00cc*/ 	.word	0x00000000
        /*00d0*/ 	.short	0x0007
        /*00d2*/ 	.short	0x0030
        /*00d4*/ 	.byte	0x00, 0xf0, 0x11, 0x00


	//----- nvinfo : EIATTR_KPARAM_INFO
	.align		4
.L_2135:
        /*00d8*/ 	.byte	0x04, 0x17
        /*00da*/ 	.short	(.L_2137 - .L_2136)
.L_2136:
        /*00dc*/ 	.word	0x00000000
        /*00e0*/ 	.short	0x0006
        /*00e2*/ 	.short	0x002c
        /*00e4*/ 	.byte	0x00, 0xf0, 0x11, 0x00


	//----- nvinfo : EIATTR_KPARAM_INFO
	.align		4
.L_2137:
        /*00e8*/ 	.byte	0x04, 0x17
        /*00ea*/ 	.short	(.L_2139 - .L_2138)
.L_2138:
        /*00ec*/ 	.word	0x00000000
        /*00f0*/ 	.short	0x0005
        /*00f2*/ 	.short	0x0028
        /*00f4*/ 	.byte	0x00, 0xf0, 0x11, 0x00


	//----- nvinfo : EIATTR_KPARAM_INFO
	.align		4
.L_2139:
        /*00f8*/ 	.byte	0x04, 0x17
        /*00fa*/ 	.short	(.L_2141 - .L_2140)
.L_2140:
        /*00fc*/ 	.word	0x00000000
        /*0100*/ 	.short	0x0004
        /*0102*/ 	.short	0x0020
        /*0104*/ 	.byte	0x00, 0xf0, 0x21, 0x00


	//----- nvinfo : EIATTR_KPARAM_INFO
	.align		4
.L_2141:
        /*0108*/ 	.byte	0x04, 0x17
        /*010a*/ 	.short	(.L_2143 - .L_2142)
.L_2142:
        /*010c*/ 	.word	0x00000000
        /*0110*/ 	.short	0x0003
        /*0112*/ 	.short	0x0018
        /*0114*/ 	.byte	0x00, 0xf0, 0x21, 0x00


	//----- nvinfo : EIATTR_KPARAM_INFO
	.align		4
.L_2143:
        /*0118*/ 	.byte	0x04, 0x17
        /*011a*/ 	.short	(.L_2145 - .L_2144)
.L_2144:
        /*011c*/ 	.word	0x00000000
        /*0120*/ 	.short	0x0002
        /*0122*/ 	.short	0x0010
        /*0124*/ 	.byte	0x00, 0xf0, 0x21, 0x00


	//----- nvinfo : EIATTR_KPARAM_INFO
	.align		4
.L_2145:
        /*0128*/ 	.byte	0x04, 0x17
        /*012a*/ 	.short	(.L_2147 - .L_2146)
.L_2146:
        /*012c*/ 	.word	0x00000000
        /*0130*/ 	.short	0x0001
        /*0132*/ 	.short	0x0008
        /*0134*/ 	.byte	0x00, 0xf0, 0x21, 0x00


	//----- nvinfo : EIATTR_KPARAM_INFO
	.align		4
.L_2147:
        /*0138*/ 	.byte	0x04, 0x17
        /*013a*/ 	.short	(.L_2149 - .L_2148)
.L_2148:
        /*013c*/ 	.word	0x00000000
        /*0140*/ 	.short	0x0000
        /*0142*/ 	.short	0x0000
        /*0144*/ 	.byte	0x00, 0xf0, 0x21, 0x00


	//----- nvinfo : EIATTR_SPARSE_MMA_MASK
	.align		4
.L_2149:
        /*0148*/ 	.byte	0x03, 0x50
        /*014a*/ 	.short	0x0000


	//----- nvinfo : EIATTR_MAXREG_COUNT
	.align		4
        /*014c*/ 	.byte	0x03, 0x1b
        /*014e*/ 	.short	0x00ff


	//----- nvinfo : EIATTR_NUM_BARRIERS
	.align		4
        /*0150*/ 	.byte	0x02, 0x4c
        /*0152*/ 	.byte	0x01
	.zero		1


	//----- nvinfo : EIATTR_MERCURY_ISA_VERSION
	.align		4
        /*0154*/ 	.byte	0x03, 0x5f
        /*0156*/ 	.short	0x0101


	//----- nvinfo : EIATTR_EXIT_INSTR_OFFSETS
	.align		4
        /*0158*/ 	.byte	0x04, 0x1c
        /*015a*/ 	.short	(.L_2151 - .L_2150)


	//   ....[0]....
.L_2150:
        /*015c*/ 	.word	0x00000280


	//   ....[1]....
        /*0160*/ 	.word	0x000009a0


	//   ....[2]....
        /*0164*/ 	.word	0x00003500


	//   ....[3]....
        /*0168*/ 	.word	0x000037d0


	//   ....[4]....
        /*016c*/ 	.word	0x00003a30


	//   ....[5]....
        /*0170*/ 	.word	0x00003b80


	//   ....[6]....
        /*0174*/ 	.word	0x00003c20


	//   ....[7]....
        /*0178*/ 	.word	0x00003c60


	//----- nvinfo : EIATTR_CRS_STACK_SIZE
	.align		4
.L_2151:
        /*017c*/ 	.byte	0x04, 0x1e
        /*017e*/ 	.short	(.L_2153 - .L_2152)
.L_2152:
        /*0180*/ 	.word	0x00000000


	//----- nvinfo : EIATTR_CBANK_PARAM_SIZE
	.align		4
.L_2153:
        /*0184*/ 	.byte	0x03, 0x19
        /*0186*/ 	.short	0x0074


	//----- nvinfo : EIATTR_PARAM_CBANK
	.align		4
        /*0188*/ 	.byte	0x04, 0x0a
        /*018a*/ 	.short	(.L_2155 - .L_2154)
	.align		4
.L_2154:
        /*018c*/ 	.word	index@(.nv.constant0._Z23gemm_half_q_half_kernelILi3ELi16ELb1ELb0ELi32EEvPK6__halfPKjS4_S2_PS0_iiiiPKtS7_iiiiiibS2_i)
        /*0190*/ 	.short	0x0210
        /*0192*/ 	.short	0x0074


	//----- nvinfo : EIATTR_SW_WAR
	.align		4
.L_2155:
        /*0194*/ 	.byte	0x04, 0x36
        /*0196*/ 	.short	(.L_2157 - .L_2156)
.L_2156:
        /*0198*/ 	.word	0x00000008
.L_2157:


//--------------------- .nv.info._Z23gemm_half_q_half_kernelILi3ELi24ELb1ELb0ELi32EEvPK6__halfPKjS4_S2_PS0_iiiiPKtS7_iiiiiibS2_i --------------------------
	.section	.nv.info._Z23gemm_half_q_half_kernelILi3ELi24ELb1ELb0ELi32EEvPK6__halfPKjS4_S2_PS0_iiiiPKtS7_iiiiiibS2_i,"",@"SHT_CUDA_INFO"
	.sectionflags	@""
	.align	4


	//----- nvinfo : EIATTR_CUDA_API_VERSION
	.align		4
        /*0000*/ 	.byte	0x04, 0x37
        /*0002*/ 	.short	(.L_2159 - .L_2158)
.L_2158:
        /*0004*/ 	.word	0x00000082


	//----- nvinfo : EIATTR_KPARAM_INFO
	.align		4
.L_2159:
        /*0008*/ 	.byte	0x04, 0x17
        /*000a*/ 	.short	(.L_2161 - .L_2160)
.L_2160:
        /*000c*/ 	.word	0x00000000
        /*0010*/ 	.short	0x0013
        /*0012*/ 	.short	0x0070
        /*0014*/ 	.byte	0x00, 0xf0, 0x11, 0x00


	//----- nvinfo : EIATTR_KPARAM_INFO
	.align		4
.L_2161:
        /*0018*/ 	.byte	0x04, 0x17
        /*001a*/ 	.short	(.L_2163 - .L_2162)
.L_2162:
        /*001c*/ 	.word	0x00000000
        /*0020*/ 	.short	0x0012
        /*0022*/ 	.short	0x0068
        /*0024*/ 	.byte	0x00, 0xf0, 0x21, 0x00


	//----- nvinfo : EIATTR_KPARAM_INFO
	.align		4
.L_2163:
        /*0028*/ 	.byte	0x04, 0x17
        /*002a*/ 	.short	(.L_2165 - .L_2164)
.L_2164:
        /*002c*/ 	.word	0x00000000
        /*0030*/ 	.short	0x0011
        /*0032*/ 	.short	0x0060
        /*0034*/ 	.byte	0x00, 0xf0, 0x05, 0x00


	//----- nvinfo : EIATTR_KPARAM_INFO
	.align		4
.L_2165:
        /*0038*/ 	.byte	0x04, 0x17
        /*003a*/ 	.short	(.L_2167 - .L_2166)
.L_2166:
        /*003c*/ 	.word	0x00000000
        /*0040*/ 	.short	0x0010
        /*0042*/ 	.short	0x005c
        /*0044*/ 	.byte	0x00, 0xf0, 0x11, 0x00


	//----- nvinfo : EIATTR_KPARAM_INFO
	.align		4
.L_2167:
        /*0048*/ 	.byte	0x04, 0x17
        /*004a*/ 	.short	(.L_2169 - .L_2168)
.L_2168:
        /*004c*/ 	.word	0x00000000
        /*0050*/ 	.short	0x000f
        /*0052*/ 	.short	0x0058
        /*0054*/ 	.byte	0x00, 0xf0, 0x11, 0x00


	//----- nvinfo : EIATTR_KPARAM_INFO
	.align		4
.L_2169:
        /*0058*/ 	.byte	0x04, 0x17
        /*005a*/ 	.short	(.L_2171 - .L_2170)
.L_2170:
        /*005c*/ 	.word	0x00000000
        /*0060*/ 	.short	0x000e
        /*0062*/ 	.short	0x0054
        /*0064*/ 	.byte	0x00, 0xf0, 0x11, 0x00


	//----- nvinfo : EIATTR_KPARAM_INFO
	.align		4
.L_2171:
        /*0068*/ 	.byte	0x04, 0x17
        /*006a*/ 	.short	(.L_2173 - .L_2172)
.L_2172:
        /*006c*/ 	.word	0x00000000
        /*0070*/ 	.short	0x000d
        /*0072*/ 	.short	0x0050
        /*0074*/ 	.byte	0x00, 0xf0, 0x11, 0x00


	//----- nvinfo : EIATTR_KPARAM_INFO
	.align		4
.L_2173:
        /*0078*/ 	.byte	0x04, 0x17
        /*007a*/ 	.short	(.L_2175 - .L_2174)
.L_2174:
        /*007c*/ 	.word	0x00000000
        /*0080*/ 	.short	0x000c
        /*0082*/ 	.short	0x004c
        /*0084*/ 	.byte	0x00, 0xf0, 0x11, 0x00


	//----- nvinfo : EIATTR_KPARAM_INFO
	.align		4
.L_2175:
        /*0088*/ 	.byte	0x04, 0x17
        /*008a*/ 	.short	(.L_2177 - .L_2176)
.L_2176:
        /*008c*/ 	.word	0x00000000
        /*0090*/ 	.short	0x000b
        /*0092*/ 	.short	0x0048
        /*0094*/ 	.byte	0x00, 0xf0, 0x11, 0x00


	//----- nvinfo : EIATTR_KPARAM_INFO
	.align		4
.L_2177:
        /*0098*/ 	.byte	0x04, 0x17
        /*009a*/ 	.short	(.L_2179 - .L_2178)
.L_2178:
        /*009c*/ 	.word	0x00000000
        /*00a0*/ 	.short	0x000a
        /*00a2*/ 	.short	0x0040
        /*00a4*/ 	.byte	0x00, 0xf0, 0x21, 0x00


	//----- nvinfo : EIATTR_KPARAM_INFO
	.align		4
.L_2179:
        /*00a8*/ 	.byte	0x04, 0x17
        /*00aa*/ 	.short	(.L_2181 - .L_2180)
.L_2180:
        /*00ac*/ 	.word	0x00000000
        /*00b0*/ 	.short	0x0009
        /*00b2*/ 	.short	0x0038
        /*00b4*/ 	.byte	0x00, 0xf0, 0x21, 0x00


	//----- nvinfo : EIATTR_KPARAM_INFO
	.align		4
.L_2181:
        /*00b8*/ 	.byte	0x04, 0x17
        /*00ba*/ 	.short	(.L_2183 - .L_2182)
.L_2182:
        /*00bc*/ 	.word	0x00000000
        /*00c0*/ 	.short	0x0008
        /*00c2*/ 	.short	0x0034
        /*00c4*/ 	.byte	0x00, 0xf0, 0x11, 0x00


	//----- nvinfo : EIATTR_KPARAM_INFO
	.align		4
.L_2183:
        /*00c8*/ 	.byte	0x04, 0x17
        /*00ca*/ 	.short	(.L_2185 - .L_2184)
.L_2184:
        /*00cc*/ 	.word	0x00000000
        /*00d0*/ 	.short	0x0007
        /*00d2*/ 	.short	0x0030
        /*00d4*/ 	.byte	0x00, 0xf0, 0x11, 0x00


	//----- nvinfo : EIATTR_KPARAM_INFO
	.align		4
.L_2185:
        /*00d8*/ 	.byte	0x04, 0x17
        /*00da*/ 	.short	(.L_2187 - .L_2186)
.L_2186:
        /*00dc*/ 	.word	0x00000000
        /*00e0*/ 	.short	0x0006
        /*00e2*/ 	.short	0x002c
        /*00e4*/ 	.byte	0x00, 0xf0, 0x11, 0x00


	//----- nvinfo : EIATTR_KPARAM_INFO
	.align		4
.L_2187:
        /*00e8*/ 	.byte	0x04, 0x17
        /*00ea*/ 	.short	(.L_2189 - .L_2188)
.L_2188:
        /*00ec*/ 	.word	0x00000000
        /*00f0*/ 	.short	0x0005
        /*00f2*/ 	.short	0x0028
        /*00f4*/ 	.byte	0x00, 0xf0, 0x11, 0x00


	//----- nvinfo : EIATTR_KPARAM_INFO
	.align		4
.L_2189:
        /*00f8*/ 	.byte	0x04, 0x17
        /*00fa*/ 	.short	(.L_2191 - .L_2190)
.L_2190:
        /*00fc*/ 	.word	0x00000000
        /*0100*/ 	.short	0x0004
        /*0102*/ 	.short	0x0020
        /*0104*/ 	.byte	0x00, 0xf0, 0x21, 0x00


	//----- nvinfo : EIATTR_KPARAM_INFO
	.align		4
.L_2191:
        /*0108*/ 	.byte	0x04, 0x17
        /*010a*/ 	.short	(.L_2193 - .L_2192)
.L_2192:
        /*010c*/ 	.word	0x00000000
        /*0110*/ 	.short	0x0003
        /*0112*/ 	.short	0x0018
        /*0114*/ 	.byte	0x00, 0xf0, 0x21, 0x00


	//----- nvinfo : EIATTR_KPARAM_INFO
	.align		4
.L_2193:
        /*0118*/ 	.byte	0x04, 0x17
        /*011a*/ 	.short	(.L_2195 - .L_2194)
.L_2194:
        /*011c*/ 	.word	0x00000000
        /*0120*/ 	.short	0x0002
        /*0122*/ 	.short	0x0010
        /*0124*/ 	.byte	0x00, 0xf0, 0x21, 0x00


	//----- nvinfo : EIATTR_KPARAM_INFO
	.align		4
.L_2195:
        /*0128*/ 	.byte	0x04, 0x17
        /*012a*/ 	.short	(.L_2197 - .L_2196)
.L_2196:
        /*012c*/ 	.word	0x00000000
        /*0130*/ 	.short	0x0001
        /*0132*/ 	.short	0x0008
        /*0134*/ 	.byte	0x00, 0xf0, 0x21, 0x00


	//----- nvinfo : EIATTR_KPARAM_INFO
	.align		4
.L_2197:
        /*0138*/ 	.byte	0x04, 0x17
        /*013a*/ 	.short	(.L_2199 - .L_2198)
.L_2198:
        /*013c*/ 	.word	0x00000000
        /*0140*/ 	.short	0x0000
        /*0142*/ 	.short	0x0000
        /*0144*/ 	.byte	0x00, 0xf0, 0x21, 0x00


	//----- nvinfo : EIATTR_SPARSE_MMA_MASK
	.align		4
.L_2199:
        /*0148*/ 	.byte	0x03, 0x50
        /*014a*/ 	.short	0x0000


	//----- nvinfo : EIATTR_MAXREG_COUNT
	.align		4
        /*014c*/ 	.byte	0x03, 0x1b
        /*014e*/ 	.short	0x00ff


	//----- nvinfo : EIATTR_NUM_BARRIERS
	.align		4
        /*0150*/ 	.byte	0x02, 0x4c
        /*0152*/ 	.byte	0x01
	.zero		1


	//----- nvinfo : EIATTR_MERCURY_ISA_VERSION
	.align		4
        /*0154*/ 	.byte	0x03, 0x5f
        /*0156*/ 	.short	0x0101


	//----- nvinfo : EIATTR_EXIT_INSTR_OFFSETS
	.align		4
        /*0158*/ 	.byte	0x04, 0x1c
        /*015a*/ 	.short	(.L_2201 - .L_2200)


	//   ....[0]....
.L_2200:
        /*015c*/ 	.word	0x00000280


	//   ....[1]....
        /*0160*/ 	.word	0x000009a0


	//   ....[2]....
        /*0164*/ 	.word	0x000085f0


	//   ....[3]....
        /*0168*/ 	.word	0x000088c0


	//   ....[4]....
        /*016c*/ 	.word	0x00008b20


	//   ....[5]....
        /*0170*/ 	.word	0x00008c70


	//   ....[6]....
        /*0174*/ 	.word	0x00008d10


	//   ....[7]....
        /*0178*/ 	.word	0x00008d50


	//----- nvinfo : EIATTR_CRS_STACK_SIZE
	.align		4
.L_2201:
        /*017c*/ 	.byte	0x04, 0x1e
        /*017e*/ 	.short	(.L_2203 - .L_2202)
.L_2202:
        /*0180*/ 	.word	0x00000000


	//----- nvinfo : EIATTR_CBANK_PARAM_SIZE
	.align		4
.L_2203:
        /*0184*/ 	.byte	0x03, 0x19
        /*0186*/ 	.short	0x0074


	//----- nvinfo : EIATTR_PARAM_CBANK
	.align		4
        /*0188*/ 	.byte	0x04, 0x0a
        /*018a*/ 	.short	(.L_2205 - .L_2204)
	.align		4
.L_2204:
        /*018c*/ 	.word	index@(.nv.constant0._Z23gemm_half_q_half_kernelILi3ELi24ELb1ELb0ELi32EEvPK6__halfPKjS4_S2_PS0_iiiiPKtS7_iiiiiibS2_i)
        /*0190*/ 	.short	0x0210
        /*0192*/ 	.short	0x0074


	//----- nvinfo : EIATTR_SW_WAR
	.align		4
.L_2205:
        /*0194*/ 	.byte	0x04, 0x36
        /*0196*/ 	.short	(.L_2207 - .L_2206)
.L_2206:
        /*0198*/ 	.word	0x00000008
.L_2207:


//--------------------- .nv.info._Z23gemm_half_q_half_kernelILi3ELi8ELb1ELb0ELi32EEvPK6__halfPKjS4_S2_PS0_iiiiPKtS7_iiiiiibS2_i --------------------------
	.section	.nv.info._Z23gemm_half_q_half_kernelILi3ELi8ELb1ELb0ELi32EEvPK6__halfPKjS4_S2_PS0_iiiiPKtS7_iiiiiibS2_i,"",@"SHT_CUDA_INFO"
	.sectionflags	@""
	.align	4


	//----- nvinfo : EIATTR_CUDA_API_VERSION
	.align		4
        /*0000*/ 	.byte	0x04, 0x37
        /*0002*/ 	.short	(.L_2209 - .L_2208)
.L_2208:
        /*0004*/ 	.word	0x00000082


	//----- nvinfo : EIATTR_KPARAM_INFO
	.align		4
.L_2209:
        /*0008*/ 	.byte	0x04, 0x17
        /*000a*/ 	.short	(.L_2211 - .L_2210)
.L_2210:
        /*000c*/ 	.word	0x00000000
        /*0010*/ 	.short	0x0013
        /*0012*/ 	.short	0x0070
        /*0014*/ 	.byte	0x00, 0xf0, 0x11, 0x00


	//----- nvinfo : EIATTR_KPARAM_INFO
	.align		4
.L_2211:
        /*0018*/ 	.byte	0x04, 0x17
        /*001a*/ 	.short	(.L_2213 - .L_2212)
.L_2212:
        /*001c*/ 	.word	0x00000000
        /*0020*/ 	.short	0x0012
        /*0022*/ 	.short	0x0068
        /*0024*/ 	.byte	0x00, 0xf0, 0x21, 0x00


	//----- nvinfo : EIATTR_KPARAM_INFO
	.align		4
.L_2213:
        /*0028*/ 	.byte	0x04, 0x17
        /*002a*/ 	.short	(.L_2215 - .L_2214)
.L_2214:
        /*002c*/ 	.word	0x00000000
        /*0030*/ 	.short	0x0011
        /*0032*/ 	.short	0x0060
        /*0034*/ 	.byte	0x00, 0xf0, 0x05, 0x00


	//----- nvinfo : EIATTR_KPARAM_INFO
	.align		4
.L_2215:
        /*0038*/ 	.byte	0x04, 0x17
        /*003a*/ 	.short	(.L_2217 - .L_2216)
.L_2216:
        /*003c*/ 	.word	0x00000000
        /*0040*/ 	.short	0x0010
        /*0042*/ 	.short	0x005c
        /*0044*/ 	.byte	0x00, 0xf0, 0x11, 0x00


	//----- nvinfo : EIATTR_KPARAM_INFO
	.align		4
.L_2217:
        /*0048*/ 	.byte	0x04, 0x17
        /*004a*/ 	.short	(.L_2219 - .L_2218)
.L_2218:
        /*004c*/ 	.word	0x00000000
        /*0050*/ 	.short	0x000f
        /*0052*/ 	.short	0x0058
        /*0054*/ 	.byte	0x00, 0xf0, 0x11, 0x00


	//----- nvinfo : EIATTR_KPARAM_INFO
	.align		4
.L_2219:
        /*0058*/ 	.byte	0x04, 0x17
        /*005a*/ 	.short	(.L_2221 - .L_2220)
.L_2220:
        /*005c*/ 	.word	0x00000000
        /*0060*/ 	.short	0x000e
        /*0062*/ 	.short	0x0054
        /*0064*/ 	.byte	0x00, 0xf0, 0x11, 0x00


	//----- nvinfo : EIATTR_KPARAM_INFO
	.align		4
.L_2221:
        /*0068*/ 	.byte	0x04, 0x17
        /*006a*/ 	.short	(.L_2223 - .L_2222)
.L_2222:
        /*006c*/ 	.word	0x00000000
        /*0070*/ 	.short	0x000d
        /*0072*/ 	.short	0x0050
        /*0074*/ 	.byte	0x00, 0xf0, 0x11, 0x00


	//----- nvinfo : EIATTR_KPARAM_INFO
	.align		4
.L_2223:
        /*0078*/ 	.byte	0x04, 0x17
        /*007a*/ 	.short	(.L_2225 - .L_2224)
.L_2224:
        /*007c*/ 	.word	0x00000000
        /*0080*/ 	.short	0x000c
        /*0082*/ 	.short	0x004c
        /*0084*/ 	.byte	0x00, 0xf0, 0x11, 0x00


	//----- nvinfo : EIATTR_KPARAM_INFO
	.align		4
.L_2225:
        /*0088*/ 	.byte	0x04, 0x17
        /*008a*/ 	.short	(.L_2227 - .L_2226)
.L_2226:
        /*008c*/ 	.word	0x00000000
        /*0090*/ 	.short	0x000b
        /*0092*/ 	.short	0x0048
        /*0094*/ 	.byte	0x00, 0xf0, 0x11, 0x00


	//----- nvinfo : EIATTR_KPARAM_INFO
	.align		4
.L_2227:
        /*0098*/ 	.byte	0x04, 0x17
        /*009a*/ 	.short	(.L_2229 - .L_2228)
.L_2228:
        /*009c*/ 	.word	0x00000000
        /*00a0*/ 	.short	0x000a
        /*00a2*/ 	.short	0x0040
        /*00a4*/ 	.byte	0x00, 0xf0, 0x21, 0x00


	//----- nvinfo : EIATTR_KPARAM_INFO
	.align		4
.L_2229:
        /*00a8*/ 	.byte	0x04, 0x17
        /*00aa*/ 	.short	(.L_2231 - .L_2230)
.L_2230:
        /*00ac*/ 	.word	0x00000000
        /*00b0*/ 	.short	0x0009
        /*00b2*/ 	.short	0x0038
        /*00b4*/ 	.byte	0x00, 0xf0, 0x21, 0x00


	//----- nvinfo : EIATTR_KPARAM_INFO
	.align		4
.L_2231:
        /*00b8*/ 	.byte	0x04, 0x17
        /*00ba*/ 	.short	(.L_2233 - .L_2232)
.L_2232:
        /*00bc*/ 	.word	0x00000000
        /*00c0*/ 	.short	0x0008
        /*00c2*/ 	.short	0x0034
        /*00c4*/ 	.byte	0x00, 0xf0, 0x11, 0x00


	//----- nvinfo : EIATTR_KPARAM_INFO
	.align		4
.L_2233:
        /*00c8*/ 	.byte	0x04, 0x17
        /*00ca*/ 	.short	(.L_2235 - .L_2234)
.L_2234:
        /*00cc*/ 	.word	0x00000000
        /*00d0*/ 	.short	0x0007
        /*00d2*/ 	.short	0x0030
        /*00d4*/ 	.byte	0x00, 0xf0, 0x11, 0x00


	//----- nvinfo : EIATTR_KPARAM_INFO
	.align		4
.L_2235:
        /*00d8*/ 	.byte	0x04, 0x17
        /*00da*/ 	.short	(.L_2237 - .L_2236)
.L_2236:
        /*00dc*/ 	.word	0x00000000
        /*00e0*/ 	.short	0x0006
        /*00e2*/ 	.short	0x002c
        /*00e4*/ 	.byte	0x00, 0xf0, 0x11, 0x00


	//----- nvinfo : EIATTR_KPARAM_INFO
	.align		4
.L_2237:
        /*00e8*/ 	.byte	0x04, 0x17
        /*00ea*/ 	.short	(.L_2239 - .L_2238)
.L_2238:
        /*00ec*/ 	.word	0x00000000
        /*00f0*/ 	.short	0x0005
        /*00f2*/ 	.short	0x0028
        /*00f4*/ 	.byte	0x00, 0xf0, 0x11, 0x00


	//----- nvinfo : EIATTR_KPARAM_INFO
	.align		4
.L_2239:
        /*00f8*/ 	.byte	0x04, 0x17
        /*00fa*/ 	.short	(.L_2241 - .L_2240)
.L_2240:
        /*00fc*/ 	.word	0x00000000
        /*0100*/ 	.short	0x0004
        /*0102*/ 	.short	0x0020
        /*0104*/ 	.byte	0x00, 0xf0, 0x21, 0x00


	//----- nvinfo : EIATTR_KPARAM_INFO
	.align		4
.L_2241:
        /*0108*/ 	.byte	0x04, 0x17
        /*010a*/ 	.short	(.L_2243 - .L_2242)
.L_2242:
        /*010c*/ 	.word	0x00000000
        /*0110*/ 	.short	0x0003
        /*0112*/ 	.short	0x0018
        /*0114*/ 	.byte	0x00, 0xf0, 0x21, 0x00


	//----- nvinfo : EIATTR_KPARAM_INFO
	.align		4
.L_2243:
        /*0118*/ 	.byte	0x04, 0x17
        /*011a*/ 	.short	(.L_2245 - .L_2244)
.L_2244:
        /*011c*/ 	.word	0x00000000
        /*0120*/ 	.short	0x0002
        /*0122*/ 	.short	0x0010
        /*0124*/ 	.byte	0x00, 0xf0, 0x21, 0x00


	//----- nvinfo : EIATTR_KPARAM_INFO
	.align		4
.L_2245:
        /*0128*/ 	.byte	0x04, 0x17
        /*012a*/ 	.short	(.L_2247 - .L_2246)
.L_2246:
        /*012c*/ 	.word	0x00000000
        /*0130*/ 	.short	0x0001
        /*0132*/ 	.short	0x0008
        /*0134*/ 	.byte	0x00, 0xf0, 0x21, 0x00


	//----- nvinfo : EIATTR_KPARAM_INFO
	.align		4
.L_2247:
        /*0138*/ 	.byte	0x04, 0x17
        /*013a*/ 	.short	(.L_2249 - .L_2248)
.L_2248:
        /*013c*/ 	.word	0x00000000
        /*0140*/ 	.short	0x0000
        /*0142*/ 	.short	0x0000
        /*0144*/ 	.byte	0x00, 0xf0, 0x21, 0x00


	//----- nvinfo : EIATTR_SPARSE_MMA_MASK
	.align		4
.L_2249:
        /*0148*/ 	.byte	0x03, 0x50
        /*014a*/ 	.short	0x0000


	//----- nvinfo : EIATTR_MAXREG_COUNT
	.align		4
        /*014c*/ 	.byte	0x03, 0x1b
        /*014e*/ 	.short	0x00ff


	//----- nvinfo : EIATTR_NUM_BARRIERS
	.align		4
        /*0150*/ 	.byte	0x02, 0x4c
        /*0152*/ 	.byte	0x01
	.zero		1


	//----- nvinfo : EIATTR_MERCURY_ISA_VERSION
	.align		4
        /*0154*/ 	.byte	0x03, 0x5f
        /*0156*/ 	.short	0x0101


	//----- nvinfo : EIATTR_EXIT_INSTR_OFFSETS
	.align		4
        /*0158*/ 	.byte	0x04, 0x1c
        /*015a*/ 	.short	(.L_2251 - .L_2250)


	//   ....[0]....
.L_2250:
        /*015c*/ 	.word	0x00000280


	//   ....[1]....
        /*0160*/ 	.word	0x000009a0


	//   ....[2]....
        /*0164*/ 	.word	0x00006580


	//   ....[3]....
        /*0168*/ 	.word	0x00006850


	//   ....[4]....
        /*016c*/ 	.word	0x00006ab0


	//   ....[5]....
        /*0170*/ 	.word	0x00006c00


	//   ....[6]....
        /*0174*/ 	.word	0x00006ca0


	//   ....[7]....
        /*0178*/ 	.word	0x00006ce0


	//----- nvinfo : EIATTR_CRS_STACK_SIZE
	.align		4
.L_2251:
        /*017c*/ 	.byte	0x04, 0x1e
        /*017e*/ 	.short	(.L_2253 - .L_2252)
.L_2252:
        /*0180*/ 	.word	0x00000000


	//----- nvinfo : EIATTR_CBANK_PARAM_SIZE
	.align		4
.L_2253:
        /*0184*/ 	.byte	0x03, 0x19
        /*0186*/ 	.short	0x0074


	//----- nvinfo : EIATTR_PARAM_CBANK
	.align		4
        /*0188*/ 	.byte	0x04, 0x0a
        /*018a*/ 	.short	(.L_2255 - .L_2254)
	.align		4
.L_2254:
        /*018c*/ 	.word	index@(.nv.constant0._Z23gemm_half_q_half_kernelILi3ELi8ELb1ELb0ELi32EEvPK6__halfPKjS4_S2_PS0_iiiiPKtS7_iiiiiibS2_i)
        /*0190*/ 	.short	0x0210
        /*0192*/ 	.short	0x0074


	//----- nvinfo : EIATTR_SW_WAR
	.align		4
.L_2255:
        /*0194*/ 	.byte	0x04, 0x36
        /*0196*/ 	.short	(.L_2257 - .L_2256)
.L_2256:
        /*0198*/ 	.word	0x00000008
.L_2257:


//--------------------- .nv.info._Z23gemm_half_q_half_kernelILi3ELi12ELb1ELb0ELi32EEvPK6__halfPKjS4_S2_PS0_iiiiPKtS7_iiiiiibS2_i --------------------------
	.section	.nv.info._Z23gemm_half_q_half_kernelILi3ELi12ELb1ELb0ELi32EEvPK6__halfPKjS4_S2_PS0_iiiiPKtS7_iiiiiibS2_i,"",@"SHT_CUDA_INFO"
	.sectionflags	@""
	.align	4


	//----- nvinfo : EIATTR_CUDA_API_VERSION
	.align		4
        /*0000*/ 	.byte	0x04, 0x37
        /*0002*/ 	.short	(.L_2259 - .L_2258)
.L_2258:
        /*0004*/ 	.word	0x00000082


	//----- nvinfo : EIATTR_KPARAM_INFO
	.align		4
.L_2259:
        /*0008*/ 	.byte	0x04, 0x17
        /*000a*/ 	.short	(.L_2261 - .L_2260)
.L_2260:
        /*000c*/ 	.word	0x00000000
        /*0010*/ 	.short	0x0013
        /*0012*/ 	.short	0x0070
        /*0014*/ 	.byte	0x00, 0xf0, 0x11, 0x00


	//----- nvinfo : EIATTR_KPARAM_INFO
	.align		4
.L_2261:
        /*0018*/ 	.byte	0x04, 0x17
        /*001a*/ 	.short	(.L_2263 - .L_2262)
.L_2262:
        /*001c*/ 	.word	0x00000000
        /*0020*/ 	.short	0x0012
        /*0022*/ 	.short	0x0068
        /*0024*/ 	.byte	0x00, 0xf0, 0x21, 0x00


	//----- nvinfo : EIATTR_KPARAM_INFO
	.align		4
.L_2263:
        /*0028*/ 	.byte	0x04, 0x17
        /*002a*/ 	.short	(.L_2265 - .L_2264)
.L_2264:
        /*002c*/ 	.word	0x00000000
        /*0030*/ 	.short	0x0011
        /*0032*/ 	.short	0x0060
        /*0034*/ 	.byte	0x00, 0xf0, 0x05, 0x00


	//----- nvinfo : EIATTR_KPARAM_INFO
	.align		4
.L_2265:
        /*0038*/ 	.byte	0x04, 0x17
        /*003a*/ 	.short	(.L_2267 - .L_2266)
.L_2266:
        /*003c*/ 	.word	0x00000000
        /*0040*/ 	.short	0x0010
        /*0042*/ 	.short	0x005c
        /*0044*/ 	.byte	0x00, 0xf0, 0x11, 0x00


	//----- nvinfo : EIATTR_KPARAM_INFO
	.align		4
.L_2267:
        /*0048*/ 	.byte	0x04, 0x17
        /*004a*/ 	.short	(.L_2269 - .L_2268)
.L_2268:
        /*004c*/ 	.word	0x00000000
        /*0050*/ 	.short	0x000f
        /*0052*/ 	.short	0x0058
        /*0054*/ 	.byte	0x00, 0xf0, 0x11, 0x00


	//----- nvinfo : EIATTR_KPARAM_INFO
	.align		4
.L_2269:
        /*0058*/ 	.byte	0x04, 0x17
        /*005a*/ 	.short	(.L_2271 - .L_2270)
.L_2270:
        /*005c*/ 	.word	0x00000000
        /*0060*/ 	.short	0x000e
        /*0062*/ 	.short	0x0054
        /*0064*/ 	.byte	0x00, 0xf0, 0x11, 0x00


	//----- nvinfo : EIATTR_KPARAM_INFO
	.align		4
.L_2271:
        /*0068*/ 	.byte	0x04, 0x17
        /*006a*/ 	.short	(.L_2273 - .L_2272)
.L_2272:
        /*006c*/ 	.word	0x00000000
        /*0070*/ 	.short	0x000d
        /*0072*/ 	.short	0x0050
        /*0074*/ 	.byte	0x00, 0xf0, 0x11, 0x00


	//----- nvinfo : EIATTR_KPARAM_INFO
	.align		4
.L_2273:
        /*0078*/ 	.byte	0x04, 0x17
        /*007a*/ 	.short	(.L_2275 - .L_2274)
.L_2274:
        /*007c*/ 	.word	0x00000000
        /*0080*/ 	.short	0x000c
        /*0082*/ 	.short	0x004c
        /*0084*/ 	.byte	0x00, 0xf0, 0x11, 0x00


	//----- nvinfo : EIATTR_KPARAM_INFO
	.align		4
.L_2275:
        /*0088*/ 	.byte	0x04, 0x17
        /*008a*/ 	.short	(.L_2277 - .L_2276)
.L_2276:
        /*008c*/ 	.word	0x00000000
        /*0090*/ 	.short	0x000b
        /*0092*/ 	.short	0x0048
        /*0094*/ 	.byte	0x00, 0xf0, 0x11, 0x00


	//----- nvinfo : EIATTR_KPARAM_INFO
	.align		4
.L_2277:
        /*0098*/ 	.byte	0x04, 0x17
        /*009a*/ 	.short	(.L_2279 - .L_2278)
.L_2278:
        /*009c*/ 	.word	0x00000000
        /*00a0*/ 	.short	0x000a
        /*00a2*/ 	.short	0x0040
        /*00a4*/ 	.byte	0x00, 0xf0, 0x21, 0x00


	//----- nvinfo : EIATTR_KPARAM_INFO
	.align		4
.L_2279:
        /*00a8*/ 	.byte	0x04, 0x17
        /*00aa*/ 	.short	(.L_2281 - .L_2280)
.L_2280:
        /*00ac*/ 	.word	0x00000000
        /*00b0*/ 	.short	0x0009
        /*00b2*/ 	.short	0x0038
        /*00b4*/ 	.byte	0x00, 0xf0, 0x21, 0x00


	//----- nvinfo : EIATTR_KPARAM_INFO
	.align		4
.L_2281:
        /*00b8*/ 	.byte	0x04, 0x17
        /*00ba*/ 	.short	(.L_2283 - .L_2282)
.L_2282:
        /*00bc*/ 	.word	0x00000000
        /*00c0*/ 	.short	0x0008
        /*00c2*/ 	.short	0x0034
        /*00c4*/ 	.byte	0x00, 0xf0, 0x11, 0x00


	//----- nvinfo : EIATTR_KPARAM_INFO
	.align		4
.L_2283:
        /*00c8*/ 	.byte	0x04, 0x17
        /*00ca*/ 	.short	(.L_2285 - .L_2284)
.L_2284:
        /*00cc*/ 	.word	0x00000000
        /*00d0*/ 	.short	0x0007
        /*00d2*/ 	.short	0x0030
        /*00d4*/ 	.byte	0x00, 0xf0, 0x11, 0x00


	//----- nvinfo : EIATTR_KPARAM_INFO
	.align		4
.L_2285:
        /*00d8*/ 	.byte	0x04, 0x17
        /*00da*/ 	.short	(.L_2287 - .L_2286)
.L_2286:
        /*00dc*/ 	.word	0x00000000
        /*00e0*/ 	.short	0x0006
        /*00e2*/ 	.short	0x002c
        /*00e4*/ 	.byte	0x00, 0xf0, 0x11, 0x00


	//----- nvinfo : EIATTR_KPARAM_INFO
	.align		4
.L_2287:
        /*00e8*/ 	.byte	0x04, 0x17
        /*00ea*/ 	.short	(.L_2289 - .L_2288)
.L_2288:
        /*00ec*/ 	.word	0x00000000
        /*00f0*/ 	.short	0x0005
        /*00f2*/ 	.short	0x0028
        /*00f4*/ 	.byte	0x00, 0xf0, 0x11, 0x00


	//----- nvinfo : EIATTR_KPARAM_INFO
	.align		4
.L_2289:
        /*00f8*/ 	.byte	0x04, 0x17
        /*00fa*/ 	.short	(.L_2291 - .L_2290)
.L_2290:
        /*00fc*/ 	.word	0x00000000
        /*0100*/ 	.short	0x0004
        /*0102*/ 	.short	0x0020
        /*0104*/ 	.byte	0x00, 0xf0, 0x21, 0x00


	//----- nvinfo : EIATTR_KPARAM_INFO
	.align		4
.L_2291:
        /*0108*/ 	.byte	0x04, 0x17
        /*010a*/ 	.short	(.L_2293 - .L_2292)
.L_2292:
        /*010c*/ 	.word	0x00000000
        /*0110*/ 	.short	0x0003
        /*0112*/ 	.short	0x0018
        /*0114*/ 	.byte	0x00, 0xf0, 0x21, 0x00


	//----- nvinfo : EIATTR_KPARAM_INFO
	.align		4
.L_2293:
        /*0118*/ 	.byte	0x04, 0x17
        /*011a*/ 	.short	(.L_2295 - .L_2294)
.L_2294:
        /*011c*/ 	.word	0x00000000
        /*0120*/ 	.short	0x0002
        /*0122*/ 	.short	0x0010
        /*0124*/ 	.byte	0x00, 0xf0, 0x21, 0x00


	//----- nvinfo : EIATTR_KPARAM_INFO
	.align		4
.L_2295:
        /*0128*/ 	.byte	0x04, 0x17
        /*012a*/ 	.short	(.L_2297 - .L_2296)
.L_2296:
        /*012c*/ 	.word	0x00000000
        /*0130*/ 	.short	0x0001
        /*0132*/ 	.short	0x0008
        /*0134*/ 	.byte	0x00, 0xf0, 0x21, 0x00


	//----- nvinfo : EIATTR_KPARAM_INFO
	.align		4
.L_2297:
        /*0138*/ 	.byte	0x04, 0x17
        /*013a*/ 	.short	(.L_2299 - .L_2298)
.L_2298:
        /*013c*/ 	.word	0x00000000
        /*0140*/ 	.short	0x0000
        /*0142*/ 	.short	0x0000
        /*0144*/ 	.byte	0x00, 0xf0, 0x21, 0x00


	//----- nvinfo : EIATTR_SPARSE_MMA_MASK
	.align		4
.L_2299:
        /*0148*/ 	.byte	0x03, 0x50
        /*014a*/ 	.short	0x0000


	//----- nvinfo : EIATTR_MAXREG_COUNT
	.align		4
        /*014c*/ 	.byte	0x03, 0x1b
        /*014e*/ 	.short	0x00ff


	//----- nvinfo : EIATTR_NUM_BARRIERS
	.align		4
        /*0150*/ 	.byte	0x02, 0x4c
        /*0152*/ 	.byte	0x01
	.zero		1


	//----- nvinfo : EIATTR_MERCURY_ISA_VERSION
	.align		4
        /*0154*/ 	.byte	0x03, 0x5f
        /*0156*/ 	.short	0x0101


	//----- nvinfo : EIATTR_EXIT_INSTR_OFFSETS
	.align		4
        /*0158*/ 	.byte	0x04, 0x1c
        /*015a*/ 	.short	(.L_2301 - .L_2300)


	//   ....[0]....
.L_2300:
        /*015c*/ 	.word	0x00000280


	//   ....[1]....
        /*0160*/ 	.word	0x000009a0


	//   ....[2]....
        /*0164*/ 	.word	0x00008460


	//   ....[3]....
        /*0168*/ 	.word	0x00008730


	//   ....[4]....
        /*016c*/ 	.word	0x00008990


	//   ....[5]....
        /*0170*/ 	.word	0x00008ae0


	//   ....[6]....
        /*0174*/ 	.word	0x00008b80


	//   ....[7]....
        /*0178*/ 	.word	0x00008bc0


	//----- nvinfo : EIATTR_CRS_STACK_SIZE
	.align		4
.L_2301:
        /*017c*/ 	.byte	0x04, 0x1e
        /*017e*/ 	.short	(.L_2303 - .L_2302)
.L_2302:
        /*0180*/ 	.word	0x00000000


	//----- nvinfo : EIATTR_CBANK_PARAM_SIZE
	.align		4
.L_2303:
        /*0184*/ 	.byte	0x03, 0x19
        /*0186*/ 	.short	0x0074


	//----- nvinfo : EIATTR_PARAM_CBANK
	.align		4
        /*0188*/ 	.byte	0x04, 0x0a
        /*018a*/ 	.short	(.L_2305 - .L_2304)
	.align		4
.L_2304:
        /*018c*/ 	.word	index@(.nv.constant0._Z23gemm_half_q_half_kernelILi3ELi12ELb1ELb0ELi32EEvPK6__halfPKjS4_S2_PS0_iiiiPKtS7_iiiiiibS2_i)
        /*0190*/ 	.short	0x0210
        /*0192*/ 	.short	0x0074


	//----- nvinfo : EIATTR_SW_WAR
	.align		4
.L_2305:
        /*0194*/ 	.byte	0x04, 0x36
        /*0196*/ 	.short	(.L_2307 - .L_2306)
.L_2306:
        /*0198*/ 	.word	0x00000008
.L_2307:


//--------------------- .nv.info._Z23gemm_half_q_half_kernelILi3ELi14ELb1ELb0ELi32EEvPK6__halfPKjS4_S2_PS0_iiiiPKtS7_iiiiiibS2_i --------------------------
	.section	.nv.info._Z23gemm_half_q_half_kernelILi3ELi14ELb1ELb0ELi32EEvPK6__halfPKjS4_S2_PS0_iiiiPKtS7_iiiiiibS2_i,"",@"SHT_CUDA_INFO"
	.sectionflags	@""
	.align	4


	//----- nvinfo : EIATTR_CUDA_API_VERSION
	.align		4
        /*0000*/ 	.byte	0x04, 0x37
        /*0002*/ 	.short	(.L_2309 - .L_2308)
.L_2308:
        /*0004*/ 	.word	0x00000082


	//----- nvinfo : EIATTR_KPARAM_INFO
	.align		4
.L_2309:
        /*0008*/ 	.byte	0x04, 0x17
        /*000a*/ 	.short	(.L_2311 - .L_2310)
.L_2310:
        /*000c*/ 	.word	0x00000000
        /*0010*/ 	.short	0x0013
        /*0012*/ 	.short	0x0070
        /*0014*/ 	.byte	0x00, 0xf0, 0x11, 0x00


	//----- nvinfo : EIATTR_KPARAM_INFO
	.align		4
.L_2311:
        /*0018*/ 	.byte	0x04, 0x17
        /*001a*/ 	.short	(.L_2313 - .L_2312)
.L_2312:
        /*001c*/ 	.word	0x00000000
        /*0020*/ 	.short	0x0012
        /*0022*/ 	.short	0x0068
        /*0024*/ 	.byte	0x00, 0xf0, 0x21, 0x00


	//----- nvinfo : EIATTR_KPARAM_INFO
	.align		4
.L_2313:
        /*0028*/ 	.byte	0x04, 0x17
        /*002a*/ 	.short	(.L_2315 - .L_2314)
.L_2314:
        /*002c*/ 	.word	0x00000000
        /*0030*/ 	.short	0x0011
        /*0032*/ 	.short	0x0060
        /*0034*/ 	.byte	0x00, 0xf0, 0x05, 0x00


	//----- nvinfo : EIATTR_KPARAM_INFO
	.align		4
.L_2315:
        /*0038*/ 	.byte	0x04, 0x17
        /*003a*/ 	.short	(.L_2317 - .L_2316)
.L_2316:
        /*003c*/ 	.word	0x00000000
        /*0040*/ 	.short	0x0010
        /*0042*/ 	.short	0x005c
        /*0044*/ 	.byte	0x00, 0xf0, 0x11, 0x00


	//----- nvinfo : EIATTR_KPARAM_INFO
	.align		4
.L_2317:
        /*0048*/ 	.byte	0x04, 0x17
        /*004a*/ 	.short	(.L_2319 - .L_2318)
.L_2318:
        /*004c*/ 	.word	0x00000000
        /*0050*/ 	.short	0x000f
        /*0052*/ 	.short	0x0058
        /*0054*/ 	.byte	0x00, 0xf0, 0x11, 0x00


	//----- nvinfo : EIATTR_KPARAM_INFO
	.align		4
.L_2319:
        /*0058*/ 	.byte	0x04, 0x17
        /*005a*/ 	.short	(.L_2321 - .L_2320)
.L_2320:
        /*005c*/ 	.word	0x00000000
        /*0060*/ 	.short	0x000e
        /*0062*/ 	.short	0x0054
        /*0064*/ 	.byte	0x00, 0xf0, 0x11, 0x00


	//----- nvinfo : EIATTR_KPARAM_INFO
	.align		4
.L_2321:
        /*0068*/ 	.byte	0x04, 0x17
        /*006a*/ 	.short	(.L_2323 - .L_2322)
.L_2322:
        /*006c*/ 	.word	0x00000000
        /*0070*/ 	.short	0x000d
        /*0072*/ 	.short	0x0050
        /*0074*/ 	.byte	0x00, 0xf0, 0x11, 0x00


	//----- nvinfo : EIATTR_KPARAM_INFO
	.align		4
.L_2323:
        /*0078*/ 	.byte	0x04, 0x17
        /*007a*/ 	.short	(.L_2325 - .L_2324)
.L_2324:
        /*007c*/ 	.word	0x00000000
        /*0080*/ 	.short	0x000c
        /*0082*/ 	.short	0x004c
        /*0084*/ 	.byte	0x00, 0xf0, 0x11, 0x00


	//----- nvinfo : EIATTR_KPARAM_INFO
	.align		4
.L_2325:
        /*0088*/ 	.byte	0x04, 0x17
        /*008a*/ 	.short	(.L_2327 - .L_2326)
.L_2326:
        /*008c*/ 	.word	0x00000000
        /*0090*/ 	.short	0x000b
        /*0092*/ 	.short	0x0048
        /*0094*/ 	.byte	0x00, 0xf0, 0x11, 0x00


	//----- nvinfo : EIATTR_KPARAM_INFO
	.align		4
.L_2327:
        /*0098*/ 	.byte	0x04, 0x17
        /*009a*/ 	.short	(.L_2329 - .L_2328)
.L_2328:
        /*009c*/ 	.word	0x00000000
        /*00a0*/ 	.short	0x000a
        /*00a2*/ 	.short	0x0040
        /*00a4*/ 	.byte	0x00, 0xf0, 0x21, 0x00


	//----- nvinfo : EIATTR_KPARAM_INFO
	.align		4
.L_2329:
        /*00a8*/ 	.byte	0x04, 0x17
        /*00aa*/ 	.short	(.L_2331 - .L_2330)
.L_2330:
        /*00ac*/ 	.word	0x00000000
        /*00b0*/ 	.short	0x0009
        /*00b2*/ 	.short	0x0038
        /*00b4*/ 	.byte	0x00, 0xf0, 0x21, 0x00


	//----- nvinfo : EIATTR_KPARAM_INFO
	.align		4
.L_2331:
        /*00b8*/ 	.byte	0x04, 0x17
        /*00ba*/ 	.short	(.L_2333 - .L_2332)
.L_2332:
        /*00bc*/ 	.word	0x00000000
        /*00c0*/ 	.short	0x0008
        /*00c2*/ 	.short	0x0034
        /*00c4*/ 	.byte	0x00, 0xf0, 0x11, 0x00


	//----- nvinfo : EIATTR_KPARAM_INFO
	.align		4
.L_2333:
        /*00c8*/ 	.byte	0x04, 0x17
        /*00ca*/ 	.short	(.L_2335 - .L_2334)
.L_2334:
        /*00cc*/ 	.word	0x00000000
        /*00d0*/ 	.short	0x0007
        /*00d2*/ 	.short	0x0030
        /*00d4*/ 	.byte	0x00, 0xf0, 0x11, 0x00


	//----- nvinfo : EIATTR_KPARAM_INFO
	.align		4
.L_2335:
        /*00d8*/ 	.byte	0x04, 0x17
        /*00da*/ 	.short	(.L_2337 - .L_2336)
.L_2336:
        /*00dc*/ 	.word	0x00000000
        /*00e0*/ 	.short	0x0006
        /*00e2*/ 	.short	0x002c
        /*00e4*/ 	.byte	0x00, 0xf0, 0x11, 0x00


	//----- nvinfo : EIATTR_KPARAM_INFO
	.align		4
.L_2337:
        /*00e8*/ 	.byte	0x04, 0x17
        /*00ea*/ 	.short	(.L_2339 - .L_2338)
.L_2338:
        /*00ec*/ 	.word	0x00000000
        /*00f0*/ 	.short	0x0005
        /*00f2*/ 	.short	0x0028
        /*00f4*/ 	.byte	0x00, 0xf0, 0x11, 0x00


	//----- nvinfo : EIATTR_KPARAM_INFO
	.align		4
.L_2339:
        /*00f8*/ 	.byte	0x04, 0x17
        /*00fa*/ 	.short	(.L_2341 - .L_2340)
.L_2340:
        /*00fc*/ 	.word	0x00000000
        /*0100*/ 	.short	0x0004
        /*0102*/ 	.short	0x0020
        /*0104*/ 	.byte	0x00, 0xf0, 0x21, 0x00


	//----- nvinfo : EIATTR_KPARAM_INFO
	.align		4
.L_2341:
        /*0108*/ 	.byte	0x04, 0x17
        /*010a*/ 	.short	(.L_2343 - .L_2342)
.L_2342:
        /*010c*/ 	.word	0x00000000
        /*0110*/ 	.short	0x0003
        /*0112*/ 	.short	0x0018
        /*0114*/ 	.byte	0x00, 0xf0, 0x21, 0x00


	//----- nvinfo : EIATTR_KPARAM_INFO
	.align		4
.L_2343:
        /*0118*/ 	.byte	0x04, 0x17
        /*011a*/ 	.short	(.L_2345 - .L_2344)
.L_2344:
        /*011c*/ 	.word	0x00000000
        /*0120*/ 	.short	0x0002
        /*0122*/ 	.short	0x0010
        /*0124*/ 	.byte	0x00, 0xf0, 0x21, 0x00


	//----- nvinfo : EIATTR_KPARAM_INFO
	.align		4
.L_2345:
        /*0128*/ 	.byte	0x04, 0x17
        /*012a*/ 	.short	(.L_2347 - .L_2346)
.L_2346:
        /*012c*/ 	.word	0x00000000
        /*0130*/ 	.short	0x0001
        /*0132*/ 	.short	0x0008
        /*0134*/ 	.byte	0x00, 0xf0, 0x21, 0x00


	//----- nvinfo : EIATTR_KPARAM_INFO
	.align		4
.L_2347:
        /*0138*/ 	.byte	0x04, 0x17
        /*013a*/ 	.short	(.L_2349 - .L_2348)
.L_2348:
        /*013c*/ 	.word	0x00000000
        /*0140*/ 	.short	0x0000
        /*0142*/ 	.short	0x0000
        /*0144*/ 	.byte	0x00, 0xf0, 0x21, 0x00


	//----- nvinfo : EIATTR_SPARSE_MMA_MASK
	.align		4
.L_2349:
        /*0148*/ 	.byte	0x03, 0x50
        /*014a*/ 	.short	0x0000


	//----- nvinfo : EIATTR_MAXREG_COUNT
	.align		4
        /*014c*/ 	.byte	0x03, 0x1b
        /*014e*/ 	.short	0x00ff


	//----- nvinfo : EIATTR_NUM_BARRIERS
	.align		4
        /*0150*/ 	.byte	0x02, 0x4c
        /*0152*/ 	.byte	0x01
	.zero		1


	//----- nvinfo : EIATTR_MERCURY_ISA_VERSION
	.align		4
        /*0154*/ 	.byte	0x03, 0x5f
        /*0156*/ 	.short	0x0101


	//----- nvinfo : EIATTR_EXIT_INSTR_OFFSETS
	.align		4
        /*0158*/ 	.byte	0x04, 0x1c
        /*015a*/ 	.short	(.L_2351 - .L_2350)


	//   ....[0]....
.L_2350:
        /*015c*/ 	.word	0x00000280


	//   ....[1]....
        /*0160*/ 	.word	0x00000e40


	//   ....[2]....
        /*0164*/ 	.word	0x00009bb0


	//   ....[3]....
        /*0168*/ 	.word	0x00009e80


	//   ....[4]....
        /*016c*/ 	.word	0x0000a0e0


	//   ....[5]....
        /*0170*/ 	.word	0x0000a240


	//   ....[6]....
        /*0174*/ 	.word	0x0000a2e0


	//   ....[7]....
        /*0178*/ 	.word	0x0000a320


	//----- nvinfo : EIATTR_CRS_STACK_SIZE
	.align		4
.L_2351:
        /*017c*/ 	.byte	0x04, 0x1e
        /*017e*/ 	.short	(.L_2353 - .L_2352)
.L_2352:
        /*0180*/ 	.word	0x00000000


	//----- nvinfo : EIATTR_CBANK_PARAM_SIZE
	.align		4
.L_2353:
        /*0184*/ 	.byte	0x03, 0x19
        /*0186*/ 	.short	0x0074


	//----- nvinfo : EIATTR_PARAM_CBANK
	.align		4
        /*0188*/ 	.byte	0x04, 0x0a
        /*018a*/ 	.short	(.L_2355 - .L_2354)
	.align		4
.L_2354:
        /*018c*/ 	.word	index@(.nv.constant0._Z23gemm_half_q_half_kernelILi3ELi14ELb1ELb0ELi32EEvPK6__halfPKjS4_S2_PS0_iiiiPKtS7_iiiiiibS2_i)
        /*0190*/ 	.short	0x0210
        /*0192*/ 	.short	0x0074


	//----- nvinfo : EIATTR_SW_WAR
	.align		4
.L_2355:
        /*0194*/ 	.byte	0x04, 0x36
        /*0196*/ 	.short	(.L_2357 - .L_2356)
.L_2356:
        /*0198*/ 	.word	0x00000008
.L_2357:


//--------------------- .nv.info._Z23gemm_half_q_half_kernelILi3ELi4ELb1ELb0ELi32EEvPK6__halfPKjS4_S2_PS0_iiiiPKtS7_iiiiiibS2_i --------------------------
	.section	.nv.info._Z23gemm_half_q_half_kernelILi3ELi4ELb1ELb0ELi32EEvPK6__halfPKjS4_S2_PS0_iiiiPKtS7_iiiiiibS2_i,"",@"SHT_CUDA_INFO"
	.sectionflags	@""
	.align	4


	//----- nvinfo : EIATTR_CUDA_API_VERSION
	.align		4
        /*0000*/ 	.byte	0x04, 0x37
        /*0002*/ 	.short	(.L_2359 - .L_2358)
.L_2358:
        /*0004*/ 	.word	0x00000082


	//----- nvinfo : EIATTR_KPARAM_INFO
	.align		4
.L_2359:
        /*0008*/ 	.byte	0x04, 0x17
        /*000a*/ 	.short	(.L_2361 - .L_2360)
.L_2360:
        /*000c*/ 	.word	0x00000000
        /*0010*/ 	.short	0x0013
        /*0012*/ 	.short	0x0070
        /*0014*/ 	.byte	0x00, 0xf0, 0x11, 0x00


	//----- nvinfo : EIATTR_KPARAM_INFO
	.align		4
.L_2361:
        /*0018*/ 	.byte	0x04, 0x17
        /*001a*/ 	.short	(.L_2363 - .L_2362)
.L_2362:
        /*001c*/ 	.word	0x00000000
        /*0020*/ 	.short	0x0012
        /*0022*/ 	.short	0x0068
        /*0024*/ 	.byte	0x00, 0xf0, 0x21, 0x00


	//----- nvinfo : EIATTR_KPARAM_INFO
	.align		4
.L_2363:
        /*0028*/ 	.byte	0x04, 0x17
        /*002a*/ 	.short	(.L_2365 - .L_2364)
.L_2364:
        /*002c*/ 	.word	0x00000000
        /*0030*/ 	.short	0x0011
        /*0032*/ 	.short	0x0060
        /*0034*/ 	.byte	0x00, 0xf0, 0x05, 0x00


	//----- nvinfo : EIATTR_KPARAM_INFO
	.align		4
.L_2365:
        /*0038*/ 	.byte	0x04, 0x17
        /*003a*/ 	.short	(.L_2367 - .L_2366)
.L_2366:
        /*003c*/ 	.word	0x00000000
        /*0040*/ 	.short	0x0010
        /*0042*/ 	.short	0x005c
        /*0044*/ 	.byte	0x00, 0xf0, 0x11, 0x00


	//----- nvinfo : EIATTR_KPARAM_INFO
	.align		4
.L_2367:
        /*0048*/ 	.byte	0x04, 0x17
        /*004a*/ 	.short	(.L_2369 - .L_2368)
.L_2368:
        /*004c*/ 	.word	0x00000000
        /*0050*/ 	.short	0x000f
        /*0052*/ 	.short	0x0058
        /*0054*/ 	.byte	0x00, 0xf0, 0x11, 0x00


	//----- nvinfo : EIATTR_KPARAM_INFO
	.align		4
.L_2369:
        /*0058*/ 	.byte	0x04, 0x17
        /*005a*/ 	.short	(.L_2371 - .L_2370)
.L_2370:
        /*005c*/ 	.word	0x00000000
        /*0060*/ 	.short	0x000e
        /*0062*/ 	.short	0x0054
        /*0064*/ 	.byte	0x00, 0xf0, 0x11, 0x00


	//----- nvinfo : EIATTR_KPARAM_INFO
	.align		4
.L_2371:
        /*0068*/ 	.byte	0x04, 0x17
        /*006a*/ 	.short	(.L_2373 - .L_2372)
.L_2372:
        /*006c*/ 	.word	0x00000000
        /*0070*/ 	.short	0x000d
        /*0072*/ 	.short	0x0050
        /*0074*/ 	.byte	0x00, 0xf0, 0x11, 0x00


	//----- nvinfo : EIATTR_KPARAM_INFO
	.align		4
.L_2373:
        /*0078*/ 	.byte	0x04, 0x17
        /*007a*/ 	.short	(.L_2375 - .L_2374)
.L_2374:
        /*007c*/ 	.word	0x00000000
        /*0080*/ 	.short	0x000c
        /*0082*/ 	.short	0x004c
        /*0084*/ 	.byte	0x00, 0xf0, 0x11, 0x00


	//----- nvinfo : EIATTR_KPARAM_INFO
	.align		4
.L_2375:
        /*0088*/ 	.byte	0x04, 0x17
        /*008a*/ 	.short	(.L_2377 - .L_2376)
.L_2376:
        /*008c*/ 	.word	0x00000000
        /*0090*/ 	.short	0x000b
        /*0092*/ 	.short	0x0048
        /*0094*/ 	.byte	0x00, 0xf0, 0x11, 0x00


	//----- nvinfo : EIATTR_KPARAM_INFO
	.align		4
.L_2377:
        /*0098*/ 	.byte	0x04, 0x17
        /*009a*/ 	.short	(.L_2379 - .L_2378)
.L_2378:
        /*009c*/ 	.word	0x00000000
        /*00a0*/ 	.short	0x000a
        /*00a2*/ 	.short	0x0040
        /*00a4*/ 	.byte	0x00, 0xf0, 0x21, 0x00


	//----- nvinfo : EIATTR_KPARAM_INFO
	.align		4
.L_2379:
        /*00a8*/ 	.byte	0x04, 0x17
        /*00aa*/ 	.short	(.L_2381 - .L_2380)
.L_2380:
        /*00ac*/ 	.word	0x00000000
        /*00b0*/ 	.short	0x0009
        /*00b2*/ 	.short	0x0038
        /*00b4*/ 	.byte	0x00, 0xf0, 0x21, 0x00


	//----- nvinfo : EIATTR_KPARAM_INFO
	.align		4
.L_2381:
        /*00b8*/ 	.byte	0x04, 0x17
        /*00ba*/ 	.short	(.L_2383 - .L_2382)
.L_2382:
        /*00bc*/ 	.word	0x00000000
        /*00c0*/ 	.short	0x0008
        /*00c2*/ 	.short	0x0034
        /*00c4*/ 	.byte	0x00, 0xf0, 0x11, 0x00


	//----- nvinfo : EIATTR_KPARAM_INFO
	.align		4
.L_2383:
        /*00c8*/ 	.byte	0x04, 0x17
        /*00ca*/ 	.short	(.L_2385 - .L_2384)
.L_2384:
        /*00cc*/ 	.word	0x00000000
        /*00d0*/ 	.short	0x0007
        /*00d2*/ 	.short	0x0030
        /*00d4*/ 	.byte	0x00, 0xf0, 0x11, 0x00


	//----- nvinfo : EIATTR_KPARAM_INFO
	.align		4
.L_2385:
        /*00d8*/ 	.byte	0x04, 0x17
        /*00da*/ 	.short	(.L_2387 - .L_2386)
.L_2386:
        /*00dc*/ 	.word	0x00000000
        /*00e0*/ 	.short	0x0006
        /*00e2*/ 	.short	0x002c
        /*00e4*/ 	.byte	0x00, 0xf0, 0x11, 0x00


	//----- nvinfo : EIATTR_KPARAM_INFO
	.align		4
.L_2387:
        /*00e8*/ 	.byte	0x04, 0x17
        /*00ea*/ 	.short	(.L_2389 - .L_2388)
.L_2388:
        /*00ec*/ 	.word	0x00000000
        /*00f0*/ 	.short	0x0005
        /*00f2*/ 	.short	0x0028
        /*00f4*/ 	.byte	0x00, 0xf0, 0x11, 0x00


	//----- nvinfo : EIATTR_KPARAM_INFO
	.align		4
.L_2389:
        /*00f8*/ 	.byte	0x04, 0x17
        /*00fa*/ 	.short	(.L_2391 - .L_2390)
.L_2390:
        /*00fc*/ 	.word	0x00000000
        /*0100*/ 	.short	0x0004
        /*0102*/ 	.short	0x0020
        /*0104*/ 	.byte	0x00, 0xf0, 0x21, 0x00


	//----- nvinfo : EIATTR_KPARAM_INFO
	.align		4
.L_2391:
        /*0108*/ 	.byte	0x04, 0x17
        /*010a*/ 	.short	(.L_2393 - .L_2392)
.L_2392:
        /*010c*/ 	.word	0x00000000
        /*0110*/ 	.short	0x0003
        /*0112*/ 	.short	0x0018
        /*0114*/ 	.byte	0x00, 0xf0, 0x21, 0x00


	//----- nvinfo : EIATTR_KPARAM_INFO
	.align		4
.L_2393:
        /*0118*/ 	.byte	0x04, 0x17
        /*011a*/ 	.short	(.L_2395 - .L_2394)
.L_2394:
        /*011c*/ 	.word	0x00000000
        /*0120*/ 	.short	0x0002
        /*0122*/ 	.short	0x0010
        /*0124*/ 	.byte	0x00, 0xf0, 0x21, 0x00


	//----- nvinfo : EIATTR_KPARAM_INFO
	.align		4
.L_2395:
        /*0128*/ 	.byte	0x04, 0x17
        /*012a*/ 	.short	(.L_2397 - .L_2396)
.L_2396:
        /*012c*/ 	.word	0x00000000
        /*0130*/ 	.short	0x0001
        /*0132*/ 	.short	0x0008
        /*0134*/ 	.byte	0x00, 0xf0, 0x21, 0x00


	//----- nvinfo : EIATTR_KPARAM_INFO
	.align		4
.L_2397:
        /*0138*/ 	.byte	0x04, 0x17
        /*013a*/ 	.short	(.L_2399 - .L_2398)
.L_2398:
        /*013c*/ 	.word	0x00000000
        /*0140*/ 	.short	0x0000
        /*0142*/ 	.short	0x0000
        /*0144*/ 	.byte	0x00, 0xf0, 0x21, 0x00


	//----- nvinfo : EIATTR_SPARSE_MMA_MASK
	.align		4
.L_2399:
        /*0148*/ 	.byte	0x03, 0x50
        /*014a*/ 	.short	0x0000


	//----- nvinfo : EIATTR_MAXREG_COUNT
	.align		4
        /*014c*/ 	.byte	0x03, 0x1b
        /*014e*/ 	.short	0x00ff


	//----- nvinfo : EIATTR_NUM_BARRIERS
	.align		4
        /*0150*/ 	.byte	0x02, 0x4c
        /*0152*/ 	.byte	0x01
	.zero		1


	//----- nvinfo : EIATTR_MERCURY_ISA_VERSION
	.align		4
        /*0154*/ 	.byte	0x03, 0x5f
        /*0156*/ 	.short	0x0101


	//----- nvinfo : EIATTR_EXIT_INSTR_OFFSETS
	.align		4
        /*0158*/ 	.byte	0x04, 0x1c
        /*015a*/ 	.short	(.L_2401 - .L_2400)


	//   ....[0]....
.L_2400:
        /*015c*/ 	.word	0x00000280


	//   ....[1]....
        /*0160*/ 	.word	0x000009a0


	//   ....[2]....
        /*0164*/ 	.word	0x00003340


	//   ....[3]....
        /*0168*/ 	.word	0x00003640


	//   ....[4]....
        /*016c*/ 	.word	0x000038d0


	//   ....[5]....
        /*0170*/ 	.word	0x00003a50


	//   ....[6]....
        /*0174*/ 	.word	0x00003af0


	//   ....[7]....
        /*0178*/ 	.word	0x00003b30


	//----- nvinfo : EIATTR_CRS_STACK_SIZE
	.align		4
.L_2401:
        /*017c*/ 	.byte	0x04, 0x1e
        /*017e*/ 	.short	(.L_2403 - .L_2402)
.L_2402:
        /*0180*/ 	.word	0x00000000


	//----- nvinfo : EIATTR_CBANK_PARAM_SIZE
	.align		4
.L_2403:
        /*0184*/ 	.byte	0x03, 0x19
        /*0186*/ 	.short	0x0074


	//----- nvinfo : EIATTR_PARAM_CBANK
	.align		4
        /*0188*/ 	.byte	0x04, 0x0a
        /*018a*/ 	.short	(.L_2405 - .L_2404)
	.align		4
.L_2404:
        /*018c*/ 	.word	index@(.nv.constant0._Z23gemm_half_q_half_kernelILi3ELi4ELb1ELb0ELi32EEvPK6__halfPKjS4_S2_PS0_iiiiPKtS7_iiiiiibS2_i)
        /*0190*/ 	.short	0x0210
        /*0192*/ 	.short	0x0074


	//----- nvinfo : EIATTR_SW_WAR
	.align		4
.L_2405:
        /*0194*/ 	.byte	0x04, 0x36
        /*0196*/ 	.short	(.L_2407 - .L_2406)
.L_2406:
        /*0198*/ 	.word	0x00000008
.L_2407:


//--------------------- .nv.info._Z23gemm_half_q_half_kernelILi3ELi6ELb1ELb0ELi32EEvPK6__halfPKjS4_S2_PS0_iiiiPKtS7_iiiiiibS2_i --------------------------
	.section	.nv.info._Z23gemm_half_q_half_kernelILi3ELi6ELb1ELb0ELi32EEvPK6__halfPKjS4_S2_PS0_iiiiPKtS7_iiiiiibS2_i,"",@"SHT_CUDA_INFO"
	.sectionflags	@""
	.align	4


	//----- nvinfo : EIATTR_CUDA_API_VERSION
	.align		4
        /*0000*/ 	.byte	0x04, 0x37
        /*0002*/ 	.short	(.L_2409 - .L_2408)
.L_2408:
        /*0004*/ 	.word	0x00000082


	//----- nvinfo : EIATTR_KPARAM_INFO
	.align		4
.L_2409:
        /*0008*/ 	.byte	0x04, 0x17
        /*000a*/ 	.short	(.L_2411 - .L_2410)
.L_2410:
        /*000c*/ 	.word	0x00000000
        /*0010*/ 	.short	0x0013
        /*0012*/ 	.short	0x0070
        /*0014*/ 	.byte	0x00, 0xf0, 0x11, 0x00


	//----- nvinfo : EIATTR_KPARAM_INFO
	.align		4
.L_2411:
        /*0018*/ 	.byte	0x04, 0x17
        /*001a*/ 	.short	(.L_2413 - .L_2412)
.L_2412:
        /*001c*/ 	.word	0x00000000
        /*0020*/ 	.short	0x0012
        /*0022*/ 	.short	0x0068
        /*0024*/ 	.byte	0x00, 0xf0, 0x21, 0x00


	//----- nvinfo : EIATTR_KPARAM_INFO
	.align		4
.L_2413:
        /*0028*/ 	.byte	0x04, 0x17
        /*002a*/ 	.short	(.L_2415 - .L_2414)
.L_2414:
        /*002c*/ 	.word	0x00000000
        /*0030*/ 	.short	0x0011
        /*0032*/ 	.short	0x0060
        /*0034*/ 	.byte	0x00, 0xf0, 0x05, 0x00


	//----- nvinfo : EIATTR_KPARAM_INFO
	.align		4
.L_2415:
        /*0038*/ 	.byte	0x04, 0x17
        /*003a*/ 	.short	(.L_2417 - .L_2416)
.L_2416:
        /*003c*/ 	.word	0x00000000
        /*0040*/ 	.short	0x0010
        /*0042*/ 	.short	0x005c
        /*0044*/ 	.byte	0x00, 0xf0, 0x11, 0x00


	//----- nvinfo : EIATTR_KPARAM_INFO
	.align		4
.L_2417:
        /*0048*/ 	.byte	0x04, 0x17
        /*004a*/ 	.short	(.L_2419 - .L_2418)
.L_2418:
        /*004c*/ 	.word	0x00000000
        /*0050*/ 	.short	0x000f
        /*0052*/ 	.short	0x0058
        /*0054*/ 	.byte	0x00, 0xf0, 0x11, 0x00


	//----- nvinfo : EIATTR_KPARAM_INFO
	.align		4
.L_2419:
        /*0058*/ 	.byte	0x04, 0x17
        /*005a*/ 	.short	(.L_2421 - .L_2420)
.L_2420:
        /*005c*/ 	.word	0x00000000
        /*0060*/ 	.short	0x000e
        /*0062*/ 	.short	0x0054
        /*0064*/ 	.byte	0x00, 0xf0, 0x11, 0x00


	//----- nvinfo : EIATTR_KPARAM_INFO
	.align		4
.L_2421:
        /*0068*/ 	.byte	0x04, 0x17
        /*006a*/ 	.short	(.L_2423 - .L_2422)
.L_2422:
        /*006c*/ 	.word	0x00000000
        /*0070*/ 	.short	0x000d
        /*0072*/ 	.short	0x0050
        /*0074*/ 	.byte	0x00, 0xf0, 0x11, 0x00


	//----- nvinfo : EIATTR_KPARAM_INFO
	.align		4
.L_2423:
        /*0078*/ 	.byte	0x04, 0x17
        /*007a*/ 	.short	(.L_2425 - .L_2424)
.L_2424:
        /*007c*/ 	.word	0x00000000
        /*0080*/ 	.short	0x000c
        /*0082*/ 	.short	0x004c
        /*0084*/ 	.byte	0x00, 0xf0, 0x11, 0x00


	//----- nvinfo : EIATTR_KPARAM_INFO
	.align		4
.L_2425:
        /*0088*/ 	.byte	0x04, 0x17
        /*008a*/ 	.short	(.L_2427 - .L_2426)
.L_2426:
        /*008c*/ 	.word	0x00000000
        /*0090*/ 	.short	0x000b
        /*0092*/ 	.short	0x0048
        /*0094*/ 	.byte	0x00, 0xf0, 0x11, 0x00


	//----- nvinfo : EIATTR_KPARAM_INFO
	.align		4
.L_2427:
        /*0098*/ 	.byte	0x04, 0x17
        /*009a*/ 	.short	(.L_2429 - .L_2428)
.L_2428:
        /*009c*/ 	.word	0x00000000
        /*00a0*/ 	.short	0x000a
        /*00a2*/ 	.short	0x0040
        /*00a4*/ 	.byte	0x00, 0xf0, 0x21, 0x00


	//----- nvinfo : EIATTR_KPARAM_INFO
	.align		4
.L_2429:
        /*00a8*/ 	.byte	0x04, 0x17
        /*00aa*/ 	.short	(.L_2431 - .L_2430)
.L_2430:
        /*00ac*/ 	.word	0x00000000
        /*00b0*/ 	.short	0x0009
        /*00b2*/ 	.short	0x0038
        /*00b4*/ 	.byte	0x00, 0xf0, 0x21, 0x00


	//----- nvinfo : EIATTR_KPARAM_INFO
	.align		4
.L_2431:
        /*00b8*/ 	.byte	0x04, 0x17
        /*00ba*/ 	.short	(.L_2433 - .L_2432)
.L_2432:
        /*00bc*/ 	.word	0x00000000
        /*00c0*/ 	.short	0x0008
        /*00c2*/ 	.short	0x0034
        /*00c4*/ 	.byte	0x00, 0xf0, 0x11, 0x00


	//----- nvinfo : EIATTR_KPARAM_INFO
	.align		4
.L_2433:
        /*00c8*/ 	.byte	0x04, 0x17
        /*00ca*/ 	.short	(.L_2435 - .L_2434)
.L_2434:
        /*00cc*/ 	.word	0x00000000
        /*00d0*/ 	.short	0x0007
        /*00d2*/ 	.short	0x0030
        /*00d4*/ 	.byte	0x00, 0xf0, 0x11, 0x00


	//----- nvinfo : EIATTR_KPARAM_INFO
	.align		4
.L_2435:
        /*00d8*/ 	.byte	0x04, 0x17
        /*00da*/ 	.short	(.L_2437 - .L_2436)
.L_2436:
        /*00dc*/ 	.word	0x00000000
        /*00e0*/ 	.short	0x0006
        /*00e2*/ 	.short	0x002c
        /*00e4*/ 	.byte	0x00, 0xf0, 0x11, 0x00


	//----- nvinfo : EIATTR_KPARAM_INFO
	.align		4
.L_2437:
        /*00e8*/ 	.byte	0x04, 0x17
        /*00ea*/ 	.short	(.L_2439 - .L_2438)
.L_2438:
        /*00ec*/ 	.word	0x00000000
        /*00f0*/ 	.short	0x0005
        /*00f2*/ 	.short	0x0028
        /*00f4*/ 	.byte	0x00, 0xf0, 0x11, 0x00


	//----- nvinfo : EIATTR_KPARAM_INFO
	.align		4
.L_2439:
        /*00f8*/ 	.byte	0x04, 0x17
        /*00fa*/ 	.short	(.L_2441 - .L_2440)
.L_2440:
        /*00fc*/ 	.word	0x00000000
        /*0100*/ 	.short	0x0004
        /*0102*/ 	.short	0x0020
        /*0104*/ 	.byte	0x00, 0xf0, 0x21, 0x00


	//----- nvinfo : EIATTR_KPARAM_INFO
	.align		4
.L_2441:
        /*0108*/ 	.byte	0x04, 0x17
        /*010a*/ 	.short	(.L_2443 - .L_2442)
.L_2442:
        /*010c*/ 	.word	0x00000000
        /*0110*/ 	.short	0x0003
        /*0112*/ 	.short	0x0018
        /*0114*/ 	.byte	0x00, 0xf0, 0x21, 0x00


	//----- nvinfo : EIATTR_KPARAM_INFO
	.align		4
.L_2443:
        /*0118*/ 	.byte	0x04, 0x17
        /*011a*/ 	.short	(.L_2445 - .L_2444)
.L_2444:
        /*011c*/ 	.word	0x00000000
        /*0120*/ 	.short	0x0002
        /*0122*/ 	.short	0x0010
        /*0124*/ 	.byte	0x00, 0xf0, 0x21, 0x00


	//----- nvinfo : EIATTR_KPARAM_INFO
	.align		4
.L_2445:
        /*0128*/ 	.byte	0x04, 0x17
        /*012a*/ 	.short	(.L_2447 - .L_2446)
.L_2446:
        /*012c*/ 	.word	0x00000000
        /*0130*/ 	.short	0x0001
        /*0132*/ 	.short	0x0008
        /*0134*/ 	.byte	0x00, 0xf0, 0x21, 0x00


	//----- nvinfo : EIATTR_KPARAM_INFO
	.align		4
.L_2447:
        /*0138*/ 	.byte	0x04, 0x17
        /*013a*/ 	.short	(.L_2449 - .L_2448)
.L_2448:
        /*013c*/ 	.word	0x00000000
        /*0140*/ 	.short	0x0000
        /*0142*/ 	.short	0x0000
        /*0144*/ 	.byte	0x00, 0xf0, 0x21, 0x00


	//----- nvinfo : EIATTR_SPARSE_MMA_MASK
	.align		4
.L_2449:
        /*0148*/ 	.byte	0x03, 0x50
        /*014a*/ 	.short	0x0000


	//----- nvinfo : EIATTR_MAXREG_COUNT
	.align		4
        /*014c*/ 	.byte	0x03, 0x1b
        /*014e*/ 	.short	0x00ff


	//----- nvinfo : EIATTR_NUM_BARRIERS
	.align		4
        /*0150*/ 	.byte	0x02, 0x4c
        /*0152*/ 	.byte	0x01
	.zero		1


	//----- nvinfo : EIATTR_MERCURY_ISA_VERSION
	.align		4
        /*0154*/ 	.byte	0x03, 0x5f
        /*0156*/ 	.short	0x0101


	//----- nvinfo : EIATTR_EXIT_INSTR_OFFSETS
	.align		4
        /*0158*/ 	.byte	0x04, 0x1c
        /*015a*/ 	.short	(.L_2451 - .L_2450)


	//   ....[0]....
.L_2450:
        /*015c*/ 	.word	0x00000280


	//   ....[1]....
        /*0160*/ 	.word	0x000009a0


	//   ....[2]....
        /*0164*/ 	.word	0x00004430


	//   ....[3]....
        /*0168*/ 	.word	0x00004700


	//   ....[4]....
        /*016c*/ 	.word	0x00004950


	//   ....[5]....
        /*0170*/ 	.word	0x00004aa0


	//   ....[6]....
        /*0174*/ 	.word	0x00004b30


	//   ....[7]....
        /*0178*/ 	.word	0x00004b70


	//----- nvinfo : EIATTR_CRS_STACK_SIZE
	.align		4
.L_2451:
        /*017c*/ 	.byte	0x04, 0x1e
        /*017e*/ 	.short	(.L_2453 - .L_2452)
.L_2452:
        /*0180*/ 	.word	0x00000000


	//----- nvinfo : EIATTR_CBANK_PARAM_SIZE
	.align		4
.L_2453:
        /*0184*/ 	.byte	0x03, 0x19
        /*0186*/ 	.short	0x0074


	//----- nvinfo : EIATTR_PARAM_CBANK
	.align		4
        /*0188*/ 	.byte	0x04, 0x0a
        /*018a*/ 	.short	(.L_2455 - .L_2454)
	.align		4
.L_2454:
        /*018c*/ 	.word	index@(.nv.constant0._Z23gemm_half_q_half_kernelILi3ELi6ELb1ELb0ELi32EEvPK6__halfPKjS4_S2_PS0_iiiiPKtS7_iiiiiibS2_i)
        /*0190*/ 	.short	0x0210
        /*0192*/ 	.short	0x0074


	//----- nvinfo : EIATTR_SW_WAR
	.align		4
.L_2455:
        /*0194*/ 	.byte	0x04, 0x36
        /*0196*/ 	.short	(.L_2457 - .L_2456)
.L_2456:
        /*0198*/ 	.word	0x00000008
.L_2457:


//--------------------- .nv.info._Z23gemm_half_q_half_kernelILi3ELi2ELb1ELb0ELi32EEvPK6__halfPKjS4_S2_PS0_iiiiPKtS7_iiiiiibS2_i --------------------------
	.section	.nv.info._Z23gemm_half_q_half_kernelILi3ELi2ELb1ELb0ELi32EEvPK6__halfPKjS4_S2_PS0_iiiiPKtS7_iiiiiibS2_i,"",@"SHT_CUDA_INFO"
	.sectionflags	@""
	.align	4


	//----- nvinfo : EIATTR_CUDA_API_VERSION
	.align		4
        /*0000*/ 	.byte	0x04, 0x37
        /*0002*/ 	.short	(.L_2459 - .L_2458)
.L_2458:
        /*0004*/ 	.word	0x00000082


	//----- nvinfo : EIATTR_KPARAM_INFO
	.align		4
.L_2459:
        /*0008*/ 	.byte	0x04, 0x17
        /*000a*/ 	.short	(.L_2461 - .L_2460)
.L_2460:
        /*000c*/ 	.word	0x00000000
        /*0010*/ 	.short	0x0013
        /*0012*/ 	.short	0x0070
        /*0014*/ 	.byte	0x00, 0xf0, 0x11, 0x00


	//----- nvinfo : EIATTR_KPARAM_INFO
	.align		4
.L_2461:
        /*0018*/ 	.byte	0x04, 0x17
        /*001a*/ 	.short	(.L_2463 - .L_2462)
.L_2462:
        /*001c*/ 	.word	0x00000000
        /*0020*/ 	.short	0x0012
        /*0022*/ 	.short	0x0068
        /*0024*/ 	.byte	0x00, 0xf0, 0x21, 0x00


	//----- nvinfo : EIATTR_KPARAM_INFO
	.align		4
.L_2463:
        /*0028*/ 	.byte	0x04, 0x17
        /*002a*/ 	.short	(.L_2465 - .L_2464)
.L_2464:
        /*002c*/ 	.word	0x00000000
        /*0030*/ 	.short	0x0011
        /*0032*/ 	.short	0x0060
        /*0034*/ 	.byte	0x00, 0xf0, 0x05, 0x00


	//----- nvinfo : EIATTR_KPARAM_INFO
	.align		4
.L_2465:
        /*0038*/ 	.byte	0x04, 0x17
        /*003a*/ 	.short	(.L_2467 - .L_2466)
.L_2466:
        /*003c*/ 	.word	0x00000000
        /*0040*/ 	.short	0x0010
        /*0042*/ 	.short	0x005c
        /*0044*/ 	.byte	0x00, 0xf0, 0x11, 0x00


	//----- nvinfo : EIATTR_KPARAM_INFO
	.align		4
.L_2467:
        /*0048*/ 	.byte	0x04, 0x17
        /*004a*/ 	.short	(.L_2469 - .L_2468)
.L_2468:
        /*004c*/ 	.word	0x00000000
        /*0050*/ 	.short	0x000f
        /*0052*/ 	.short	0x0058
        /*0054*/ 	.byte	0x00, 0xf0, 0x11, 0x00


	//----- nvinfo : EIATTR_KPARAM_INFO
	.align		4
.L_2469:
        /*0058*/ 	.byte	0x04, 0x17
        /*005a*/ 	.short	(.L_2471 - .L_2470)
.L_2470:
        /*005c*/ 	.word	0x00000000
        /*0060*/ 	.short	0x000e
        /*0062*/ 	.short	0x0054
        /*0064*/ 	.byte	0x00, 0xf0, 0x11, 0x00


	//----- nvinfo : EIATTR_KPARAM_INFO
	.align		4
.L_2471:
        /*0068*/ 	.byte	0x04, 0x17
        /*006a*/ 	.short	(.L_2473 - .L_2472)
.L_2472:
        /*006c*/ 	.word	0x00000000
        /*0070*/ 	.short	0x000d
        /*0072*/ 	.short	0x0050
        /*0074*/ 	.byte	0x00, 0xf0, 0x11, 0x00


	//----- nvinfo : EIATTR_KPARAM_INFO
	.align		4
.L_2473:
        /*0078*/ 	.byte	0x04, 0x17
        /*007a*/ 	.short	(.L_2475 - .L_2474)
.L_2474:
        /*007c*/ 	.word	0x00000000
        /*0080*/ 	.short	0x000c
        /*0082*/ 	.short	0x004c
        /*0084*/ 	.byte	0x00, 0xf0, 0x11, 0x00


	//----- nvinfo : EIATTR_KPARAM_INFO
	.align		4
.L_2475:
        /*0088*/ 	.byte	0x04, 0x17
        /*008a*/ 	.short	(.L_2477 - .L_2476)
.L_2476:
        /*008c*/ 	.word	0x00000000
        /*0090*/ 	.short	0x000b
        /*0092*/ 	.short	0x0048
        /*0094*/ 	.byte	0x00, 0xf0, 0x11, 0x00


	//----- nvinfo : EIATTR_KPARAM_INFO
	.align		4
.L_2477:
        /*0098*/ 	.byte	0x04, 0x17
        /*009a*/ 	.short	(.L_2479 - .L_2478)
.L_2478:
        /*009c*/ 	.word	0x00000000
        /*00a0*/ 	.short	0x000a
        /*00a2*/ 	.short	0x0040
        /*00a4*/ 	.byte	0x00, 0xf0, 0x21, 0x00


	//----- nvinfo : EIATTR_KPARAM_INFO
	.align		4
.L_2479:
        /*00a8*/ 	.byte	0x04, 0x17
        /*00aa*/ 	.short	(.L_2481 - .L_2480)
.L_2480:
        /*00ac*/ 	.word	0x00000000
        /*00b0*/ 	.short	0x0009
        /*00b2*/ 	.short	0x0038
        /*00b4*/ 	.byte	0x00, 0xf0, 0x21, 0x00


	//----- nvinfo : EIATTR_KPARAM_INFO
	.align		4
.L_2481:
        /*00b8*/ 	.byte	0x04, 0x17
        /*00ba*/ 	.short	(.L_2483 - .L_2482)
.L_2482:
        /*00bc*/ 	.word	0x00000000
        /*00c0*/ 	.short	0x0008
        /*00c2*/ 	.short	0x0034
        /*00c4*/ 	.byte	0x00, 0xf0, 0x11, 0x00


	//----- nvinfo : EIATTR_KPARAM_INFO
	.align		4
.L_2483:
        /*00c8*/ 	.byte	0x04, 0x17
        /*00ca*/ 	.short	(.L_2485 - .L_2484)
.L_2484:
        /*00cc*/ 	.word	0x00000000
        /*00d0*/ 	.short	0x0007
        /*00d2*/ 	.short	0x0030
        /*00d4*/ 	.byte	0x00, 0xf0, 0x11, 0x00


	//----- nvinfo : EIATTR_KPARAM_INFO
	.align		4
.L_2485:
        /*00d8*/ 	.byte	0x04, 0x17
        /*00da*/ 	.short	(.L_2487 - .L_2486)
.L_2486:
        /*00dc*/ 	.word	0x00000000
        /*00e0*/ 	.short	0x0006
        /*00e2*/ 	.short	0x002c
        /*00e4*/ 	.byte	0x00, 0xf0, 0x11, 0x00


	//----- nvinfo : EIATTR_KPARAM_INFO
	.align		4
.L_2487:
        /*00e8*/ 	.byte	0x04, 0x17
        /*00ea*/ 	.short	(.L_2489 - .L_2488)
.L_2488:
        /*00ec*/ 	.word	0x00000000
        /*00f0*/ 	.short	0x0005
        /*00f2*/ 	.short	0x0028
        /*00f4*/ 	.byte	0x00, 0xf0, 0x11, 0x00


	//----- nvinfo : EIATTR_KPARAM_INFO
	.align		4
.L_2489:
        /*00f8*/ 	.byte	0x04, 0x17
        /*00fa*/ 	.short	(.L_2491 - .L_2490)
.L_2490:
        /*00fc*/ 	.word	0x00000000
        /*0100*/ 	.short	0x0004
        /*0102*/ 	.short	0x0020
        /*0104*/ 	.byte	0x00, 0xf0, 0x21, 0x00


	//----- nvinfo : EIATTR_KPARAM_INFO
	.align		4
.L_2491:
        /*0108*/ 	.byte	0x04, 0x17
        /*010a*/ 	.short	(.L_2493 - .L_2492)
.L_2492:
        /*010c*/ 	.word	0x00000000
        /*0110*/ 	.short	0x0003
        /*0112*/ 	.short	0x0018
        /*0114*/ 	.byte	0x00, 0xf0, 0x21, 0x00


	//----- nvinfo : EIATTR_KPARAM_INFO
	.align		4
.L_2493:
        /*0118*/ 	.byte	0x04, 0x17
        /*011a*/ 	.short	(.L_2495 - .L_2494)
.L_2494:
        /*011c*/ 	.word	0x00000000
        /*0120*/ 	.short	0x0002
        /*0122*/ 	.short	0x0010
        /*0124*/ 	.byte	0x00, 0xf0, 0x21, 0x00


	//----- nvinfo : EIATTR_KPARAM_INFO
	.align		4
.L_2495:
        /*0128*/ 	.byte	0x04, 0x17
        /*012a*/ 	.short	(.L_2497 - .L_2496)
.L_2496:
        /*012c*/ 	.word	0x00000000
        /*0130*/ 	.short	0x0001
        /*0132*/ 	.short	0x0008
        /*0134*/ 	.byte	0x00, 0xf0, 0x21, 0x00


	//----- nvinfo : EIATTR_KPARAM_INFO
	.align		4
.L_2497:
        /*0138*/ 	.byte	0x04, 0x17
        /*013a*/ 	.short	(.L_2499 - .L_2498)
.L_2498:
        /*013c*/ 	.word	0x00000000
        /*0140*/ 	.short	0x0000
        /*0142*/ 	.short	0x0000
        /*0144*/ 	.byte	0x00, 0xf0, 0x21, 0x00


	//----- nvinfo : EIATTR_SPARSE_MMA_MASK
	.align		4
.L_2499:
        /*0148*/ 	.byte	0x03, 0x50
        /*014a*/ 	.short	0x0000


	//----- nvinfo : EIATTR_MAXREG_COUNT
	.align		4
        /*014c*/ 	.byte	0x03, 0x1b
        /*014e*/ 	.short	0x00ff


	//----- nvinfo : EIATTR_NUM_BARRIERS
	.align		4
        /*0150*/ 	.byte	0x02, 0x4c
        /*0152*/ 	.byte	0x01
	.zero		1


	//----- nvinfo : EIATTR_MERCURY_ISA_VERSION
	.align		4
        /*0154*/ 	.byte	0x03, 0x5f
        /*0156*/ 	.short	0x0101


	//----- nvinfo : EIATTR_EXIT_INSTR_OFFSETS
	.align		4
        /*0158*/ 	.byte	0x04, 0x1c
        /*015a*/ 	.short	(.L_2501 - .L_2500)


	//   ....[0]....
.L_2500:
        /*015c*/ 	.word	0x00000280


	//   ....[1]....
        /*0160*/ 	.word	0x000009a0


	//   ....[2]....
        /*0164*/ 	.word	0x00002530


	//   ....[3]....
        /*0168*/ 	.word	0x00002800


	//   ....[4]....
        /*016c*/ 	.word	0x00002a50


	//   ....[5]....
        /*0170*/ 	.word	0x00002ba0


	//   ....[6]....
        /*0174*/ 	.word	0x00002c40


	//   ....[7]....
        /*0178*/ 	.word	0x00002c80


	//----- nvinfo : EIATTR_CRS_STACK_SIZE
	.align		4
.L_2501:
        /*017c*/ 	.byte	0x04, 0x1e
        /*017e*/ 	.short	(.L_2503 - .L_2502)
.L_2502:
        /*0180*/ 	.word	0x00000000


	//----- nvinfo : EIATTR_CBANK_PARAM_SIZE
	.align		4
.L_2503:
        /*0184*/ 	.byte	0x03, 0x19
        /*0186*/ 	.short	0x0074


	//----- nvinfo : EIATTR_PARAM_CBANK
	.align		4
        /*0188*/ 	.byte	0x04, 0x0a
        /*018a*/ 	.short	(.L_2505 - .L_2504)
	.align		4
.L_2504:
        /*018c*/ 	.word	index@(.nv.constant0._Z23gemm_half_q_half_kernelILi3ELi2ELb1ELb0ELi32EEvPK6__halfPKjS4_S2_PS0_iiiiPKtS7_iiiiiibS2_i)
        /*0190*/ 	.short	0x0210
        /*0192*/ 	.short	0x0074


	//----- nvinfo : EIATTR_SW_WAR
	.align		4
.L_2505:
        /*0194*/ 	.byte	0x04, 0x36
        /*0196*/ 	.short	(.L_2507 - .L_2506)
.L_2506:
        /*0198*/ 	.word	0x00000008
.L_2507:


//--------------------- .nv.info._Z23gemm_half_q_half_kernelILi2ELi32ELb1ELb0ELi64EEvPK6__halfPKjS4_S2_PS0_iiiiPKtS7_iiiiiibS2_i --------------------------
	.section	.nv.info._Z23gemm_half_q_half_kernelILi2ELi32ELb1ELb0ELi64EEvPK6__halfPKjS4_S2_PS0_iiiiPKtS7_iiiiiibS2_i,"",@"SHT_CUDA_INFO"
	.sectionflags	@""
	.align	4


	//----- nvinfo : EIATTR_CUDA_API_VERSION
	.align		4
        /*0000*/ 	.byte	0x04, 0x37
        /*0002*/ 	.short	(.L_2509 - .L_2508)
.L_2508:
        /*0004*/ 	.word	0x00000082


	//----- nvinfo : EIATTR_KPARAM_INFO
	.align		4
.L_2509:
        /*0008*/ 	.byte	0x04, 0x17
        /*000a*/ 	.short	(.L_2511 - .L_2510)
.L_2510:
        /*000c*/ 	.word	0x00000000
        /*0010*/ 	.short	0x0013
        /*0012*/ 	.short	0x0070
        /*0014*/ 	.byte	0x00, 0xf0, 0x11, 0x00


	//----- nvinfo : EIATTR_KPARAM_INFO
	.align		4
.L_2511:
        /*0018*/ 	.byte	0x04, 0x17
        /*001a*/ 	.short	(.L_2513 - .L_2512)
.L_2512:
        /*001c*/ 	.word	0x00000000
        /*0020*/ 	.short	0x0012
        /*0022*/ 	.short	0x0068
        /*0024*/ 	.byte	0x00, 0xf0, 0x21, 0x00


	//----- nvinfo : EIATTR_KPARAM_INFO
	.align		4
.L_2513:
        /*0028*/ 	.byte	0x04, 0x17
        /*002a*/ 	.short	(.L_2515 - .L_2514)
.L_2514:
        /*002c*/ 	.word	0x00000000
        /*0030*/ 	.short	0x0011
        /*0032*/ 	.short	0x0060
        /*0034*/ 	.byte	0x00, 0xf0, 0x05, 0x00


	//----- nvinfo : EIATTR_KPARAM_INFO
	.align		4
.L_2515:
        /*0038*/ 	.byte	0x04, 0x17
        /*003a*/ 	.short	(.L_2517 - .L_2516)
.L_2516:
        /*003c*/ 	.word	0x00000000
        /*0040*/ 	.short	0x0010
        /*0042*/ 	.short	0x005c
        /*0044*/ 	.byte	0x00, 0xf0, 0x11, 0x00


	//----- nvinfo : EIATTR_KPARAM_INFO
	.align		4
.L_2517:
        /*0048*/ 	.byte	0x04, 0x17
        /*004a*/ 	.short	(.L_2519 - .L_2518)
.L_2518:
        /*004c*/ 	.word	0x00000000
        /*0050*/ 	.short	0x000f
        /*0052*/ 	.short	0x0058
        /*0054*/ 	.byte	0x00, 0xf0, 0x11, 0x00


	//----- nvinfo : EIATTR_KPARAM_INFO
	.align		4
.L_2519:
        /*0058*/ 	.byte	0x04, 0x17
        /*005a*/ 	.short	(.L_2521 - .L_2520)
.L_2520:
        /*005c*/ 	.word	0x00000000
        /*0060*/ 	.short	0x000e
        /*0062*/ 	.short	0x0054
        /*0064*/ 	.byte	0x00, 0xf0, 0x11, 0x00


	//----- nvinfo : EIATTR_KPARAM_INFO
	.align		4
.L_2521:
        /*0068*/ 	.byte	0x04, 0x17
        /*006a*/ 	.short	(.L_2523 - .L_2522)
.L_2522:
        /*006c*/ 	.word	0x00000000
        /*0070*/ 	.short	0x000d
        /*0072*/ 	.short	0x0050
        /*0074*/ 	.byte	0x00, 0xf0, 0x11, 0x00


	//----- nvinfo : EIATTR_KPARAM_INFO
	.align		4
.L_2523:
        /*0078*/ 	.byte	0x04, 0x17
        /*007a*/ 	.short	(.L_2525 - .L_2524)
.L_2524:
        /*007c*/ 	.word	0x00000000
        /*0080*/ 	.short	0x000c
        /*0082*/ 	.short	0x004c
        /*0084*/ 	.byte	0x00, 0xf0, 0x11, 0x00


	//----- nvinfo : EIATTR_KPARAM_INFO
	.align		4
.L_2525:
        /*0088*/ 	.byte	0x04, 0x17
        /*008a*/ 	.short	(.L_2527 - .L_2526)
.L_2526:
        /*008c*/ 	.word	0x00000000
        /*0090*/ 	.short	0x000b
        /*0092*/ 	.short	0x0048
        /*0094*/ 	.byte	0x00, 0xf0, 0x11, 0x00


	//----- nvinfo : EIATTR_KPARAM_INFO
	.align		4
.L_2527:
        /*0098*/ 	.byte	0x04, 0x17
        /*009a*/ 	.short	(.L_2529 - .L_2528)
.L_2528:
        /*009c*/ 	.word	0x00000000
        /*00a0*/ 	.short	0x000a
        /*00a2*/ 	.short	0x0040
        /*00a4*/ 	.byte	0x00, 0xf0, 0x21, 0x00


	//----- nvinfo : EIATTR_KPARAM_INFO
	.align		4
.L_2529:
        /*00a8*/ 	.byte	0x04, 0x17
        /*00aa*/ 	.short	(.L_2531 - .L_2530)
.L_2530:
        /*00ac*/ 	.word	0x00000000
        /*00b0*/ 	.short	0x0009
        /*00b2*/ 	.short	0x0038
        /*00b4*/ 	.byte	0x00, 0xf0, 0x21, 0x00


	//----- nvinfo : EIATTR_KPARAM_INFO
	.align		4
.L_2531:
        /*00b8*/ 	.byte	0x04, 0x17
        /*00ba*/ 	.short	(.L_2533 - .L_2532)
.L_2532:
        /*00bc*/ 	.word	0x00000000
        /*00c0*/ 	.short	0x0008
        /*00c2*/ 	.short	0x0034
        /*00c4*/ 	.byte	0x00, 0xf0, 0x11, 0x00


	//----- nvinfo : EIATTR_KPARAM_INFO
	.align		4
.L_2533:
        /*00c8*/ 	.byte	0x04, 0x17
        /*00ca*/ 	.short	(.L_2535 - .L_2534)
.L_2534:
        /*00cc*/ 	.word	0x00000000
        /*00d0*/ 	.short	0x0007
        /*00d2*/ 	.short	0x0030
        /*00d4*/ 	.byte	0x00, 0xf0, 0x11, 0x00


	//----- nvinfo : EIATTR_KPARAM_INFO
	.align		4
.L_2535:
        /*00d8*/ 	.byte	0x04, 0x17
        /*00da*/ 	.short	(.L_2537 - .L_2536)
.L_2536:
        /*00dc*/ 	.word	0x00000000
        /*00e0*/ 	.short	0x0006
        /*00e2*/ 	.short	0x002c
        /*00e4*/ 	.byte	0x00, 0xf0, 0x11, 0x00


	//----- nvinfo : EIATTR_KPARAM_INFO
	.align		4
.L_2537:
        /*00e8*/ 	.byte	0x04, 0x17
        /*00ea*/ 	.short	(.L_2539 - .L_2538)
.L_2538:
        /*00ec*/ 	.word	0x00000000
        /*00f0*/ 	.short	0x0005
        /*00f2*/ 	.short	0x0028
        /*00f4*/ 	.byte	0x00, 0xf0, 0x11, 0x00


	//----- nvinfo : EIATTR_KPARAM_INFO
	.align		4
.L_2539:
        /*00f8*/ 	.byte	0x04, 0x17
        /*00fa*/ 	.short	(.L_2541 - .L_2540)
.L_2540:
        /*00fc*/ 	.word	0x00000000
        /*0100*/ 	.short	0x0004
        /*0102*/ 	.short	0x0020
        /*0104*/ 	.byte	0x00, 0xf0, 0x21, 0x00


	//----- nvinfo : EIATTR_KPARAM_INFO
	.align		4
.L_2541:
        /*0108*/ 	.byte	0x04, 0x17
        /*010a*/ 	.short	(.L_2543 - .L_2542)
.L_2542:
        /*010c*/ 	.word	0x00000000
        /*0110*/ 	.short	0x0003
        /*0112*/ 	.short	0x0018
        /*0114*/ 	.byte	0x00, 0xf0, 0x21, 0x00


	//----- nvinfo : EIATTR_KPARAM_INFO
	.align		4
.L_2543:
        /*0118*/ 	.byte	0x04, 0x17
        /*011a*/ 	.short	(.L_2545 - .L_2544)
.L_2544:
        /*011c*/ 	.word	0x00000000
        /*0120*/ 	.short	0x0002
        /*0122*/ 	.short	0x0010
        /*0124*/ 	.byte	0x00, 0xf0, 0x21, 0x00


	//----- nvinfo : EIATTR_KPARAM_INFO
	.align		4
.L_2545:
        /*0128*/ 	.byte	0x04, 0x17
        /*012a*/ 	.short	(.L_2547 - .L_2546)
.L_2546:
        /*012c*/ 	.word	0x00000000
        /*0130*/ 	.short	0x0001
        /*0132*/ 	.short	0x0008
        /*0134*/ 	.byte	0x00, 0xf0, 0x21, 0x00


	//----- nvinfo : EIATTR_KPARAM_INFO
	.align		4
.L_2547:
        /*0138*/ 	.byte	0x04, 0x17
        /*013a*/ 	.short	(.L_2549 - .L_2548)
.L_2548:
        /*013c*/ 	.word	0x00000000
        /*0140*/ 	.short	0x0000
        /*0142*/ 	.short	0x0000
        /*0144*/ 	.byte	0x00, 0xf0, 0x21, 0x00


	//----- nvinfo : EIATTR_SPARSE_MMA_MASK
	.align		4
.L_2549:
        /*0148*/ 	.byte	0x03, 0x50
        /*014a*/ 	.short	0x0000


	//----- nvinfo : EIATTR_MAXREG_COUNT
	.align		4
        /*014c*/ 	.byte	0x03, 0x1b
        /*014e*/ 	.short	0x00ff


	//----- nvinfo : EIATTR_NUM_BARRIERS
	.align		4
        /*0150*/ 	.byte	0x02, 0x4c
        /*0152*/ 	.byte	0x01
	.zero		1


	//----- nvinfo : EIATTR_MERCURY_ISA_VERSION
	.align		4
        /*0154*/ 	.byte	0x03, 0x5f
        /*0156*/ 	.short	0x0101


	//----- nvinfo : EIATTR_EXIT_INSTR_OFFSETS
	.align		4
        /*0158*/ 	.byte	0x04, 0x1c
        /*015a*/ 	.short	(.L_2551 - .L_2550)


	//   ....[0]....
.L_2550:
        /*015c*/ 	.word	0x000001e0


	//   ....[1]....
        /*0160*/ 	.word	0x00000910


	//   ....[2]....
        /*0164*/ 	.word	0x00003320


	//   ....[3]....
        /*0168*/ 	.word	0x00003620


	//   ....[4]....
        /*016c*/ 	.word	0x00003770


	//   ....[5]....
        /*0170*/ 	.word	0x00003810


	//   ....[6]....
        /*0174*/ 	.word	0x00003850


	//----- nvinfo : EIATTR_CRS_STACK_SIZE
	.align		4
.L_2551:
        /*0178*/ 	.byte	0x04, 0x1e
        /*017a*/ 	.short	(.L_2553 - .L_2552)
.L_2552:
        /*017c*/ 	.word	0x00000000


	//----- nvinfo : EIATTR_CBANK_PARAM_SIZE
	.align		4
.L_2553:
        /*0180*/ 	.byte	0x03, 0x19
        /*0182*/ 	.short	0x0074


	//----- nvinfo : EIATTR_PARAM_CBANK
	.align		4
        /*0184*/ 	.byte	0x04, 0x0a
        /*0186*/ 	.short	(.L_2555 - .L_2554)
	.align		4
.L_2554:
        /*0188*/ 	.word	index@(.nv.constant0._Z23gemm_half_q_half_kernelILi2ELi32ELb1ELb0ELi64EEvPK6__halfPKjS4_S2_PS0_iiiiPKtS7_iiiiiibS2_i)
        /*018c*/ 	.short	0x0210
        /*018e*/ 	.short	0x0074


	//----- nvinfo : EIATTR_SW_WAR
	.align		4
.L_2555:
        /*0190*/ 	.byte	0x04, 0x36
        /*0192*/ 	.short	(.L_2557 - .L_2556)
.L_2556:
        /*0194*/ 	.word	0x00000008
.L_2557:


//--------------------- .nv.info._Z23gemm_half_q_half_kernelILi2ELi48ELb1ELb0ELi64EEvPK6__halfPKjS4_S2_PS0_iiiiPKtS7_iiiiiibS2_i --------------------------
	.section	.nv.info._Z23gemm_half_q_half_kernelILi2ELi48ELb1ELb0ELi64EEvPK6__halfPKjS4_S2_PS0_iiiiPKtS7_iiiiiibS2_i,"",@"SHT_CUDA_INFO"
	.sectionflags	@""
	.align	4


	//----- nvinfo : EIATTR_CUDA_API_VERSION
	.align		4
        /*0000*/ 	.byte	0x04, 0x37
        /*0002*/ 	.short	(.L_2559 - .L_2558)
.L_2558:
        /*0004*/ 	.word	0x00000082


	//----- nvinfo : EIATTR_KPARAM_INFO
	.align		4
.L_2559:
        /*0008*/ 	.byte	0x04, 0x17
        /*000a*/ 	.short	(.L_2561 - .L_2560)
.L_2560:
        /*000c*/ 	.word	0x00000000
        /*0010*/ 	.short	0x0013
        /*0012*/ 	.short	0x0070
        /*0014*/ 	.byte	0x00, 0xf0, 0x11, 0x00


	//----- nvinfo : EIATTR_KPARAM_INFO
	.align		4
.L_2561:
        /*0018*/ 	.byte	0x04, 0x17
        /*001a*/ 	.short	(.L_2563 - .L_2562)
.L_2562:
        /*001c*/ 	.word	0x00000000
        /*0020*/ 	.short	0x0012
        /*0022*/ 	.short	0x0068
        /*0024*/ 	.byte	0x00, 0xf0, 0x21, 0x00


	//----- nvinfo : EIATTR_KPARAM_INFO
	.align		4
.L_2563:
        /*0028*/ 	.byte	0x04, 0x17
        /*002a*/ 	.short	(.L_2565 - .L_2564)
.L_2564:
        /*002c*/ 	.word	0x00000000
        /*0030*/ 	.short	0x0011
        /*0032*/ 	.short	0x0060
        /*0034*/ 	.byte	0x00, 0xf0, 0x05, 0x00


	//----- nvinfo : EIATTR_KPARAM_INFO
	.align		4
.L_2565:
        /*0038*/ 	.byte	0x04, 0x17
        /*003a*/ 	.short	(.L_2567 - .L_2566)
.L_2566:
        /*003c*/ 	.word	0x00000000
        /*0040*/ 	.short	0x0010
        /*0042*/ 	.short	0x005c
        /*0044*/ 	.byte	0x00, 0xf0, 0x11, 0x00


	//----- nvinfo : EIATTR_KPARAM_INFO
	.align		4
.L_2567:
        /*0048*/ 	.byte	0x04, 0x17
        /*004a*/ 	.short	(.L_2569 - .L_2568)
.L_2568:
        /*004c*/ 	.word	0x00000000
        /*0050*/ 	.short	0x000f
        /*0052*/ 	.short	0x0058
        /*0054*/ 	.byte	0x00, 0xf0, 0x11, 0x00


	//----- nvinfo : EIATTR_KPARAM_INFO
	.align		4
.L_2569:
        /*0058*/ 	.byte	0x04, 0x17
        /*005a*/ 	.short	(.L_2571 - .L_2570)
.L_2570:
        /*005c*/ 	.word	0x00000000
        /*0060*/ 	.short	0x000e
        /*0062*/ 	.short	0x0054
        /*0064*/ 	.byte	0x00, 0xf0, 0x11, 0x00


	//----- nvinfo : EIATTR_KPARAM_INFO
	.align		4
.L_2571:
        /*0068*/ 	.byte	0x04, 0x17
        /*006a*/ 	.short	(.L_2573 - .L_2572)
.L_2572:
        /*006c*/ 	.word	0x00000000
        /*0070*/ 	.short	0x000d
        /*0072*/ 	.short	0x0050
        /*0074*/ 	.byte	0x00, 0xf0, 0x11, 0x00


	//----- nvinfo : EIATTR_KPARAM_INFO
	.align		4
.L_2573:
        /*0078*/ 	.byte	0x04, 0x17
        /*007a*/ 	.short	(.L_2575 - .L_2574)
.L_2574:
        /*007c*/ 	.word	0x00000000
        /*0080*/ 	.short	0x000c
        /*0082*/ 	.short	0x004c
        /*0084*/ 	.byte	0x00, 0xf0, 0x11, 0x00


	//----- nvinfo : EIATTR_KPARAM_INFO
	.align		4
.L_2575:
        /*0088*/ 	.byte	0x04, 0x17
        /*008a*/ 	.short	(.L_2577 - .L_2576)
.L_2576:
        /*008c*/ 	.word	0x00000000
        /*0090*/ 	.short	0x000b
        /*0092*/ 	.short	0x0048
        /*0094*/ 	.byte	0x00, 0xf0, 0x11, 0x00


	//----- nvinfo : EIATTR_KPARAM_INFO
	.align		4
.L_2577:
        /*0098*/ 	.byte	0x04, 0x17
        /*009a*/ 	.short	(.L_2579 - .L_2578)
.L_2578:
        /*009c*/ 	.word	0x00000000
        /*00a0*/ 	.short	0x000a
        /*00a2*/ 	.short	0x0040
        /*00a4*/ 	.byte	0x00, 0xf0, 0x21, 0x00


	//----- nvinfo : EIATTR_KPARAM_INFO
	.align		4
.L_2579:
        /*00a8*/ 	.byte	0x04, 0x17
        /*00aa*/ 	.short	(.L_2581 - .L_2580)
.L_2580:
        /*00ac*/ 	.word	0x00000000
        /*00b0*/ 	.short	0x0009
        /*00b2*/ 	.short	0x0038
        /*00b4*/ 	.byte	0x00, 0xf0, 0x21, 0x00


	//----- nvinfo : EIATTR_KPARAM_INFO
	.align		4
.L_2581:
        /*00b8*/ 	.byte	0x04, 0x17
        /*00ba*/ 	.short	(.L_2583 - .L_2582)
.L_2582:
        /*00bc*/ 	.word	0x00000000
        /*00c0*/ 	.short	0x0008
        /*00c2*/ 	.short	0x0034
        /*00c4*/ 	.byte	0x00, 0xf0, 0x11, 0x00


	//----- nvinfo : EIATTR_KPARAM_INFO
	.align		4
.L_2583:
        /*00c8*/ 	.byte	0x04, 0x17
        /*00ca*/ 	.short	(.L_2585 - .L_2584)
.L_2584:
        /*00cc*/ 	.word	0x00000000
        /*00d0*/ 	.short	0x0007
        /*00d2*/ 	.short	0x0030
        /*00d4*/ 	.byte	0x00, 0xf0, 0x11, 0x00


	//----- nvinfo : EIATTR_KPARAM_INFO
	.align		4
.L_2585:
        /*00d8*/ 	.byte	0x04, 0x17
        /*00da*/ 	.short	(.L_2587 - .L_2586)
.L_2586:
        /*00dc*/ 	.word	0x00000000
        /*00e0*/ 	.short	0x0006
        /*00e2*/ 	.short	0x002c
        /*00e4*/ 	.byte	0x00, 0xf0, 0x11, 0x00


	//----- nvinfo : EIATTR_KPARAM_INFO
	.align		4
.L_2587:
        /*00e8*/ 	.byte	0x04, 0x17
        /*00ea*/ 	.short	(.L_2589 - .L_2588)
.L_2588:
        /*00ec*/ 	.word	0x00000000
        /*00f0*/ 	.short	0x0005
        /*00f2*/ 	.short	0x0028
        /*00f4*/ 	.byte	0x00, 0xf0, 0x11, 0x00


	//----- nvinfo : EIATTR_KPARAM_INFO
	.align		4
.L_2589:
        /*00f8*/ 	.byte	0x04, 0x17
        /*00fa*/ 	.short	(.L_2591 - .L_2590)
.L_2590:
        /*00fc*/ 	.word	0x00000000
        /*0100*/ 	.short	0x0004
        /*0102*/ 	.short	0x0020
        /*0104*/ 	.byte	0x00, 0xf0, 0x21, 0x00


	//----- nvinfo : EIATTR_KPARAM_INFO
	.align		4
.L_2591:
        /*0108*/ 	.byte	0x04, 0x17
        /*010a*/ 	.short	(.L_2593 - .L_2592)
.L_2592:
        /*010c*/ 	.word	0x00000000
        /*0110*/ 	.short	0x0003
        /*0112*/ 	.short	0x0018
        /*0114*/ 	.byte	0x00, 0xf0, 0x21, 0x00


	//----- nvinfo : EIATTR_KPARAM_INFO
	.align		4
.L_2593:
        /*0118*/ 	.byte	0x04, 0x17
        /*011a*/ 	.short	(.L_2595 - .L_2594)
.L_2594:
        /*011c*/ 	.word	0x00000000
        /*0120*/ 	.short	0x0002
        /*0122*/ 	.short	0x0010
        /*0124*/ 	.byte	0x00, 0xf0, 0x21, 0x00


	//----- nvinfo : EIATTR_KPARAM_INFO
	.align		4
.L_2595:
        /*0128*/ 	.byte	0x04, 0x17
        /*012a*/ 	.short	(.L_2597 - .L_2596)
.L_2596:
        /*012c*/ 	.word	0x00000000
        /*0130*/ 	.short	0x0001
        /*0132*/ 	.short	0x0008
        /*0134*/ 	.byte	0x00, 0xf0, 0x21, 0x00


	//----- nvinfo : EIATTR_KPARAM_INFO
	.align		4
.L_2597:
        /*0138*/ 	.byte	0x04, 0x17
        /*013a*/ 	.short	(.L_2599 - .L_2598)
.L_2598:
        /*013c*/ 	.word	0x00000000
        /*0140*/ 	.short	0x0000
        /*0142*/ 	.short	0x0000
        /*0144*/ 	.byte	0x00, 0xf0, 0x21, 0x00


	//----- nvinfo : EIATTR_SPARSE_MMA_MASK
	.align		4
.L_2599:
        /*0148*/ 	.byte	0x03, 0x50
        /*014a*/ 	.short	0x0000


	//----- nvinfo : EIATTR_MAXREG_COUNT
	.align		4
        /*014c*/ 	.byte	0x03, 0x1b
        /*014e*/ 	.short	0x00ff


	//----- nvinfo : EIATTR_NUM_BARRIERS
	.align		4
        /*0150*/ 	.byte	0x02, 0x4c
        /*0152*/ 	.byte	0x01
	.zero		1


	//----- nvinfo : EIATTR_MERCURY_ISA_VERSION
	.align		4
        /*0154*/ 	.byte	0x03, 0x5f
        /*0156*/ 	.short	0x0101


	//----- nvinfo : EIATTR_EXIT_INSTR_OFFSETS
	.align		4
        /*0158*/ 	.byte	0x04, 0x1c
        /*015a*/ 	.short	(.L_2601 - .L_2600)


	//   ....[0]....
.L_2600:
        /*015c*/ 	.word	0x000001e0


	//   ....[1]....
        /*0160*/ 	.word	0x00000910


	//   ....[2]....
        /*0164*/ 	.word	0x00004f00


	//   ....[3]....
        /*0168*/ 	.word	0x00005200


	//   ....[4]....
        /*016c*/ 	.word	0x00005350


	//   ....[5]....
        /*0170*/ 	.word	0x000053f0


	//   ....[6]....
        /*0174*/ 	.word	0x00005430


	//----- nvinfo : EIATTR_CRS_STACK_SIZE
	.align		4
.L_2601:
        /*0178*/ 	.byte	0x04, 0x1e
        /*017a*/ 	.short	(.L_2603 - .L_2602)
.L_2602:
        /*017c*/ 	.word	0x00000000


	//----- nvinfo : EIATTR_CBANK_PARAM_SIZE
	.align		4
.L_2603:
        /*0180*/ 	.byte	0x03, 0x19
        /*0182*/ 	.short	0x0074


	//----- nvinfo : EIATTR_PARAM_CBANK
	.align		4
        /*0184*/ 	.byte	0x04, 0x0a
        /*0186*/ 	.short	(.L_2605 - .L_2604)
	.align		4
.L_2604:
        /*0188*/ 	.word	index@(.nv.constant0._Z23gemm_half_q_half_kernelILi2ELi48ELb1ELb0ELi64EEvPK6__halfPKjS4_S2_PS0_iiiiPKtS7_iiiiiibS2_i)
        /*018c*/ 	.short	0x0210
        /*018e*/ 	.short	0x0074


	//----- nvinfo : EIATTR_SW_WAR
	.align		4
.L_2605:
        /*0190*/ 	.byte	0x04, 0x36
        /*0192*/ 	.short	(.L_2607 - .L_2606)
.L_2606:
        /*0194*/ 	.word	0x00000008
.L_2607:


//--------------------- .nv.info._Z23gemm_half_q_half_kernelILi2ELi16ELb1ELb0ELi64EEvPK6__halfPKjS4_S2_PS0_iiiiPKtS7_iiiiiibS2_i --------------------------
	.section	.nv.info._Z23gemm_half_q_half_kernelILi2ELi16ELb1ELb0ELi64EEvPK6__halfPKjS4_S2_PS0_iiiiPKtS7_iiiiiibS2_i,"",@"SHT_CUDA_INFO"
	.sectionflags	@""
	.align	4


	//----- nvinfo : EIATTR_CUDA_API_VERSION
	.align		4
        /*0000*/ 	.byte	0x04, 0x37
        /*0002*/ 	.short	(.L_2609 - .L_2608)
.L_2608:
        /*0004*/ 	.word	0x00000082


	//----- nvinfo : EIATTR_KPARAM_INFO
	.align		4
.L_2609:
        /*0008*/ 	.byte	0x04, 0x17
        /*000a*/ 	.short	(.L_2611 - .L_2610)
.L_2610:
        /*000c*/ 	.word	0x00000000
        /*0010*/ 	.short	0x0013
        /*0012*/ 	.short	0x0070
        /*0014*/ 	.byte	0x00, 0xf0, 0x11, 0x00


	//----- nvinfo : EIATTR_KPARAM_INFO
	.align		4
.L_2611:
        /*0018*/ 	.byte	0x04, 0x17
        /*001a*/ 	.short	(.L_2613 - .L_2612)
.L_2612:
        /*001c*/ 	.word	0x00000000
        /*0020*/ 	.short	0x0012
        /*0022*/ 	.short	0x0068
        /*0024*/ 	.byte	0x00, 0xf0, 0x21, 0x00


	//----- nvinfo : EIATTR_KPARAM_INFO
	.align		4
.L_2613:
        /*0028*/ 	.byte	0x04, 0x17
        /*002a*/ 	.short	(.L_2615 - .L_2614)
.L_2614:
        /*002c*/ 	.word	0x00000000
        /*0030*/ 	.short	0x0011
        /*0032*/ 	.short	0x0060
        /*0034*/ 	.byte	0x00, 0xf0, 0x05, 0x00


	//----- nvinfo : EIATTR_KPARAM_INFO
	.align		4
.L_2615:
        /*0038*/ 	.byte	0x04, 0x17
        /*003a*/ 	.short	(.L_2617 - .L_2616)
.L_2616:
        /*003c*/ 	.word	0x00000000
        /*0040*/ 	.short	0x0010
        /*0042*/ 	.short	0x005c
        /*0044*/ 	.byte	0x00, 0xf0, 0x11, 0x00


	//----- nvinfo : EIATTR_KPARAM_INFO
	.align		4
.L_2617:
        /*0048*/ 	.byte	0x04, 0x17
        /*004a*/ 	.short	(.L_2619 - .L_2618)
.L_2618:
        /*004c*/ 	.word	0x00000000
        /*0050*/ 	.short	0x000f
        /*0052*/ 	.short	0x0058
        /*0054*/ 	.byte	0x00, 0xf0, 0x11, 0x00


	//----- nvinfo : EIATTR_KPARAM_INFO
	.align		4
.L_2619:
        /*0058*/ 	.byte	0x04, 0x17
        /*005a*/ 	.short	(.L_2621 - .L_2620)
.L_2620:
        /*005c*/ 	.word	0x00000000
        /*0060*/ 	.short	0x000e
        /*0062*/ 	.short	0x0054
        /*0064*/ 	.byte	0x00, 0xf0, 0x11, 0x00


	//----- nvinfo : EIATTR_KPARAM_INFO
	.align		4
.L_2621:
        /*0068*/ 	.byte	0x04, 0x17
        /*006a*/ 	.short	(.L_2623 - .L_2622)
.L_2622:
        /*006c*/ 	.word	0x00000000
        /*0070*/ 	.short	0x000d
        /*0072*/ 	.short	0x0050
        /*0074*/ 	.byte	0x00, 0xf0, 0x11, 0x00


	//----- nvinfo : EIATTR_KPARAM_INFO
	.align		4
.L_2623:
        /*0078*/ 	.byte	0x04, 0x17
        /*007a*/ 	.short	(.L_2625 - .L_2624)
.L_2624:
        /*007c*/ 	.word	0x00000000
        /*0080*/ 	.short	0x000c
        /*0082*/ 	.short	0x004c
        /*0084*/ 	.byte	0x00, 0xf0, 0x11, 0x00


	//----- nvinfo : EIATTR_KPARAM_INFO
	.align		4
.L_2625:
        /*0088*/ 	.byte	0x04, 0x17
        /*008a*/ 	.short	(.L_2627 - .L_2626)
.L_2626:
        /*008c*/ 	.word	0x00000000
        /*0090*/ 	.short	0x000b
        /*0092*/ 	.short	0x0048
        /*0094*/ 	.byte	0x00, 0xf0, 0x11, 0x00


	//----- nvinfo : EIATTR_KPARAM_INFO
	.align		4
.L_2627:
        /*0098*/ 	.byte	0x04, 0x17
        /*009a*/ 	.short	(.L_2629 - .L_2628)
.L_2628:
        /*009c*/ 	.word	0x00000000
        /*00a0*/ 	.short	0x000a
        /*00a2*/ 	.short	0x0040
        /*00a4*/ 	.byte	0x00, 0xf0, 0x21, 0x00


	//----- nvinfo : EIATTR_KPARAM_INFO
	.align		4
.L_2629:
        /*00a8*/ 	.byte	0x04, 0x17
        /*00aa*/ 	.short	(.L_2631 - .L_2630)
.L_2630:
        /*00ac*/ 	.word	0x00000000
        /*00b0*/ 	.short	0x0009
        /*00b2*/ 	.short	0x0038
        /*00b4*/ 	.byte	0x00, 0xf0, 0x21, 0x00


	//----- nvinfo : EIATTR_KPARAM_INFO
	.align		4
.L_2631:
        /*00b8*/ 	.byte	0x04, 0x17
        /*00ba*/ 	.short	(.L_2633 - .L_2632)
.L_2632:
        /*00bc*/ 	.word	0x00000000
        /*00c0*/ 	.short	0x0008
        /*00c2*/ 	.short	0x0034
        /*00c4*/ 	.byte	0x00, 0xf0, 0x11, 0x00


	//----- nvinfo : EIATTR_KPARAM_INFO
	.align		4
.L_2633:
        /*00c8*/ 	.byte	0x04, 0x17
        /*00ca*/ 	.short	(.L_2635 - .L_2634)
.L_2634:
        /*00cc*/ 	.word	0x00000000
        /*00d0*/ 	.short	0x0007
        /*00d2*/ 	.short	0x0030
        /*00d4*/ 	.byte	0x00, 0xf0, 0x11, 0x00


	//----- nvinfo : EIATTR_KPARAM_INFO
	.align		4
.L_2635:
        /*00d8*/ 	.byte	0x04, 0x17
        /*00da*/ 	.short	(.L_2637 - .L_2636)
.L_2636:
        /*00dc*/ 	.word	0x00000000
        /*00e0*/ 	.short	0x0006
        /*00e2*/ 	.short	0x002c
        /*00e4*/ 	.byte	0x00, 0xf0, 0x11, 0x00


	//----- nvinfo : EIATTR_KPARAM_INFO
	.align		4
.L_2637:
        /*00e8*/ 	.byte	0x04, 0x17
        /*00ea*/ 	.short	(.L_2639 - .L_2638)
.L_2638:
        /*00ec*/ 	.word	0x00000000
        /*00f0*/ 	.short	0x0005
        /*00f2*/ 	.short	0x0028
        /*00f4*/ 	.byte	0x00, 0xf0, 0x11, 0x00


	//----- nvinfo : EIATTR_KPARAM_INFO
	.align		4
.L_2639:
        /*00f8*/ 	.byte	0x04, 0x17
        /*00fa*/ 	.short	(.L_2641 - .L_2640)
.L_2640:
        /*00fc*/ 	.word	0x00000000
        /*0100*/ 	.short	0x0004
        /*0102*/ 	.short	0x0020
        /*0104*/ 	.byte	0x00, 0xf0, 0x21, 0x00


	//----- nvinfo : EIATTR_KPARAM_INFO
	.align		4
.L_2641:
        /*0108*/ 	.byte	0x04, 0x17
        /*010a*/ 	.short	(.L_2643 - .L_2642)
.L_2642:
        /*010c*/ 	.word	0x00000000
        /*0110*/ 	.short	0x0003
        /*0112*/ 	.short	0x0018
        /*0114*/ 	.byte	0x00, 0xf0, 0x21, 0x00


	//----- nvinfo : EIATTR_KPARAM_INFO
	.align		4
.L_2643:
        /*0118*/ 	.byte	0x04, 0x17
        /*011a*/ 	.short	(.L_2645 - .L_2644)
.L_2644:
        /*011c*/ 	.word	0x00000000
        /*0120*/ 	.short	0x0002
        /*0122*/ 	.short	0x0010
        /*0124*/ 	.byte	0x00, 0xf0, 0x21, 0x00


	//----- nvinfo : EIATTR_KPARAM_INFO
	.align		4
.L_2645:
        /*0128*/ 	.byte	0x04, 0x17
        /*012a*/ 	.short	(.L_2647 - .L_2646)
.L_2646:
        /*012c*/ 	.word	0x00000000
        /*0130*/ 	.short	0x0001
        /*0132*/ 	.short	0x0008
        /*0134*/ 	.byte	0x00, 0xf0, 0x21, 0x00


	//----- nvinfo : EIATTR_KPARAM_INFO
	.align		4
.L_2647:
        /*0138*/ 	.byte	0x04, 0x17
        /*013a*/ 	.short	(.L_2649 - .L_2648)
.L_2648:
        /*013c*/ 	.word	0x00000000
        /*0140*/ 	.short	0x0000
        /*0142*/ 	.short	0x0000
        /*0144*/ 	.byte	0x00, 0xf0, 0x21, 0x00


	//----- nvinfo : EIATTR_SPARSE_MMA_MASK
	.align		4
.L_2649:
        /*0148*/ 	.byte	0x03, 0x50
        /*014a*/ 	.short	0x0000


	//----- nvinfo : EIATTR_MAXREG_COUNT
	.align		4
        /*014c*/ 	.byte	0x03, 0x1b
        /*014e*/ 	.short	0x00ff


	//----- nvinfo : EIATTR_NUM_BARRIERS
	.align		4
        /*0150*/ 	.byte	0x02, 0x4c
        /*0152*/ 	.byte	0x01
	.zero		1


	//----- nvinfo : EIATTR_MERCURY_ISA_VERSION
	.align		4
        /*0154*/ 	.byte	0x03, 0x5f
        /*0156*/ 	.short	0x0101


	//----- nvinfo : EIATTR_EXIT_INSTR_OFFSETS
	.align		4
        /*0158*/ 	.byte	0x04, 0x1c
        /*015a*/ 	.short	(.L_2651 - .L_2650)


	//   ....[0]....
.L_2650:
        /*015c*/ 	.word	0x000001e0


	//   ....[1]....
        /*0160*/ 	.word	0x00000910


	//   ....[2]....
        /*0164*/ 	.word	0x00002ff0


	//   ....[3]....
        /*0168*/ 	.word	0x000032f0


	//   ....[4]....
        /*016c*/ 	.word	0x00003440


	//   ....[5]....
        /*0170*/ 	.word	0x000034e0


	//   ....[6]....
        /*0174*/ 	.word	0x00003520


	//----- nvinfo : EIATTR_CRS_STACK_SIZE
	.align		4
.L_2651:
        /*0178*/ 	.byte	0x04, 0x1e
        /*017a*/ 	.short	(.L_2653 - .L_2652)
.L_2652:
        /*017c*/ 	.word	0x00000000


	//----- nvinfo : EIATTR_CBANK_PARAM_SIZE
	.align		4
.L_2653:
        /*0180*/ 	.byte	0x03, 0x19
        /*0182*/ 	.short	0x0074


	//----- nvinfo : EIATTR_PARAM_CBANK
	.align		4
        /*0184*/ 	.byte	0x04, 0x0a
        /*0186*/ 	.short	(.L_2655 - .L_2654)
	.align		4
.L_2654:
        /*0188*/ 	.word	index@(.nv.constant0._Z23gemm_half_q_half_kernelILi2ELi16ELb1ELb0ELi64EEvPK6__halfPKjS4_S2_PS0_iiiiPKtS7_iiiiiibS2_i)
        /*018c*/ 	.short	0x0210
        /*018e*/ 	.short	0x0074


	//----- nvinfo : EIATTR_SW_WAR
	.align		4
.L_2655:
        /*0190*/ 	.byte	0x04, 0x36
        /*0192*/ 	.short	(.L_2657 - .L_2656)
.L_2656:
        /*0194*/ 	.word	0x00000008
.L_2657:


//--------------------- .nv.info._Z23gemm_half_q_half_kernelILi2ELi24ELb1ELb0ELi64EEvPK6__halfPKjS4_S2_PS0_iiiiPKtS7_iiiiiibS2_i --------------------------
	.section	.nv.info._Z23gemm_half_q_half_kernelILi2ELi24ELb1ELb0ELi64EEvPK6__halfPKjS4_S2_PS0_iiiiPKtS7_iiiiiibS2_i,"",@"SHT_CUDA_INFO"
	.sectionflags	@""
	.align	4


	//----- nvinfo : EIATTR_CUDA_API_VERSION
	.align		4
        /*0000*/ 	.byte	0x04, 0x37
        /*0002*/ 	.short	(.L_2659 - .L_2658)
.L_2658:
        /*0004*/ 	.word	0x00000082


	//----- nvinfo : EIATTR_KPARAM_INFO
	.align		4
.L_2659:
        /*0008*/ 	.byte	0x04, 0x17
        /*000a*/ 	.short	(.L_2661 - .L_2660)
.L_2660:
        /*000c*/ 	.word	0x00000000
        /*0010*/ 	.short	0x0013
        /*0012*/ 	.short	0x0070
        /*0014*/ 	.byte	0x00, 0xf0, 0x11, 0x00


	//----- nvinfo : EIATTR_KPARAM_INFO
	.align		4
.L_2661:
        /*0018*/ 	.byte	0x04, 0x17
        /*001a*/ 	.short	(.L_2663 - .L_2662)
.L_2662:
        /*001c*/ 	.word	0x00000000
        /*0020*/ 	.short	0x0012
        /*0022*/ 	.short	0x0068
        /*0024*/ 	.byte	0x00, 0xf0, 0x21, 0x00


	//----- nvinfo : EIATTR_KPARAM_INFO
	.align		4
.L_2663:
        /*0028*/ 	.byte	0x04, 0x17
        /*002a*/ 	.short	(.L_2665 - .L_2664)
.L_2664:
        /*002c*/ 	.word	0x00000000
        /*0030*/ 	.short	0x0011
        /*0032*/ 	.short	0x0060
        /*0034*/ 	.byte	0x00, 0xf0, 0x05, 0x00


	//----- nvinfo : EIATTR_KPARAM_INFO
	.align		4
.L_2665:
        /*0038*/ 	.byte	0x04, 0x17
        /*003a*/ 	.short	(.L_2667 - .L_2666)
.L_2666:
        /*003c*/ 	.word	0x00000000
        /*0040*/ 	.short	0x0010
        /*0042*/ 	.short	0x005c
        /*0044*/ 	.byte	0x00, 0xf0, 0x11, 0x00


	//----- nvinfo : EIATTR_KPARAM_INFO
	.align		4
.L_2667:
        /*0048*/ 	.byte	0x04, 0x17
        /*004a*/ 	.short	(.L_2669 - .L_2668)
.L_2668:
        /*004c*/ 	.word	0x00000000
        /*0050*/ 	.short	0x000f
        /*0052*/ 	.short	0x0058
        /*0054*/ 	.byte	0x00, 0xf0, 0x11, 0x00


	//----- nvinfo : EIATTR_KPARAM_INFO
	.align		4
.L_2669:
        /*0058*/ 	.byte	0x04, 0x17
        /*005a*/ 	.short	(.L_2671 - .L_2670)
.L_2670:
        /*005c*/ 	.word	0x00000000
        /*0060*/ 	.short	0x000e
        /*0062*/ 	.short	0x0054
        /*0064*/ 	.byte	0x00, 0xf0, 0x11, 0x00


	//----- nvinfo : EIATTR_KPARAM_INFO
	.align		4
.L_2671:
        /*0068*/ 	.byte	0x04, 0x17
        /*006a*/ 	.short	(.L_2673 - .L_2672)
.L_2672:
        /*006c*/ 	.word	0x00000000
        /*0070*/ 	.short	0x000d
        /*0072*/ 	.short	0x0050
        /*0074*/ 	.byte	0x00, 0xf0, 0x11, 0x00


	//----- nvinfo : EIATTR_KPARAM_INFO
	.align		4
.L_2673:
        /*0078*/ 	.byte	0x04, 0x17
        /*007a*/ 	.short	(.L_2675 - .L_2674)
.L_2674:
        /*007c*/ 	.word	0x00000000
        /*0080*/ 	.short	0x000c
        /*0082*/ 	.short	0x004c
        /*0084*/ 	.byte	0x00, 0xf0, 0x11, 0x00


	//----- nvinfo : EIATTR_KPARAM_INFO
	.align		4
.L_2675:
        /*0088*/ 	.byte	0x04, 0x17
        /*008a*/ 	.short	(.L_2677 - .L_2676)
.L_2676:
        /*008c*/ 	.word	0x00000000
        /*0090*/ 	.short	0x000b
        /*0092*/ 	.short	0x0048
        /*0094*/ 	.byte	0x00, 0xf0, 0x11, 0x00


	//----- nvinfo : EIATTR_KPARAM_INFO
	.align		4
.L_2677:
        /*0098*/ 	.byte	0x04, 0x17
        /*009a*/ 	.short	(.L_2679 - .L_2678)
.L_2678:
        /*009c*/ 	.word	0x00000000
        /*00a0*/ 	.short	0x000a
        /*00a2*/ 	.short	0x0040
        /*00a4*/ 	.byte	0x00, 0xf0, 0x21, 0x00


	//----- nvinfo : EIATTR_KPARAM_INFO
	.align		4
.L_2679:
        /*00a8*/ 	.byte	0x04, 0x17
        /*00aa*/ 	.short	(.L_2681 - .L_2680)
.L_2680:
        /*00ac*/ 	.word	0x00000000
        /*00b0*/ 	.short	0x0009
        /*00b2*/ 	.short	0x0038
        /*00b4*/ 	.byte	0x00, 0xf0, 0x21, 0x00


	//----- nvinfo : EIATTR_KPARAM_INFO
	.align		4
.L_2681:
        /*00b8*/ 	.byte	0x04, 0x17
        /*00ba*/ 	.short	(.L_2683 - .L_2682)
.L_2682:
        /*00bc*/ 	.word	0x00000000
        /*00c0*/ 	.short	0x0008
        /*00c2*/ 	.short	0x0034
        /*00c4*/ 	.byte	0x00, 0xf0, 0x11, 0x00


	//----- nvinfo : EIATTR_KPARAM_INFO
	.align		4
.L_2683:
        /*00c8*/ 	.byte	0x04, 0x17
        /*00ca*/ 	.short	(.L_2685 - .L_2684)
.L_2684:
        /*00cc*/ 	.word	0x00000000
        /*00d0*/ 	.short	0x0007
        /*00d2*/ 	.short	0x0030
        /*00d4*/ 	.byte	0x00, 0xf0, 0x11, 0x00


	//----- nvinfo : EIATTR_KPARAM_INFO
	.align		4
.L_2685:
        /*00d8*/ 	.byte	0x04, 0x17
        /*00da*/ 	.short	(.L_2687 - .L_2686)
.L_2686:
        /*00dc*/ 	.word	0x00000000
        /*00e0*/ 	.short	0x0006
        /*00e2*/ 	.short	0x002c
        /*00e4*/ 	.byte	0x00, 0xf0, 0x11, 0x00


	//----- nvinfo : EIATTR_KPARAM_INFO
	.align		4
.L_2687:
        /*00e8*/ 	.byte	0x04, 0x17
        /*00ea*/ 	.short	(.L_2689 - .L_2688)
.L_2688:
        /*00ec*/ 	.word	0x00000000
        /*00f0*/ 	.short	0x0005
        /*00f2*/ 	.short	0x0028
        /*00f4*/ 	.byte	0x00, 0xf0, 0x11, 0x00


	//----- nvinfo : EIATTR_KPARAM_INFO
	.align		4
.L_2689:
        /*00f8*/ 	.byte	0x04, 0x17
        /*00fa*/ 	.short	(.L_2691 - .L_2690)
.L_2690:
        /*00fc*/ 	.word	0x00000000
        /*0100*/ 	.short	0x0004
        /*0102*/ 	.short	0x0020
        /*0104*/ 	.byte	0x00, 0xf0, 0x21, 0x00


	//----- nvinfo : EIATTR_KPARAM_INFO
	.align		4
.L_2691:
        /*0108*/ 	.byte	0x04, 0x17
        /*010a*/ 	.short	(.L_2693 - .L_2692)
.L_2692:
        /*010c*/ 	.word	0x00000000
        /*0110*/ 	.short	0x0003
        /*0112*/ 	.short	0x0018
        /*0114*/ 	.byte	0x00, 0xf0, 0x21, 0x00


	//----- nvinfo : EIATTR_KPARAM_INFO
	.align		4
.L_2693:
        /*0118*/ 	.byte	0x04, 0x17
        /*011a*/ 	.short	(.L_2695 - .L_2694)
.L_2694:
        /*011c*/ 	.word	0x00000000
        /*0120*/ 	.short	0x0002
        /*0122*/ 	.short	0x0010
        /*0124*/ 	.byte	0x00, 0xf0, 0x21, 0x00


	//----- nvinfo : EIATTR_KPARAM_INFO
	.align		4
.L_2695:
        /*0128*/ 	.byte	0x04, 0x17
        /*012a*/ 	.short	(.L_2697 - .L_2696)
.L_2696:
        /*012c*/ 	.word	0x00000000
        /*0130*/ 	.short	0x0001
        /*0132*/ 	.short	0x0008
        /*0134*/ 	.byte	0x00, 0xf0, 0x21, 0x00


	//----- nvinfo : EIATTR_KPARAM_INFO
	.align		4
.L_2697:
        /*0138*/ 	.byte	0x04, 0x17
        /*013a*/ 	.short	(.L_2699 - .L_2698)
.L_2698:
        /*013c*/ 	.word	0x00000000
        /*0140*/ 	.short	0x0000
        /*0142*/ 	.short	0x0000
        /*0144*/ 	.byte	0x00, 0xf0, 0x21, 0x00


	//----- nvinfo : EIATTR_SPARSE_MMA_MASK
	.align		4
.L_2699:
        /*0148*/ 	.byte	0x03, 0x50
        /*014a*/ 	.short	0x0000


	//----- nvinfo : EIATTR_MAXREG_COUNT
	.align		4
        /*014c*/ 	.byte	0x03, 0x1b
        /*014e*/ 	.short	0x00ff


	//----- nvinfo : EIATTR_NUM_BARRIERS
	.align		4
        /*0150*/ 	.byte	0x02, 0x4c
        /*0152*/ 	.byte	0x01
	.zero		1


	//----- nvinfo : EIATTR_MERCURY_ISA_VERSION
	.align		4
        /*0154*/ 	.byte	0x03, 0x5f
        /*0156*/ 	.short	0x0101


	//----- nvinfo : EIATTR_EXIT_INSTR_OFFSETS
	.align		4
        /*0158*/ 	.byte	0x04, 0x1c
        /*015a*/ 	.short	(.L_2701 - .L_2700)


	//   ....[0]....
.L_2700:
        /*015c*/ 	.word	0x000001e0


	//   ....[1]....
        /*0160*/ 	.word	0x00000910


	//   ....[2]....
        /*0164*/ 	.word	0x00006d20


	//   ....[3]....
        /*0168*/ 	.word	0x00007020


	//   ....[4]....
        /*016c*/ 	.word	0x00007170


	//   ....[5]....
        /*0170*/ 	.word	0x00007210


	//   ....[6]....
        /*0174*/ 	.word	0x00007250


	//----- nvinfo : EIATTR_CRS_STACK_SIZE
	.align		4
.L_2701:
        /*0178*/ 	.byte	0x04, 0x1e
        /*017a*/ 	.short	(.L_2703 - .L_2702)
.L_2702:
        /*017c*/ 	.word	0x00000000


	//----- nvinfo : EIATTR_CBANK_PARAM_SIZE
	.align		4
.L_2703:
        /*0180*/ 	.byte	0x03, 0x19
        /*0182*/ 	.short	0x0074


	//----- nvinfo : EIATTR_PARAM_CBANK
	.align		4
        /*0184*/ 	.byte	0x04, 0x0a
        /*0186*/ 	.short	(.L_2705 - .L_2704)
	.align		4
.L_2704:
        /*0188*/ 	.word	index@(.nv.constant0._Z23gemm_half_q_half_kernelILi2ELi24ELb1ELb0ELi64EEvPK6__halfPKjS4_S2_PS0_iiiiPKtS7_iiiiiibS2_i)
        /*018c*/ 	.short	0x0210
        /*018e*/ 	.short	0x0074


	//----- nvinfo : EIATTR_SW_WAR
	.align		4
.L_2705:
        /*0190*/ 	.byte	0x04, 0x36
        /*0192*/ 	.short	(.L_2707 - .L_2706)
.L_2706:
        /*0194*/ 	.word	0x00000008
.L_2707:


//--------------------- .nv.info._Z23gemm_half_q_half_kernelILi2ELi8ELb1ELb0ELi64EEvPK6__halfPKjS4_S2_PS0_iiiiPKtS7_iiiiiibS2_i --------------------------
	.section	.nv.info._Z23gemm_half_q_half_kernelILi2ELi8ELb1ELb0ELi64EEvPK6__halfPKjS4_S2_PS0_iiiiPKtS7_iiiiiibS2_i,"",@"SHT_CUDA_INFO"
	.sectionflags	@""
	.align	4


	//----- nvinfo : EIATTR_CUDA_API_VERSION
	.align		4
        /*0000*/ 	.byte	0x04, 0x37
        /*0002*/ 	.short	(.L_2709 - .L_2708)
.L_2708:
        /*0004*/ 	.word	0x00000082


	//----- nvinfo : EIATTR_KPARAM_INFO
	.align		4
.L_2709:
        /*0008*/ 	.byte	0x04, 0x17
        /*000a*/ 	.short	(.L_2711 - .L_2710)
.L_2710:
        /*000c*/ 	.word	0x00000000
        /*0010*/ 	.short	0x0013
        /*0012*/ 	.short	0x0070
        /*0014*/ 	.byte	0x00, 0xf0, 0x11, 0x00


	//----- nvinfo : EIATTR_KPARAM_INFO
	.align		4
.L_2711:
        /*0018*/ 	.byte	0x04, 0x17
        /*001a*/ 	.short	(.L_2713 - .L_2712)
.L_2712:
        /*001c*/ 	.word	0x00000000
        /*0020*/ 	.short	0x0012
        /*0022*/ 	.short	0x0068
        /*0024*/ 	.byte	0x00, 0xf0, 0x21, 0x00


	//----- nvinfo : EIATTR_KPARAM_INFO
	.align		4
.L_2713:
        /*0028*/ 	.byte	0x04, 0x17
        /*002a*/ 	.short	(.L_2715 - .L_2714)
.L_2714:
        /*002c*/ 	.word	0x00000000
        /*0030*/ 	.short	0x0011
        /*0032*/ 	.short	0x0060
        /*0034*/ 	.byte	0x00, 0xf0, 0x05, 0x00


	//----- nvinfo : EIATTR_KPARAM_INFO
	.align		4
.L_2715:
        /*0038*/ 	.byte	0x04, 0x17
        /*003a*/ 	.short	(.L_2717 - .L_2716)
.L_2716:
        /*003c*/ 	.word	0x00000000
        /*0040*/ 	.short	0x0010
        /*0042*/ 	.short	0x005c
        /*0044*/ 	.byte	0x00, 0xf0, 0x11, 0x00


	//----- nvinfo : EIATTR_KPARAM_INFO
	.align		4
.L_2717:
        /*0048*/ 	.byte	0x04, 0x17
        /*004a*/ 	.short	(.L_2719 - .L_2718)
.L_2718:
        /*004c*/ 	.word	0x00000000
        /*0050*/ 	.short	0x000f
        /*0052*/ 	.short	0x0058
        /*0054*/ 	.byte	0x00, 0xf0, 0x11, 0x00


	//----- nvinfo : EIATTR_KPARAM_INFO
	.align		4
.L_2719:
        /*0058*/ 	.byte	0x04, 0x17
        /*005a*/ 	.short	(.L_2721 - .L_2720)
.L_2720:
        /*005c*/ 	.word	0x00000000
        /*0060*/ 	.short	0x000e
        /*0062*/ 	.short	0x0054
        /*0064*/ 	.byte	0x00, 0xf0, 0x11, 0x00


	//----- nvinfo : EIATTR_KPARAM_INFO
	.align		4
.L_2721:
        /*0068*/ 	.byte	0x04, 0x17
        /*006a*/ 	.short	(.L_2723 - .L_2722)
.L_2722:
        /*006c*/ 	.word	0x00000000
        /*0070*/ 	.short	0x000d
        /*0072*/ 	.short	0x0050
        /*0074*/ 	.byte	0x00, 0xf0, 0x11, 0x00


	//----- nvinfo : EIATTR_KPARAM_INFO
	.align		4
.L_2723:
        /*0078*/ 	.byte	0x04, 0x17
        /*007a*/ 	.short	(.L_2725 - .L_2724)
.L_2724:
        /*007c*/ 	.word	0x00000000
        /*0080*/ 	.short	0x000c
        /*0082*/ 	.short	0x004c
        /*0084*/ 	.byte	0x00, 0xf0, 0x11, 0x00


	//----- nvinfo : EIATTR_KPARAM_INFO
	.align		4
.L_2725:
        /*0088*/ 	.byte	0x04, 0x17
        /*008a*/ 	.short	(.L_2727 - .L_2726)
.L_2726:
        /*008c*/ 	.word	0x00000000
        /*0090*/ 	.short	0x000b
        /*0092*/ 	.short	0x0048
        /*0094*/ 	.byte	0x00, 0xf0, 0x11, 0x00


	//----- nvinfo : EIATTR_KPARAM_INFO
	.align		4
.L_2727:
        /*0098*/ 	.byte	0x04, 0x17
        /*009a*/ 	.short	(.L_2729 - .L_2728)
.L_2728:
        /*009c*/ 	.word	0x00000000
        /*00a0*/ 	.short	0x000a
        /*00a2*/ 	.short	0x0040
        /*00a4*/ 	.byte	0x00, 0xf0, 0x21, 0x00


	//----- nvinfo : EIATTR_KPARAM_INFO
	.align		4
.L_2729:
        /*00a8*/ 	.byte	0x04, 0x17
        /*00aa*/ 	.short	(.L_2731 - .L_2730)
.L_2730:
        /*00ac*/ 	.word	0x00000000
        /*00b0*/ 	.short	0x0009
        /*00b2*/ 	.short	0x0038
        /*00b4*/ 	.byte	0x00, 0xf0, 0x21, 0x00


	//----- nvinfo : EIATTR_KPARAM_INFO
	.align		4
.L_2731:
        /*00b8*/ 	.byte	0x04, 0x17
        /*00ba*/ 	.short	(.L_2733 - .L_2732)
.L_2732:
        /*00bc*/ 	.word	0x00000000
        /*00c0*/ 	.short	0x0008
        /*00c2*/ 	.short	0x0034
        /*00c4*/ 	.byte	0x00, 0xf0, 0x11, 0x00


	//----- nvinfo : EIATTR_KPARAM_INFO
	.align		4
.L_2733:
        /*00c8*/ 	.byte	0x04, 0x17
        /*00ca*/ 	.short	(.L_2735 - .L_2734)
.L_2734:
        /*00cc*/ 	.word	0x00000000
        /*00d0*/ 	.short	0x0007
        /*00d2*/ 	.short	0x0030
        /*00d4*/ 	.byte	0x00, 0xf0, 0x11, 0x00


	//----- nvinfo : EIATTR_KPARAM_INFO
	.align		4
.L_2735:
        /*00d8*/ 	.byte	0x04, 0x17
        /*00da*/ 	.short	(.L_2737 - .L_2736)
.L_2736:
        /*00dc*/ 	.word	0x00000000
        /*00e0*/ 	.short	0x0006
        /*00e2*/ 	.short	0x002c
        /*00e4*/ 	.byte	0x00, 0xf0, 0x11, 0x00


	//----- nvinfo : EIATTR_KPARAM_INFO
	.align		4
.L_2737:
        /*00e8*/ 	.byte	0x04, 0x17
        /*00ea*/ 	.short	(.L_2739 - .L_2738)
.L_2738:
        /*00ec*/ 	.word	0x00000000
        /*00f0*/ 	.short	0x0005
        /*00f2*/ 	.short	0x0028
        /*00f4*/ 	.byte	0x00, 0xf0, 0x11, 0x00


	//----- nvinfo : EIATTR_KPARAM_INFO
	.align		4
.L_2739:
        /*00f8*/ 	.byte	0x04, 0x17
        /*00fa*/ 	.short	(.L_2741 - .L_2740)
.L_2740:
        /*00fc*/ 	.word	0x00000000
        /*0100*/ 	.short	0x0004
        /*0102*/ 	.short	0x0020
        /*0104*/ 	.byte	0x00, 0xf0, 0x21, 0x00


	//----- nvinfo : EIATTR_KPARAM_INFO
	.align		4
.L_2741:
        /*0108*/ 	.byte	0x04, 0x17
        /*010a*/ 	.short	(.L_2743 - .L_2742)
.L_2742:
        /*010c*/ 	.word	0x00000000
        /*0110*/ 	.short	0x0003
        /*0112*/ 	.short	0x0018
        /*0114*/ 	.byte	0x00, 0xf0, 0x21, 0x00


	//----- nvinfo : EIATTR_KPARAM_INFO
	.align		4
.L_2743:
        /*0118*/ 	.byte	0x04, 0x17
        /*011a*/ 	.short	(.L_2745 - .L_2744)
.L_2744:
        /*011c*/ 	.word	0x00000000
        /*0120*/ 	.short	0x0002
        /*0122*/ 	.short	0x0010
        /*0124*/ 	.byte	0x00, 0xf0, 0x21, 0x00


	//----- nvinfo : EIATTR_KPARAM_INFO
	.align		4
.L_2745:
        /*0128*/ 	.byte	0x04, 0x17
        /*012a*/ 	.short	(.L_2747 - .L_2746)
.L_2746:
        /*012c*/ 	.word	0x00000000
        /*0130*/ 	.short	0x0001
        /*0132*/ 	.short	0x0008
        /*0134*/ 	.byte	0x00, 0xf0, 0x21, 0x00


	//----- nvinfo : EIATTR_KPARAM_INFO
	.align		4
.L_2747:
        /*0138*/ 	.byte	0x04, 0x17
        /*013a*/ 	.short	(.L_2749 - .L_2748)
.L_2748:
        /*013c*/ 	.word	0x00000000
        /*0140*/ 	.short	0x0000
        /*0142*/ 	.short	0x0000
        /*0144*/ 	.byte	0x00, 0xf0, 0x21, 0x00


	//----- nvinfo : EIATTR_SPARSE_MMA_MASK
	.align		4
.L_2749:
        /*0148*/ 	.byte	0x03, 0x50
        /*014a*/ 	.short	0x0000


	//----- nvinfo : EIATTR_MAXREG_COUNT
	.align		4
        /*014c*/ 	.byte	0x03, 0x1b
        /*014e*/ 	.short	0x00ff


	//----- nvinfo : EIATTR_NUM_BARRIERS
	.align		4
        /*0150*/ 	.byte	0x02, 0x4c
        /*0152*/ 	.byte	0x01
	.zero		1


	//----- nvinfo : EIATTR_MERCURY_ISA_VERSION
	.align		4
        /*0154*/ 	.byte	0x03, 0x5f
        /*0156*/ 	.short	0x0101


	//----- nvinfo : EIATTR_EXIT_INSTR_OFFSETS
	.align		4
        /*0158*/ 	.byte	0x04, 0x1c
        /*015a*/ 	.short	(.L_2751 - .L_2750)


	//   ....[0]....
.L_2750:
        /*015c*/ 	.word	0x000001e0


	//   ....[1]....
        /*0160*/ 	.word	0x00000910


	//   ....[2]....
        /*0164*/ 	.word	0x00005190


	//   ....[3]....
        /*0168*/ 	.word	0x00005490


	//   ....[4]....
        /*016c*/ 	.word	0x000055e0


	//   ....[5]....
        /*0170*/ 	.word	0x00005680


	//   ....[6]....
        /*0174*/ 	.word	0x000056c0


	//----- nvinfo : EIATTR_CRS_STACK_SIZE
	.align		4
.L_2751:
        /*0178*/ 	.byte	0x04, 0x1e
        /*017a*/ 	.short	(.L_2753 - .L_2752)
.L_2752:
        /*017c*/ 	.word	0x00000000


	//----- nvinfo : EIATTR_CBANK_PARAM_SIZE
	.align		4
.L_2753:
        /*0180*/ 	.byte	0x03, 0x19
        /*0182*/ 	.short	0x0074


	//----- nvinfo : EIATTR_PARAM_CBANK
	.align		4
        /*0184*/ 	.byte	0x04, 0x0a
        /*0186*/ 	.short	(.L_2755 - .L_2754)
	.align		4
.L_2754:
        /*0188*/ 	.word	index@(.nv.constant0._Z23gemm_half_q_half_kernelILi2ELi8ELb1ELb0ELi64EEvPK6__halfPKjS4_S2_PS0_iiiiPKtS7_iiiiiibS2_i)
        /*018c*/ 	.short	0x0210
        /*018e*/ 	.short	0x0074


	//----- nvinfo : EIATTR_SW_WAR
	.align		4
.L_2755:
        /*0190*/ 	.byte	0x04, 0x36
        /*0192*/ 	.short	(.L_2757 - .L_2756)
.L_2756:
        /*0194*/ 	.word	0x00000008
.L_2757:


//--------------------- .nv.info._Z23gemm_half_q_half_kernelILi2ELi12ELb1ELb0ELi64EEvPK6__halfPKjS4_S2_PS0_iiiiPKtS7_iiiiiibS2_i --------------------------
	.section	.nv.info._Z23gemm_half_q_half_kernelILi2ELi12ELb1ELb0ELi64EEvPK6__halfPKjS4_S2_PS0_iiiiPKtS7_iiiiiibS2_i,"",@"SHT_CUDA_INFO"
	.sectionflags	@""
	.align	4


	//----- nvinfo : EIATTR_CUDA_API_VERSION
	.align		4
        /*0000*/ 	.byte	0x04, 0x37
        /*0002*/ 	.short	(.L_2759 - .L_2758)
.L_2758:
        /*0004*/ 	.word	0x00000082


	//----- nvinfo : EIATTR_KPARAM_INFO
	.align		4
.L_2759:
        /*0008*/ 	.byte	0x04, 0x17
        /*000a*/ 	.short	(.L_2761 - .L_2760)
.L_2760:
        /*000c*/ 	.word	0x00000000
        /*0010*/ 	.short	0x0013
        /*0012*/ 	.short	0x0070
        /*0014*/ 	.byte	0x00, 0xf0, 0x11, 0x00


	//----- nvinfo : EIATTR_KPARAM_INFO
	.align		4
.L_2761:
        /*0018*/ 	.byte	0x04, 0x17
        /*001a*/ 	.short	(.L_2763 - .L_2762)
.L_2762:
        /*001c*/ 	.word	0x00000000
        /*0020*/ 	.short	0x0012
        /*0022*/ 	.short	0x0068
        /*0024*/ 	.byte	0x00, 0xf0, 0x21, 0x00


	//----- nvinfo : EIATTR_KPARAM_INFO
	.align		4
.L_2763:
        /*0028*/ 	.byte	0x04, 0x17
        /*002a*/ 	.short	(.L_2765 - .L_2764)
.L_2764:
        /*002c*/ 	.word	0x00000000
        /*0030*/ 	.short	0x0011
        /*0032*/ 	.short	0x0060
        /*0034*/ 	.byte	0x00, 0xf0, 0x05, 0x00


	//----- nvinfo : EIATTR_KPARAM_INFO
	.align		4
.L_2765:
        /*0038*/ 	.byte	0x04, 0x17
        /*003a*/ 	.short	(.L_2767 - .L_2766)
.L_2766:
        /*003c*/ 	.word	0x00000000
        /*0040*/ 	.short	0x0010
        /*0042*/ 	.short	0x005c
        /*0044*/ 	.byte	0x00, 0xf0, 0x11, 0x00


	//----- nvinfo : EIATTR_KPARAM_INFO
	.align		4
.L_2767:
        /*0048*/ 	.byte	0x04, 0x17
        /*004a*/ 	.short	(.L_2769 - .L_2768)
.L_2768:
        /*004c*/ 	.word	0x00000000
        /*0050*/ 	.short	0x000f
        /*0052*/ 	.short	0x0058
        /*0054*/ 	.byte	0x00, 0xf0, 0x11, 0x00


	//----- nvinfo : EIATTR_KPARAM_INFO
	.align		4
.L_2769:
        /*0058*/ 	.byte	0x04, 0x17
        /*005a*/ 	.short	(.L_2771 - .L_2770)
.L_2770:
        /*005c*/ 	.word	0x00000000
        /*0060*/ 	.short	0x000e
        /*0062*/ 	.short	0x0054
        /*0064*/ 	.byte	0x00, 0xf0, 0x11, 0x00


	//----- nvinfo : EIATTR_KPARAM_INFO
	.align		4
.L_2771:
        /*0068*/ 	.byte	0x04, 0x17
        /*006a*/ 	.short	(.L_2773 - .L_2772)
.L_2772:
        /*006c*/ 	.word	0x00000000
        /*0070*/ 	.short	0x000d
        /*0072*/ 	.short	0x0050
        /*0074*/ 	.byte	0x00, 0xf0, 0x11, 0x00


	//----- nvinfo : EIATTR_KPARAM_INFO
	.align		4
.L_2773:
        /*0078*/ 	.byte	0x04, 0x17
        /*007a*/ 	.short	(.L_2775 - .L_2774)
.L_2774:
        /*007c*/ 	.word	0x00000000
        /*0080*/ 	.short	0x000c
        /*0082*/ 	.short	0x004c
        /*0084*/ 	.byte	0x00, 0xf0, 0x11, 0x00


	//----- nvinfo : EIATTR_KPARAM_INFO
	.align		4
.L_2775:
        /*0088*/ 	.byte	0x04, 0x17
        /*008a*/ 	.short	(.L_2777 - .L_2776)
.L_2776:
        /*008c*/ 	.word	0x00000000
        /*0090*/ 	.short	0x000b
        /*0092*/ 	.short	0x0048
        /*0094*/ 	.byte	0x00, 0xf0, 0x11, 0x00


	//----- nvinfo : EIATTR_KPARAM_INFO
	.align		4
.L_2777:
        /*0098*/ 	.byte	0x04, 0x17
        /*009a*/ 	.short	(.L_2779 - .L_2778)
.L_2778:
        /*009c*/ 	.word	0x00000000
        /*00a0*/ 	.short	0x000a
        /*00a2*/ 	.short	0x0040
        /*00a4*/ 	.byte	0x00, 0xf0, 0x21, 0x00


	//----- nvinfo : EIATTR_KPARAM_INFO
	.align		4
.L_2779:
        /*00a8*/ 	.byte	0x04, 0x17
        /*00aa*/ 	.short	(.L_2781 - .L_2780)
.L_2780:
        /*00ac*/ 	.word	0x00000000
        /*00b0*/ 	.short	0x0009
        /*00b2*/ 	.short	0x0038
        /*00b4*/ 	.byte	0x00, 0xf0, 0x21, 0x00


	//----- nvinfo : EIATTR_KPARAM_INFO
	.align		4
.L_2781:
        /*00b8*/ 	.byte	0x04, 0x17
        /*00ba*/ 	.short	(.L_2783 - .L_2782)
.L_2782:
        /*00bc*/ 	.word	0x00000000
        /*00c0*/ 	.short	0x0008
        /*00c2*/ 	.short	0x0034
        /*00c4*/ 	.byte	0x00, 0xf0, 0x11, 0x00


	//----- nvinfo : EIATTR_KPARAM_INFO
	.align		4
.L_2783:
        /*00c8*/ 	.byte	0x04, 0x17
        /*00ca*/ 	.short	(.L_2785 - .L_2784)
.L_2784:
        /*00cc*/ 	.word	0x00000000
        /*00d0*/ 	.short	0x0007
        /*00d2*/ 	.short	0x0030
        /*00d4*/ 	.byte	0x00, 0xf0, 0x11, 0x00


	//----- nvinfo : EIATTR_KPARAM_INFO
	.align		4
.L_2785:
        /*00d8*/ 	.byte	0x04, 0x17
        /*00da*/ 	.short	(.L_2787 - .L_2786)
.L_2786:
        /*00dc*/ 	.word	0x00000000
        /*00e0*/ 	.short	0x0006
        /*00e2*/ 	.short	0x002c
        /*00e4*/ 	.byte	0x00, 0xf0, 0x11, 0x00


	//----- nvinfo : EIATTR_KPARAM_INFO
	.align		4
.L_2787:
        /*00e8*/ 	.byte	0x04, 0x17
        /*00ea*/ 	.short	(.L_2789 - .L_2788)
.L_2788:
        /*00ec*/ 	.word	0x00000000
        /*00f0*/ 	.short	0x0005
        /*00f2*/ 	.short	0x0028
        /*00f4*/ 	.byte	0x00, 0xf0, 0x11, 0x00


	//----- nvinfo : EIATTR_KPARAM_INFO
	.align		4
.L_2789:
        /*00f8*/ 	.byte	0x04, 0x17
        /*00fa*/ 	.short	(.L_2791 - .L_2790)
.L_2790:
        /*00fc*/ 	.word	0x00000000
        /*0100*/ 	.short	0x0004
        /*0102*/ 	.short	0x0020
        /*0104*/ 	.byte	0x00, 0xf0, 0x21, 0x00


	//----- nvinfo : EIATTR_KPARAM_INFO
	.align		4
.L_2791:
        /*0108*/ 	.byte	0x04, 0x17
        /*010a*/ 	.short	(.L_2793 - .L_2792)
.L_2792:
        /*010c*/ 	.word	0x00000000
        /*0110*/ 	.short	0x0003
        /*0112*/ 	.short	0x0018
        /*0114*/ 	.byte	0x00, 0xf0, 0x21, 0x00


	//----- nvinfo : EIATTR_KPARAM_INFO
	.align		4
.L_2793:
        /*0118*/ 	.byte	0x04, 0x17
        /*011a*/ 	.short	(.L_2795 - .L_2794)
.L_2794:
        /*011c*/ 	.word	0x00000000
        /*0120*/ 	.short	0x0002
        /*0122*/ 	.short	0x0010
        /*0124*/ 	.byte	0x00, 0xf0, 0x21, 0x00


	//----- nvinfo : EIATTR_KPARAM_INFO
	.align		4
.L_2795:
        /*0128*/ 	.byte	0x04, 0x17
        /*012a*/ 	.short	(.L_2797 - .L_2796)
.L_2796:
        /*012c*/ 	.word	0x00000000
        /*0130*/ 	.short	0x0001
        /*0132*/ 	.short	0x0008
        /*0134*/ 	.byte	0x00, 0xf0, 0x21, 0x00


	//----- nvinfo : EIATTR_KPARAM_INFO
	.align		4
.L_2797:
        /*0138*/ 	.byte	0x04, 0x17
        /*013a*/ 	.short	(.L_2799 - .L_2798)
.L_2798:
        /*013c*/ 	.word	0x00000000
        /*0140*/ 	.short	0x0000
        /*0142*/ 	.short	0x0000
        /*0144*/ 	.byte	0x00, 0xf0, 0x21, 0x00


	//----- nvinfo : EIATTR_SPARSE_MMA_MASK
	.align		4
.L_2799:
        /*0148*/ 	.byte	0x03, 0x50
        /*014a*/ 	.short	0x0000


	//----- nvinfo : EIATTR_MAXREG_COUNT
	.align		4
        /*014c*/ 	.byte	0x03, 0x1b
        /*014e*/ 	.short	0x00ff


	//----- nvinfo : EIATTR_NUM_BARRIERS
	.align		4
        /*0150*/ 	.byte	0x02, 0x4c
        /*0152*/ 	.byte	0x01
	.zero		1


	//----- nvinfo : EIATTR_MERCURY_ISA_VERSION
	.align		4
        /*0154*/ 	.byte	0x03, 0x5f
        /*0156*/ 	.short	0x0101


	//----- nvinfo : EIATTR_EXIT_INSTR_OFFSETS
	.align		4
        /*0158*/ 	.byte	0x04, 0x1c
        /*015a*/ 	.short	(.L_2801 - .L_2800)


	//   ....[0]....
.L_2800:
        /*015c*/ 	.word	0x000001e0


	//   ....[1]....
        /*0160*/ 	.word	0x00000910


	//   ....[2]....
        /*0164*/ 	.word	0x00006b50


	//   ....[3]....
        /*0168*/ 	.word	0x00006e50


	//   ....[4]....
        /*016c*/ 	.word	0x00006fa0


	//   ....[5]....
        /*0170*/ 	.word	0x00007040


	//   ....[6]....
        /*0174*/ 	.word	0x00007080


	//----- nvinfo : EIATTR_CRS_STACK_SIZE
	.align		4
.L_2801:
        /*0178*/ 	.byte	0x04, 0x1e
        /*017a*/ 	.short	(.L_2803 - .L_2802)
.L_2802:
        /*017c*/ 	.word	0x00000000


	//----- nvinfo : EIATTR_CBANK_PARAM_SIZE
	.align		4
.L_2803:
        /*0180*/ 	.byte	0x03, 0x19
        /*0182*/ 	.short	0x0074


	//----- nvinfo : EIATTR_PARAM_CBANK
	.align		4
        /*0184*/ 	.byte	0x04, 0x0a
        /*0186*/ 	.short	(.L_2805 - .L_2804)
	.align		4
.L_2804:
        /*0188*/ 	.word	index@(.nv.constant0._Z23gemm_half_q_half_kernelILi2ELi12ELb1ELb0ELi64EEvPK6__halfPKjS4_S2_PS0_iiiiPKtS7_iiiiiibS2_i)
        /*018c*/ 	.short	0x0210
        /*018e*/ 	.short	0x0074


	//----- nvinfo : EIATTR_SW_WAR
	.align		4
.L_2805:
        /*0190*/ 	.byte	0x04, 0x36
        /*0192*/ 	.short	(.L_2807 - .L_2806)
.L_2806:
        /*0194*/ 	.word	0x00000008
.L_2807:


//--------------------- .nv.info._Z23gemm_half_q_half_kernelILi2ELi14ELb1ELb0ELi64EEvPK6__halfPKjS4_S2_PS0_iiiiPKtS7_iiiiiibS2_i --------------------------
	.section	.nv.info._Z23gemm_half_q_half_kernelILi2ELi14ELb1ELb0ELi64EEvPK6__halfPKjS4_S2_PS0_iiiiPKtS7_iiiiiibS2_i,"",@"SHT_CUDA_INFO"
	.sectionflags	@""
	.align	4


	//----- nvinfo : EIATTR_CUDA_API_VERSION
	.align		4
        /*0000*/ 	.byte	0x04, 0x37
        /*0002*/ 	.short	(.L_2809 - .L_2808)
.L_2808:
        /*0004*/ 	.word	0x00000082


	//----- nvinfo : EIATTR_KPARAM_INFO
	.align		4
.L_2809:
        /*0008*/ 	.byte	0x04, 0x17
        /*000a*/ 	.short	(.L_2811 - .L_2810)
.L_2810:
        /*000c*/ 	.word	0x00000000
        /*0010*/ 	.short	0x0013
        /*0012*/ 	.short	0x0070
        /*0014*/ 	.byte	0x00, 0xf0, 0x11, 0x00


	//----- nvinfo : EIATTR_KPARAM_INFO
	.align		4
.L_2811:
        /*0018*/ 	.byte	0x04, 0x17
        /*001a*/ 	.short	(.L_2813 - .L_2812)
.L_2812:
        /*001c*/ 	.word	0x00000000
        /*0020*/ 	.short	0x0012
        /*0022*/ 	.short	0x0068
        /*0024*/ 	.byte	0x00, 0xf0, 0x21, 0x00


	//----- nvinfo : EIATTR_KPARAM_INFO
	.align		4
.L_2813:
        /*0028*/ 	.byte	0x04, 0x17
        /*002a*/ 	.short	(.L_2815 - .L_2814)
.L_2814:
        /*002c*/ 	.word	0x00000000
        /*0030*/ 	.short	0x0011
        /*0032*/ 	.short	0x0060
        /*0034*/ 	.byte	0x00, 0xf0, 0x05, 0x00


	//----- nvinfo : EIATTR_KPARAM_INFO
	.align		4
.L_2815:
        /*0038*/ 	.byte	0x04, 0x17
        /*003a*/ 	.short	(.L_2817 - .L_2816)
.L_2816:
        /*003c*/ 	.word	0x00000000
        /*0040*/ 	.short	0x0010
        /*0042*/ 	.short	0x005c
        /*0044*/ 	.byte	0x00, 0xf0, 0x11, 0x00


	//----- nvinfo : EIATTR_KPARAM_INFO
	.align		4
.L_2817:
        /*0048*/ 	.byte	0x04, 0x17
        /*004a*/ 	.short	(.L_2819 - .L_2818)
.L_2818:
        /*004c*/ 	.word	0x00000000
        /*0050*/ 	.short	0x000f
        /*0052*/ 	.short	0x0058
        /*0054*/ 	.byte	0x00, 0xf0, 0x11, 0x00


	//----- nvinfo : EIATTR_KPARAM_INFO
	.align		4
.L_2819:
        /*0058*/ 	.byte	0x04, 0x17
        /*005a*/ 	.short	(.L_2821 - .L_2820)
.L_2820:
        /*005c*/ 	.word	0x00000000
        /*0060*/ 	.short	0x000e
        /*0062*/ 	.short	0x0054
        /*0064*/ 	.byte	0x00, 0xf0, 0x11, 0x00


	//----- nvinfo : EIATTR_KPARAM_INFO
	.align		4
.L_2821:
        /*0068*/ 	.byte	0x04, 0x17
        /*006a*/ 	.short	(.L_2823 - .L_2822)
.L_2822:
        /*006c*/ 	.word	0x00000000
        /*0070*/ 	.short	0x000d
        /*0072*/ 	.short	0x0050
        /*0074*/ 	.byte	0x00, 0xf0, 0x11, 0x00


	//----- nvinfo : EIATTR_KPARAM_INFO
	.align		4
.L_2823:
        /*0078*/ 	.byte	0x04, 0x17
        /*007a*/ 	.short	(.L_2825 - .L_2824)
.L_2824:
        /*007c*/ 	.word	0x00000000
        /*0080*/ 	.short	0x000c
        /*0082*/ 	.short	0x004c
        /*0084*/ 	.byte	0x00, 0xf0, 0x11, 0x00


	//----- nvinfo : EIATTR_KPARAM_INFO
	.align		4
.L_2825:
        /*0088*/ 	.byte	0x04, 0x17
        /*008a*/ 	.short	(.L_2827 - .L_2826)
.L_2826:
        /*008c*/ 	.word	0x00000000
        /*0090*/ 	.short	0x000b
        /*0092*/ 	.short	0x0048
        /*0094*/ 	.byte	0x00, 0xf0, 0x11, 0x00


	//----- nvinfo : EIATTR_KPARAM_INFO
	.align		4
.L_2827:
        /*0098*/ 	.byte	0x04, 0x17
        /*009a*/ 	.short	(.L_2829 - .L_2828)
.L_2828:
        /*009c*/ 	.word	0x00000000
        /*00a0*/ 	.short	0x000a
        /*00a2*/ 	.short	0x0040
        /*00a4*/ 	.byte	0x00, 0xf0, 0x21, 0x00


	//----- nvinfo : EIATTR_KPARAM_INFO
	.align		4
.L_2829:
        /*00a8*/ 	.byte	0x04, 0x17
        /*00aa*/ 	.short	(.L_2831 - .L_2830)
.L_2830:
        /*00ac*/ 	.word	0x00000000
        /*00b0*/ 	.short	0x0009
        /*00b2*/ 	.short	0x0038
        /*00b4*/ 	.byte	0x00, 0xf0, 0x21, 0x00


	//----- nvinfo : EIATTR_KPARAM_INFO
	.align		4
.L_2831:
        /*00b8*/ 	.byte	0x04, 0x17
        /*00ba*/ 	.short	(.L_2833 - .L_2832)
.L_2832:
        /*00bc*/ 	.word	0x00000000
        /*00c0*/ 	.short	0x0008
        /*00c2*/ 	.short	0x0034
        /*00c4*/ 	.byte	0x00, 0xf0, 0x11, 0x00


	//----- nvinfo : EIATTR_KPARAM_INFO
	.align		4
.L_2833:
        /*00c8*/ 	.byte	0x04, 0x17
        /*00ca*/ 	.short	(.L_2835 - .L_2834)
.L_2834:
        /*00cc*/ 	.word	0x00000000
        /*00d0*/ 	.short	0x0007
        /*00d2*/ 	.short	0x0030
        /*00d4*/ 	.byte	0x00, 0xf0, 0x11, 0x00


	//----- nvinfo : EIATTR_KPARAM_INFO
	.align		4
.L_2835:
        /*00d8*/ 	.byte	0x04, 0x17
        /*00da*/ 	.short	(.L_2837 - .L_2836)
.L_2836:
        /*00dc*/ 	.word	0x00000000
        /*00e0*/ 	.short	0x0006
        /*00e2*/ 	.short	0x002c
        /*00e4*/ 	.byte	0x00, 0xf0, 0x11, 0x00


	//----- nvinfo : EIATTR_KPARAM_INFO
	.align		4
.L_2837:
        /*00e8*/ 	.byte	0x04, 0x17
        /*00ea*/ 	.short	(.L_2839 - .L_2838)
.L_2838:
        /*00ec*/ 	.word	0x00000000
        /*00f0*/ 	.short	0x0005
        /*00f2*/ 	.short	0x0028
        /*00f4*/ 	.byte	0x00, 0xf0, 0x11, 0x00


	//----- nvinfo : EIATTR_KPARAM_INFO
	.align		4
.L_2839:
        /*00f8*/ 	.byte	0x04, 0x17
        /*00fa*/ 	.short	(.L_2841 - .L_2840)
.L_2840:
        /*00fc*/ 	.word	0x00000000
        /*0100*/ 	.short	0x0004
        /*0102*/ 	.short	0x0020
        /*0104*/ 	.byte	0x00, 0xf0, 0x21, 0x00


	//----- nvinfo : EIATTR_KPARAM_INFO
	.align		4
.L_2841:
        /*0108*/ 	.byte	0x04, 0x17
        /*010a*/ 	.short	(.L_2843 - .L_2842)
.L_2842:
        /*010c*/ 	.word	0x00000000
        /*0110*/ 	.short	0x0003
        /*0112*/ 	.short	0x0018
        /*0114*/ 	.byte	0x00, 0xf0, 0x21, 0x00


	//----- nvinfo : EIATTR_KPARAM_INFO
	.align		4
.L_2843:
        /*0118*/ 	.byte	0x04, 0x17
        /*011a*/ 	.short	(.L_2845 - .L_2844)
.L_2844:
        /*011c*/ 	.word	0x00000000
        /*0120*/ 	.short	0x0002
        /*0122*/ 	.short	0x0010
        /*0124*/ 	.byte	0x00, 0xf0, 0x21, 0x00


	//----- nvinfo : EIATTR_KPARAM_INFO
	.align		4
.L_2845:
        /*0128*/ 	.byte	0x04, 0x17
        /*012a*/ 	.short	(.L_2847 - .L_2846)
.L_2846:
        /*012c*/ 	.word	0x00000000
        /*0130*/ 	.short	0x0001
        /*0132*/ 	.short	0x0008
        /*0134*/ 	.byte	0x00, 0xf0, 0x21, 0x00


	//----- nvinfo : EIATTR_KPARAM_INFO
	.align		4
.L_2847:
        /*0138*/ 	.byte	0x04, 0x17
        /*013a*/ 	.short	(.L_2849 - .L_2848)
.L_2848:
        /*013c*/ 	.word	0x00000000
        /*0140*/ 	.short	0x0000
        /*0142*/ 	.short	0x0000
        /*0144*/ 	.byte	0x00, 0xf0, 0x21, 0x00


	//----- nvinfo : EIATTR_SPARSE_MMA_MASK
	.align		4
.L_2849:
        /*0148*/ 	.byte	0x03, 0x50
        /*014a*/ 	.short	0x0000


	//----- nvinfo : EIATTR_MAXREG_COUNT
	.align		4
        /*014c*/ 	.byte	0x03, 0x1b
        /*014e*/ 	.short	0x00ff


	//----- nvinfo : EIATTR_NUM_BARRIERS
	.align		4
        /*0150*/ 	.byte	0x02, 0x4c
        /*0152*/ 	.byte	0x01
	.zero		1


	//----- nvinfo : EIATTR_MERCURY_ISA_VERSION
	.align		4
        /*0154*/ 	.byte	0x03, 0x5f
        /*0156*/ 	.short	0x0101


	//----- nvinfo : EIATTR_EXIT_INSTR_OFFSETS
	.align		4
        /*0158*/ 	.byte	0x04, 0x1c
        /*015a*/ 	.short	(.L_2851 - .L_2850)


	//   ....[0]....
.L_2850:
        /*015c*/ 	.word	0x000001e0


	//   ....[1]....
        /*0160*/ 	.word	0x00000910


	//   ....[2]....
        /*0164*/ 	.word	0x000079a0


	//   ....[3]....
        /*0168*/ 	.word	0x00007c90


	//   ....[4]....
        /*016c*/ 	.word	0x00007de0


	//   ....[5]....
        /*0170*/ 	.word	0x00007e70


	//   ....[6]....
        /*0174*/ 	.word	0x00007eb0


	//----- nvinfo : EIATTR_CRS_STACK_SIZE
	.align		4
.L_2851:
        /*0178*/ 	.byte	0x04, 0x1e
        /*017a*/ 	.short	(.L_2853 - .L_2852)
.L_2852:
        /*017c*/ 	.word	0x00000000


	//----- nvinfo : EIATTR_CBANK_PARAM_SIZE
	.align		4
.L_2853:
        /*0180*/ 	.byte	0x03, 0x19
        /*0182*/ 	.short	0x0074


	//----- nvinfo : EIATTR_PARAM_CBANK
	.align		4
        /*0184*/ 	.byte	0x04, 0x0a
        /*0186*/ 	.short	(.L_2855 - .L_2854)
	.align		4
.L_2854:
        /*0188*/ 	.word	index@(.nv.constant0._Z23gemm_half_q_half_kernelILi2ELi14ELb1ELb0ELi64EEvPK6__halfPKjS4_S2_PS0_iiiiPKtS7_iiiiiibS2_i)
        /*018c*/ 	.short	0x0210
        /*018e*/ 	.short	0x0074


	//----- nvinfo : EIATTR_SW_WAR
	.align		4
.L_2855:
        /*0190*/ 	.byte	0x04, 0x36
        /*0192*/ 	.short	(.L_2857 - .L_2856)
.L_2856:
        /*0194*/ 	.word	0x00000008
.L_2857:


//--------------------- .nv.info._Z23gemm_half_q_half_kernelILi2ELi4ELb1ELb0ELi64EEvPK6__halfPKjS4_S2_PS0_iiiiPKtS7_iiiiiibS2_i --------------------------
	.section	.nv.info._Z23gemm_half_q_half_kernelILi2ELi4ELb1ELb0ELi64EEvPK6__halfPKjS4_S2_PS0_iiiiPKtS7_iiiiiibS2_i,"",@"SHT_CUDA_INFO"
	.sectionflags	@""
	.align	4


	//----- nvinfo : EIATTR_CUDA_API_VERSION
	.align		4
        /*0000*/ 	.byte	0x04, 0x37
        /*0002*/ 	.short	(.L_2859 - .L_2858)
.L_2858:
        /*0004*/ 	.word	0x00000082


	//----- nvinfo : EIATTR_KPARAM_INFO
	.align		4
.L_2859:
        /*0008*/ 	.byte	0x04, 0x17
        /*000a*/ 	.short	(.L_2861 - .L_2860)
.L_2860:
        /*000c*/ 	.word	0x00000000
        /*0010*/ 	.short	0x0013
        /*0012*/ 	.short	0x0070
        /*0014*/ 	.byte	0x00, 0xf0, 0x11, 0x00


	//----- nvinfo : EIATTR_KPARAM_INFO
	.align		4
.L_2861:
        /*0018*/ 	.byte	0x04, 0x17
        /*001a*/ 	.short	(.L_2863 - .L_2862)
.L_2862:
        /*001c*/ 	.word	0x00000000
        /*0020*/ 	.short	0x0012
        /*0022*/ 	.short	0x0068
        /*0024*/ 	.byte	0x00, 0xf0, 0x21, 0x00


	//----- nvinfo : EIATTR_KPARAM_INFO
	.align		4
.L_2863:
        /*0028*/ 	.byte	0x04, 0x17
        /*002a*/ 	.short	(.L_2865 - .L_2864)
.L_2864:
        /*002c*/ 	.word	0x00000000
        /*0030*/ 	.short	0x0011
        /*0032*/ 	.short	0x0060
        /*0034*/ 	.byte	0x00, 0xf0, 0x05, 0x00


	//----- nvinfo : EIATTR_KPARAM_INFO
	.align		4
.L_2865:
        /*0038*/ 	.byte	0x04, 0x17
        /*003a*/ 	.short	(.L_2867 - .L_2866)
.L_2866:
        /*003c*/ 	.word	0x00000000
        /*0040*/ 	.short	0x0010
        /*0042*/ 	.short	0x005c
        /*0044*/ 	.byte	0x00, 0xf0, 0x11, 0x00


	//----- nvinfo : EIATTR_KPARAM_INFO
	.align		4
.L_2867:
        /*0048*/ 	.byte	0x04, 0x17
        /*004a*/ 	.short	(.L_2869 - .L_2868)
.L_2868:
        /*004c*/ 	.word	0x00000000
        /*0050*/ 	.short	0x000f
        /*0052*/ 	.short	0x0058
        /*0054*/ 	.byte	0x00, 0xf0, 0x11, 0x00


	//----- nvinfo : EIATTR_KPARAM_INFO
	.align		4
.L_2869:
        /*0058*/ 	.byte	0x04, 0x17
        /*005a*/ 	.short	(.L_2871 - .L_2870)
.L_2870:
        /*005c*/ 	.word	0x00000000
        /*0060*/ 	.short	0x000e
        /*0062*/ 	.short	0x0054
        /*0064*/ 	.byte	0x00, 0xf0, 0x11, 0x00


	//----- nvinfo : EIATTR_KPARAM_INFO
	.align		4
.L_2871:
        /*0068*/ 	.byte	0x04, 0x17
        /*006a*/ 	.short	(.L_2873 - .L_2872)
.L_2872:
        /*006c*/ 	.word	0x00000000
        /*0070*/ 	.short	0x000d
        /*0072*/ 	.short	0x0050
        /*0074*/ 	.byte	0x00, 0xf0, 0x11, 0x00


	//----- nvinfo : EIATTR_KPARAM_INFO
	.align		4
.L_2873:
        /*0078*/ 	.byte	0x04, 0x17
        /*007a*/ 	.short	(.L_2875 - .L_2874)
.L_2874:
        /*007c*/ 	.word	0x00000000
        /*0080*/ 	.short	0x000c
        /*0082*/ 	.short	0x004c
        /*0084*/ 	.byte	0x00, 0xf0, 0x11, 0x00


	//----- nvinfo : EIATTR_KPARAM_INFO
	.align		4
.L_2875:
        /*0088*/ 	.byte	0x04, 0x17
        /*008a*/ 	.short	(.L_2877 - .L_2876)
.L_2876:
        /*008c*/ 	.word	0x00000000
        /*0090*/ 	.short	0x000b
        /*0092*/ 	.short	0x0048
        /*0094*/ 	.byte	0x00, 0xf0, 0x11, 0x00


	//----- nvinfo : EIATTR_KPARAM_INFO
	.align		4
.L_2877:
        /*0098*/ 	.byte	0x04, 0x17
        /*009a*/ 	.short	(.L_2879 - .L_2878)
.L_2878:
        /*009c*/ 	.word	0x00000000
        /*00a0*/ 	.short	0x000a
        /*00a2*/ 	.short	0x0040
        /*00a4*/ 	.byte	0x00, 0xf0, 0x21, 0x00


	//----- nvinfo : EIATTR_KPARAM_INFO
	.align		4
.L_2879:
        /*00a8*/ 	.byte	0x04, 0x17
        /*00aa*/ 	.short	(.L_2881 - .L_2880)
.L_2880:
        /*00ac*/ 	.word	0x00000000
        /*00b0*/ 	.short	0x0009
        /*00b2*/ 	.short	0x0038
        /*00b4*/ 	.byte	0x00, 0xf0, 0x21, 0x00


	//----- nvinfo : EIATTR_KPARAM_INFO
	.align		4
.L_2881:
        /*00b8*/ 	.byte	0x04, 0x17
        /*00ba*/ 	.short	(.L_2883 - .L_2882)
.L_2882:
        /*00bc*/ 	.word	0x00000000
        /*00c0*/ 	.short	0x0008
        /*00c2*/ 	.short	0x0034
        /*00c4*/ 	.byte	0x00, 0xf0, 0x11, 0x00


	//----- nvinfo : EIATTR_KPARAM_INFO
	.align		4
.L_2883:
        /*00c8*/ 	.byte	0x04, 0x17
        /*00ca*/ 	.short	(.L_2885 - .L_2884)
.L_2884:
        /*00cc*/ 	.word	0x00000000
        /*00d0*/ 	.short	0x0007
        /*00d2*/ 	.short	0x0030
        /*00d4*/ 	.byte	0x00, 0xf0, 0x11, 0x00


	//----- nvinfo : EIATTR_KPARAM_INFO
	.align		4
.L_2885:
        /*00d8*/ 	.byte	0x04, 0x17
        /*00da*/ 	.short	(.L_2887 - .L_2886)
.L_2886:
        /*00dc*/ 	.word	0x00000000
        /*00e0*/ 	.short	0x0006
        /*00e2*/ 	.short	0x002c
        /*00e4*/ 	.byte	0x00, 0xf0, 0x11, 0x00


	//----- nvinfo : EIATTR_KPARAM_INFO
	.align		4
.L_2887:
        /*00e8*/ 	.byte	0x04, 0x17
        /*00ea*/ 	.short	(.L_2889 - .L_2888)
.L_2888:
        /*00ec*/ 	.word	0x00000000
        /*00f0*/ 	.short	0x0005
        /*00f2*/ 	.short	0x0028
        /*00f4*/ 	.byte	0x00, 0xf0, 0x11, 0x00


	//----- nvinfo : EIATTR_KPARAM_INFO
	.align		4
.L_2889:
        /*00f8*/ 	.byte	0x04, 0x17
        /*00fa*/ 	.short	(.L_2891 - .L_2890)
.L_2890:
        /*00fc*/ 	.word	0x00000000
        /*0100*/ 	.short	0x0004
        /*0102*/ 	.short	0x0020
        /*0104*/ 	.byte	0x00, 0xf0, 0x21, 0x00


	//----- nvinfo : EIATTR_KPARAM_INFO
	.align		4
.L_2891:
        /*0108*/ 	.byte	0x04, 0x17
        /*010a*/ 	.short	(.L_2893 - .L_2892)
.L_2892:
        /*010c*/ 	.word	0x00000000
        /*0110*/ 	.short	0x0003
        /*0112*/ 	.short	0x0018
        /*0114*/ 	.byte	0x00, 0xf0, 0x21, 0x00


	//----- nvinfo : EIATTR_KPARAM_INFO
	.align		4
.L_2893:
        /*0118*/ 	.byte	0x04, 0x17
        /*011a*/ 	.short	(.L_2895 - .L_2894)
.L_2894:
        /*011c*/ 	.word	0x00000000
        /*0120*/ 	.short	0x0002
        /*0122*/ 	.short	0x0010
        /*0124*/ 	.byte	0x00, 0xf0, 0x21, 0x00


	//----- nvinfo : EIATTR_KPARAM_INFO
	.align		4
.L_2895:
        /*0128*/ 	.byte	0x04, 0x17
        /*012a*/ 	.short	(.L_2897 - .L_2896)
.L_2896:
        /*012c*/ 	.word	0x00000000
        /*0130*/ 	.short	0x0001
        /*0132*/ 	.short	0x0008
        /*0134*/ 	.byte	0x00, 0xf0, 0x21, 0x00


	//----- nvinfo : EIATTR_KPARAM_INFO
	.align		4
.L_2897:
        /*0138*/ 	.byte	0x04, 0x17
        /*013a*/ 	.short	(.L_2899 - .L_2898)
.L_2898:
        /*013c*/ 	.word	0x00000000
        /*0140*/ 	.short	0x0000
        /*0142*/ 	.short	0x0000
        /*0144*/ 	.byte	0x00, 0xf0, 0x21, 0x00


	//----- nvinfo : EIATTR_SPARSE_MMA_MASK
	.align		4
.L_2899:
        /*0148*/ 	.byte	0x03, 0x50
        /*014a*/ 	.short	0x0000


	//----- nvinfo : EIATTR_MAXREG_COUNT
	.align		4
        /*014c*/ 	.byte	0x03, 0x1b
        /*014e*/ 	.short	0x00ff


	//----- nvinfo : EIATTR_NUM_BARRIERS
	.align		4
        /*0150*/ 	.byte	0x02, 0x4c
        /*0152*/ 	.byte	0x01
	.zero		1


	//----- nvinfo : EIATTR_MERCURY_ISA_VERSION
	.align		4
        /*0154*/ 	.byte	0x03, 0x5f
        /*0156*/ 	.short	0x0101


	//----- nvinfo : EIATTR_EXIT_INSTR_OFFSETS
	.align		4
        /*0158*/ 	.byte	0x04, 0x1c
        /*015a*/ 	.short	(.L_2901 - .L_2900)


	//   ....[0]....
.L_2900:
        /*015c*/ 	.word	0x000001e0


	//   ....[1]....
        /*0160*/ 	.word	0x00000910


	//   ....[2]....
        /*0164*/ 	.word	0x00002e30


	//   ....[3]....
        /*0168*/ 	.word	0x00003130


	//   ....[4]....
        /*016c*/ 	.word	0x00003280


	//   ....[5]....
        /*0170*/ 	.word	0x00003320


	//   ....[6]....
        /*0174*/ 	.word	0x00003360


	//----- nvinfo : EIATTR_CRS_STACK_SIZE
	.align		4
.L_2901:
        /*0178*/ 	.byte	0x04, 0x1e
        /*017a*/ 	.short	(.L_2903 - .L_2902)
.L_2902:
        /*017c*/ 	.word	0x00000000


	//----- nvinfo : EIATTR_CBANK_PARAM_SIZE
	.align		4
.L_2903:
        /*0180*/ 	.byte	0x03, 0x19
        /*0182*/ 	.short	0x0074


	//----- nvinfo : EIATTR_PARAM_CBANK
	.align		4
        /*0184*/ 	.byte	0x04, 0x0a
        /*0186*/ 	.short	(.L_2905 - .L_2904)
	.align		4
.L_2904:
        /*0188*/ 	.word	index@(.nv.constant0._Z23gemm_half_q_half_kernelILi2ELi4ELb1ELb0ELi64EEvPK6__halfPKjS4_S2_PS0_iiiiPKtS7_iiiiiibS2_i)
        /*018c*/ 	.short	0x0210
        /*018e*/ 	.short	0x0074


	//----- nvinfo : EIATTR_SW_WAR
	.align		4
.L_2905:
        /*0190*/ 	.byte	0x04, 0x36
        /*0192*/ 	.short	(.L_2907 - .L_2906)
.L_2906:
        /*0194*/ 	.word	0x00000008
.L_2907:


//--------------------- .nv.info._Z23gemm_half_q_half_kernelILi2ELi6ELb1ELb0ELi64EEvPK6__halfPKjS4_S2_PS0_iiiiPKtS7_iiiiiibS2_i --------------------------
	.section	.nv.info._Z23gemm_half_q_half_kernelILi2ELi6ELb1ELb0ELi64EEvPK6__halfPKjS4_S2_PS0_iiiiPKtS7_iiiiiibS2_i,"",@"SHT_CUDA_INFO"
	.sectionflags	@""
	.align	4


	//----- nvinfo : EIATTR_CUDA_API_VERSION
	.align		4
        /*0000*/ 	.byte	0x04, 0x37
        /*0002*/ 	.short	(.L_2909 - .L_2908)
.L_2908:
        /*0004*/ 	.word	0x00000082


	//----- nvinfo : EIATTR_KPARAM_INFO
	.align		4
.L_2909:
        /*0008*/ 	.byte	0x04, 0x17
        /*000a*/ 	.short	(.L_2911 - .L_2910)
.L_2910:
        /*000c*/ 	.word	0x00000000
        /*0010*/ 	.short	0x0013
        /*0012*/ 	.short	0x0070
        /*0014*/ 	.byte	0x00, 0xf0, 0x11, 0x00


	//----- nvinfo : EIATTR_KPARAM_INFO
	.align		4
.L_2911:
        /*0018*/ 	.byte	0x04, 0x17
        /*001a*/ 	.short	(.L_2913 - .L_2912)
.L_2912:
        /*001c*/ 	.word	0x00000000
        /*0020*/ 	.short	0x0012
        /*0022*/ 	.short	0x0068
        /*0024*/ 	.byte	0x00, 0xf0, 0x21, 0x00


	//----- nvinfo : EIATTR_KPARAM_INFO
	.align		4
.L_2913:
        /*0028*/ 	.byte	0x04, 0x17
        /*002a*/ 	.short	(.L_2915 - .L_2914)
.L_2914:
        /*002c*/ 	.word	0x00000000
        /*0030*/ 	.short	0x0011
        /*0032*/ 	.short	0x0060
        /*0034*/ 	.byte	0x00, 0xf0, 0x05, 0x00


	//----- nvinfo : EIATTR_KPARAM_INFO
	.align		4
.L_2915:
        /*0038*/ 	.byte	0x04, 0x17
        /*003a*/ 	.short	(.L_2917 - .L_2916)
.L_2916:
        /*003c*/ 	.word	0x00000000
        /*0040*/ 	.short	0x0010
        /*0042*/ 	.short	0x005c
        /*0044*/ 	.byte	0x00, 0xf0, 0x11, 0x00


	//----- nvinfo : EIATTR_KPARAM_INFO
	.align		4
.L_2917:
        /*0048*/ 	.byte	0x04, 0x17
        /*004a*/ 	.short	(.L_2919 - .L_2918)
.L_2918:
        /*004c*/ 	.word	0x00000000
        /*0050*/ 	.short	0x000f
        /*0052*/ 	.short	0x0058
        /*0054*/ 	.byte	0x00, 0xf0, 0x11, 0x00


	//----- nvinfo : EIATTR_KPARAM_INFO
	.align		4
.L_2919:
        /*0058*/ 	.byte	0x04, 0x17
        /*005a*/ 	.short	(.L_2921 - .L_2920)
.L_2920:
        /*005c*/ 	.word	0x00000000
        /*0060*/ 	.short	0x000e
        /*0062*/ 	.short	0x0054
        /*0064*/ 	.byte	0x00, 0xf0, 0x11, 0x00


	//----- nvinfo : EIATTR_KPARAM_INFO
	.align		4
.L_2921:
        /*0068*/ 	.byte	0x04, 0x17
        /*006a*/ 	.short	(.L_2923 - .L_2922)
.L_2922:
        /*006c*/ 	.word	0x00000000
        /*0070*/ 	.short	0x000d
        /*0072*/ 	.short	0x0050
        /*0074*/ 	.byte	0x00, 0xf0, 0x11, 0x00


	//----- nvinfo : EIATTR_KPARAM_INFO
	.align		4
.L_2923:
        /*0078*/ 	.byte	0x04, 0x17
        /*007a*/ 	.short	(.L_2925 - .L_2924)
.L_2924:
        /*007c*/ 	.word	0x00000000
        /*0080*/ 	.short	0x000c
        /*0082*/ 	.short	0x004c
        /*0084*/ 	.byte	0x00, 0xf0, 0x11, 0x00


	//----- nvinfo : EIATTR_KPARAM_INFO
	.align		4
.L_2925:
        /*0088*/ 	.byte	0x04, 0x17
        /*008a*/ 	.short	(.L_2927 - .L_2926)
.L_2926:
        /*008c*/ 	.word	0x00000000
        /*0090*/ 	.short	0x000b
        /*0092*/ 	.short	0x0048
        /*0094*/ 	.byte	0x00, 0xf0, 0x11, 0x00


	//----- nvinfo : EIATTR_KPARAM_INFO
	.align		4
.L_2927:
        /*0098*/ 	.byte	0x04, 0x17
        /*009a*/ 	.short	(.L_2929 - .L_2928)
.L_2928:
        /*009c*/ 	.word	0x00000000
        /*00a0*/ 	.short	0x000a
        /*00a2*/ 	.short	0x0040
        /*00a4*/ 	.byte	0x00, 0xf0, 0x21, 0x00


	//----- nvinfo : EIATTR_KPARAM_INFO
	.align		4
.L_2929:
        /*00a8*/ 	.byte	0x04, 0x17
        /*00aa*/ 	.short	(.L_2931 - .L_2930)
.L_2930:
        /*00ac*/ 	.word	0x00000000
        /*00b0*/ 	.short	0x0009
        /*00b2*/ 	.short	0x0038
        /*00b4*/ 	.byte	0x00, 0xf0, 0x21, 0x00


	//----- nvinfo : EIATTR_KPARAM_INFO
	.align		4
.L_2931:
        /*00b8*/ 	.byte	0x04, 0x17
        /*00ba*/ 	.short	(.L_2933 - .L_2932)
.L_2932:
        /*00bc*/ 	.word	0x00000000
        /*00c0*/ 	.short	0x0008
        /*00c2*/ 	.short	0x0034
        /*00c4*/ 	.byte	0x00, 0xf0, 0x11, 0x00


	//----- nvinfo : EIATTR_KPARAM_INFO
	.align		4
.L_2933:
        /*00c8*/ 	.byte	0x04, 0x17
        /*00ca*/ 	.short	(.L_2935 - .L_2934)
.L_2934:
        /*00cc*/ 	.word	0x00000000
        /*00d0*/ 	.short	0x0007
        /*00d2*/ 	.short	0x0030
        /*00d4*/ 	.byte	0x00, 0xf0, 0x11, 0x00


	//----- nvinfo : EIATTR_KPARAM_INFO
	.align		4
.L_2935:
        /*00d8*/ 	.byte	0x04, 0x17
        /*00da*/ 	.short	(.L_2937 - .L_2936)
.L_2936:
        /*00dc*/ 	.word	0x00000000
        /*00e0*/ 	.short	0x0006
        /*00e2*/ 	.short	0x002c
        /*00e4*/ 	.byte	0x00, 0xf0, 0x11, 0x00


	//----- nvinfo : EIATTR_KPARAM_INFO
	.align		4
.L_2937:
        /*00e8*/ 	.byte	0x04, 0x17
        /*00ea*/ 	.short	(.L_2939 - .L_2938)
.L_2938:
        /*00ec*/ 	.word	0x00000000
        /*00f0*/ 	.short	0x0005
        /*00f2*/ 	.short	0x0028
        /*00f4*/ 	.byte	0x00, 0xf0, 0x11, 0x00


	//----- nvinfo : EIATTR_KPARAM_INFO
	.align		4
.L_2939:
        /*00f8*/ 	.byte	0x04, 0x17
        /*00fa*/ 	.short	(.L_2941 - .L_2940)
.L_2940:
        /*00fc*/ 	.word	0x00000000
        /*0100*/ 	.short	0x0004
        /*0102*/ 	.short	0x0020
        /*0104*/ 	.byte	0x00, 0xf0, 0x21, 0x00


	//----- nvinfo : EIATTR_KPARAM_INFO
	.align		4
.L_2941:
        /*0108*/ 	.byte	0x04, 0x17
        /*010a*/ 	.short	(.L_2943 - .L_2942)
.L_2942:
        /*010c*/ 	.word	0x00000000
        /*0110*/ 	.short	0x0003
        /*0112*/ 	.short	0x0018
        /*0114*/ 	.byte	0x00, 0xf0, 0x21, 0x00


	//----- nvinfo : EIATTR_KPARAM_INFO
	.align		4
.L_2943:
        /*0118*/ 	.byte	0x04, 0x17
        /*011a*/ 	.short	(.L_2945 - .L_2944)
.L_2944:
        /*011c*/ 	.word	0x00000000
        /*0120*/ 	.short	0x0002
        /*0122*/ 	.short	0x0010
        /*0124*/ 	.byte	0x00, 0xf0, 0x21, 0x00


	//----- nvinfo : EIATTR_KPARAM_INFO
	.align		4
.L_2945:
        /*0128*/ 	.byte	0x04, 0x17
        /*012a*/ 	.short	(.L_2947 - .L_2946)
.L_2946:
        /*012c*/ 	.word	0x00000000
        /*0130*/ 	.short	0x0001
        /*0132*/ 	.short	0x0008
        /*0134*/ 	.byte	0x00, 0xf0, 0x21, 0x00


	//----- nvinfo : EIATTR_KPARAM_INFO
	.align		4
.L_2947:
        /*0138*/ 	.byte	0x04, 0x17
        /*013a*/ 	.short	(.L_2949 - .L_2948)
.L_2948:
        /*013c*/ 	.word	0x00000000
        /*0140*/ 	.short	0x0000
        /*0142*/ 	.short	0x0000
        /*0144*/ 	.byte	0x00, 0xf0, 0x21, 0x00


	//----- nvinfo : EIATTR_SPARSE_MMA_MASK
	.align		4
.L_2949:
        /*0148*/ 	.byte	0x03, 0x50
        /*014a*/ 	.short	0x0000


	//----- nvinfo : EIATTR_MAXREG_COUNT
	.align		4
        /*014c*/ 	.byte	0x03, 0x1b
        /*014e*/ 	.short	0x00ff


	//----- nvinfo : EIATTR_NUM_BARRIERS
	.align		4
        /*0150*/ 	.byte	0x02, 0x4c
        /*0152*/ 	.byte	0x01
	.zero		1


	//----- nvinfo : EIATTR_MERCURY_ISA_VERSION
	.align		4
        /*0154*/ 	.byte	0x03, 0x5f
        /*0156*/ 	.short	0x0101


	//----- nvinfo : EIATTR_EXIT_INSTR_OFFSETS
	.align		4
        /*0158*/ 	.byte	0x04, 0x1c
        /*015a*/ 	.short	(.L_2951 - .L_2950)


	//   ....[0]....
.L_2950:
        /*015c*/ 	.word	0x000001e0


	//   ....[1]....
        /*0160*/ 	.word	0x00000910


	//   ....[2]....
        /*0164*/ 	.word	0x00003c80


	//   ....[3]....
        /*0168*/ 	.word	0x00003f70


	//   ....[4]....
        /*016c*/ 	.word	0x000040c0


	//   ....[5]....
        /*0170*/ 	.word	0x00004150


	//   ....[6]....
        /*0174*/ 	.word	0x00004190


	//----- nvinfo : EIATTR_CRS_STACK_SIZE
	.align		4
.L_2951:
        /*0178*/ 	.byte	0x04, 0x1e
        /*017a*/ 	.short	(.L_2953 - .L_2952)
.L_2952:
        /*017c*/ 	.word	0x00000000


	//----- nvinfo : EIATTR_CBANK_PARAM_SIZE
	.align		4
.L_2953:
        /*0180*/ 	.byte	0x03, 0x19
        /*0182*/ 	.short	0x0074


	//----- nvinfo : EIATTR_PARAM_CBANK
	.align		4
        /*0184*/ 	.byte	0x04, 0x0a
        /*0186*/ 	.short	(.L_2955 - .L_2954)
	.align		4
.L_2954:
        /*0188*/ 	.word	index@(.nv.constant0._Z23gemm_half_q_half_kernelILi2ELi6ELb1ELb0ELi64EEvPK6__halfPKjS4_S2_PS0_iiiiPKtS7_iiiiiibS2_i)
        /*018c*/ 	.short	0x0210
        /*018e*/ 	.short	0x0074


	//----- nvinfo : EIATTR_SW_WAR
	.align		4
.L_2955:
        /*0190*/ 	.byte	0x04, 0x36
        /*0192*/ 	.short	(.L_2957 - .L_2956)
.L_2956:
        /*0194*/ 	.word	0x00000008
.L_2957:


//--------------------- .nv.info._Z23gemm_half_q_half_kernelILi2ELi2ELb1ELb0ELi64EEvPK6__halfPKjS4_S2_PS0_iiiiPKtS7_iiiiiibS2_i --------------------------
	.section	.nv.info._Z23gemm_half_q_half_kernelILi2ELi2ELb1ELb0ELi64EEvPK6__halfPKjS4_S2_PS0_iiiiPKtS7_iiiiiibS2_i,"",@"SHT_CUDA_INFO"
	.sectionflags	@""
	.align	4


	//----- nvinfo : EIATTR_CUDA_API_VERSION
	.align		4
        /*0000*/ 	.byte	0x04, 0x37
        /*0002*/ 	.short	(.L_2959 - .L_2958)
.L_2958:
        /*0004*/ 	.word	0x00000082


	//----- nvinfo : EIATTR_KPARAM_INFO
	.align		4
.L_2959:
        /*0008*/ 	.byte	0x04, 0x17
        /*000a*/ 	.short	(.L_2961 - .L_2960)
.L_2960:
        /*000c*/ 	.word	0x00000000
        /*0010*/ 	.short	0x0013
        /*0012*/ 	.short	0x0070
        /*0014*/ 	.byte	0x00, 0xf0, 0x11, 0x00


	//----- nvinfo : EIATTR_KPARAM_INFO
	.align		4
.L_2961:
        /*0018*/ 	.byte	0x04, 0x17
        /*001a*/ 	.short	(.L_2963 - .L_2962)
.L_2962:
        /*001c*/ 	.word	0x00000000
        /*0020*/ 	.short	0x0012
        /*0022*/ 	.short	0x0068
        /*0024*/ 	.byte	0x00, 0xf0, 0x21, 0x00


	//----- nvinfo : EIATTR_KPARAM_INFO
	.align		4
.L_2963:
        /*0028*/ 	.byte	0x04, 0x17
        /*002a*/ 	.short	(.L_2965 - .L_2964)
.L_2964:
        /*002c*/ 	.word	0x00000000
        /*0030*/ 	.short	0x0011
        /*0032*/ 	.short	0x0060
        /*0034*/ 	.byte	0x00, 0xf0, 0x05, 0x00


	//----- nvinfo : EIATTR_KPARAM_INFO
	.align		4
.L_2965:
        /*0038*/ 	.byte	0x04, 0x17
        /*003a*/ 	.short	(.L_2967 - .L_2966)
.L_2966:
        /*003c*/ 	.word	0x00000000
        /*0040*/ 	.short	0x0010
        /*0042*/ 	.short	0x005c
        /*0044*/ 	.byte	0x00, 0xf0, 0x11, 0x00


	//----- nvinfo : EIATTR_KPARAM_INFO
	.align		4
.L_2967:
        /*0048*/ 	.byte	0x04, 0x17
        /*004a*/ 	.short	(.L_2969 - .L_2968)
.L_2968:
        /*004c*/ 	.word	0x00000000
        /*0050*/ 	.short	0x000f
        /*0052*/ 	.short	0x0058
        /*0054*/ 	.byte	0x00, 0xf0, 0x11, 0x00


	//----- nvinfo : EIATTR_KPARAM_INFO
	.align		4
.L_2969:
        /*0058*/ 	.byte	0x04, 0x17
        /*005a*/ 	.short	(.L_2971 - .L_2970)
.L_2970:
        /*005c*/ 	.word	0x00000000
        /*0060*/ 	.short	0x000e
        /*0062*/ 	.short	0x0054
        /*0064*/ 	.byte	0x00, 0xf0, 0x11, 0x00


	//----- nvinfo : EIATTR_KPARAM_INFO
	.align		4
.L_2971:
        /*0068*/ 	.byte	0x04, 0x17
        /*006a*/ 	.short	(.L_2973 - .L_2972)
.L_2972:
        /*006c*/ 	.word	0x00000000
        /*0070*/ 	.short	0x000d
        /*0072*/ 	.short	0x0050
        /*0074*/ 	.byte	0x00, 0xf0, 0x11, 0x00


	//----- nvinfo : EIATTR_KPARAM_INFO
	.align		4
.L_2973:
        /*0078*/ 	.byte	0x04, 0x17
        /*007a*/ 	.short	(.L_2975 - .L_2974)
.L_2974:
        /*007c*/ 	.word	0x00000000
        /*0080*/ 	.short	0x000c
        /*0082*/ 	.short	0x004c
        /*0084*/ 	.byte	0x00, 0xf0, 0x11, 0x00


	//----- nvinfo : EIATTR_KPARAM_INFO
	.align		4
.L_2975:
        /*0088*/ 	.byte	0x04, 0x17
        /*008a*/ 	.short	(.L_2977 - .L_2976)
.L_2976:
        /*008c*/ 	.word	0x00000000
        /*0090*/ 	.short	0x000b
        /*0092*/ 	.short	0x0048
        /*0094*/ 	.byte	0x00, 0xf0, 0x11, 0x00


	//----- nvinfo : EIATTR_KPARAM_INFO
	.align		4
.L_2977:
        /*0098*/ 	.byte	0x04, 0x17
        /*009a*/ 	.short	(.L_2979 - .L_2978)
.L_2978:
        /*009c*/ 	.word	0x00000000
        /*00a0*/ 	.short	0x000a
        /*00a2*/ 	.short	0x0040
        /*00a4*/ 	.byte	0x00, 0xf0, 0x21, 0x00


	//----- nvinfo : EIATTR_KPARAM_INFO
	.align		4
.L_2979:
        /*00a8*/ 	.byte	0x04, 0x17
        /*00aa*/ 	.short	(.L_2981 - .L_2980)
.L_2980:
        /*00ac*/ 	.word	0x00000000
        /*00b0*/ 	.short	0x0009
        /*00b2*/ 	.short	0x0038
        /*00b4*/ 	.byte	0x00, 0xf0, 0x21, 0x00


	//----- nvinfo : EIATTR_KPARAM_INFO
	.align		4
.L_2981:
        /*00b8*/ 	.byte	0x04, 0x17
        /*00ba*/ 	.short	(.L_2983 - .L_2982)
.L_2982:
        /*00bc*/ 	.word	0x00000000
        /*00c0*/ 	.short	0x0008
        /*00c2*/ 	.short	0x0034
        /*00c4*/ 	.byte	0x00, 0xf0, 0x11, 0x00


	//----- nvinfo : EIATTR_KPARAM_INFO
	.align		4
.L_2983:
        /*00c8*/ 	.byte	0x04, 0x17
        /*00ca*/ 	.short	(.L_2985 - .L_2984)
.L_2984:
        /*00cc*/ 	.word	0x00000000
        /*00d0*/ 	.short	0x0007
        /*00d2*/ 	.short	0x0030
        /*00d4*/ 	.byte	0x00, 0xf0, 0x11, 0x00


	//----- nvinfo : EIATTR_KPARAM_INFO
	.align		4
.L_2985:
        /*00d8*/ 	.byte	0x04, 0x17
        /*00da*/ 	.short	(.L_2987 - .L_2986)
.L_2986:
        /*00dc*/ 	.word	0x00000000
        /*00e0*/ 	.short	0x0006
        /*00e2*/ 	.short	0x002c
        /*00e4*/ 	.byte	0x00, 0xf0, 0x11, 0x00


	//----- nvinfo : EIATTR_KPARAM_INFO
	.align		4
.L_2987:
        /*00e8*/ 	.byte	0x04, 0x17
        /*00ea*/ 	.short	(.L_2989 - .L_2988)
.L_2988:
        /*00ec*/ 	.word	0x00000000
        /*00f0*/ 	.short	0x0005
        /*00f2*/ 	.short	0x0028
        /*00f4*/ 	.byte	0x00, 0xf0, 0x11, 0x00


	//----- nvinfo : EIATTR_KPARAM_INFO
	.align		4
.L_2989:
        /*00f8*/ 	.byte	0x04, 0x17
        /*00fa*/ 	.short	(.L_2991 - .L_2990)
.L_2990:
        /*00fc*/ 	.word	0x00000000
        /*0100*/ 	.short	0x0004
        /*0102*/ 	.short	0x0020
        /*0104*/ 	.byte	0x00, 0xf0, 0x21, 0x00


	//----- nvinfo : EIATTR_KPARAM_INFO
	.align		4
.L_2991:
        /*0108*/ 	.byte	0x04, 0x17
        /*010a*/ 	.short	(.L_2993 - .L_2992)
.L_2992:
        /*010c*/ 	.word	0x00000000
        /*0110*/ 	.short	0x0003
        /*0112*/ 	.short	0x0018
        /*0114*/ 	.byte	0x00, 0xf0, 0x21, 0x00


	//----- nvinfo : EIATTR_KPARAM_INFO
	.align		4
.L_2993:
        /*0118*/ 	.byte	0x04, 0x17
        /*011a*/ 	.short	(.L_2995 - .L_2994)
.L_2994:
        /*011c*/ 	.word	0x00000000
        /*0120*/ 	.short	0x0002
        /*0122*/ 	.short	0x0010
        /*0124*/ 	.byte	0x00, 0xf0, 0x21, 0x00


	//----- nvinfo : EIATTR_KPARAM_INFO
	.align		4
.L_2995:
        /*0128*/ 	.byte	0x04, 0x17
        /*012a*/ 	.short	(.L_2997 - .L_2996)
.L_2996:
        /*012c*/ 	.word	0x00000000
        /*0130*/ 	.short	0x0001
        /*0132*/ 	.short	0x0008
        /*0134*/ 	.byte	0x00, 0xf0, 0x21, 0x00


	//----- nvinfo : EIATTR_KPARAM_INFO
	.align		4
.L_2997:
        /*0138*/ 	.byte	0x04, 0x17
        /*013a*/ 	.short	(.L_2999 - .L_2998)
.L_2998:
        /*013c*/ 	.word	0x00000000
        /*0140*/ 	.short	0x0000
        /*0142*/ 	.short	0x0000
        /*0144*/ 	.byte	0x00, 0xf0, 0x21, 0x00


	//----- nvinfo : EIATTR_SPARSE_MMA_MASK
	.align		4
.L_2999:
        /*0148*/ 	.byte	0x03, 0x50
        /*014a*/ 	.short	0x0000


	//----- nvinfo : EIATTR_MAXREG_COUNT
	.align		4
        /*014c*/ 	.byte	0x03, 0x1b
        /*014e*/ 	.short	0x00ff


	//----- nvinfo : EIATTR_NUM_BARRIERS
	.align		4
        /*0150*/ 	.byte	0x02, 0x4c
        /*0152*/ 	.byte	0x01
	.zero		1


	//----- nvinfo : EIATTR_MERCURY_ISA_VERSION
	.align		4
        /*0154*/ 	.byte	0x03, 0x5f
        /*0156*/ 	.short	0x0101


	//----- nvinfo : EIATTR_EXIT_INSTR_OFFSETS
	.align		4
        /*0158*/ 	.byte	0x04, 0x1c
        /*015a*/ 	.short	(.L_3001 - .L_3000)


	//   ....[0]....
.L_3000:
        /*015c*/ 	.word	0x000001e0


	//   ....[1]....
        /*0160*/ 	.word	0x00000900


	//   ....[2]....
        /*0164*/ 	.word	0x00002220


	//   ....[3]....
        /*0168*/ 	.word	0x00002510


	//   ....[4]....
        /*016c*/ 	.word	0x00002660


	//   ....[5]....
        /*0170*/ 	.word	0x000026f0


	//   ....[6]....
        /*0174*/ 	.word	0x00002730


	//----- nvinfo : EIATTR_CRS_STACK_SIZE
	.align		4
.L_3001:
        /*0178*/ 	.byte	0x04, 0x1e
        /*017a*/ 	.short	(.L_3003 - .L_3002)
.L_3002:
        /*017c*/ 	.word	0x00000000


	//----- nvinfo : EIATTR_CBANK_PARAM_SIZE
	.align		4
.L_3003:
        /*0180*/ 	.byte	0x03, 0x19
        /*0182*/ 	.short	0x0074


	//----- nvinfo : EIATTR_PARAM_CBANK
	.align		4
        /*0184*/ 	.byte	0x04, 0x0a
        /*0186*/ 	.short	(.L_3005 - .L_3004)
	.align		4
.L_3004:
        /*0188*/ 	.word	index@(.nv.constant0._Z23gemm_half_q_half_kernelILi2ELi2ELb1ELb0ELi64EEvPK6__halfPKjS4_S2_PS0_iiiiPKtS7_iiiiiibS2_i)
        /*018c*/ 	.short	0x0210
        /*018e*/ 	.short	0x0074


	//----- nvinfo : EIATTR_SW_WAR
	.align		4
.L_3005:
        /*0190*/ 	.byte	0x04, 0x36
        /*0192*/ 	.short	(.L_3007 - .L_3006)
.L_3006:
        /*0194*/ 	.word	0x00000008
.L_3007:


//--------------------- .nv.info._Z23gemm_half_q_half_kernelILi2ELi32ELb1ELb0ELi32EEvPK6__halfPKjS4_S2_PS0_iiiiPKtS7_iiiiiibS2_i --------------------------
	.section	.nv.info._Z23gemm_half_q_half_kernelILi2ELi32ELb1ELb0ELi32EEvPK6__halfPKjS4_S2_PS0_iiiiPKtS7_iiiiiibS2_i,"",@"SHT_CUDA_INFO"
	.sectionflags	@""
	.align	4


	//----- nvinfo : EIATTR_CUDA_API_VERSION
	.align		4
        /*0000*/ 	.byte	0x04, 0x37
        /*0002*/ 	.short	(.L_3009 - .L_3008)
.L_3008:
        /*0004*/ 	.word	0x00000082


	//----- nvinfo : EIATTR_KPARAM_INFO
	.align		4
.L_3009:
        /*0008*/ 	.byte	0x04, 0x17
        /*000a*/ 	.short	(.L_3011 - .L_3010)
.L_3010:
        /*000c*/ 	.word	0x00000000
        /*0010*/ 	.short	0x0013
        /*0012*/ 	.short	0x0070
        /*0014*/ 	.byte	0x00, 0xf0, 0x11, 0x00


	//----- nvinfo : EIATTR_KPARAM_INFO
	.align		4
.L_3011:
        /*0018*/ 	.byte	0x04, 0x17
        /*001a*/ 	.short	(.L_3013 - .L_3012)
.L_3012:
        /*001c*/ 	.word	0x00000000
        /*0020*/ 	.short	0x0012
        /*0022*/ 	.short	0x0068
        /*0024*/ 	.byte	0x00, 0xf0, 0x21, 0x00


	//----- nvinfo : EIATTR_KPARAM_INFO
	.align		4
.L_3013:
        /*0028*/ 	.byte	0x04, 0x17
        /*002a*/ 	.short	(.L_3015 - .L_3014)
.L_3014:
        /*002c*/ 	.word	0x00000000
        /*0030*/ 	.short	0x0011
        /*0032*/ 	.short	0x0060
        /*0034*/ 	.byte	0x00, 0xf0, 0x05, 0x00


	//----- nvinfo : EIATTR_KPARAM_INFO
	.align		4
.L_3015:
        /*0038*/ 	.byte	0x04, 0x17
        /*003a*/ 	.short	(.L_3017 - .L_3016)
.L_3016:
        /*003c*/ 	.word	0x00000000
        /*0040*/ 	.short	0x0010
        /*0042*/ 	.short	0x005c
        /*0044*/ 	.byte	0x00, 0xf0, 0x11, 0x00


	//----- nvinfo : EIATTR_KPARAM_INFO
	.align		4
.L_3017:
        /*0048*/ 	.byte	0x04, 0x17
        /*004a*/ 	.short	(.L_3019 - .L_3018)
.L_3018:
        /*004c*/ 	.word	0x00000000
        /*0050*/ 	.short	0x000f
        /*0052*/ 	.short	0x0058
        /*0054*/ 	.byte	0x00, 0xf0, 0x11, 0x00


	//----- nvinfo : EIATTR_KPARAM_INFO
	.align		4
.L_3019:
        /*0058*/ 	.byte	0x04, 0x17
        /*005a*/ 	.short	(.L_3021 - .L_3020)
.L_3020:
        /*005c*/ 	.word	0x00000000
        /*0060*/ 	.short	0x000e
        /*0062*/ 	.short	0x0054
        /*0064*/ 	.byte	0x00, 0xf0, 0x11, 0x00


	//----- nvinfo : EIATTR_KPARAM_INFO
	.align		4
.L_3021:
        /*0068*/ 	.byte	0x04, 0x17
        /*006a*/ 	.short	(.L_3023 - .L_3022)
.L_3022:
        /*006c*/ 	.word	0x00000000
        /*0070*/ 	.short	0x000d
        /*0072*/ 	.short	0x0050
        /*0074*/ 	.byte	0x00, 0xf0, 0x11, 0x00


	//----- nvinfo : EIATTR_KPARAM_INFO
	.align		4
.L_3023:
        /*0078*/ 	.byte	0x04, 0x17
        /*007a*/ 	.short	(.L_3025 - .L_3024)
.L_3024:
        /*007c*/ 	.word	0x00000000
        /*0080*/ 	.short	0x000c
        /*0082*/ 	.short	0x004c
        /*0084*/ 	.byte	0x00, 0xf0, 0x11, 0x00


	//----- nvinfo : EIATTR_KPARAM_INFO
	.align		4
.L_3025:
        /*0088*/ 	.byte	0x04, 0x17
        /*008a*/ 	.short	(.L_3027 - .L_3026)
.L_3026:
        /*008c*/ 	.word	0x00000000
        /*0090*/ 	.short	0x000b
        /*0092*/ 	.short	0x0048
        /*0094*/ 	.byte	0x00, 0xf0, 0x11, 0x00


	//----- nvinfo : EIATTR_KPARAM_INFO
	.align		4
.L_3027:
        /*0098*/ 	.byte	0x04, 0x17
        /*009a*/ 	.short	(.L_3029 - .L_3028)
.L_3028:
        /*009c*/ 	.word	0x00000000
        /*00a0*/ 	.short	0x000a
        /*00a2*/ 	.short	0x0040
        /*00a4*/ 	.byte	0x00, 0xf0, 0x21, 0x00


	//----- nvinfo : EIATTR_KPARAM_INFO
	.align		4
.L_3029:
        /*00a8*/ 	.byte	0x04, 0x17
        /*00aa*/ 	.short	(.L_3031 - .L_3030)
.L_3030:
        /*00ac*/ 	.word	0x00000000
        /*00b0*/ 	.short	0x0009
        /*00b2*/ 	.short	0x0038
        /*00b4*/ 	.byte	0x00, 0xf0, 0x21, 0x00


	//----- nvinfo : EIATTR_KPARAM_INFO
	.align		4
.L_3031:
        /*00b8*/ 	.byte	0x04, 0x17
        /*00ba*/ 	.short	(.L_3033 - .L_3032)
.L_3032:
        /*00bc*/ 	.word	0x00000000
        /*00c0*/ 	.short	0x0008
        /*00c2*/ 	.short	0x0034
        /*00c4*/ 	.byte	0x00, 0xf0, 0x11, 0x00


	//----- nvinfo : EIATTR_KPARAM_INFO
	.align		4
.L_3033:
        /*00c8*/ 	.byte	0x04, 0x17
        /*00ca*/ 	.short	(.L_3035 - .L_3034)
.L_3034:
        /*00cc*/ 	.word	0x00000000
        /*00d0*/ 	.short	0x0007
        /*00d2*/ 	.short	0x0030
        /*00d4*/ 	.byte	0x00, 0xf0, 0x11, 0x00


	//----- nvinfo : EIATTR_KPARAM_INFO
	.align		4
.L_3035:
        /*00d8*/ 	.byte	0x04, 0x17
        /*00da*/ 	.short	(.L_3037 - .L_3036)
.L_3036:
        /*00dc*/ 	.word	0x00000000
        /*00e0*/ 	.short	0x0006
        /*00e2*/ 	.short	0x002c
        /*00e4*/ 	.byte	0x00, 0xf0, 0x11, 0x00


	//----- nvinfo : EIATTR_KPARAM_INFO
	.align		4
.L_3037:
        /*00e8*/ 	.byte	0x04, 0x17
        /*00ea*/ 	.short	(.L_3039 - .L_3038)
.L_3038:
        /*00ec*/ 	.word	0x00000000
        /*00f0*/ 	.short	0x0005
        /*00f2*/ 	.short	0x0028
        /*00f4*/ 	.byte	0x00, 0xf0, 0x11, 0x00


	//----- nvinfo : EIATTR_KPARAM_INFO
	.align		4
.L_3039:
        /*00f8*/ 	.byte	0x04, 0x17
        /*00fa*/ 	.short	(.L_3041 - .L_3040)
.L_3040:
        /*00fc*/ 	.word	0x00000000
        /*0100*/ 	.short	0x0004
        /*0102*/ 	.short	0x0020
        /*0104*/ 	.byte	0x00, 0xf0, 0x21, 0x00


	//----- nvinfo : EIATTR_KPARAM_INFO
	.align		4
.L_3041:
        /*0108*/ 	.byte	0x04, 0x17
        /*010a*/ 	.short	(.L_3043 - .L_3042)
.L_3042:
        /*010c*/ 	.word	0x00000000
        /*0110*/ 	.short	0x0003
        /*0112*/ 	.short	0x0018
        /*0114*/ 	.byte	0x00, 0xf0, 0x21, 0x00


	//----- nvinfo : EIATTR_KPARAM_INFO
	.align		4
.L_3043:
        /*0118*/ 	.byte	0x04, 0x17
        /*011a*/ 	.short	(.L_3045 - .L_3044)
.L_3044:
        /*011c*/ 	.word	0x00000000
        /*0120*/ 	.short	0x0002
        /*0122*/ 	.short	0x0010
        /*0124*/ 	.byte	0x00, 0xf0, 0x21, 0x00


	//----- nvinfo : EIATTR_KPARAM_INFO
	.align		4
.L_3045:
        /*0128*/ 	.byte	0x04, 0x17
        /*012a*/ 	.short	(.L_3047 - .L_3046)
.L_3046:
        /*012c*/ 	.word	0x00000000
        /*0130*/ 	.short	0x0001
        /*0132*/ 	.short	0x0008
        /*0134*/ 	.byte	0x00, 0xf0, 0x21, 0x00


	//----- nvinfo : EIATTR_KPARAM_INFO
	.align		4
.L_3047:
        /*0138*/ 	.byte	0x04, 0x17
        /*013a*/ 	.short	(.L_3049 - .L_3048)
.L_3048:
        /*013c*/ 	.word	0x00000000
        /*0140*/ 	.short	0x0000
        /*0142*/ 	.short	0x0000
        /*0144*/ 	.byte	0x00, 0xf0, 0x21, 0x00


	//----- nvinfo : EIATTR_SPARSE_MMA_MASK
	.align		4
.L_3049:
        /*0148*/ 	.byte	0x03, 0x50
        /*014a*/ 	.short	0x0000


	//----- nvinfo : EIATTR_MAXREG_COUNT
	.align		4
        /*014c*/ 	.byte	0x03, 0x1b
        /*014e*/ 	.short	0x00ff


	//----- nvinfo : EIATTR_NUM_BARRIERS
	.align		4
        /*0150*/ 	.byte	0x02, 0x4c
        /*0152*/ 	.byte	0x01
	.zero		1


	//----- nvinfo : EIATTR_MERCURY_ISA_VERSION
	.align		4
        /*0154*/ 	.byte	0x03, 0x5f
        /*0156*/ 	.short	0x0101


	//----- nvinfo : EIATTR_EXIT_INSTR_OFFSETS
	.align		4
        /*0158*/ 	.byte	0x04, 0x1c
        /*015a*/ 	.short	(.L_3051 - .L_3050)


	//   ....[0]....
.L_3050:
        /*015c*/ 	.word	0x000001d0


	//   ....[1]....
        /*0160*/ 	.word	0x00000900


	//   ....[2]....
        /*0164*/ 	.word	0x000031b0


	//   ....[3]....
        /*0168*/ 	.word	0x000034b0


	//   ....[4]....
        /*016c*/ 	.word	0x00003600


	//   ....[5]....
        /*0170*/ 	.word	0x000036a0


	//   ....[6]....
        /*0174*/ 	.word	0x000036e0


	//----- nvinfo : EIATTR_CRS_STACK_SIZE
	.align		4
.L_3051:
        /*0178*/ 	.byte	0x04, 0x1e
        /*017a*/ 	.short	(.L_3053 - .L_3052)
.L_3052:
        /*017c*/ 	.word	0x00000000


	//----- nvinfo : EIATTR_CBANK_PARAM_SIZE
	.align		4
.L_3053:
        /*0180*/ 	.byte	0x03, 0x19
        /*0182*/ 	.short	0x0074


	//----- nvinfo : EIATTR_PARAM_CBANK
	.align		4
        /*0184*/ 	.byte	0x04, 0x0a
        /*0186*/ 	.short	(.L_3055 - .L_3054)
	.align		4
.L_3054:
        /*0188*/ 	.word	index@(.nv.constant0._Z23gemm_half_q_half_kernelILi2ELi32ELb1ELb0ELi32EEvPK6__halfPKjS4_S2_PS0_iiiiPKtS7_iiiiiibS2_i)
        /*018c*/ 	.short	0x0210
        /*018e*/ 	.short	0x0074


	//----- nvinfo : EIATTR_SW_WAR
	.align		4
.L_3055:
        /*0190*/ 	.byte	0x04, 0x36
        /*0192*/ 	.short	(.L_3057 - .L_3056)
.L_3056:
        /*0194*/ 	.word	0x00000008
.L_3057:


//--------------------- .nv.info._Z23gemm_half_q_half_kernelILi2ELi48ELb1ELb0ELi32EEvPK6__halfPKjS4_S2_PS0_iiiiPKtS7_iiiiiibS2_i --------------------------
	.section	.nv.info._Z23gemm_half_q_half_kernelILi2ELi48ELb1ELb0ELi32EEvPK6__halfPKjS4_S2_PS0_iiiiPKtS7_iiiiiibS2_i,"",@"SHT_CUDA_INFO"
	.sectionflags	@""
	.align	4


	//----- nvinfo : EIATTR_CUDA_API_VERSION
	.align		4
        /*0000*/ 	.byte	0x04, 0x37
        /*0002*/ 	.short	(.L_3059 - .L_3058)
.L_3058:
        /*0004*/ 	.word	0x00000082


	//----- nvinfo : EIATTR_KPARAM_INFO
	.align		4
.L_3059:
        /*0008*/ 	.byte	0x04, 0x17
        /*000a*/ 	.short	(.L_3061 - .L_3060)
.L_3060:
        /*000c*/ 	.word	0x00000000
        /*0010*/ 	.short	0x0013
        /*0012*/ 	.short	0x0070
        /*0014*/ 	.byte	0x00, 0xf0, 0x11, 0x00


	//----- nvinfo : EIATTR_KPARAM_INFO
	.align		4
.L_3061:
        /*0018*/ 	.byte	0x04, 0x17
        /*001a*/ 	.short	(.L_3063 - .L_3062)
.L_3062:
        /*001c*/ 	.word	0x00000000
        /*0020*/ 	.short	0x0012
        /*0022*/ 	.short	0x0068
        /*0024*/ 	.byte	0x00, 0xf0, 0x21, 0x00


	//----- nvinfo : EIATTR_KPARAM_INFO
	.align		4
.L_3063:
        /*0028*/ 	.byte	0x04, 0x17
        /*002a*/ 	.short	(.L_3065 - .L_3064)
.L_3064:
        /*002c*/ 	.word	0x00000000
        /*0030*/ 	.short	0x0011
        /*0032*/ 	.short	0x0060
        /*0034*/ 	.byte	0x00, 0xf0, 0x05, 0x00


	//----- nvinfo : EIATTR_KPARAM_INFO
	.align		4
.L_3065:
        /*0038*/ 	.byte	0x04, 0x17
        /*003a*/ 	.short	(.L_3067 - .L_3066)
.L_3066:
        /*003c*/ 	.word	0x00000000
        /*0040*/ 	.short	0x0010
        /*0042*/ 	.short	0x005c
        /*0044*/ 	.byte	0x00, 0xf0, 0x11, 0x00


	//----- nvinfo : EIATTR_KPARAM_INFO
	.align		4
.L_3067:
        /*0048*/ 	.byte	0x04, 0x17
        /*004a*/ 	.short	(.L_3069 - .L_3068)
.L_3068:
        /*004c*/ 	.word	0x00000000
        /*0050*/ 	.short	0x000f
        /*0052*/ 	.short	0x0058
        /*0054*/ 	.byte	0x00, 0xf0, 0x11, 0x00


	//----- nvinfo : EIATTR_KPARAM_INFO
	.align		4
.L_3069:
        /*0058*/ 	.byte	0x04, 0x17
        /*005a*/ 	.short	(.L_3071 - .L_3070)
.L_3070:
        /*005c*/ 	.word	0x00000000
        /*0060*/ 	.short	0x000e
        /*0062*/ 	.short	0x0054
        /*0064*/ 	.byte	0x00, 0xf0, 0x11, 0x00


	//----- nvinfo : EIATTR_KPARAM_INFO
	.align		4
.L_3071:
        /*0068*/ 	.byte	0x04, 0x17
        /*006a*/ 	.short	(.L_3073 - .L_3072)
.L_3072:
        /*006c*/ 	.word	0x00000000
        /*0070*/ 	.short	0x000d
        /*0072*/ 	.short	0x0050
        /*0074*/ 	.byte	0x00, 0xf0, 0x11, 0x00


	//----- nvinfo : EIATTR_KPARAM_INFO
	.align		4
.L_3073:
        /*0078*/ 	.byte	0x04, 0x17
        /*007a*/ 	.short	(.L_3075 - .L_3074)
.L_3074:
        /*007c*/ 	.word	0x00000000
        /*0080*/ 	.short	0x000c
        /*0082*/ 	.short	0x004c
        /*0084*/ 	.byte	0x00, 0xf0, 0x11, 0x00


	//----- nvinfo : EIATTR_KPARAM_INFO
	.align		4
.L_3075:
        /*0088*/ 	.byte	0x04, 0x17
        /*008a*/ 	.short	(.L_3077 - .L_3076)
.L_3076:
        /*008c*/ 	.word	0x00000000
        /*0090*/ 	.short	0x000b
        /*0092*/ 	.short	0x0048
        /*0094*/ 	.byte	0x00, 0xf0, 0x11, 0x00


	//----- nvinfo : EIATTR_KPARAM_INFO
	.align		4
.L_3077:
        /*0098*/ 	.byte	0x04, 0x17
        /*009a*/ 	.short	(.L_3079 - .L_3078)
.L_3078:
        /*009c*/ 	.word	0x00000000
        /*00a0*/ 	.short	0x000a
        /*00a2*/ 	.short	0x0040
        /*00a4*/ 	.byte	0x00, 0xf0, 0x21, 0x00


	//----- nvinfo : EIATTR_KPARAM_INFO
	.align		4
.L_3079:
        /*00a8*/ 	.byte	0x04, 0x17
        /*00aa*/ 	.short	(.L_3081 - .L_3080)
.L_3080:
        /*00ac*/ 	.word	0x00000000
        /*00b0*/ 	.short	0x0009
        /*00b2*/ 	.short	0x0038
        /*00b4*/ 	.byte	0x00, 0xf0, 0x21, 0x00


	//----- nvinfo : EIATTR_KPARAM_INFO
	.align		4
.L_3081:
        /*00b8*/ 	.byte	0x04, 0x17
        /*00ba*/ 	.short	(.L_3083 - .L_3082)
.L_3082:
        /*00bc*/ 	.word	0x00000000
        /*00c0*/ 	.short	0x0008
        /*00c2*/ 	.short	0x0034
        /*00c4*/ 	.byte	0x00, 0xf0, 0x11, 0x00


	//----- nvinfo : EIATTR_KPARAM_INFO
	.align		4
.L_3083:
        /*00c8*/ 	.byte	0x04, 0x17
        /*00ca*/ 	.short	(.L_3085 - .L_3084)
.L_3084:
        /*00cc*/ 	.word	0x00000000
        /*00d0*/ 	.short	0x0007
        /*00d2*/ 	.short	0x0030
        /*00d4*/ 	.byte	0x00, 0xf0, 0x11, 0x00


	//----- nvinfo : EIATTR_KPARAM_INFO
	.align		4
.L_3085:
        /*00d8*/ 	.byte	0x04, 0x17
        /*00da*/ 	.short	(.L_3087 - .L_3086)
.L_3086:
        /*00dc*/ 	.word	0x00000000
        /*00e0*/ 	.short	0x0006
        /*00e2*/ 	.short	0x002c
        /*00e4*/ 	.byte	0x00, 0xf0, 0x11, 0x00


	//----- nvinfo : EIATTR_KPARAM_INFO
	.align		4
.L_3087:
        /*00e8*/ 	.byte	0x04, 0x17
        /*00ea*/ 	.short	(.L_3089 - .L_3088)
.L_3088:
        /*00ec*/ 	.word	0x00000000
        /*00f0*/ 	.short	0x0005
        /*00f2*/ 	.short	0x0028
        /*00f4*/ 	.byte	0x00, 0xf0, 0x11, 0x00


	//----- nvinfo : EIATTR_KPARAM_INFO
	.align		4
.L_3089:
        /*00f8*/ 	.byte	0x04, 0x17
        /*00fa*/ 	.short	(.L_3091 - .L_3090)
.L_3090:
        /*00fc*/ 	.word	0x00000000
        /*0100*/ 	.short	0x0004
        /*0102*/ 	.short	0x0020
        /*0104*/ 	.byte	0x00, 0xf0, 0x21, 0x00


	//----- nvinfo : EIATTR_KPARAM_INFO
	.align		4
.L_3091:
        /*0108*/ 	.byte	0x04, 0x17
        /*010a*/ 	.short	(.L_3093 - .L_3092)
.L_3092:
        /*010c*/ 	.word	0x00000000
        /*0110*/ 	.short	0x0003
        /*0112*/ 	.short	0x0018
        /*0114*/ 	.byte	0x00, 0xf0, 0x21, 0x00


	//----- nvinfo : EIATTR_KPARAM_INFO
	.align		4
.L_3093:
        /*0118*/ 	.byte	0x04, 0x17
        /*011a*/ 	.short	(.L_3095 - .L_3094)
.L_3094:
        /*011c*/ 	.word	0x00000000
        /*0120*/ 	.short	0x0002
        /*0122*/ 	.short	0x0010
        /*0124*/ 	.byte	0x00, 0xf0, 0x21, 0x00


	//----- nvinfo : EIATTR_KPARAM_INFO
	.align		4
.L_3095:
        /*0128*/ 	.byte	0x04, 0x17
        /*012a*/ 	.short	(.L_3097 - .L_3096)
.L_3096:
        /*012c*/ 	.word	0x00000000
        /*0130*/ 	.short	0x0001
        /*0132*/ 	.short	0x0008
        /*0134*/ 	.byte	0x00, 0xf0, 0x21, 0x00


	//----- nvinfo : EIATTR_KPARAM_INFO
	.align		4
.L_3097:
        /*0138*/ 	.byte	0x04, 0x17
        /*013a*/ 	.short	(.L_3099 - .L_3098)
.L_3098:
        /*013c*/ 	.word	0x00000000
        /*0140*/ 	.short	0x0000
        /*0142*/ 	.short	0x0000
        /*0144*/ 	.byte	0x00, 0xf0, 0x21, 0x00


	//----- nvinfo : EIATTR_SPARSE_MMA_MASK
	.align		4
.L_3099:
        /*0148*/ 	.byte	0x03, 0x50
        /*014a*/ 	.short	0x0000


	//----- nvinfo : EIATTR_MAXREG_COUNT
	.align		4
        /*014c*/ 	.byte	0x03, 0x1b
        /*014e*/ 	.short	0x00ff


	//----- nvinfo : EIATTR_NUM_BARRIERS
	.align		4
        /*0150*/ 	.byte	0x02, 0x4c
        /*0152*/ 	.byte	0x01
	.zero		1


	//----- nvinfo : EIATTR_MERCURY_ISA_VERSION
	.align		4
        /*0154*/ 	.byte	0x03, 0x5f
        /*0156*/ 	.short	0x0101


	//----- nvinfo : EIATTR_EXIT_INSTR_OFFSETS
	.align		4
        /*0158*/ 	.byte	0x04, 0x1c
        /*015a*/ 	.short	(.L_3101 - .L_3100)


	//   ....[0]....
.L_3100:
        /*015c*/ 	.word	0x000001d0


	//   ....[1]....
        /*0160*/ 	.word	0x00000900


	//   ....[2]....
        /*0164*/ 	.word	0x00004d90


	//   ....[3]....
        /*0168*/ 	.word	0x00005090


	//   ....[4]....
        /*016c*/ 	.word	0x000051e0


	//   ....[5]....
        /*0170*/ 	.word	0x00005280


	//   ....[6]....
        /*0174*/ 	.word	0x000052c0


	//----- nvinfo : EIATTR_CRS_STACK_SIZE
	.align		4
.L_3101:
        /*0178*/ 	.byte	0x04, 0x1e
        /*017a*/ 	.short	(.L_3103 - .L_3102)
.L_3102:
        /*017c*/ 	.word	0x00000000


	//----- nvinfo : EIATTR_CBANK_PARAM_SIZE
	.align		4
.L_3103:
        /*0180*/ 	.byte	0x03, 0x19
        /*0182*/ 	.short	0x0074


	//----- nvinfo : EIATTR_PARAM_CBANK
	.align		4
        /*0184*/ 	.byte	0x04, 0x0a
        /*0186*/ 	.short	(.L_3105 - .L_3104)
	.align		4
.L_3104:
        /*0188*/ 	.word	index@(.nv.constant0._Z23gemm_half_q_half_kernelILi2ELi48ELb1ELb0ELi32EEvPK6__halfPKjS4_S2_PS0_iiiiPKtS7_iiiiiibS2_i)
        /*018c*/ 	.short	0x0210
        /*018e*/ 	.short	0x0074


	//----- nvinfo : EIATTR_SW_WAR
	.align		4
.L_3105:
        /*0190*/ 	.byte	0x04, 0x36
        /*0192*/ 	.short	(.L_3107 - .L_3106)
.L_3106:
        /*0194*/ 	.word	0x00000008
.L_3107:


//--------------------- .nv.info._Z23gemm_half_q_half_kernelILi2ELi16ELb1ELb0ELi32EEvPK6__halfPKjS4_S2_PS0_iiiiPKtS7_iiiiiibS2_i --------------------------
	.section	.nv.info._Z23gemm_half_q_half_kernelILi2ELi16ELb1ELb0ELi32EEvPK6__halfPKjS4_S2_PS0_iiiiPKtS7_iiiiiibS2_i,"",@"SHT_CUDA_INFO"
	.sectionflags	@""
	.align	4


	//----- nvinfo : EIATTR_CUDA_API_VERSION
	.align		4
        /*0000*/ 	.byte	0x04, 0x37
        /*0002*/ 	.short	(.L_3109 - .L_3108)
.L_3108:
        /*0004*/ 	.word	0x00000082


	//----- nvinfo : EIATTR_KPARAM_INFO
	.align		4
.L_3109:
        /*0008*/ 	.byte	0x04, 0x17
        /*000a*/ 	.short	(.L_3111 - .L_3110)
.L_3110:
        /*000c*/ 	.word	0x00000000
        /*0010*/ 	.short	0x0013
        /*0012*/ 	.short	0x0070
        /*0014*/ 	.byte	0x00, 0xf0, 0x11, 0x00


	//----- nvinfo : EIATTR_KPARAM_INFO
	.align		4
.L_3111:
        /*0018*/ 	.byte	0x04, 0x17
        /*001a*/ 	.short	(.L_3113 - .L_3112)
.L_3112:
        /*001c*/ 	.word	0x00000000
        /*0020*/ 	.short	0x0012
        /*0022*/ 	.short	0x0068
        /*0024*/ 	.byte	0x00, 0xf0, 0x21, 0x00


	//----- nvinfo : EIATTR_KPARAM_INFO
	.align		4
.L_3113:
        /*0028*/ 	.byte	0x04, 0x17
        /*002a*/ 	.short	(.L_3115 - .L_3114)
.L_3114:
        /*002c*/ 	.word	0x00000000
        /*0030*/ 	.short	0x0011
        /*0032*/ 	.short	0x0060
        /*0034*/ 	.byte	0x00, 0xf0, 0x05, 0x00


	//----- nvinfo : EIATTR_KPARAM_INFO
	.align		4
.L_3115:
        /*0038*/ 	.byte	0x04, 0x17
        /*003a*/ 	.short	(.L_3117 - .L_3116)
.L_3116:
        /*003c*/ 	.word	0x00000000
        /*0040*/ 	.short	0x0010
        /*0042*/ 	.short	0x005c
        /*0044*/ 	.byte	0x00, 0xf0, 0x11, 0x00


	//----- nvinfo : EIATTR_KPARAM_INFO
	.align		4
.L_3117:
        /*0048*/ 	.byte	0x04, 0x17
        /*004a*/ 	.short	(.L_3119 - .L_3118)
.L_3118:
        /*004c*/ 	.word	0x00000000
        /*0050*/ 	.short	0x000f
        /*0052*/ 	.short	0x0058
        /*0054*/ 	.byte	0x00, 0xf0, 0x11, 0x00


	//----- nvinfo : EIATTR_KPARAM_INFO
	.align		4
.L_3119:
        /*0058*/ 	.byte	0x04, 0x17
        /*005a*/ 	.short	(.L_3121 - .L_3120)
.L_3120:
        /*005c*/ 	.word	0x00000000
        /*0060*/ 	.short	0x000e
        /*0062*/ 	.short	0x0054
        /*0064*/ 	.byte	0x00, 0xf0, 0x11, 0x00


	//----- nvinfo : EIATTR_KPARAM_INFO
	.align		4
.L_3121:
        /*0068*/ 	.byte	0x04, 0x17
        /*006a*/ 	.short	(.L_3123 - .L_3122)
.L_3122:
        /*006c*/ 	.word	0x00000000
        /*0070*/ 	.short	0x000d
        /*0072*/ 	.short	0x0050
        /*0074*/ 	.byte	0x00, 0xf0, 0x11, 0x00


	//----- nvinfo : EIATTR_KPARAM_INFO
	.align		4
.L_3123:
        /*0078*/ 	.byte	0x04, 0x17
        /*007a*/ 	.short	(.L_3125 - .L_3124)
.L_3124:
        /*007c*/ 	.word	0x00000000
        /*0080*/ 	.short	0x000c
        /*0082*/ 	.short	0x004c
        /*0084*/ 	.byte	0x00, 0xf0, 0x11, 0x00


	//----- nvinfo : EIATTR_KPARAM_INFO
	.align		4
.L_3125:
        /*0088*/ 	.byte	0x04, 0x17
        /*008a*/ 	.short	(.L_3127 - .L_3126)
.L_3126:
        /*008c*/ 	.word	0x00000000
        /*0090*/ 	.short	0x000b
        /*0092*/ 	.short	0x0048
        /*0094*/ 	.byte	0x00, 0xf0, 0x11, 0x00


	//----- nvinfo : EIATTR_KPARAM_INFO
	.align		4
.L_3127:
        /*0098*/ 	.byte	0x04, 0x17
        /*009a*/ 	.short	(.L_3129 - .L_3128)
.L_3128:
        /*009c*/ 	.word	0x00000000
        /*00a0*/ 	.short	0x000a
        /*00a2*/ 	.short	0x0040
        /*00a4*/ 	.byte	0x00, 0xf0, 0x21, 0x00


	//----- nvinfo : EIATTR_KPARAM_INFO
	.align		4
.L_3129:
        /*00a8*/ 	.byte	0x04, 0x17
        /*00aa*/ 	.short	(.L_3131 - .L_3130)
.L_3130:
        /*00ac*/ 	.word	0x00000000
        /*00b0*/ 	.short	0x0009
        /*00b2*/ 	.short	0x0038
        /*00b4*/ 	.byte	0x00, 0xf0, 0x21, 0x00


	//----- nvinfo : EIATTR_KPARAM_INFO
	.align		4
.L_3131:
        /*00b8*/ 	.byte	0x04, 0x17
        /*00ba*/ 	.short	(.L_3133 - .L_3132)
.L_3132:
        /*00bc*/ 	.word	0x00000000
        /*00c0*/ 	.short	0x0008
        /*00c2*/ 	.short	0x0034
        /*00c4*/ 	.byte	0x00, 0xf0, 0x11, 0x00


	//----- nvinfo : EIATTR_KPARAM_INFO
	.align		4
.L_3133:
        /*00c8*/ 	.byte	0x04, 0x17
        /*00ca*/ 	.short	(.L_3135 - .L_3134)
.L_3134:
        /*00cc*/ 	.word	0x00000000
        /*00d0*/ 	.short	0x0007
        /*00d2*/ 	.short	0x0030
        /*00d4*/ 	.byte	0x00, 0xf0, 0x11, 0x00


	//----- nvinfo : EIATTR_KPARAM_INFO
	.align		4
.L_3135:
        /*00d8*/ 	.byte	0x04, 0x17
        /*00da*/ 	.short	(.L_3137 - .L_3136)
.L_3136:
        /*00dc*/ 	.word	0x00000000
        /*00e0*/ 	.short	0x0006
        /*00e2*/ 	.short	0x002c
        /*00e4*/ 	.byte	0x00, 0xf0, 0x11, 0x00


	//----- nvinfo : EIATTR_KPARAM_INFO
	.align		4
.L_3137:
        /*00e8*/ 	.byte	0x04, 0x17
        /*00ea*/ 	.short	(.L_3139 - .L_3138)
.L_3138:
        /*00ec*/ 	.word	0x00000000
        /*00f0*/ 	.short	0x0005
        /*00f2*/ 	.short	0x0028
        /*00f4*/ 	.byte	0x00, 0xf0, 0x11, 0x00


	//----- nvinfo : EIATTR_KPARAM_INFO
	.align		4
.L_3139:
        /*00f8*/ 	.byte	0x04, 0x17
        /*00fa*/ 	.short	(.L_3141 - .L_3140)
.L_3140:
        /*00fc*/ 	.word	0x00000000
        /*0100*/ 	.short	0x0004
        /*0102*/ 	.short	0x0020
        /*0104*/ 	.byte	0x00, 0xf0, 0x21, 0x00


	//----- nvinfo : EIATTR_KPARAM_INFO
	.align		4
.L_3141:
        /*0108*/ 	.byte	0x04, 0x17
        /*010a*/ 	.short	(.L_3143 - .L_3142)
.L_3142:
        /*010c*/ 	.word	0x00000000
        /*0110*/ 	.short	0x0003
        /*0112*/ 	.short	0x0018
        /*0114*/ 	.byte	0x00, 0xf0, 0x21, 0x00


	//----- nvinfo : EIATTR_KPARAM_INFO
	.align		4
.L_3143:
        /*0118*/ 	.byte	0x04, 0x17
        /*011a*/ 	.short	(.L_3145 - .L_3144)
.L_3144:
        /*011c*/ 	.word	0x00000000
        /*0120*/ 	.short	0x0002
        /*0122*/ 	.short	0x0010
        /*0124*/ 	.byte	0x00, 0xf0, 0x21, 0x00


	//----- nvinfo : EIATTR_KPARAM_INFO
	.align		4
.L_3145:
        /*0128*/ 	.byte	0x04, 0x17
        /*012a*/ 	.short	(.L_3147 - .L_3146)
.L_3146:
        /*012c*/ 	.word	0x00000000
        /*0130*/ 	.short	0x0001
        /*0132*/ 	.short	0x0008
        /*0134*/ 	.byte	0x00, 0xf0, 0x21, 0x00


	//----- nvinfo : EIATTR_KPARAM_INFO
	.align		4
.L_3147:
        /*0138*/ 	.byte	0x04, 0x17
        /*013a*/ 	.short	(.L_3149 - .L_3148)
.L_3148:
        /*013c*/ 	.word	0x00000000
        /*0140*/ 	.short	0x0000
        /*0142*/ 	.short	0x0000
        /*0144*/ 	.byte	0x00, 0xf0, 0x21, 0x00


	//----- nvinfo : EIATTR_SPARSE_MMA_MASK
	.align		4
.L_3149:
        /*0148*/ 	.byte	0x03, 0x50
        /*014a*/ 	.short	0x0000


	//----- nvinfo : EIATTR_MAXREG_COUNT
	.align		4
        /*014c*/ 	.byte	0x03, 0x1b
        /*014e*/ 	.short	0x00ff


	//----- nvinfo : EIATTR_NUM_BARRIERS
	.align		4
        /*0150*/ 	.byte	0x02, 0x4c
        /*0152*/ 	.byte	0x01
	.zero		1


	//----- nvinfo : EIATTR_MERCURY_ISA_VERSION
	.align		4
        /*0154*/ 	.byte	0x03, 0x5f
        /*0156*/ 	.short	0x0101


	//----- nvinfo : EIATTR_EXIT_INSTR_OFFSETS
	.align		4
        /*0158*/ 	.byte	0x04, 0x1c
        /*015a*/ 	.short	(.L_3151 - .L_3150)


	//   ....[0]....
.L_3150:
        /*015c*/ 	.word	0x000001d0


	//   ....[1]....
        /*0160*/ 	.word	0x00000900


	//   ....[2]....
        /*0164*/ 	.word	0x00002ee0


	//   ....[3]....
        /*0168*/ 	.word	0x000031e0


	//   ....[4]....
        /*016c*/ 	.word	0x00003330


	//   ....[5]....
        /*0170*/ 	.word	0x000033d0


	//   ....[6]....
        /*0174*/ 	.word	0x00003410


	//----- nvinfo : EIATTR_CRS_STACK_SIZE
	.align		4
.L_3151:
        /*0178*/ 	.byte	0x04, 0x1e
        /*017a*/ 	.short	(.L_3153 - .L_3152)
.L_3152:
        /*017c*/ 	.word	0x00000000


	//----- nvinfo : EIATTR_CBANK_PARAM_SIZE
	.align		4
.L_3153:
        /*0180*/ 	.byte	0x03, 0x19
        /*0182*/ 	.short	0x0074


	//----- nvinfo : EIATTR_PARAM_CBANK
	.align		4
        /*0184*/ 	.byte	0x04, 0x0a
        /*0186*/ 	.short	(.L_3155 - .L_3154)
	.align		4
.L_3154:
        /*0188*/ 	.word	index@(.nv.constant0._Z23gemm_half_q_half_kernelILi2ELi16ELb1ELb0ELi32EEvPK6__halfPKjS4_S2_PS0_iiiiPKtS7_iiiiiibS2_i)
        /*018c*/ 	.short	0x0210
        /*018e*/ 	.short	0x0074


	//----- nvinfo : EIATTR_SW_WAR
	.align		4
.L_3155:
        /*0190*/ 	.byte	0x04, 0x36
        /*0192*/ 	.short	(.L_3157 - .L_3156)
.L_3156:
        /*0194*/ 	.word	0x00000008
.L_3157:


//--------------------- .nv.info._Z23gemm_half_q_half_kernelILi2ELi24ELb1ELb0ELi32EEvPK6__halfPKjS4_S2_PS0_iiiiPKtS7_iiiiiibS2_i --------------------------
	.section	.nv.info._Z23gemm_half_q_half_kernelILi2ELi24ELb1ELb0ELi32EEvPK6__halfPKjS4_S2_PS0_iiiiPKtS7_iiiiiibS2_i,"",@"SHT_CUDA_INFO"
	.sectionflags	@""
	.align	4


	//----- nvinfo : EIATTR_CUDA_API_VERSION
	.align		4
        /*0000*/ 	.byte	0x04, 0x37
        /*0002*/ 	.short	(.L_3159 - .L_3158)
.L_3158:
        /*0004*/ 	.word	0x00000082


	//----- nvinfo : EIATTR_KPARAM_INFO
	.align		4
.L_3159:
        /*0008*/ 	.byte	0x04, 0x17
        /*000a*/ 	.short	(.L_3161 - .L_3160)
.L_3160:
        /*000c*/ 	.word	0x00000000
        /*0010*/ 	.short	0x0013
        /*0012*/ 	.short	0x0070
        /*0014*/ 	.byte	0x00, 0xf0, 0x11, 0x00


	//----- nvinfo : EIATTR_KPARAM_INFO
	.align		4
.L_3161:
        /*0018*/ 	.byte	0x04, 0x17
        /*001a*/ 	.short	(.L_3163 - .L_3162)
.L_3162:
        /*001c*/ 	.word	0x00000000
        /*0020*/ 	.short	0x0012
        /*0022*/ 	.short	0x0068
        /*0024*/ 	.byte	0x00, 0xf0, 0x21, 0x00


	//----- nvinfo : EIATTR_KPARAM_INFO
	.align		4
.L_3163:
        /*0028*/ 	.byte	0x04, 0x17
        /*002a*/ 	.short	(.L_3165 - .L_3164)
.L_3164:
        /*002c*/ 	.word	0x00000000
        /*0030*/ 	.short	0x0011
        /*0032*/ 	.short	0x0060
        /*0034*/ 	.byte	0x00, 0xf0, 0x05, 0x00


	//----- nvinfo : EIATTR_KPARAM_INFO
	.align		4
.L_3165:
        /*0038*/ 	.byte	0x04, 0x17
        /*003a*/ 	.short	(.L_3167 - .L_3166)
.L_3166:
        /*003c*/ 	.word	0x00000000
        /*0040*/ 	.short	0x0010
        /*0042*/ 	.short	0x005c
        /*0044*/ 	.byte	0x00, 0xf0, 0x11, 0x00


	//----- nvinfo : EIATTR_KPARAM_INFO
	.align		4
.L_3167:
        /*0048*/ 	.byte	0x04, 0x17
        /*004a*/ 	.short	(.L_3169 - .L_3168)
.L_3168:
        /*004c*/ 	.word	0x00000000
        /*0050*/ 	.short	0x000f
        /*0052*/ 	.short	0x0058
        /*0054*/ 	.byte	0x00, 0xf0, 0x11, 0x00


	//----- nvinfo : EIATTR_KPARAM_INFO
	.align		4
.L_3169:
        /*0058*/ 	.byte	0x04, 0x17
        /*005a*/ 	.short	(.L_3171 - .L_3170)
.L_3170:
        /*005c*/ 	.word	0x00000000
        /*0060*/ 	.short	0x000e
        /*0062*/ 	.short	0x0054
        /*0064*/ 	.byte	0x00, 0xf0, 0x11, 0x00


	//----- nvinfo : EIATTR_KPARAM_INFO
	.align		4
.L_3171:
        /*0068*/ 	.byte	0x04, 0x17
        /*006a*/ 	.short	(.L_3173 - .L_3172)
.L_3172:
        /*006c*/ 	.word	0x00000000
        /*0070*/ 	.short	0x000d
        /*0072*/ 	.short	0x0050
        /*0074*/ 	.byte	0x00, 0xf0, 0x11, 0x00


	//----- nvinfo : EIATTR_KPARAM_INFO
	.align		4
.L_3173:
        /*0078*/ 	.byte	0x04, 0x17
        /*007a*/ 	.short	(.L_3175 - .L_3174)
.L_3174:
        /*007c*/ 	.word	0x00000000
        /*0080*/ 	.short	0x000c
        /*0082*/ 	.short	0x004c
        /*0084*/ 	.byte	0x00, 0xf0, 0x11, 0x00


	//----- nvinfo : EIATTR_KPARAM_INFO
	.align		4
.L_3175:
        /*0088*/ 	.byte	0x04, 0x17
        /*008a*/ 	.short	(.L_3177 - .L_3176)
.L_3176:
        /*008c*/ 	.word	0x00000000
        /*0090*/ 	.short	0x000b
        /*0092*/ 	.short	0x0048
        /*0094*/ 	.byte	0x00, 0xf0, 0x11, 0x00


	//----- nvinfo : EIATTR_KPARAM_INFO
	.align		4
.L_3177:
        /*0098*/ 	.byte	0x04, 0x17
        /*009a*/ 	.short	(.L_3179 - .L_3178)
.L_3178:
        /*009c*/ 	.word	0x00000000
        /*00a0*/ 	.short	0x000a
        /*00a2*/ 	.short	0x0040
        /*00a4*/ 	.byte	0x00, 0xf0, 0x21, 0x00


	//----- nvinfo : EIATTR_KPARAM_INFO
	.align		4
.L_3179:
        /*00a8*/ 	.byte	0x04, 0x17
        /*00aa*/ 	.short	(.L_3181 - .L_3180)
.L_3180:
        /*00ac*/ 	.word	0x00000000
        /*00b0*/ 	.short	0x0009
        /*00b2*/ 	.short	0x0038
        /*00b4*/ 	.byte	0x00, 0xf0, 0x21, 0x00


	//----- nvinfo : EIATTR_KPARAM_INFO
	.align		4
.L_3181:
        /*00b8*/ 	.byte	0x04, 0x17
        /*00ba*/ 	.short	(.L_3183 - .L_3182)
.L_3182:
        /*00bc*/ 	.word	0x00000000
        /*00c0*/ 	.short	0x0008
        /*00c2*/ 	.short	0x0034
        /*00c4*/ 	.byte	0x00, 0xf0, 0x11, 0x00


	//----- nvinfo : EIATTR_KPARAM_INFO
	.align		4
.L_3183:
        /*00c8*/ 	.byte	0x04, 0x17
        /*00ca*/ 	.short	(.L_3185 - .L_3184)
.L_3184:
        /*00cc*/ 	.word	0x00000000
        /*00d0*/ 	.short	0x0007
        /*00d2*/ 	.short	0x0030
        /*00d4*/ 	.byte	0x00, 0xf0, 0x11, 0x00


	//----- nvinfo : EIATTR_KPARAM_INFO
	.align		4
.L_3185:
        /*00d8*/ 	.byte	0x04, 0x17
        /*00da*/ 	.short	(.L_3187 - .L_3186)
.L_3186:
        /*00dc*/ 	.word	0x00000000
        /*00e0*/ 	.short	0x0006
        /*00e2*/ 	.short	0x002c
        /*00e4*/ 	.byte	0x00, 0xf0, 0x11, 0x00


	//----- nvinfo : EIATTR_KPARAM_INFO
	.align		4
.L_3187:
        /*00e8*/ 	.byte	0x04, 0x17
        /*00ea*/ 	.short	(.L_3189 - .L_3188)
.L_3188:
        /*00ec*/ 	.word	0x00000000
        /*00f0*/ 	.short	0x0005
        /*00f2*/ 	.short	0x0028
        /*00f4*/ 	.byte	0x00, 0xf0, 0x11, 0x00


	//----- nvinfo : EIATTR_KPARAM_INFO
	.align		4
.L_3189:
        /*00f8*/ 	.byte	0x04, 0x17
        /*00fa*/ 	.short	(.L_3191 - .L_3190)
.L_3190:
        /*00fc*/ 	.word	0x00000000
        /*0100*/ 	.short	0x0004
        /*0102*/ 	.short	0x0020
        /*0104*/ 	.byte	0x00, 0xf0, 0x21, 0x00


	//----- nvinfo : EIATTR_KPARAM_INFO
	.align		4
.L_3191:
        /*0108*/ 	.byte	0x04, 0x17
        /*010a*/ 	.short	(.L_3193 - .L_3192)
.L_3192:
        /*010c*/ 	.word	0x00000000
        /*0110*/ 	.short	0x0003
        /*0112*/ 	.short	0x0018
        /*0114*/ 	.byte	0x00, 0xf0, 0x21, 0x00


	//----- nvinfo : EIATTR_KPARAM_INFO
	.align		4
.L_3193:
        /*0118*/ 	.byte	0x04, 0x17
        /*011a*/ 	.short	(.L_3195 - .L_3194)
.L_3194:
        /*011c*/ 	.word	0x00000000
        /*0120*/ 	.short	0x0002
        /*0122*/ 	.short	0x0010
        /*0124*/ 	.byte	0x00, 0xf0, 0x21, 0x00


	//----- nvinfo : EIATTR_KPARAM_INFO
	.align		4
.L_3195:
        /*0128*/ 	.byte	0x04, 0x17
        /*012a*/ 	.short	(.L_3197 - .L_3196)
.L_3196:
        /*012c*/ 	.word	0x00000000
        /*0130*/ 	.short	0x0001
        /*0132*/ 	.short	0x0008
        /*0134*/ 	.byte	0x00, 0xf0, 0x21, 0x00


	//----- nvinfo : EIATTR_KPARAM_INFO
	.align		4
.L_3197:
        /*0138*/ 	.byte	0x04, 0x17
        /*013a*/ 	.short	(.L_3199 - .L_3198)
.L_3198:
        /*013c*/ 	.word	0x00000000
        /*0140*/ 	.short	0x0000
        /*0142*/ 	.short	0x0000
        /*0144*/ 	.byte	0x00, 0xf0, 0x21, 0x00


	//----- nvinfo : EIATTR_SPARSE_MMA_MASK
	.align		4
.L_3199:
        /*0148*/ 	.byte	0x03, 0x50
        /*014a*/ 	.short	0x0000


	//----- nvinfo : EIATTR_MAXREG_COUNT
	.align		4
        /*014c*/ 	.byte	0x03, 0x1b
        /*014e*/ 	.short	0x00ff


	//----- nvinfo : EIATTR_NUM_BARRIERS
	.align		4
        /*0150*/ 	.byte	0x02, 0x4c
        /*0152*/ 	.byte	0x01
	.zero		1


	//----- nvinfo : EIATTR_MERCURY_ISA_VERSION
	.align		4
        /*0154*/ 	.byte	0x03, 0x5f
        /*0156*/ 	.short	0x0101


	//----- nvinfo : EIATTR_EXIT_INSTR_OFFSETS
	.align		4
        /*0158*/ 	.byte	0x04, 0x1c
        /*015a*/ 	.short	(.L_3201 - .L_3200)


	//   ....[0]....
.L_3200:
        /*015c*/ 	.word	0x000001d0


	//   ....[1]....
        /*0160*/ 	.word	0x00000900


	//   ....[2]....
        /*0164*/ 	.word	0x00006970


	//   ....[3]....
        /*0168*/ 	.word	0x00006c70


	//   ....[4]....
        /*016c*/ 	.word	0x00006dc0


	//   ....[5]....
        /*0170*/ 	.word	0x00006e60


	//   ....[6]....
        /*0174*/ 	.word	0x00006ea0


	//----- nvinfo : EIATTR_CRS_STACK_SIZE
	.align		4
.L_3201:
        /*0178*/ 	.byte	0x04, 0x1e
        /*017a*/ 	.short	(.L_3203 - .L_3202)
.L_3202:
        /*017c*/ 	.word	0x00000000


	//----- nvinfo : EIATTR_CBANK_PARAM_SIZE
	.align		4
.L_3203:
        /*0180*/ 	.byte	0x03, 0x19
        /*0182*/ 	.short	0x0074


	//----- nvinfo : EIATTR_PARAM_CBANK
	.align		4
        /*0184*/ 	.byte	0x04, 0x0a
        /*0186*/ 	.short	(.L_3205 - .L_3204)
	.align		4
.L_3204:
        /*0188*/ 	.word	index@(.nv.constant0._Z23gemm_half_q_half_kernelILi2ELi24ELb1ELb0ELi32EEvPK6__halfPKjS4_S2_PS0_iiiiPKtS7_iiiiiibS2_i)
        /*018c*/ 	.short	0x0210
        /*018e*/ 	.short	0x0074


	//----- nvinfo : EIATTR_SW_WAR
	.align		4
.L_3205:
        /*0190*/ 	.byte	0x04, 0x36
        /*0192*/ 	.short	(.L_3207 - .L_3206)
.L_3206:
        /*0194*/ 	.word	0x00000008
.L_3207:


//--------------------- .nv.info._Z23gemm_half_q_half_kernelILi2ELi8ELb1ELb0ELi32EEvPK6__halfPKjS4_S2_PS0_iiiiPKtS7_iiiiiibS2_i --------------------------
	.section	.nv.info._Z23gemm_half_q_half_kernelILi2ELi8ELb1ELb0ELi32EEvPK6__halfPKjS4_S2_PS0_iiiiPKtS7_iiiiiibS2_i,"",@"SHT_CUDA_INFO"
	.sectionflags	@""
	.align	4


	//----- nvinfo : EIATTR_CUDA_API_VERSION
	.align		4
        /*0000*/ 	.byte	0x04, 0x37
        /*0002*/ 	.short	(.L_3209 - .L_3208)
.L_3208:
        /*0004*/ 	.word	0x00000082


	//----- nvinfo : EIATTR_KPARAM_INFO
	.align		4
.L_3209:
        /*0008*/ 	.byte	0x04, 0x17
        /*000a*/ 	.short	(.L_3211 - .L_3210)
.L_3210:
        /*000c*/ 	.word	0x00000000
        /*0010*/ 	.short	0x0013
        /*0012*/ 	.short	0x0070
        /*0014*/ 	.byte	0x00, 0xf0, 0x11, 0x00


	//----- nvinfo : EIATTR_KPARAM_INFO
	.align		4
.L_3211:
        /*0018*/ 	.byte	0x04, 0x17
        /*001a*/ 	.short	(.L_3213 - .L_3212)
.L_3212:
        /*001c*/ 	.word	0x00000000
        /*0020*/ 	.short	0x0012
        /*0022*/ 	.short	0x0068
        /*0024*/ 	.byte	0x00, 0xf0, 0x21, 0x00


	//----- nvinfo : EIATTR_KPARAM_INFO
	.align		4
.L_3213:
        /*0028*/ 	.byte	0x04, 0x17
        /*002a*/ 	.short	(.L_3215 - .L_3214)
.L_3214:
        /*002c*/ 	.word	0x00000000
        /*0030*/ 	.short	0x0011
        /*0032*/ 	.short	0x0060
        /*0034*/ 	.byte	0x00, 0xf0, 0x05, 0x00


	//----- nvinfo : EIATTR_KPARAM_INFO
	.align		4
.L_3215:
        /*0038*/ 	.byte	0x04, 0x17
        /*003a*/ 	.short	(.L_3217 - .L_3216)
.L_3216:
        /*003c*/ 	.word	0x00000000
        /*0040*/ 	.short	0x0010
        /*0042*/ 	.short	0x005c
        /*0044*/ 	.byte	0x00, 0xf0, 0x11, 0x00


	//----- nvinfo : EIATTR_KPARAM_INFO
	.align		4
.L_3217:
        /*0048*/ 	.byte	0x04, 0x17
        /*004a*/ 	.short	(.L_3219 - .L_3218)
.L_3218:
        /*004c*/ 	.word	0x00000000
        /*0050*/ 	.short	0x000f
        /*0052*/ 	.short	0x0058
        /*0054*/ 	.byte	0x00, 0xf0, 0x11, 0x00


	//----- nvinfo : EIATTR_KPARAM_INFO
	.align		4
.L_3219:
        /*0058*/ 	.byte	0x04, 0x17
        /*005a*/ 	.short	(.L_3221 - .L_3220)
.L_3220:
        /*005c*/ 	.word	0x00000000
        /*0060*/ 	.short	0x000e
        /*0062*/ 	.short	0x0054
        /*0064*/ 	.byte	0x00, 0xf0, 0x11, 0x00


	//----- nvinfo : EIATTR_KPARAM_INFO
	.align		4
.L_3221:
        /*0068*/ 	.byte	0x04, 0x17
        /*006a*/ 	.short	(.L_3223 - .L_3222)
.L_3222:
        /*006c*/ 	.word	0x00000000
        /*0070*/ 	.short	0x000d
        /*0072*/ 	.short	0x0050
        /*0074*/ 	.byte	0x00, 0xf0, 0x11, 0x00


	//----- nvinfo : EIATTR_KPARAM_INFO
	.align		4
.L_3223:
        /*0078*/ 	.byte	0x04, 0x17
        /*007a*/ 	.short	(.L_3225 - .L_3224)
.L_3224:
        /*007c*/ 	.word	0x00000000
        /*0080*/ 	.short	0x000c
        /*0082*/ 	.short	0x004c
        /*0084*/ 	.byte	0x00, 0xf0, 0x11, 0x00


	//----- nvinfo : EIATTR_KPARAM_INFO
	.align		4
.L_3225:
        /*0088*/ 	.byte	0x04, 0x17
        /*008a*/ 	.short	(.L_3227 - .L_3226)
.L_3226:
        /*008c*/ 	.word	0x00000000
        /*0090*/ 	.short	0x000b
        /*0092*/ 	.short	0x0048
        /*0094*/ 	.byte	0x00, 0xf0, 0x11, 0x00


	//----- nvinfo : EIATTR_KPARAM_INFO
	.align		4
.L_3227:
        /*0098*/ 	.byte	0x04, 0x17
        /*009a*/ 	.short	(.L_3229 - .L_3228)
.L_3228:
        /*009c*/ 	.word	0x00000000
        /*00a0*/ 	.short	0x000a
        /*00a2*/ 	.short	0x0040
        /*00a4*/ 	.byte	0x00, 0xf0, 0x21, 0x00


	//----- nvinfo : EIATTR_KPARAM_INFO
	.align		4
.L_3229:
        /*00a8*/ 	.byte	0x04, 0x17
        /*00aa*/ 	.short	(.L_3231 - .L_3230)
.L_3230:
        /*00ac*/ 	.word	0x00000000
        /*00b0*/ 	.short	0x0009
        /*00b2*/ 	.short	0x0038
        /*00b4*/ 	.byte	0x00, 0xf0, 0x21, 0x00


	//----- nvinfo : EIATTR_KPARAM_INFO
	.align		4
.L_3231:
        /*00b8*/ 	.byte	0x04, 0x17
        /*00ba*/ 	.short	(.L_3233 - .L_3232)
.L_3232:
        /*00bc*/ 	.word	0x00000000
        /*00c0*/ 	.short	0x0008
        /*00c2*/ 	.short	0x0034
        /*00c4*/ 	.byte	0x00, 0xf0, 0x11, 0x00


	//----- nvinfo : EIATTR_KPARAM_INFO
	.align		4
.L_3233:
        /*00c8*/ 	.byte	0x04, 0x17
        /*00ca*/ 	.short	(.L_3235 - .L_3234)
.L_3234:
        /*00cc*/ 	.word	0x00000000
        /*00d0*/ 	.short	0x0007
        /*00d2*/ 	.short	0x0030
        /*00d4*/ 	.byte	0x00, 0xf0, 0x11, 0x00


	//----- nvinfo : EIATTR_KPARAM_INFO
	.align		4
.L_3235:
        /*00d8*/ 	.byte	0x04, 0x17
        /*00da*/ 	.short	(.L_3237 - .L_3236)
.L_3236:
        /*00dc*/ 	.word	0x00000000
        /*00e0*/ 	.short	0x0006
        /*00e2*/ 	.short	0x002c
        /*00e4*/ 	.byte	0x00, 0xf0, 0x11, 0x00


	//----- nvinfo : EIATTR_KPARAM_INFO
	.align		4
.L_3237:
        /*00e8*/ 	.byte	0x04, 0x17
        /*00ea*/ 	.short	(.L_3239 - .L_3238)
.L_3238:
        /*00ec*/ 	.word	0x00000000
        /*00f0*/ 	.short	0x0005
        /*00f2*/ 	.short	0x0028
        /*00f4*/ 	.byte	0x00, 0xf0, 0x11, 0x00


	//----- nvinfo : EIATTR_KPARAM_INFO
	.align		4
.L_3239:
        /*00f8*/ 	.byte	0x04, 0x17
        /*00fa*/ 	.short	(.L_3241 - .L_3240)
.L_3240:
        /*00fc*/ 	.word	0x00000000
        /*0100*/ 	.short	0x0004
        /*0102*/ 	.short	0x0020
        /*0104*/ 	.byte	0x00, 0xf0, 0x21, 0x00


	//----- nvinfo : EIATTR_KPARAM_INFO
	.align		4
.L_3241:
        /*0108*/ 	.byte	0x04, 0x17
        /*010a*/ 	.short	(.L_3243 - .L_3242)
.L_3242:
        /*010c*/ 	.word	0x00000000
        /*0110*/ 	.short	0x0003
        /*0112*/ 	.short	0x0018
        /*0114*/ 	.byte	0x00, 0xf0, 0x21, 0x00


	//----- nvinfo : EIATTR_KPARAM_INFO
	.align		4
.L_3243:
        /*0118*/ 	.byte	0x04, 0x17
        /*011a*/ 	.short	(.L_3245 - .L_3244)
.L_3244:
        /*011c*/ 	.word	0x00000000
        /*0120*/ 	.short	0x0002
        /*0122*/ 	.short	0x0010
        /*0124*/ 	.byte	0x00, 0xf0, 0x21, 0x00


	//----- nvinfo : EIATTR_KPARAM_INFO
	.align		4
.L_3245:
        /*0128*/ 	.byte	0x04, 0x17
        /*012a*/ 	.short	(.L_3247 - .L_3246)
.L_3246:
        /*012c*/ 	.word	0x00000000
        /*0130*/ 	.short	0x0001
        /*0132*/ 	.short	0x0008
        /*0134*/ 	.byte	0x00, 0xf0, 0x21, 0x00


	//----- nvinfo : EIATTR_KPARAM_INFO
	.align		4
.L_3247:
        /*0138*/ 	.byte	0x04, 0x17
        /*013a*/ 	.short	(.L_3249 - .L_3248)
.L_3248:
        /*013c*/ 	.word	0x00000000
        /*0140*/ 	.short	0x0000
        /*0142*/ 	.short	0x0000
        /*0144*/ 	.byte	0x00, 0xf0, 0x21, 0x00


	//----- nvinfo : EIATTR_SPARSE_MMA_MASK
	.align		4
.L_3249:
        /*0148*/ 	.byte	0x03, 0x50
        /*014a*/ 	.short	0x0000


	//----- nvinfo : EIATTR_MAXREG_COUNT
	.align		4
        /*014c*/ 	.byte	0x03, 0x1b
        /*014e*/ 	.short	0x00ff


	//----- nvinfo : EIATTR_NUM_BARRIERS
	.align		4
        /*0150*/ 	.byte	0x02, 0x4c
        /*0152*/ 	.byte	0x01
	.zero		1


	//----- nvinfo : EIATTR_MERCURY_ISA_VERSION
	.align		4
        /*0154*/ 	.byte	0x03, 0x5f
        /*0156*/ 	.short	0x0101


	//----- nvinfo : EIATTR_EXIT_INSTR_OFFSETS
	.align		4
        /*0158*/ 	.byte	0x04, 0x1c
        /*015a*/ 	.short	(.L_3251 - .L_3250)


	//   ....[0]....
.L_3250:
        /*015c*/ 	.word	0x000001d0


	//   ....[1]....
        /*0160*/ 	.word	0x00000900


	//   ....[2]....
        /*0164*/ 	.word	0x00004e00


	//   ....[3]....
        /*0168*/ 	.word	0x00005100


	//   ....[4]....
        /*016c*/ 	.word	0x00005250


	//   ....[5]....
        /*0170*/ 	.word	0x000052f0


	//   ....[6]....
        /*0174*/ 	.word	0x00005330


	//----- nvinfo : EIATTR_CRS_STACK_SIZE
	.align		4
.L_3251:
        /*0178*/ 	.byte	0x04, 0x1e
        /*017a*/ 	.short	(.L_3253 - .L_3252)
.L_3252:
        /*017c*/ 	.word	0x00000000


	//----- nvinfo : EIATTR_CBANK_PARAM_SIZE
	.align		4
.L_3253:
        /*0180*/ 	.byte	0x03, 0x19
        /*0182*/ 	.short	0x0074


	//----- nvinfo : EIATTR_PARAM_CBANK
	.align		4
        /*0184*/ 	.byte	0x04, 0x0a
        /*0186*/ 	.short	(.L_3255 - .L_3254)
	.align		4
.L_3254:
        /*0188*/ 	.word	index@(.nv.constant0._Z23gemm_half_q_half_kernelILi2ELi8ELb1ELb0ELi32EEvPK6__halfPKjS4_S2_PS0_iiiiPKtS7_iiiiiibS2_i)
        /*018c*/ 	.short	0x0210
        /*018e*/ 	.short	0x0074


	//----- nvinfo : EIATTR_SW_WAR
	.align		4
.L_3255:
        /*0190*/ 	.byte	0x04, 0x36
        /*0192*/ 	.short	(.L_3257 - .L_3256)
.L_3256:
        /*0194*/ 	.word	0x00000008
.L_3257:


//--------------------- .nv.info._Z23gemm_half_q_half_kernelILi2ELi12ELb1ELb0ELi32EEvPK6__halfPKjS4_S2_PS0_iiiiPKtS7_iiiiiibS2_i --------------------------
	.section	.nv.info._Z23gemm_half_q_half_kernelILi2ELi12ELb1ELb0ELi32EEvPK6__halfPKjS4_S2_PS0_iiiiPKtS7_iiiiiibS2_i,"",@"SHT_CUDA_INFO"
	.sectionflags	@""
	.align	4


	//----- nvinfo : EIATTR_CUDA_API_VERSION
	.align		4
        /*0000*/ 	.byte	0x04, 0x37
        /*0002*/ 	.short	(.L_3259 - .L_3258)
.L_3258:
        /*0004*/ 	.word	0x00000082


	//----- nvinfo : EIATTR_KPARAM_INFO
	.align		4
.L_3259:
        /*0008*/ 	.byte	0x04, 0x17
        /*000a*/ 	.short	(.L_3261 - .L_3260)
.L_3260:
        /*000c*/ 	.word	0x00000000
        /*0010*/ 	.short	0x0013
        /*0012*/ 	.short	0x0070
        /*0014*/ 	.byte	0x00, 0xf0, 0x11, 0x00


	//----- nvinfo : EIATTR_KPARAM_INFO
	.align		4
.L_3261:
        /*0018*/ 	.byte	0x04, 0x17
        /*001a*/ 	.short	(.L_3263 - .L_3262)
.L_3262:
        /*001c*/ 	.word	0x00000000
        /*0020*/ 	.short	0x0012
        /*0022*/ 	.short	0x0068
        /*0024*/ 	.byte	0x00, 0xf0, 0x21, 0x00


	//----- nvinfo : EIATTR_KPARAM_INFO
	.align		4
.L_3263:
        /*0028*/ 	.byte	0x04, 0x17
        /*002a*/ 	.short	(.L_3265 - .L_3264)
.L_3264:
        /*002c*/ 	.word	0x00000000
        /*0030*/ 	.short	0x0011
        /*0032*/ 	.short	0x0060
        /*0034*/ 	.byte	0x00, 0xf0, 0x05, 0x00


	//----- nvinfo : EIATTR_KPARAM_INFO
	.align		4
.L_3265:
        /*0038*/ 	.byte	0x04, 0x17
        /*003a*/ 	.short	(.L_3267 - .L_3266)
.L_3266:
        /*003c*/ 	.word	0x00000000
        /*0040*/ 	.short	0x0010
        /*0042*/ 	.short	0x005c
        /*0044*/ 	.byte	0x00, 0xf0, 0x11, 0x00


	//----- nvinfo : EIATTR_KPARAM_INFO
	.align		4
.L_3267:
        /*0048*/ 	.byte	0x04, 0x17
        /*004a*/ 	.short	(.L_3269 - .L_3268)
.L_3268:
        /*004c*/ 	.word	0x00000000
        /*0050*/ 	.short	0x000f
        /*0052*/ 	.short	0x0058
        /*0054*/ 	.byte	0x00, 0xf0, 0x11, 0x00


	//----- nvinfo : EIATTR_KPARAM_INFO
	.align		4
.L_3269:
        /*0058*/ 	.byte	0x04, 0x17
        /*005a*/ 	.short	(.L_3271 - .L_3270)
.L_3270:
        /*005c*/ 	.word	0x00000000
        /*0060*/ 	.short	0x000e
        /*0062*/ 	.short	0x0054
        /*0064*/ 	.byte	0x00, 0xf0, 0x11, 0x00


	//----- nvinfo : EIATTR_KPARAM_INFO
	.align		4
.L_3271:
        /*0068*/ 	.byte	0x04, 0x17
        /*006a*/ 	.short	(.L_3273 - .L_3272)
.L_3272:
        /*006c*/ 	.word	0x00000000
        /*0070*/ 	.short	0x000d
        /*0072*/ 	.short	0x0050
        /*0074*/ 	.byte	0x00, 0xf0, 0x11, 0x00


	//----- nvinfo : EIATTR_KPARAM_INFO
	.align		4
.L_3273:
        /*0078*/ 	.byte	0x04, 0x17
        /*007a*/ 	.short	(.L_3275 - .L_3274)
.L_3274:
        /*007c*/ 	.word	0x00000000
        /*0080*/ 	.short	0x000c
        /*0082*/ 	.short	0x004c
        /*0084*/ 	.byte	0x00, 0xf0, 0x11, 0x00


	//----- nvinfo : EIATTR_KPARAM_INFO
	.align		4
.L_3275:
        /*0088*/ 	.byte	0x04, 0x17
        /*008a*/ 	.short	(.L_3277 - .L_3276)
.L_3276:
        /*008c*/ 	.word	0x00000000
        /*0090*/ 	.short	0x000b
        /*0092*/ 	.short	0x0048
        /*0094*/ 	.byte	0x00, 0xf0, 0x11, 0x00


	//----- nvinfo : EIATTR_KPARAM_INFO
	.align		4
.L_3277:
        /*0098*/ 	.byte	0x04, 0x17
        /*009a*/ 	.short	(.L_3279 - .L_3278)
.L_3278:
        /*009c*/ 	.word	0x00000000
        /*00a0*/ 	.short	0x000a
        /*00a2*/ 	.short	0x0040
        /*00a4*/ 	.byte	0x00, 0xf0, 0x21, 0x00


	//----- nvinfo : EIATTR_KPARAM_INFO
	.align		4
.L_3279:
        /*00a8*/ 	.byte	0x04, 0x17
        /*00aa*/ 	.short	(.L_3281 - .L_3280)
.L_3280:
        /*00ac*/ 	.word	0x00000000
        /*00b0*/ 	.short	0x0009
        /*00b2*/ 	.short	0x0038
        /*00b4*/ 	.byte	0x00, 0xf0, 0x21, 0x00


	//----- nvinfo : EIATTR_KPARAM_INFO
	.align		4
.L_3281:
        /*00b8*/ 	.byte	0x04, 0x17
        /*00ba*/ 	.short	(.L_3283 - .L_3282)
.L_3282:
        /*00bc*/ 	.word	0x00000000
        /*00c0*/ 	.short	0x0008
        /*00c2*/ 	.short	0x0034
        /*00c4*/ 	.byte	0x00, 0xf0, 0x11, 0x00


	//----- nvinfo : EIATTR_KPARAM_INFO
	.align		4
.L_3283:
        /*00c8*/ 	.byte	0x04, 0x17
        /*00ca*/ 	.short	(.L_3285 - .L_3284)
.L_3284:
        /*00cc*/ 	.word	0x00000000
        /*00d0*/ 	.short	0x0007
        /*00d2*/ 	.short	0x0030
        /*00d4*/ 	.byte	0x00, 0xf0, 0x11, 0x00


	//----- nvinfo : EIATTR_KPARAM_INFO
	.align		4
.L_3285:
        /*00d8*/ 	.byte	0x04, 0x17
        /*00da*/ 	.short	(.L_3287 - .L_3286)
.L_3286:
        /*00dc*/ 	.word	0x00000000
        /*00e0*/ 	.short	0x0006
        /*00e2*/ 	.short	0x002c
        /*00e4*/ 	.byte	0x00, 0xf0, 0x11, 0x00


	//----- nvinfo : EIATTR_KPARAM_INFO
	.align		4
.L_3287:
        /*00e8*/ 	.byte	0x04, 0x17
        /*00ea*/ 	.short	(.L_3289 - .L_3288)
.L_3288:
        /*00ec*/ 	.word	0x00000000
        /*00f0*/ 	.short	0x0005
        /*00f2*/ 	.short	0x0028
        /*00f4*/ 	.byte	0x00, 0xf0, 0x11, 0x00


	//----- nvinfo : EIATTR_KPARAM_INFO
	.align		4
.L_3289:
        /*00f8*/ 	.byte	0x04, 0x17
        /*00fa*/ 	.short	(.L_3291 - .L_3290)
.L_3290:
        /*00fc*/ 	.word	0x00000000
        /*0100*/ 	.short	0x0004
        /*0102*/ 	.short	0x0020
        /*0104*/ 	.byte	0x00, 0xf0, 0x21, 0x00


	//----- nvinfo : EIATTR_KPARAM_INFO
	.align		4
.L_3291:
        /*0108*/ 	.byte	0x04, 0x17
        /*010a*/ 	.short	(.L_3293 - .L_3292)
.L_3292:
        /*010c*/ 	.word	0x00000000
        /*0110*/ 	.short	0x0003
        /*0112*/ 	.short	0x0018
        /*0114*/ 	.byte	0x00, 0xf0, 0x21, 0x00


	//----- nvinfo : EIATTR_KPARAM_INFO
	.align		4
.L_3293:
        /*0118*/ 	.byte	0x04, 0x17
        /*011a*/ 	.short	(.L_3295 - .L_3294)
.L_3294:
        /*011c*/ 	.word	0x00000000
        /*0120*/ 	.short	0x0002
        /*0122*/ 	.short	0x0010
        /*0124*/ 	.byte	0x00, 0xf0, 0x21, 0x00


	//----- nvinfo : EIATTR_KPARAM_INFO
	.align		4
.L_3295:
        /*0128*/ 	.byte	0x04, 0x17
        /*012a*/ 	.short	(.L_3297 - .L_3296)
.L_3296:
        /*012c*/ 	.word	0x00000000
        /*0130*/ 	.short	0x0001
        /*0132*/ 	.short	0x0008
        /*0134*/ 	.byte	0x00, 0xf0, 0x21, 0x00


	//----- nvinfo : EIATTR_KPARAM_INFO
	.align		4
.L_3297:
        /*0138*/ 	.byte	0x04, 0x17
        /*013a*/ 	.short	(.L_3299 - .L_3298)
.L_3298:
        /*013c*/ 	.word	0x00000000
        /*0140*/ 	.short	0x0000
        /*0142*/ 	.short	0x0000
        /*0144*/ 	.byte	0x00, 0xf0, 0x21, 0x00


	//----- nvinfo : EIATTR_SPARSE_MMA_MASK
	.align		4
.L_3299:
        /*0148*/ 	.byte	0x03, 0x50
        /*014a*/ 	.short	0x0000


	//----- nvinfo : EIATTR_MAXREG_COUNT
	.align		4
        /*014c*/ 	.byte	0x03, 0x1b
        /*014e*/ 	.short	0x00ff


	//----- nvinfo : EIATTR_NUM_BARRIERS
	.align		4
        /*0150*/ 	.byte	0x02, 0x4c
        /*0152*/ 	.byte	0x01
	.zero		1


	//----- nvinfo : EIATTR_MERCURY_ISA_VERSION
	.align		4
        /*0154*/ 	.byte	0x03, 0x5f
        /*0156*/ 	.short	0x0101


	//----- nvinfo : EIATTR_EXIT_INSTR_OFFSETS
	.align		4
        /*0158*/ 	.byte	0x04, 0x1c
        /*015a*/ 	.short	(.L_3301 - .L_3300)


	//   ....[0]....
.L_3300:
        /*015c*/ 	.word	0x000001d0


	//   ....[1]....
        /*0160*/ 	.word	0x00000900


	//   ....[2]....
        /*0164*/ 	.word	0x00006770


	//   ....[3]....
        /*0168*/ 	.word	0x00006aa0


	//   ....[4]....
        /*016c*/ 	.word	0x00006bf0


	//   ....[5]....
        /*0170*/ 	.word	0x00006ca0


	//   ....[6]....
        /*0174*/ 	.word	0x00006ce0


	//----- nvinfo : EIATTR_CRS_STACK_SIZE
	.align		4
.L_3301:
        /*0178*/ 	.byte	0x04, 0x1e
        /*017a*/ 	.short	(.L_3303 - .L_3302)
.L_3302:
        /*017c*/ 	.word	0x00000000


	//----- nvinfo : EIATTR_CBANK_PARAM_SIZE
	.align		4
.L_3303:
        /*0180*/ 	.byte	0x03, 0x19
        /*0182*/ 	.short	0x0074


	//----- nvinfo : EIATTR_PARAM_CBANK
	.align		4
        /*0184*/ 	.byte	0x04, 0x0a
        /*0186*/ 	.short	(.L_3305 - .L_3304)
	.align		4
.L_3304:
        /*0188*/ 	.word	index@(.nv.constant0._Z23gemm_half_q_half_kernelILi2ELi12ELb1ELb0ELi32EEvPK6__halfPKjS4_S2_PS0_iiiiPKtS7_iiiiiibS2_i)
        /*018c*/ 	.short	0x0210
        /*018e*/ 	.short	0x0074


	//----- nvinfo : EIATTR_SW_WAR
	.align		4
.L_3305:
        /*0190*/ 	.byte	0x04, 0x36
        /*0192*/ 	.short	(.L_3307 - .L_3306)
.L_3306:
        /*0194*/ 	.word	0x00000008
.L_3307:


//--------------------- .nv.info._Z23gemm_half_q_half_kernelILi2ELi14ELb1ELb0ELi32EEvPK6__halfPKjS4_S2_PS0_iiiiPKtS7_iiiiiibS2_i --------------------------
	.section	.nv.info._Z23gemm_half_q_half_kernelILi2ELi14ELb1ELb0ELi32EEvPK6__halfPKjS4_S2_PS0_iiiiPKtS7_iiiiiibS2_i,"",@"SHT_CUDA_INFO"
	.sectionflags	@""
	.align	4


	//----- nvinfo : EIATTR_CUDA_API_VERSION
	.align		4
        /*0000*/ 	.byte	0x04, 0x37
        /*0002*/ 	.short	(.L_3309 - .L_3308)
.L_3308:
        /*0004*/ 	.word	0x00000082


	//----- nvinfo : EIATTR_KPARAM_INFO
	.align		4
.L_3309:
        /*0008*/ 	.byte	0x04, 0x17
        /*000a*/ 	.short	(.L_3311 - .L_3310)
.L_3310:
        /*000c*/ 	.word	0x00000000
        /*0010*/ 	.short	0x0013
        /*0012*/ 	.short	0x0070
        /*0014*/ 	.byte	0x00, 0xf0, 0x11, 0x00


	//----- nvinfo : EIATTR_KPARAM_INFO
	.align		4
.L_3311:
        /*0018*/ 	.byte	0x04, 0x17
        /*001a*/ 	.short	(.L_3313 - .L_3312)
.L_3312:
        /*001c*/ 	.word	0x00000000
        /*0020*/ 	.short	0x0012
        /*0022*/ 	.short	0x0068
        /*0024*/ 	.byte	0x00, 0xf0, 0x21, 0x00


	//----- nvinfo : EIATTR_KPARAM_INFO
	.align		4
.L_3313:
        /*0028*/ 	.byte	0x04, 0x17
        /*002a*/ 	.short	(.L_3315 - .L_3314)
.L_3314:
        /*002c*/ 	.word	0x00000000
        /*0030*/ 	.short	0x0011
        /*0032*/ 	.short	0x0060
        /*0034*/ 	.byte	0x00, 0xf0, 0x05, 0x00


	//----- nvinfo : EIATTR_KPARAM_INFO
	.align		4
.L_3315:
        /*0038*/ 	.byte	0x04, 0x17
        /*003a*/ 	.short	(.L_3317 - .L_3316)
.L_3316:
        /*003c*/ 	.word	0x00000000
        /*0040*/ 	.short	0x0010
        /*0042*/ 	.short	0x005c
        /*0044*/ 	.byte	0x00, 0xf0, 0x11, 0x00


	//----- nvinfo : EIATTR_KPARAM_INFO
	.align		4
.L_3317:
        /*0048*/ 	.byte	0x04, 0x17
        /*004a*/ 	.short	(.L_3319 - .L_3318)
.L_3318:
        /*004c*/ 	.word	0x00000000
        /*0050*/ 	.short	0x000f
        /*0052*/ 	.short	0x0058
        /*0054*/ 	.byte	0x00, 0xf0, 0x11, 0x00


	//----- nvinfo : EIATTR_KPARAM_INFO
	.align		4
.L_3319:
        /*0058*/ 	.byte	0x04, 0x17
        /*005a*/ 	.short	(.L_3321 - .L_3320)
.L_3320:
        /*005c*/ 	.word	0x00000000
        /*0060*/ 	.short	0x000e
        /*0062*/ 	.short	0x0054
        /*0064*/ 	.byte	0x00, 0xf0, 0x11, 0x00


	//----- nvinfo : EIATTR_KPARAM_INFO
	.align		4
.L_3321:
        /*0068*/ 	.byte	0x04, 0x17
        /*006a*/ 	.short	(.L_3323 - .L_3322)
.L_3322:
        /*006c*/ 	.word	0x00000000
        /*0070*/ 	.short	0x000d
        /*0072*/ 	.short	0x0050
        /*0074*/ 	.byte	0x00, 0xf0, 0x11, 0x00


	//----- nvinfo : EIATTR_KPARAM_INFO
	.align		4
.L_3323:
        /*0078*/ 	.byte	0x04, 0x17
        /*007a*/ 	.short	(.L_3325 - .L_3324)
.L_3324:
        /*007c*/ 	.word	0x00000000
        /*0080*/ 	.short	0x000c
        /*0082*/ 	.short	0x004c
        /*0084*/ 	.byte	0x00, 0xf0, 0x11, 0x00


	//----- nvinfo : EIATTR_KPARAM_INFO
	.align		4
.L_3325:
        /*0088*/ 	.byte	0x04, 0x17
        /*008a*/ 	.short	(.L_3327 - .L_3326)
.L_3326:
        /*008c*/ 	.word	0x00000000
        /*0090*/ 	.short	0x000b
        /*0092*/ 	.short	0x0048
        /*0094*/ 	.byte	0x00, 0xf0, 0x11, 0x00


	//----- nvinfo : EIATTR_KPARAM_INFO
	.align		4
.L_3327:
        /*0098*/ 	.byte	0x04, 0x17
        /*009a*/ 	.short	(.L_3329 - .L_3328)
.L_3328:
        /*009c*/ 	.word	0x00000000
        /*00a0*/ 	.short	0x000a
        /*00a2*/ 	.short	0x0040
        /*00a4*/ 	.byte	0x00, 0xf0, 0x21, 0x00


	//----- nvinfo : EIATTR_KPARAM_INFO
	.align		4
.L_3329:
        /*00a8*/ 	.byte	0x04, 0x17
        /*00aa*/ 	.short	(.L_3331 - .L_3330)
.L_3330:
        /*00ac*/ 	.word	0x00000000
        /*00b0*/ 	.short	0x0009
        /*00b2*/ 	.short	0x0038
        /*00b4*/ 	.byte	0x00, 0xf0, 0x21, 0x00


	//----- nvinfo : EIATTR_KPARAM_INFO
	.align		4
.L_3331:
        /*00b8*/ 	.byte	0x04, 0x17
        /*00ba*/ 	.short	(.L_3333 - .L_3332)
.L_3332:
        /*00bc*/ 	.word	0x00000000
        /*00c0*/ 	.short	0x0008
        /*00c2*/ 	.short	0x0034
        /*00c4*/ 	.byte	0x00, 0xf0, 0x11, 0x00


	//----- nvinfo : EIATTR_KPARAM_INFO
	.align		4
.L_3333:
        /*00c8*/ 	.byte	0x04, 0x17
        /*00ca*/ 	.short	(.L_3335 - .L_3334)
.L_3334:
        /*00cc*/ 	.word	0x00000000
        /*00d0*/ 	.short	0x0007
        /*00d2*/ 	.short	0x0030
        /*00d4*/ 	.byte	0x00, 0xf0, 0x11, 0x00


	//----- nvinfo : EIATTR_KPARAM_INFO
	.align		4
.L_3335:
        /*00d8*/ 	.byte	0x04, 0x17
        /*00da*/ 	.short	(.L_3337 - .L_3336)
.L_3336:
        /*00dc*/ 	.word	0x00000000
        /*00e0*/ 	.short	0x0006
        /*00e2*/ 	.short	0x002c
        /*00e4*/ 	.byte	0x00, 0xf0, 0x11, 0x00


	//----- nvinfo : EIATTR_KPARAM_INFO
	.align		4
.L_3337:
        /*00e8*/ 	.byte	0x04, 0x17
        /*00ea*/ 	.short	(.L_3339 - .L_3338)
.L_3338:
        /*00ec*/ 	.word	0x00000000
        /*00f0*/ 	.short	0x0005
        /*00f2*/ 	.short	0x0028
        /*00f4*/ 	.byte	0x00, 0xf0, 0x11, 0x00


	//----- nvinfo : EIATTR_KPARAM_INFO
	.align		4
.L_3339:
        /*00f8*/ 	.byte	0x04, 0x17
        /*00fa*/ 	.short	(.L_3341 - .L_3340)
.L_3340:
        /*00fc*/ 	.word	0x00000000
        /*0100*/ 	.short	0x0004
        /*0102*/ 	.short	0x0020
        /*0104*/ 	.byte	0x00, 0xf0, 0x21, 0x00


	//----- nvinfo : EIATTR_KPARAM_INFO
	.align		4
.L_3341:
        /*0108*/ 	.byte	0x04, 0x17
        /*010a*/ 	.short	(.L_3343 - .L_3342)
.L_3342:
        /*010c*/ 	.word	0x00000000
        /*0110*/ 	.short	0x0003
        /*0112*/ 	.short	0x0018
        /*0114*/ 	.byte	0x00, 0xf0, 0x21, 0x00


	//----- nvinfo : EIATTR_KPARAM_INFO
	.align		4
.L_3343:
        /*0118*/ 	.byte	0x04, 0x17
        /*011a*/ 	.short	(.L_3345 - .L_3344)
.L_3344:
        /*011c*/ 	.word	0x00000000
        /*0120*/ 	.short	0x0002
        /*0122*/ 	.short	0x0010
        /*0124*/ 	.byte	0x00, 0xf0, 0x21, 0x00


	//----- nvinfo : EIATTR_KPARAM_INFO
	.align		4
.L_3345:
        /*0128*/ 	.byte	0x04, 0x17
        /*012a*/ 	.short	(.L_3347 - .L_3346)
.L_3346:
        /*012c*/ 	.word	0x00000000
        /*0130*/ 	.short	0x0001
        /*0132*/ 	.short	0x0008
        /*0134*/ 	.byte	0x00, 0xf0, 0x21, 0x00


	//----- nvinfo : EIATTR_KPARAM_INFO
	.align		4
.L_3347:
        /*0138*/ 	.byte	0x04, 0x17
        /*013a*/ 	.short	(.L_3349 - .L_3348)
.L_3348:
        /*013c*/ 	.word	0x00000000
        /*0140*/ 	.short	0x0000
        /*0142*/ 	.short	0x0000
        /*0144*/ 	.byte	0x00, 0xf0, 0x21, 0x00


	//----- nvinfo : EIATTR_SPARSE_MMA_MASK
	.align		4
.L_3349:
        /*0148*/ 	.byte	0x03, 0x50
        /*014a*/ 	.short	0x0000


	//----- nvinfo : EIATTR_MAXREG_COUNT
	.align		4
        /*014c*/ 	.byte	0x03, 0x1b
        /*014e*/ 	.short	0x00ff


	//----- nvinfo : EIATTR_NUM_BARRIERS
	.align		4
        /*0150*/ 	.byte	0x02, 0x4c
        /*0152*/ 	.byte	0x01
	.zero		1


	//----- nvinfo : EIATTR_MERCURY_ISA_VERSION
	.align		4
        /*0154*/ 	.byte	0x03, 0x5f
        /*0156*/ 	.short	0x0101


	//----- nvinfo : EIATTR_EXIT_INSTR_OFFSETS
	.align		4
        /*0158*/ 	.byte	0x04, 0x1c
        /*015a*/ 	.short	(.L_3351 - .L_3350)


	//   ....[0]....
.L_3350:
        /*015c*/ 	.word	0x000001d0


	//   ....[1]....
        /*0160*/ 	.word	0x00000900


	//   ....[2]....
        /*0164*/ 	.word	0x000075c0


	//   ....[3]....
        /*0168*/ 	.word	0x000078e0


	//   ....[4]....
        /*016c*/ 	.word	0x00007a30


	//   ....[5]....
        /*0170*/ 	.word	0x00007ad0


	//   ....[6]....
        /*0174*/ 	.word	0x00007b10


	//----- nvinfo : EIATTR_CRS_STACK_SIZE
	.align		4
.L_3351:
        /*0178*/ 	.byte	0x04, 0x1e
        /*017a*/ 	.short	(.L_3353 - .L_3352)
.L_3352:
        /*017c*/ 	.word	0x00000000


	//----- nvinfo : EIATTR_CBANK_PARAM_SIZE
	.align		4
.L_3353:
        /*0180*/ 	.byte	0x03, 0x19
        /*0182*/ 	.short	0x0074


	//----- nvinfo : EIATTR_PARAM_CBANK
	.align		4
        /*0184*/ 	.byte	0x04, 0x0a
        /*0186*/ 	.short	(.L_3355 - .L_3354)
	.align		4
.L_3354:
        /*0188*/ 	.word	index@(.nv.constant0._Z23gemm_half_q_half_kernelILi2ELi14ELb1ELb0ELi32EEvPK6__halfPKjS4_S2_PS0_iiiiPKtS7_iiiiiibS2_i)
        /*018c*/ 	.short	0x0210
        /*018e*/ 	.short	0x0074


	//----- nvinfo : EIATTR_SW_WAR
	.align		4
.L_3355:
        /*0190*/ 	.byte	0x04, 0x36
        /*0192*/ 	.short	(.L_3357 - .L_3356)
.L_3356:
        /*0194*/ 	.word	0x00000008
.L_3357:


//--------------------- .nv.info._Z23gemm_half_q_half_kernelILi2ELi4ELb1ELb0ELi32EEvPK6__halfPKjS4_S2_PS0_iiiiPKtS7_iiiiiibS2_i --------------------------
	.section	.nv.info._Z23gemm_half_q_half_kernelILi2ELi4ELb1ELb0ELi32EEvPK6__halfPKjS4_S2_PS0_iiiiPKtS7_iiiiiibS2_i,"",@"SHT_CUDA_INFO"
	.sectionflags	@""
	.align	4


	//----- nvinfo : EIATTR_CUDA_API_VERSION
	.align		4
        /*0000*/ 	.byte	0x04, 0x37
        /*0002*/ 	.short	(.L_3359 - .L_3358)
.L_3358:
        /*0004*/ 	.word	0x00000082


	//----- nvinfo : EIATTR_KPARAM_INFO
	.align		4
.L_3359:
        /*0008*/ 	.byte	0x04, 0x17
        /*000a*/ 	.short	(.L_3361 - .L_3360)
.L_3360:
        /*000c*/ 	.word	0x00000000
        /*0010*/ 	.short	0x0013
        /*0012*/ 	.short	0x0070
        /*0014*/ 	.byte	0x00, 0xf0, 0x11, 0x00


	//----- nvinfo : EIATTR_KPARAM_INFO
	.align		4
.L_3361:
        /*0018*/ 	.byte	0x04, 0x17
        /*001a*/ 	.short	(.L_3363 - .L_3362)
.L_3362:
        /*001c*/ 	.word	0x00000000
        /*0020*/ 	.short	0x0012
        /*0022*/ 	.short	0x0068
        /*0024*/ 	.byte	0x00, 0xf0, 0x21, 0x00


	//----- nvinfo : EIATTR_KPARAM_INFO
	.align		4
.L_3363:
        /*0028*/ 	.byte	0x04, 0x17
        /*002a*/ 	.short	(.L_3365 - .L_3364)
.L_3364:
        /*002c*/ 	.word	0x00000000
        /*0030*/ 	.short	0x0011
        /*0032*/ 	.short	0x0060
        /*0034*/ 	.byte	0x00, 0xf0, 0x05, 0x00


	//----- nvinfo : EIATTR_KPARAM_INFO
	.align		4
.L_3365:
        /*0038*/ 	.byte	0x04, 0x17
        /*003a*/ 	.short	(.L_3367 - .L_3366)
.L_3366:
        /*003c*/ 	.word	0x00000000
        /*0040*/ 	.short	0x0010
        /*0042*/ 	.short	0x005c
        /*0044*/ 	.byte	0x00, 0xf0, 0x11, 0x00


	//----- nvinfo : EIATTR_KPARAM_INFO
	.align		4
.L_3367:
        /*0048*/ 	.byte	0x04, 0x17
        /*004a*/ 	.short	(.L_3369 - .L_3368)
.L_3368:
        /*004c*/ 	.word	0x00000000
        /*0050*/ 	.short	0x000f
        /*0052*/ 	.short	0x0058
        /*0054*/ 	.byte	0x00, 0xf0, 0x11, 0x00


	//----- nvinfo : EIATTR_KPARAM_INFO
	.align		4
.L_3369:
        /*0058*/ 	.byte	0x04, 0x17
        /*005a*/ 	.short	(.L_3371 - .L_3370)
.L_3370:
        /*005c*/ 	.word	0x00000000
        /*0060*/ 	.short	0x000e
        /*0062*/ 	.short	0x0054
        /*0064*/ 	.byte	0x00, 0xf0, 0x11, 0x00


	//----- nvinfo : EIATTR_KPARAM_INFO
	.align		4
.L_3371:
        /*0068*/ 	.byte	0x04, 0x17
        /*006a*/ 	.short	(.L_3373 - .L_3372)
.L_3372:
        /*006c*/ 	.word	0x00000000
        /*0070*/ 	.short	0x000d
        /*0072*/ 	.short	0x0050
        /*0074*/ 	.byte	0x00, 0xf0, 0x11, 0x00


	//----- nvinfo : EIATTR_KPARAM_INFO
	.align		4
.L_3373:
        /*0078*/ 	.byte	0x04, 0x17
        /*007a*/ 	.short	(.L_3375 - .L_3374)
.L_3374:
        /*007c*/ 	.word	0x00000000
        /*0080*/ 	.short	0x000c
        /*0082*/ 	.short	0x004c
        /*0084*/ 	.byte	0x00, 0xf0, 0x11, 0x00


	//----- nvinfo : EIATTR_KPARAM_INFO
	.align		4
.L_3375:
        /*0088*/ 	.byte	0x04, 0x17
        /*008a*/ 	.short	(.L_3377 - .L_3376)
.L_3376:
        /*008c*/ 	.word	0x00000000
        /*0090*/ 	.short	0x000b
        /*0092*/ 	.short	0x0048
        /*0094*/ 	.byte	0x00, 0xf0, 0x11, 0x00


	//----- nvinfo : EIATTR_KPARAM_INFO
	.align		4
.L_3377:
        /*0098*/ 	.byte	0x04, 0x17
        /*009a*/ 	.short	(.L_3379 - .L_3378)
.L_3378:
        /*009c*/ 	.word	0x00000000
        /*00a0*/ 	.short	0x000a
        /*00a2*/ 	.short	0x0040
        /*00a4*/ 	.byte	0x00, 0xf0, 0x21, 0x00


	//----- nvinfo : EIATTR_KPARAM_INFO
	.align		4
.L_3379:
        /*00a8*/ 	.byte	0x04, 0x17
        /*00aa*/ 	.short	(.L_3381 - .L_3380)
.L_3380:
        /*00ac*/ 	.word	0x00000000
        /*00b0*/ 	.short	0x0009
        /*00b2*/ 	.short	0x0038
        /*00b4*/ 	.byte	0x00, 0xf0, 0x21, 0x00


	//----- nvinfo : EIATTR_KPARAM_INFO
	.align		4
.L_3381:
        /*00b8*/ 	.byte	0x04, 0x17
        /*00ba*/ 	.short	(.L_3383 - .L_3382)
.L_3382:
        /*00bc*/ 	.word	0x00000000
        /*00c0*/ 	.short	0x0008
        /*00c2*/ 	.short	0x0034
        /*00c4*/ 	.byte	0x00, 0xf0, 0x11, 0x00


	//----- nvinfo : EIATTR_KPARAM_INFO
	.align		4
.L_3383:
        /*00c8*/ 	.byte	0x04, 0x17
        /*00ca*/ 	.short	(.L_3385 - .L_3384)
.L_3384:
        /*00cc*/ 	.word	0x00000000
        /*00d0*/ 	.short	0x0007
        /*00d2*/ 	.short	0x0030
        /*00d4*/ 	.byte	0x00, 0xf0, 0x11, 0x00


	//----- nvinfo : EIATTR_KPARAM_INFO
	.align		4
.L_3385:
        /*00d8*/ 	.byte	0x04, 0x17
        /*00da*/ 	.short	(.L_3387 - .L_3386)
.L_3386:
        /*00dc*/ 	.word	0x00000000
        /*00e0*/ 	.short	0x0006
        /*00e2*/ 	.short	0x002c
        /*00e4*/ 	.byte	0x00, 0xf0, 0x11, 0x00


	//----- nvinfo : EIATTR_KPARAM_INFO
	.align		4
.L_3387:
        /*00e8*/ 	.byte	0x04, 0x17
        /*00ea*/ 	.short	(.L_3389 - .L_3388)
.L_3388:
        /*00ec*/ 	.word	0x00000000
        /*00f0*/ 	.short	0x0005
        /*00f2*/ 	.short	0x0028
        /*00f4*/ 	.byte	0x00, 0xf0, 0x11, 0x00


	//----- nvinfo : EIATTR_KPARAM_INFO
	.align		4
.L_3389:
        /*00f8*/ 	.byte	0x04, 0x17
        /*00fa*/ 	.short	(.L_3391 - .L_3390)
.L_3390:
        /*00fc*/ 	.word	0x00000000
        /*0100*/ 	.short	0x0004
        /*0102*/ 	.short	0x0020
        /*0104*/ 	.byte	0x00, 0xf0, 0x21, 0x00


	//----- nvinfo : EIATTR_KPARAM_INFO
	.align		4
.L_3391:
        /*0108*/ 	.byte	0x04, 0x17
        /*010a*/ 	.short	(.L_3393 - .L_3392)
.L_3392:
        /*010c*/ 	.word	0x00000000
        /*0110*/ 	.short	0x0003
        /*0112*/ 	.short	0x0018
        /*0114*/ 	.byte	0x00, 0xf0, 0x21, 0x00


	//----- nvinfo : EIATTR_KPARAM_INFO
	.align		4
.L_3393:
        /*0118*/ 	.byte	0x04, 0x17
        /*011a*/ 	.short	(.L_3395 - .L_3394)
.L_3394:
        /*011c*/ 	.word	0x00000000
        /*0120*/ 	.short	0x0002
        /*0122*/ 	.short	0x0010
        /*0124*/ 	.byte	0x00, 0xf0, 0x21, 0x00


	//----- nvinfo : EIATTR_KPARAM_INFO
	.align		4
.L_3395:
        /*0128*/ 	.byte	0x04, 0x17
        /*012a*/ 	.short	(.L_3397 - .L_3396)
.L_3396:
        /*012c*/ 	.word	0x00000000
        /*0130*/ 	.short	0x0001
        /*0132*/ 	.short	0x0008
        /*0134*/ 	.byte	0x00, 0xf0, 0x21, 0x00


	//----- nvinfo : EIATTR_KPARAM_INFO
	.align		4
.L_3397:
        /*0138*/ 	.byte	0x04, 0x17
        /*013a*/ 	.short	(.L_3399 - .L_3398)
.L_3398:
        /*013c*/ 	.word	0x00000000
        /*0140*/ 	.short	0x0000
        /*0142*/ 	.short	0x0000
        /*0144*/ 	.byte	0x00, 0xf0, 0x21, 0x00


	//----- nvinfo : EIATTR_SPARSE_MMA_MASK
	.align		4
.L_3399:
        /*0148*/ 	.byte	0x03, 0x50
        /*014a*/ 	.short	0x0000


	//----- nvinfo : EIATTR_MAXREG_COUNT
	.align		4
        /*014c*/ 	.byte	0x03, 0x1b
        /*014e*/ 	.short	0x00ff


	//----- nvinfo : EIATTR_NUM_BARRIERS
	.align		4
        /*0150*/ 	.byte	0x02, 0x4c
        /*0152*/ 	.byte	0x01
	.zero		1


	//----- nvinfo : EIATTR_MERCURY_ISA_VERSION
	.align		4
        /*0154*/ 	.byte	0x03, 0x5f
        /*0156*/ 	.short	0x0101


	//----- nvinfo : EIATTR_EXIT_INSTR_OFFSETS
	.align		4
        /*0158*/ 	.byte	0x04, 0x1c
        /*015a*/ 	.short	(.L_3401 - .L_3400)


	//   ....[0]....
.L_3400:
        /*015c*/ 	.word	0x000001d0


	//   ....[1]....
        /*0160*/ 	.word	0x00000900


	//   ....[2]....
        /*0164*/ 	.word	0x00002d10


	//   ....[3]....
        /*0168*/ 	.word	0x00003040


	//   ....[4]....
        /*016c*/ 	.word	0x00003190


	//   ....[5]....
        /*0170*/ 	.word	0x00003240


	//   ....[6]....
        /*0174*/ 	.word	0x00003280


	//----- nvinfo : EIATTR_CRS_STACK_SIZE
	.align		4
.L_3401:
        /*0178*/ 	.byte	0x04, 0x1e
        /*017a*/ 	.short	(.L_3403 - .L_3402)
.L_3402:
        /*017c*/ 	.word	0x00000000


	//----- nvinfo : EIATTR_CBANK_PARAM_SIZE
	.align		4
.L_3403:
        /*0180*/ 	.byte	0x03, 0x19
        /*0182*/ 	.short	0x0074


	//----- nvinfo : EIATTR_PARAM_CBANK
	.align		4
        /*0184*/ 	.byte	0x04, 0x0a
        /*0186*/ 	.short	(.L_3405 - .L_3404)
	.align		4
.L_3404:
        /*0188*/ 	.word	index@(.nv.constant0._Z23gemm_half_q_half_kernelILi2ELi4ELb1ELb0ELi32EEvPK6__halfPKjS4_S2_PS0_iiiiPKtS7_iiiiiibS2_i)
        /*018c*/ 	.short	0x0210
        /*018e*/ 	.short	0x0074


	//----- nvinfo : EIATTR_SW_WAR
	.align		4
.L_3405:
        /*0190*/ 	.byte	0x04, 0x36
        /*0192*/ 	.short	(.L_3407 - .L_3406)
.L_3406:
        /*0194*/ 	.word	0x00000008
.L_3407:


//--------------------- .nv.info._Z23gemm_half_q_half_kernelILi2ELi6ELb1ELb0ELi32EEvPK6__halfPKjS4_S2_PS0_iiiiPKtS7_iiiiiibS2_i --------------------------
	.section	.nv.info._Z23gemm_half_q_half_kernelILi2ELi6ELb1ELb0ELi32EEvPK6__halfPKjS4_S2_PS0_iiiiPKtS7_iiiiiibS2_i,"",@"SHT_CUDA_INFO"
	.sectionflags	@""
	.align	4


	//----- nvinfo : EIATTR_CUDA_API_VERSION
	.align		4
        /*0000*/ 	.byte	0x04, 0x37
        /*0002*/ 	.short	(.L_3409 - .L_3408)
.L_3408:
        /*0004*/ 	.word	0x00000082


	//----- nvinfo : EIATTR_KPARAM_INFO
	.align		4
.L_3409:
        /*0008*/ 	.byte	0x04, 0x17
        /*000a*/ 	.short	(.L_3411 - .L_3410)
.L_3410:
        /*000c*/ 	.word	0x00000000
        /*0010*/ 	.short	0x0013
        /*0012*/ 	.short	0x0070
        /*0014*/ 	.byte	0x00, 0xf0, 0x11, 0x00


	//----- nvinfo : EIATTR_KPARAM_INFO
	.align		4
.L_3411:
        /*0018*/ 	.byte	0x04, 0x17
        /*001a*/ 	.short	(.L_3413 - .L_3412)
.L_3412:
        /*001c*/ 	.word	0x00000000
        /*0020*/ 	.short	0x0012
        /*0022*/ 	.short	0x0068
        /*0024*/ 	.byte	0x00, 0xf0, 0x21, 0x00


	//----- nvinfo : EIATTR_KPARAM_INFO
	.align		4
.L_3413:
        /*0028*/ 	.byte	0x04, 0x17
        /*002a*/ 	.short	(.L_3415 - .L_3414)
.L_3414:
        /*002c*/ 	.word	0x00000000
        /*0030*/ 	.short	0x0011
        /*0032*/ 	.short	0x0060
        /*0034*/ 	.byte	0x00, 0xf0, 0x05, 0x00


	//----- nvinfo : EIATTR_KPARAM_INFO
	.align		4
.L_3415:
        /*0038*/ 	.byte	0x04, 0x17
        /*003a*/ 	.short	(.L_3417 - .L_3416)
.L_3416:
        /*003c*/ 	.word	0x00000000
        /*0040*/ 	.short	0x0010
        /*0042*/ 	.short	0x005c
        /*0044*/ 	.byte	0x00, 0xf0, 0x11, 0x00


	//----- nvinfo : EIATTR_KPARAM_INFO
	.align		4
.L_3417:
        /*0048*/ 	.byte	0x04, 0x17
        /*004a*/ 	.short	(.L_3419 - .L_3418)
.L_3418:
        /*004c*/ 	.word	0x00000000
        /*0050*/ 	.short	0x000f
        /*0052*/ 	.short	0x0058
        /*0054*/ 	.byte	0x00, 0xf0, 0x11, 0x00


	//----- nvinfo : EIATTR_KPARAM_INFO
	.align		4
.L_3419:
        /*0058*/ 	.byte	0x04, 0x17
        /*005a*/ 	.short	(.L_3421 - .L_3420)
.L_3420:
        /*005c*/ 	.word	0x00000000
        /*0060*/ 	.short	0x000e
        /*0062*/ 	.short	0x0054
        /*0064*/ 	.byte	0x00, 0xf0, 0x11, 0x00


	//----- nvinfo : EIATTR_KPARAM_INFO
	.align		4
.L_3421:
        /*0068*/ 	.byte	0x04, 0x17
        /*006a*/ 	.short	(.L_3423 - .L_3422)
.L_3422:
        /*006c*/ 	.word	0x00000000
        /*0070*/ 	.short	0x000d
        /*0072*/ 	.short	0x0050
        /*0074*/ 	.byte	0x00, 0xf0, 0x11, 0x00


	//----- nvinfo : EIATTR_KPARAM_INFO
	.align		4
.L_3423:
        /*0078*/ 	.byte	0x04, 0x17
        /*007a*/ 	.short	(.L_3425 - .L_3424)
.L_3424:
        /*007c*/ 	.word	0x00000000
        /*0080*/ 	.short	0x000c
        /*0082*/ 	.short	0x004c
        /*0084*/ 	.byte	0x00, 0xf0, 0x11, 0x00


	//----- nvinfo : EIATTR_KPARAM_INFO
	.align		4
.L_3425:
        /*0088*/ 	.byte	0x04, 0x17
        /*008a*/ 	.short	(.L_3427 - .L_3426)
.L_3426:
        /*008c*/ 	.word	0x00000000
        /*0090*/ 	.short	0x000b
        /*0092*/ 	.short	0x0048
        /*0094*/ 	.byte	0x00, 0xf0, 0x11, 0x00


	//----- nvinfo : EIATTR_KPARAM_INFO
	.align		4
.L_3427:
        /*0098*/ 	.byte	0x04, 0x17
        /*009a*/ 	.short	(.L_3429 - .L_3428)
.L_3428:
        /*009c*/ 	.word	0x00000000
        /*00a0*/ 	.short	0x000a
        /*00a2*/ 	.short	0x0040
        /*00a4*/ 	.byte	0x00, 0xf0, 0x21, 0x00


	//----- nvinfo : EIATTR_KPARAM_INFO
	.align		4
.L_3429:
        /*00a8*/ 	.byte	0x04, 0x17
        /*00aa*/ 	.short	(.L_3431 - .L_3430)
.L_3430:
        /*00ac*/ 	.word	0x00000000
        /*00b0*/ 	.short	0x0009
        /*00b2*/ 	.short	0x0038
        /*00b4*/ 	.byte	0x00, 0xf0, 0x21, 0x00


	//----- nvinfo : EIATTR_KPARAM_INFO
	.align		4
.L_3431:
        /*00b8*/ 	.byte	0x04, 0x17
        /*00ba*/ 	.short	(.L_3433 - .L_3432)
.L_3432:
        /*00bc*/ 	.word	0x00000000
        /*00c0*/ 	.short	0x0008
        /*00c2*/ 	.short	0x0034
        /*00c4*/ 	.byte	0x00, 0xf0, 0x11, 0x00


	//----- nvinfo : EIATTR_KPARAM_INFO
	.align		4
.L_3433:
        /*00c8*/ 	.byte	0x04, 0x17
        /*00ca*/ 	.short	(.L_3435 - .L_3434)
.L_3434:
        /*00cc*/ 	.word	0x00000000
        /*00d0*/ 	.short	0x0007
        /*00d2*/ 	.short	0x0030
        /*00d4*/ 	.byte	0x00, 0xf0, 0x11, 0x00


	//----- nvinfo : EIATTR_KPARAM_INFO
	.align		4
.L_3435:
        /*00d8*/ 	.byte	0x04, 0x17
        /*00da*/ 	.short	(.L_3437 - .L_3436)
.L_3436:
        /*00dc*/ 	.word	0x00000000
        /*00e0*/ 	.short	0x0006
        /*00e2*/ 	.short	0x002c
        /*00e4*/ 	.byte	0x00, 0xf0, 0x11, 0x00


	//----- nvinfo : EIATTR_KPARAM_INFO
	.align		4
.L_3437:
        /*00e8*/ 	.byte	0x04, 0x17
        /*00ea*/ 	.short	(.L_3439 - .L_3438)
.L_3438:
        /*00ec*/ 	.word	0x00000000
        /*00f0*/ 	.short	0x0005
        /*00f2*/ 	.short	0x0028
        /*00f4*/ 	.byte	0x00, 0xf0, 0x11, 0x00


	//----- nvinfo : EIATTR_KPARAM_INFO
	.align		4
.L_3439:
        /*00f8*/ 	.byte	0x04, 0x17
        /*00fa*/ 	.short	(.L_3441 - .L_3440)
.L_3440:
        /*00fc*/ 	.word	0x00000000
        /*0100*/ 	.short	0x0004
        /*0102*/ 	.short	0x0020
        /*0104*/ 	.byte	0x00, 0xf0, 0x21, 0x00


	//----- nvinfo : EIATTR_KPARAM_INFO
	.align		4
.L_3441:
        /*0108*/ 	.byte	0x04, 0x17
        /*010a*/ 	.short	(.L_3443 - .L_3442)
.L_3442:
        /*010c*/ 	.word	0x00000000
        /*0110*/ 	.short	0x0003
        /*0112*/ 	.short	0x0018
        /*0114*/ 	.byte	0x00, 0xf0, 0x21, 0x00


	//----- nvinfo : EIATTR_KPARAM_INFO
	.align		4
.L_3443:
        /*0118*/ 	.byte	0x04, 0x17
        /*011a*/ 	.short	(.L_3445 - .L_3444)
.L_3444:
        /*011c*/ 	.word	0x00000000
        /*0120*/ 	.short	0x0002
        /*0122*/ 	.short	0x0010
        /*0124*/ 	.byte	0x00, 0xf0, 0x21, 0x00


	//----- nvinfo : EIATTR_KPARAM_INFO
	.align		4
.L_3445:
        /*0128*/ 	.byte	0x04, 0x17
        /*012a*/ 	.short	(.L_3447 - .L_3446)
.L_3446:
        /*012c*/ 	.word	0x00000000
        /*0130*/ 	.short	0x0001
        /*0132*/ 	.short	0x0008
        /*0134*/ 	.byte	0x00, 0xf0, 0x21, 0x00


	//----- nvinfo : EIATTR_KPARAM_INFO
	.align		4
.L_3447:
        /*0138*/ 	.byte	0x04, 0x17
        /*013a*/ 	.short	(.L_3449 - .L_3448)
.L_3448:
        /*013c*/ 	.word	0x00000000
        /*0140*/ 	.short	0x0000
        /*0142*/ 	.short	0x0000
        /*0144*/ 	.byte	0x00, 0xf0, 0x21, 0x00


	//----- nvinfo : EIATTR_SPARSE_MMA_MASK
	.align		4
.L_3449:
        /*0148*/ 	.byte	0x03, 0x50
        /*014a*/ 	.short	0x0000


	//----- nvinfo : EIATTR_MAXREG_COUNT
	.align		4
        /*014c*/ 	.byte	0x03, 0x1b
        /*014e*/ 	.short	0x00ff


	//----- nvinfo : EIATTR_NUM_BARRIERS
	.align		4
        /*0150*/ 	.byte	0x02, 0x4c
        /*0152*/ 	.byte	0x01
	.zero		1


	//----- nvinfo : EIATTR_MERCURY_ISA_VERSION
	.align		4
        /*0154*/ 	.byte	0x03, 0x5f
        /*0156*/ 	.short	0x0101


	//----- nvinfo : EIATTR_EXIT_INSTR_OFFSETS
	.align		4
        /*0158*/ 	.byte	0x04, 0x1c
        /*015a*/ 	.short	(.L_3451 - .L_3450)


	//   ....[0]....
.L_3450:
        /*015c*/ 	.word	0x000001d0


	//   ....[1]....
        /*0160*/ 	.word	0x00000900


	//   ....[2]....
        /*0164*/ 	.word	0x00003b00


	//   ....[3]....
        /*0168*/ 	.word	0x00003e20


	//   ....[4]....
        /*016c*/ 	.word	0x00003f70


	//   ....[5]....
        /*0170*/ 	.word	0x00004010


	//   ....[6]....
        /*0174*/ 	.word	0x00004050


	//----- nvinfo : EIATTR_CRS_STACK_SIZE
	.align		4
.L_3451:
        /*0178*/ 	.byte	0x04, 0x1e
        /*017a*/ 	.short	(.L_3453 - .L_3452)
.L_3452:
        /*017c*/ 	.word	0x00000000


	//----- nvinfo : EIATTR_CBANK_PARAM_SIZE
	.align		4
.L_3453:
        /*0180*/ 	.byte	0x03, 0x19
        /*0182*/ 	.short	0x0074


	//----- nvinfo : EIATTR_PARAM_CBANK
	.align		4
        /*0184*/ 	.byte	0x04, 0x0a
        /*0186*/ 	.short	(.L_3455 - .L_3454)
	.align		4
.L_3454:
        /*0188*/ 	.word	index@(.nv.constant0._Z23gemm_half_q_half_kernelILi2ELi6ELb1ELb0ELi32EEvPK6__halfPKjS4_S2_PS0_iiiiPKtS7_iiiiiibS2_i)
        /*018c*/ 	.short	0x0210
        /*018e*/ 	.short	0x0074


	//----- nvinfo : EIATTR_SW_WAR
	.align		4
.L_3455:
        /*0190*/ 	.byte	0x04, 0x36
        /*0192*/ 	.short	(.L_3457 - .L_3456)
.L_3456:
        /*0194*/ 	.word	0x00000008
.L_3457:


//--------------------- .nv.info._Z23gemm_half_q_half_kernelILi2ELi2ELb1ELb0ELi32EEvPK6__halfPKjS4_S2_PS0_iiiiPKtS7_iiiiiibS2_i --------------------------
	.section	.nv.info._Z23gemm_half_q_half_kernelILi2ELi2ELb1ELb0ELi32EEvPK6__halfPKjS4_S2_PS0_iiiiPKtS7_iiiiiibS2_i,"",@"SHT_CUDA_INFO"
	.sectionflags	@""
	.align	4


	//----- nvinfo : EIATTR_CUDA_API_VERSION
	.align		4
        /*0000*/ 	.byte	0x04, 0x37
        /*0002*/ 	.short	(.L_3459 - .L_3458)
.L_3458:
        /*0004*/ 	.word	0x00000082


	//----- nvinfo : EIATTR_KPARAM_INFO
	.align		4
.L_3459:
        /*0008*/ 	.byte	0x04, 0x17
        /*000a*/ 	.short	(.L_3461 - .L_3460)
.L_3460:
        /*000c*/ 	.word	0x00000000
        /*0010*/ 	.short	0x0013
        /*0012*/ 	.short	0x0070
        /*0014*/ 	.byte	0x00, 0xf0, 0x11, 0x00


	//----- nvinfo : EIATTR_KPARAM_INFO
	.align		4
.L_3461:
        /*0018*/ 	.byte	0x04, 0x17
        /*001a*/ 	.short	(.L_3463 - .L_3462)
.L_3462:
        /*001c*/ 	.word	0x00000000
        /*0020*/ 	.short	0x0012
        /*0022*/ 	.short	0x0068
        /*0024*/ 	.byte	0x00, 0xf0, 0x21, 0x00


	//----- nvinfo : EIATTR_KPARAM_INFO
	.align		4
.L_3463:
        /*0028*/ 	.byte	0x04, 0x17
        /*002a*/ 	.short	(.L_3465 - .L_3464)
.L_3464:
        /*002c*/ 	.word	0x00000000
        /*0030*/ 	.short	0x0011
        /*0032*/ 	.short	0x0060
        /*0034*/ 	.byte	0x00, 0xf0, 0x05, 0x00


	//----- nvinfo : EIATTR_KPARAM_INFO
	.align		4
.L_3465:
        /*0038*/ 	.byte	0x04, 0x17
        /*003a*/ 	.short	(.L_3467 - .L_3466)
.L_3466:
        /*003c*/ 	.word	0x00000000
        /*0040*/ 	.short	0x0010
        /*0042*/ 	.short	0x005c
        /*0044*/ 	.byte	0x00, 0xf0, 0x11, 0x00


	//----- nvinfo : EIATTR_KPARAM_INFO
	.align		4
.L_3467:
        /*0048*/ 	.byte	0x04, 0x17
        /*004a*/ 	.short	(.L_3469 - .L_3468)
.L_3468:
        /*004c*/ 	.word	0x00000000
        /*0050*/ 	.short	0x000f
        /*0052*/ 	.short	0x0058
        /*0054*/ 	.byte	0x00, 0xf0, 0x11, 0x00


	//----- nvinfo : EIATTR_KPARAM_INFO
	.align		4
.L_3469:
        /*0058*/ 	.byte	0x04, 0x17
        /*005a*/ 	.short	(.L_3471 - .L_3470)
.L_3470:
        /*005c*/ 	.word	0x00000000
        /*0060*/ 	.short	0x000e
        /*0062*/ 	.short	0x0054
        /*0064*/ 	.byte	0x00, 0xf0, 0x11, 0x00


	//----- nvinfo : EIATTR_KPARAM_INFO
	.align		4
.L_3471:
        /*0068*/ 	.byte	0x04, 0x17
        /*006a*/ 	.short	(.L_3473 - .L_3472)
.L_3472:
        /*006c*/ 	.word	0x00000000
        /*0070*/ 	.short	0x000d
        /*0072*/ 	.short	0x0050
        /*0074*/ 	.byte	0x00, 0xf0, 0x11, 0x00


	//----- nvinfo : EIATTR_KPARAM_INFO
	.align		4
.L_3473:
        /*0078*/ 	.byte	0x04, 0x17
        /*007a*/ 	.short	(.L_3475 - .L_3474)
.L_3474:
        /*007c*/ 	.word	0x00000000
        /*0080*/ 	.short	0x000c
        /*0082*/ 	.short	0x004c
        /*0084*/ 	.byte	0x00, 0xf0, 0x11, 0x00


	//----- nvinfo : EIATTR_KPARAM_INFO
	.align		4
.L_3475:
        /*0088*/ 	.byte	0x04, 0x17
        /*008a*/ 	.short	(.L_3477 - .L_3476)
.L_3476:
        /*008c*/ 	.word	0x00000000
        /*0090*/ 	.short	0x000b
        /*0092*/ 	.short	0x0048
        /*0094*/ 	.byte	0x00, 0xf0, 0x11, 0x00


	//----- nvinfo : EIATTR_KPARAM_INFO
	.align		4
.L_3477:
        /*0098*/ 	.byte	0x04, 0x17
        /*009a*/ 	.short	(.L_3479 - .L_3478)
.L_3478:
        /*009c*/ 	.word	0x00000000
        /*00a0*/ 	.short	0x000a
        /*00a2*/ 	.short	0x0040
        /*00a4*/ 	.byte	0x00, 0xf0, 0x21, 0x00


	//----- nvinfo : EIATTR_KPARAM_INFO
	.align		4
.L_3479:
        /*00a8*/ 	.byte	0x04, 0x17
        /*00aa*/ 	.short	(.L_3481 - .L_3480)
.L_3480:
        /*00ac*/ 	.word	0x00000000
        /*00b0*/ 	.short	0x0009
        /*00b2*/ 	.short	0x0038
        /*00b4*/ 	.byte	0x00, 0xf0, 0x21, 0x00


	//----- nvinfo : EIATTR_KPARAM_INFO
	.align		4
.L_3481:
        /*00b8*/ 	.byte	0x04, 0x17
        /*00ba*/ 	.short	(.L_3483 - .L_3482)
.L_3482:
        /*00bc*/ 	.word	0x00000000
        /*00c0*/ 	.short	0x0008
        /*00c2*/ 	.short	0x0034
        /*00c4*/ 	.byte	0x00, 0xf0, 0x11, 0x00


	//----- nvinfo : EIATTR_KPARAM_INFO
	.align		4
.L_3483:
        /*00c8*/ 	.byte	0x04, 0x17
        /*00ca*/ 	.short	(.L_3485 - .L_3484)
.L_3484:
        /*00cc*/ 	.word	0x00000000
        /*00d0*/ 	.short	0x0007
        /*00d2*/ 	.short	0x0030
        /*00d4*/ 	.byte	0x00, 0xf0, 0x11, 0x00


	//----- nvinfo : EIATTR_KPARAM_INFO
	.align		4
.L_3485:
        /*00d8*/ 	.byte	0x04, 0x17
        /*00da*/ 	.short	(.L_3487 - .L_3486)
.L_3486:
        /*00dc*/ 	.word	0x00000000
        /*00e0*/ 	.short	0x0006
        /*00e2*/ 	.short	0x002c
        /*00e4*/ 	.byte	0x00, 0xf0, 0x11, 0x00


	//----- nvinfo : EIATTR_KPARAM_INFO
	.align		4
.L_3487:
        /*00e8*/ 	.byte	0x04, 0x17
        /*00ea*/ 	.short	(.L_3489 - .L_3488)
.L_3488:
        /*00ec*/ 	.word	0x00000000
        /*00f0*/ 	.short	0x0005
        /*00f2*/ 	.short	0x0028
        /*00f4*/ 	.byte	0x00, 0xf0, 0x11, 0x00


	//----- nvinfo : EIATTR_KPARAM_INFO
	.align		4
.L_3489:
        /*00f8*/ 	.byte	0x04, 0x17
        /*00fa*/ 	.short	(.L_3491 - .L_3490)
.L_3490:
        /*00fc*/ 	.word	0x00000000
        /*0100*/ 	.short	0x0004
        /*0102*/ 	.short	0x0020
        /*0104*/ 	.byte	0x00, 0xf0, 0x21, 0x00


	//----- nvinfo : EIATTR_KPARAM_INFO
	.align		4
.L_3491:
        /*0108*/ 	.byte	0x04, 0x17
        /*010a*/ 	.short	(.L_3493 - .L_3492)
.L_3492:
        /*010c*/ 	.word	0x00000000
        /*0110*/ 	.short	0x0003
        /*0112*/ 	.short	0x0018
        /*0114*/ 	.byte	0x00, 0xf0, 0x21, 0x00


	//----- nvinfo : EIATTR_KPARAM_INFO
	.align		4
.L_3493:
        /*0118*/ 	.byte	0x04, 0x17
        /*011a*/ 	.short	(.L_3495 - .L_3494)
.L_3494:
        /*011c*/ 	.word	0x00000000
        /*0120*/ 	.short	0x0002
        /*0122*/ 	.short	0x0010
        /*0124*/ 	.byte	0x00, 0xf0, 0x21, 0x00


	//----- nvinfo : EIATTR_KPARAM_INFO
	.align		4
.L_3495:
        /*0128*/ 	.byte	0x04, 0x17
        /*012a*/ 	.short	(.L_3497 - .L_3496)
.L_3496:
        /*012c*/ 	.word	0x00000000
        /*0130*/ 	.short	0x0001
        /*0132*/ 	.short	0x0008
        /*0134*/ 	.byte	0x00, 0xf0, 0x21, 0x00


	//----- nvinfo : EIATTR_KPARAM_INFO
	.align		4
.L_3497:
        /*0138*/ 	.byte	0x04, 0x17
        /*013a*/ 	.short	(.L_3499 - .L_3498)
.L_3498:
        /*013c*/ 	.word	0x00000000
        /*0140*/ 	.short	0x0000
        /*0142*/ 	.short	0x0000
        /*0144*/ 	.byte	0x00, 0xf0, 0x21, 0x00


	//----- nvinfo : EIATTR_SPARSE_MMA_MASK
	.align		4
.L_3499:
        /*0148*/ 	.byte	0x03, 0x50
        /*014a*/ 	.short	0x0000


	//----- nvinfo : EIATTR_MAXREG_COUNT
	.align		4
        /*014c*/ 	.byte	0x03, 0x1b
        /*014e*/ 	.short	0x00ff


	//----- nvinfo : EIATTR_NUM_BARRIERS
	.align		4
        /*0150*/ 	.byte	0x02, 0x4c
        /*0152*/ 	.byte	0x01
	.zero		1


	//----- nvinfo : EIATTR_MERCURY_ISA_VERSION
	.align		4
        /*0154*/ 	.byte	0x03, 0x5f
        /*0156*/ 	.short	0x0101


	//----- nvinfo : EIATTR_EXIT_INSTR_OFFSETS
	.align		4
        /*0158*/ 	.byte	0x04, 0x1c
        /*015a*/ 	.short	(.L_3501 - .L_3500)


	//   ....[0]....
.L_3500:
        /*015c*/ 	.word	0x000001d0


	//   ....[1]....
        /*0160*/ 	.word	0x000008f0


	//   ....[2]....
        /*0164*/ 	.word	0x00002150


	//   ....[3]....
        /*0168*/ 	.word	0x00002440


	//   ....[4]....
        /*016c*/ 	.word	0x00002590


	//   ....[5]....
        /*0170*/ 	.word	0x00002620


	//   ....[6]....
        /*0174*/ 	.word	0x00002660


	//----- nvinfo : EIATTR_CRS_STACK_SIZE
	.align		4
.L_3501:
        /*0178*/ 	.byte	0x04, 0x1e
        /*017a*/ 	.short	(.L_3503 - .L_3502)
.L_3502:
        /*017c*/ 	.word	0x00000000


	//----- nvinfo : EIATTR_CBANK_PARAM_SIZE
	.align		4
.L_3503:
        /*0180*/ 	.byte	0x03, 0x19
        /*0182*/ 	.short	0x0074


	//----- nvinfo : EIATTR_PARAM_CBANK
	.align		4
        /*0184*/ 	.byte	0x04, 0x0a
        /*0186*/ 	.short	(.L_3505 - .L_3504)
	.align		4
.L_3504:
        /*0188*/ 	.word	index@(.nv.constant0._Z23gemm_half_q_half_kernelILi2ELi2ELb1ELb0ELi32EEvPK6__halfPKjS4_S2_PS0_iiiiPKtS7_iiiiiibS2_i)
        /*018c*/ 	.short	0x0210
        /*018e*/ 	.short	0x0074


	//----- nvinfo : EIATTR_SW_WAR
	.align		4
.L_3505:
        /*0190*/ 	.byte	0x04, 0x36
        /*0192*/ 	.short	(.L_3507 - .L_3506)
.L_3506:
        /*0194*/ 	.word	0x00000008
.L_3507:


//--------------------- .nv.info._Z23gemm_half_q_half_kernelILi1ELi32ELb1ELb0ELi64EEvPK6__halfPKjS4_S2_PS0_iiiiPKtS7_iiiiiibS2_i --------------------------
	.section	.nv.info._Z23gemm_half_q_half_kernelILi1ELi32ELb1ELb0ELi64EEvPK6__halfPKjS4_S2_PS0_iiiiPKtS7_iiiiiibS2_i,"",@"SHT_CUDA_INFO"
	.sectionflags	@""
	.align	4


	//----- nvinfo : EIATTR_CUDA_API_VERSION
	.align		4
        /*0000*/ 	.byte	0x04, 0x37
        /*0002*/ 	.short	(.L_3509 - .L_3508)
.L_3508:
        /*0004*/ 	.word	0x00000082


	//----- nvinfo : EIATTR_KPARAM_INFO
	.align		4
.L_3509:
        /*0008*/ 	.byte	0x04, 0x17
        /*000a*/ 	.short	(.L_3511 - .L_3510)
.L_3510:
        /*000c*/ 	.word	0x00000000
        /*0010*/ 	.short	0x0013
        /*0012*/ 	.short	0x0070
        /*0014*/ 	.byte	0x00, 0xf0, 0x11, 0x00


	//----- nvinfo : EIATTR_KPARAM_INFO
	.align		4
.L_3511:
        /*0018*/ 	.byte	0x04, 0x17
        /*001a*/ 	.short	(.L_3513 - .L_3512)
.L_3512:
        /*001c*/ 	.word	0x00000000
        /*0020*/ 	.short	0x0012
        /*0022*/ 	.short	0x0068
        /*0024*/ 	.byte	0x00, 0xf0, 0x21, 0x00


	//----- nvinfo : EIATTR_KPARAM_INFO
	.align		4
.L_3513:
        /*0028*/ 	.byte	0x04, 0x17
        /*002a*/ 	.short	(.L_3515 - .L_3514)
.L_3514:
        /*002c*/ 	.word	0x00000000
        /*0030*/ 	.short	0x0011
        /*0032*/ 	.short	0x0060
        /*0034*/ 	.byte	0x00, 0xf0, 0x05, 0x00


	//----- nvinfo : EIATTR_KPARAM_INFO
	.align		4
.L_3515:
        /*0038*/ 	.byte	0x04, 0x17
        /*003a*/ 	.short	(.L_3517 - .L_3516)
.L_3516:
        /*003c*/ 	.word	0x00000000
        /*0040*/ 	.short	0x0010
        /*0042*/ 	.short	0x005c
        /*0044*/ 	.byte	0x00, 0xf0, 0x11, 0x00


	//----- nvinfo : EIATTR_KPARAM_INFO
	.align		4
.L_3517:
        /*0048*/ 	.byte	0x04, 0x17
        /*004a*/ 	.short	(.L_3519 - .L_3518)
.L_3518:
        /*004c*/ 	.word	0x00000000
        /*0050*/ 	.short	0x000f
        /*0052*/ 	.short	0x0058
        /*0054*/ 	.byte	0x00, 0xf0, 0x11, 0x00


	//----- nvinfo : EIATTR_KPARAM_INFO
	.align		4
.L_3519:
        /*0058*/ 	.byte	0x04, 0x17
        /*005a*/ 	.short	(.L_3521 - .L_3520)
.L_3520:
        /*005c*/ 	.word	0x00000000
        /*0060*/ 	.short	0x000e
        /*0062*/ 	.short	0x0054
        /*0064*/ 	.byte	0x00, 0xf0, 0x11, 0x00


	//----- nvinfo : EIATTR_KPARAM_INFO
	.align		4
.L_3521:
        /*0068*/ 	.byte	0x04, 0x17
        /*006a*/ 	.short	(.L_3523 - .L_3522)
.L_3522:
        /*006c*/ 	.word	0x00000000
        /*0070*/ 	.short	0x000d
        /*0072*/ 	.short	0x0050
        /*0074*/ 	.byte	0x00, 0xf0, 0x11, 0x00


	//----- nvinfo : EIATTR_KPARAM_INFO
	.align		4
.L_3523:
        /*0078*/ 	.byte	0x04, 0x17
        /*007a*/ 	.short	(.L_3525 - .L_3524)
.L_3524:
        /*007c*/ 	.word	0x00000000
        /*0080*/ 	.short	0x000c
        /*0082*/ 	.short	0x004c
        /*0084*/ 	.byte	0x00, 0xf0, 0x11, 0x00


	//----- nvinfo : EIATTR_KPARAM_INFO
	.align		4
.L_3525:
        /*0088*/ 	.byte	0x04, 0x17
        /*008a*/ 	.short	(.L_3527 - .L_3526)
.L_3526:
        /*008c*/ 	.word	0x00000000
        /*0090*/ 	.short	0x000b
        /*0092*/ 	.short	0x0048
        /*0094*/ 	.byte	0x00, 0xf0, 0x11, 0x00


	//----- nvinfo : EIATTR_KPARAM_INFO
	.align		4
.L_3527:
        /*0098*/ 	.byte	0x04, 0x17
        /*009a*/ 	.short	(.L_3529 - .L_3528)
.L_3528:
        /*009c*/ 	.word	0x00000000
        /*00a0*/ 	.short	0x000a
        /*00a2*/ 	.short	0x0040
        /*00a4*/ 	.byte	0x00, 0xf0, 0x21, 0x00


	//----- nvinfo : EIATTR_KPARAM_INFO
	.align		4
.L_3529:
        /*00a8*/ 	.byte	0x04, 0x17
        /*00aa*/ 	.short	(.L_3531 - .L_3530)
.L_3530:
        /*00ac*/ 	.word	0x00000000
        /*00b0*/ 	.short	0x0009
        /*00b2*/ 	.short	0x0038
        /*00b4*/ 	.byte	0x00, 0xf0, 0x21, 0x00


	//----- nvinfo : EIATTR_KPARAM_INFO
	.align		4
.L_3531:
        /*00b8*/ 	.byte	0x04, 0x17
        /*00ba*/ 	.short	(.L_3533 - .L_3532)
.L_3532:
        /*00bc*/ 	.word	0x00000000
        /*00c0*/ 	.short	0x0008
        /*00c2*/ 	.short	0x0034
        /*00c4*/ 	.byte	0x00, 0xf0, 0x11, 0x00


	//----- nvinfo : EIATTR_KPARAM_INFO
	.align		4
.L_3533:
        /*00c8*/ 	.byte	0x04, 0x17
        /*00ca*/ 	.short	(.L_3535 - .L_3534)
.L_3534:
        /*00cc*/ 	.word	0x00000000
        /*00d0*/ 	.short	0x0007
        /*00d2*/ 	.short	0x0030
        /*00d4*/ 	.byte	0x00, 0xf0, 0x11, 0x00


	//----- nvinfo : EIATTR_KPARAM_INFO
	.align		4
.L_3535:
        /*00d8*/ 	.byte	0x04, 0x17
        /*00da*/ 	.short	(.L_3537 - .L_3536)
.L_3536:
        /*00dc*/ 	.word	0x00000000
        /*00e0*/ 	.short	0x0006
        /*00e2*/ 	.short	0x002c
        /*00e4*/ 	.byte	0x00, 0xf0, 0x11, 0x00


	//----- nvinfo : EIATTR_KPARAM_INFO
	.align		4
.L_3537:
        /*00e8*/ 	.byte	0x04, 0x17
        /*00ea*/ 	.short	(.L_3539 - .L_3538)
.L_3538:
        /*00ec*/ 	.word	0x00000000
        /*00f0*/ 	.short	0x0005
        /*00f2*/ 	.short	0x0028
        /*00f4*/ 	.byte	0x00, 0xf0, 0x11, 0x00


	//----- nvinfo : EIATTR_KPARAM_INFO
	.align		4
.L_3539:
        /*00f8*/ 	.byte	0x04, 0x17
        /*00fa*/ 	.short	(.L_3541 - .L_3540)
.L_3540:
        /*00fc*/ 	.word	0x00000000
        /*0100*/ 	.short	0x0004
        /*0102*/ 	.short	0x0020
        /*0104*/ 	.byte	0x00, 0xf0, 0x21, 0x00


	//----- nvinfo : EIATTR_KPARAM_INFO
	.align		4
.L_3541:
        /*0108*/ 	.byte	0x04, 0x17
        /*010a*/ 	.short	(.L_3543 - .L_3542)
.L_3542:
        /*010c*/ 	.word	0x00000000
        /*0110*/ 	.short	0x0003
        /*0112*/ 	.short	0x0018
        /*0114*/ 	.byte	0x00, 0xf0, 0x21, 0x00


	//----- nvinfo : EIATTR_KPARAM_INFO
	.align		4
.L_3543:
        /*0118*/ 	.byte	0x04, 0x17
        /*011a*/ 	.short	(.L_3545 - .L_3544)
.L_3544:
        /*011c*/ 	.word	0x00000000
        /*0120*/ 	.short	0x0002
        /*0122*/ 	.short	0x0010
        /*0124*/ 	.byte	0x00, 0xf0, 0x21, 0x00


	//----- nvinfo : EIATTR_KPARAM_INFO
	.align		4
.L_3545:
        /*0128*/ 	.byte	0x04, 0x17
        /*012a*/ 	.short	(.L_3547 - .L_3546)
.L_3546:
        /*012c*/ 	.word	0x00000000
        /*0130*/ 	.short	0x0001
        /*0132*/ 	.short	0x0008
        /*0134*/ 	.byte	0x00, 0xf0, 0x21, 0x00


	//----- nvinfo : EIATTR_KPARAM_INFO
	.align		4
.L_3547:
        /*0138*/ 	.byte	0x04, 0x17
        /*013a*/ 	.short	(.L_3549 - .L_3548)
.L_3548:
        /*013c*/ 	.word	0x00000000
        /*0140*/ 	.short	0x0000
        /*0142*/ 	.short	0x0000
        /*0144*/ 	.byte	0x00, 0xf0, 0x21, 0x00


	//----- nvinfo : EIATTR_SPARSE_MMA_MASK
	.align		4
.L_3549:
        /*0148*/ 	.byte	0x03, 0x50
        /*014a*/ 	.short	0x0000


	//----- nvinfo : EIATTR_MAXREG_COUNT
	.align		4
        /*014c*/ 	.byte	0x03, 0x1b
        /*014e*/ 	.short	0x00ff


	//----- nvinfo : EIATTR_NUM_BARRIERS
	.align		4
        /*0150*/ 	.byte	0x02, 0x4c
        /*0152*/ 	.byte	0x01
	.zero		1


	//----- nvinfo : EIATTR_MERCURY_ISA_VERSION
	.align		4
        /*0154*/ 	.byte	0x03, 0x5f
        /*0156*/ 	.short	0x0101


	//----- nvinfo : EIATTR_EXIT_INSTR_OFFSETS
	.align		4
        /*0158*/ 	.byte	0x04, 0x1c
        /*015a*/ 	.short	(.L_3551 - .L_3550)


	//   ....[0]....
.L_3550:
        /*015c*/ 	.word	0x000000a0


	//   ....[1]....
        /*0160*/ 	.word	0x00000350


	//   ....[2]....
        /*0164*/ 	.word	0x000024e0


	//   ....[3]....
        /*0168*/ 	.word	0x00002690


	//   ....[4]....
        /*016c*/ 	.word	0x00002730


	//   ....[5]....
        /*0170*/ 	.word	0x00002770


	//----- nvinfo : EIATTR_CRS_STACK_SIZE
	.align		4
.L_3551:
        /*0174*/ 	.byte	0x04, 0x1e
        /*0176*/ 	.short	(.L_3553 - .L_3552)
.L_3552:
        /*0178*/ 	.word	0x00000000


	//----- nvinfo : EIATTR_CBANK_PARAM_SIZE
	.align		4
.L_3553:
        /*017c*/ 	.byte	0x03, 0x19
        /*017e*/ 	.short	0x0074


	//----- nvinfo : EIATTR_PARAM_CBANK
	.align		4
        /*0180*/ 	.byte	0x04, 0x0a
        /*0182*/ 	.short	(.L_3555 - .L_3554)
	.align		4
.L_3554:
        /*0184*/ 	.word	index@(.nv.constant0._Z23gemm_half_q_half_kernelILi1ELi32ELb1ELb0ELi64EEvPK6__halfPKjS4_S2_PS0_iiiiPKtS7_iiiiiibS2_i)
        /*0188*/ 	.short	0x0210
        /*018a*/ 	.short	0x0074


	//----- nvinfo : EIATTR_SW_WAR
	.align		4
.L_3555:
        /*018c*/ 	.byte	0x04, 0x36
        /*018e*/ 	.short	(.L_3557 - .L_3556)
.L_3556:
        /*0190*/ 	.word	0x00000008
.L_3557:


//--------------------- .nv.info._Z23gemm_half_q_half_kernelILi1ELi48ELb1ELb0ELi64EEvPK6__halfPKjS4_S2_PS0_iiiiPKtS7_iiiiiibS2_i --------------------------
	.section	.nv.info._Z23gemm_half_q_half_kernelILi1ELi48ELb1ELb0ELi64EEvPK6__halfPKjS4_S2_PS0_iiiiPKtS7_iiiiiibS2_i,"",@"SHT_CUDA_INFO"
	.sectionflags	@""
	.align	4


	//----- nvinfo : EIATTR_CUDA_API_VERSION
	.align		4
        /*0000*/ 	.byte	0x04, 0x37
        /*0002*/ 	.short	(.L_3559 - .L_3558)
.L_3558:
        /*0004*/ 	.word	0x00000082


	//----- nvinfo : EIATTR_KPARAM_INFO
	.align		4
.L_3559:
        /*0008*/ 	.byte	0x04, 0x17
        /*000a*/ 	.short	(.L_3561 - .L_3560)
.L_3560:
        /*000c*/ 	.word	0x00000000
        /*0010*/ 	.short	0x0013
        /*0012*/ 	.short	0x0070
        /*0014*/ 	.byte	0x00, 0xf0, 0x11, 0x00


	//----- nvinfo : EIATTR_KPARAM_INFO
	.align		4
.L_3561:
        /*0018*/ 	.byte	0x04, 0x17
        /*001a*/ 	.short	(.L_3563 - .L_3562)
.L_3562:
        /*001c*/ 	.word	0x00000000
        /*0020*/ 	.short	0x0012
        /*0022*/ 	.short	0x0068
        /*0024*/ 	.byte	0x00, 0xf0, 0x21, 0x00


	//----- nvinfo : EIATTR_KPARAM_INFO
	.align		4
.L_3563:
        /*0028*/ 	.byte	0x04, 0x17
        /*002a*/ 	.short	(.L_3565 - .L_3564)
.L_3564:
        /*002c*/ 	.word	0x00000000
        /*0030*/ 	.short	0x0011
        /*0032*/ 	.short	0x0060
        /*0034*/ 	.byte	0x00, 0xf0, 0x05, 0x00


	//----- nvinfo : EIATTR_KPARAM_INFO
	.align		4
.L_3565:
        /*0038*/ 	.byte	0x04, 0x17
        /*003a*/ 	.short	(.L_3567 - .L_3566)
.L_3566:
        /*003c*/ 	.word	0x00000000
        /*0040*/ 	.short	0x0010
        /*0042*/ 	.short	0x005c
        /*0044*/ 	.byte	0x00, 0xf0, 0x11, 0x00


	//----- nvinfo : EIATTR_KPARAM_INFO
	.align		4
.L_3567:
        /*0048*/ 	.byte	0x04, 0x17
        /*004a*/ 	.short	(.L_3569 - .L_3568)
.L_3568:
        /*004c*/ 	.word	0x00000000
        /*0050*/ 	.short	0x000f
        /*0052*/ 	.short	0x0058
        /*0054*/ 	.byte	0x00, 0xf0, 0x11, 0x00


	//----- nvinfo : EIATTR_KPARAM_INFO
	.align		4
.L_3569:
        /*0058*/ 	.byte	0x04, 0x17
        /*005a*/ 	.short	(.L_3571 - .L_3570)
.L_3570:
        /*005c*/ 	.word	0x00000000
        /*0060*/ 	.short	0x000e
        /*0062*/ 	.short	0x0054
        /*0064*/ 	.byte	0x00, 0xf0, 0x11, 0x00


	//----- nvinfo : EIATTR_KPARAM_INFO
	.align		4
.L_3571:
        /*0068*/ 	.byte	0x04, 0x17
        /*006a*/ 	.short	(.L_3573 - .L_3572)
.L_3572:
        /*006c*/ 	.word	0x00000000
        /*0070*/ 	.short	0x000d
        /*0072*/ 	.short	0x0050
        /*0074*/ 	.byte	0x00, 0xf0, 0x11, 0x00


	//----- nvinfo : EIATTR_KPARAM_INFO
	.align		4
.L_3573:
        /*0078*/ 	.byte	0x04, 0x17
        /*007a*/ 	.short	(.L_3575 - .L_3574)
.L_3574:
        /*007c*/ 	.word	0x00000000
        /*0080*/ 	.short	0x000c
        /*0082*/ 	.short	0x004c
        /*0084*/ 	.byte	0x00, 0xf0, 0x11, 0x00


	//----- nvinfo : EIATTR_KPARAM_INFO
	.align		4
.L_3575:
        /*0088*/ 	.byte	0x04, 0x17
        /*008a*/ 	.short	(.L_3577 - .L_3576)
.L_3576:
        /*008c*/ 	.word	0x00000000
        /*0090*/ 	.short	0x000b
        /*0092*/ 	.short	0x0048
        /*0094*/ 	.byte	0x00, 0xf0, 0x11, 0x00


	//----- nvinfo : EIATTR_KPARAM_INFO
	.align		4
.L_3577:
        /*0098*/ 	.byte	0x04, 0x17
        /*009a*/ 	.short	(.L_3579 - .L_3578)
.L_3578:
        /*009c*/ 	.word	0x00000000
        /*00a0*/ 	.short	0x000a
        /*00a2*/ 	.short	0x0040
        /*00a4*/ 	.byte	0x00, 0xf0, 0x21, 0x00


	//----- nvinfo : EIATTR_KPARAM_INFO
	.align		4
.L_3579:
        /*00a8*/ 	.byte	0x04, 0x17
        /*00aa*/ 	.short	(.L_3581 - .L_3580)
.L_3580:
        /*00ac*/ 	.word	0x00000000
        /*00b0*/ 	.short	0x0009
        /*00b2*/ 	.short	0x0038
        /*00b4*/ 	.byte	0x00, 0xf0, 0x21, 0x00


	//----- nvinfo : EIATTR_KPARAM_INFO
	.align		4
.L_3581:
        /*00b8*/ 	.byte	0x04, 0x17
        /*00ba*/ 	.short	(.L_3583 - .L_3582)
.L_3582:
        /*00bc*/ 	.word	0x00000000
        /*00c0*/ 	.short	0x0008
        /*00c2*/ 	.short	0x0034
        /*00c4*/ 	.byte	0x00, 0xf0, 0x11, 0x00


	//----- nvinfo : EIATTR_KPARAM_INFO
	.align		4
.L_3583:
        /*00c8*/ 	.byte	0x04, 0x17
        /*00ca*/ 	.short	(.L_3585 - .L_3584)
.L_3584:
        /*00cc*/ 	.word	0x00000000
        /*00d0*/ 	.short	0x0007
        /*00d2*/ 	.short	0x0030
        /*00d4*/ 	.byte	0x00, 0xf0, 0x11, 0x00


	//----- nvinfo : EIATTR_KPARAM_INFO
	.align		4
.L_3585:
        /*00d8*/ 	.byte	0x04, 0x17
        /*00da*/ 	.short	(.L_3587 - .L_3586)
.L_3586:
        /*00dc*/ 	.word	0x00000000
        /*00e0*/ 	.short	0x0006
        /*00e2*/ 	.short	0x002c
        /*00e4*/ 	.byte	0x00, 0xf0, 0x11, 0x00


	//----- nvinfo : EIATTR_KPARAM_INFO
	.align		4
.L_3587:
        /*00e8*/ 	.byte	0x04, 0x17
        /*00ea*/ 	.short	(.L_3589 - .L_3588)
.L_3588:
        /*00ec*/ 	.word	0x00000000
        /*00f0*/ 	.short	0x0005
        /*00f2*/ 	.short	0x0028
        /*00f4*/ 	.byte	0x00, 0xf0, 0x11, 0x00


	//----- nvinfo : EIATTR_KPARAM_INFO
	.align		4
.L_3589:
        /*00f8*/ 	.byte	0x04, 0x17
        /*00fa*/ 	.short	(.L_3591 - .L_3590)
.L_3590:
        /*00fc*/ 	.word	0x00000000
        /*0100*/ 	.short	0x0004
        /*0102*/ 	.short	0x0020
        /*0104*/ 	.byte	0x00, 0xf0, 0x21, 0x00


	//----- nvinfo : EIATTR_KPARAM_INFO
	.align		4
.L_3591:
        /*0108*/ 	.byte	0x04, 0x17
        /*010a*/ 	.short	(.L_3593 - .L_3592)
.L_3592:
        /*010c*/ 	.word	0x00000000
        /*0110*/ 	.short	0x0003
        /*0112*/ 	.short	0x0018
        /*0114*/ 	.byte	0x00, 0xf0, 0x21, 0x00


	//----- nvinfo : EIATTR_KPARAM_INFO
	.align		4
.L_3593:
        /*0118*/ 	.byte	0x04, 0x17
        /*011a*/ 	.short	(.L_3595 - .L_3594)
.L_3594:
        /*011c*/ 	.word	0x00000000
        /*0120*/ 	.short	0x0002
        /*0122*/ 	.short	0x0010
        /*0124*/ 	.byte	0x00, 0xf0, 0x21, 0x00


	//----- nvinfo : EIATTR_KPARAM_INFO
	.align		4
.L_3595:
        /*0128*/ 	.byte	0x04, 0x17
        /*012a*/ 	.short	(.L_3597 - .L_3596)
.L_3596:
        /*012c*/ 	.word	0x00000000
        /*0130*/ 	.short	0x0001
        /*0132*/ 	.short	0x0008
        /*0134*/ 	.byte	0x00, 0xf0, 0x21, 0x00


	//----- nvinfo : EIATTR_KPARAM_INFO
	.align		4
.L_3597:
        /*0138*/ 	.byte	0x04, 0x17
        /*013a*/ 	.short	(.L_3599 - .L_3598)
.L_3598:
        /*013c*/ 	.word	0x00000000
        /*0140*/ 	.short	0x0000
        /*0142*/ 	.short	0x0000
        /*0144*/ 	.byte	0x00, 0xf0, 0x21, 0x00


	//----- nvinfo : EIATTR_SPARSE_MMA_MASK
	.align		4
.L_3599:
        /*0148*/ 	.byte	0x03, 0x50
        /*014a*/ 	.short	0x0000


	//----- nvinfo : EIATTR_MAXREG_COUNT
	.align		4
        /*014c*/ 	.byte	0x03, 0x1b
        /*014e*/ 	.short	0x00ff


	//----- nvinfo : EIATTR_NUM_BARRIERS
	.align		4
        /*0150*/ 	.byte	0x02, 0x4c
        /*0152*/ 	.byte	0x01
	.zero		1


	//----- nvinfo : EIATTR_MERCURY_ISA_VERSION
	.align		4
        /*0154*/ 	.byte	0x03, 0x5f
        /*0156*/ 	.short	0x0101


	//----- nvinfo : EIATTR_EXIT_INSTR_OFFSETS
	.align		4
        /*0158*/ 	.byte	0x04, 0x1c
        /*015a*/ 	.short	(.L_3601 - .L_3600)


	//   ....[0]....
.L_3600:
        /*015c*/ 	.word	0x000000a0


	//   ....[1]....
        /*0160*/ 	.word	0x00000350


	//   ....[2]....
        /*0164*/ 	.word	0x00003c30


	//   ....[3]....
        /*0168*/ 	.word	0x00003de0


	//   ....[4]....
        /*016c*/ 	.word	0x00003e80


	//   ....[5]....
        /*0170*/ 	.word	0x00003ec0


	//----- nvinfo : EIATTR_CRS_STACK_SIZE
	.align		4
.L_3601:
        /*0174*/ 	.byte	0x04, 0x1e
        /*0176*/ 	.short	(.L_3603 - .L_3602)
.L_3602:
        /*0178*/ 	.word	0x00000000


	//----- nvinfo : EIATTR_CBANK_PARAM_SIZE
	.align		4
.L_3603:
        /*017c*/ 	.byte	0x03, 0x19
        /*017e*/ 	.short	0x0074


	//----- nvinfo : EIATTR_PARAM_CBANK
	.align		4
        /*0180*/ 	.byte	0x04, 0x0a
        /*0182*/ 	.short	(.L_3605 - .L_3604)
	.align		4
.L_3604:
        /*0184*/ 	.word	index@(.nv.constant0._Z23gemm_half_q_half_kernelILi1ELi48ELb1ELb0ELi64EEvPK6__halfPKjS4_S2_PS0_iiiiPKtS7_iiiiiibS2_i)
        /*0188*/ 	.short	0x0210
        /*018a*/ 	.short	0x0074


	//----- nvinfo : EIATTR_SW_WAR
	.align		4
.L_3605:
        /*018c*/ 	.byte	0x04, 0x36
        /*018e*/ 	.short	(.L_3607 - .L_3606)
.L_3606:
        /*0190*/ 	.word	0x00000008
.L_3607:


//--------------------- .nv.info._Z23gemm_half_q_half_kernelILi1ELi16ELb1ELb0ELi64EEvPK6__halfPKjS4_S2_PS0_iiiiPKtS7_iiiiiibS2_i --------------------------
	.section	.nv.info._Z23gemm_half_q_half_kernelILi1ELi16ELb1ELb0ELi64EEvPK6__halfPKjS4_S2_PS0_iiiiPKtS7_iiiiiibS2_i,"",@"SHT_CUDA_INFO"
	.sectionflags	@""
	.align	4


	//----- nvinfo : EIATTR_CUDA_API_VERSION
	.align		4
        /*0000*/ 	.byte	0x04, 0x37
        /*0002*/ 	.short	(.L_3609 - .L_3608)
.L_3608:
        /*0004*/ 	.word	0x00000082


	//----- nvinfo : EIATTR_KPARAM_INFO
	.align		4
.L_3609:
        /*0008*/ 	.byte	0x04, 0x17
        /*000a*/ 	.short	(.L_3611 - .L_3610)
.L_3610:
        /*000c*/ 	.word	0x00000000
        /*0010*/ 	.short	0x0013
        /*0012*/ 	.short	0x0070
        /*0014*/ 	.byte	0x00, 0xf0, 0x11, 0x00


	//----- nvinfo : EIATTR_KPARAM_INFO
	.align		4
.L_3611:
        /*0018*/ 	.byte	0x04, 0x17
        /*001a*/ 	.short	(.L_3613 - .L_3612)
.L_3612:
        /*001c*/ 	.word	0x00000000
        /*0020*/ 	.short	0x0012
        /*0022*/ 	.short	0x0068
        /*0024*/ 	.byte	0x00, 0xf0, 0x21, 0x00


	//----- nvinfo : EIATTR_KPARAM_INFO
	.align		4
.L_3613:
        /*0028*/ 	.byte	0x04, 0x17
        /*002a*/ 	.short	(.L_3615 - .L_3614)
.L_3614:
        /*002c*/ 	.word	0x00000000
        /*0030*/ 	.short	0x0011
        /*0032*/ 	.short	0x0060
        /*0034*/ 	.byte	0x00, 0xf0, 0x05, 0x00


	//----- nvinfo : EIATTR_KPARAM_INFO
	.align		4
.L_3615:
        /*0038*/ 	.byte	0x04, 0x17
        /*003a*/ 	.short	(.L_3617 - .L_3616)
.L_3616:
        /*003c*/ 	.word	0x00000000
        /*0040*/ 	.short	0x0010
        /*0042*/ 	.short	0x005c
        /*0044*/ 	.byte	0x00, 0xf0, 0x11, 0x00


	//----- nvinfo : EIATTR_KPARAM_INFO
	.align		4
.L_3617:
        /*0048*/ 	.byte	0x04, 0x17
        /*004a*/ 	.short	(.L_3619 - .L_3618)
.L_3618:
        /*004c*/ 	.word	0x00000000
        /*0050*/ 	.short	0x000f
        /*0052*/ 	.short	0x0058
        /*0054*/ 	.byte	0x00, 0xf0, 0x11, 0x00


	//----- nvinfo : EIATTR_KPARAM_INFO
	.align		4
.L_3619:
        /*0058*/ 	.byte	0x04, 0x17
        /*005a*/ 	.short	(.L_3621 - .L_3620)
.L_3620:
        /*005c*/ 	.word	0x00000000
        /*0060*/ 	.short	0x000e
        /*0062*/ 	.short	0x0054
        /*0064*/ 	.byte	0x00, 0xf0, 0x11, 0x00


	//----- nvinfo : EIATTR_KPARAM_INFO
	.align		4
.L_3621:
        /*0068*/ 	.byte	0x04, 0x17
        /*006a*/ 	.short	(.L_3623 - .L_3622)
.L_3622:
        /*006c*/ 	.word	0x00000000
        /*0070*/ 	.short	0x000d
        /*0072*/ 	.short	0x0050
        /*0074*/ 	.byte	0x00, 0xf0, 0x11, 0x00


	//----- nvinfo : EIATTR_KPARAM_INFO
	.align		4
.L_3623:
        /*0078*/ 	.byte	0x04, 0x17
        /*007a*/ 	.short	(.L_3625 - .L_3624)
.L_3624:
        /*007c*/ 	.word	0x00000000
        /*0080*/ 	.short	0x000c
        /*0082*/ 	.short	0x004c
        /*0084*/ 	.byte	0x00, 0xf0, 0x11, 0x00


	//----- nvinfo : EIATTR_KPARAM_INFO
	.align		4
.L_3625:
        /*0088*/ 	.byte	0x04, 0x17
        /*008a*/ 	.short	(.L_3627 - .L_3626)
.L_3626:
        /*008c*/ 	.word	0x00000000
        /*0090*/ 	.short	0x000b
        /*0092*/ 	.short	0x0048
        /*0094*/ 	.byte	0x00, 0xf0, 0x11, 0x00


	//----- nvinfo : EIATTR_KPARAM_INFO
	.align		4
.L_3627:
        /*0098*/ 	.byte	0x04, 0x17
        /*009a*/ 	.short	(.L_3629 - .L_3628)
.L_3628:
        /*009c*/ 	.word	0x00000000
        /*00a0*/ 	.short	0x000a
        /*00a2*/ 	.short	0x0040
        /*00a4*/ 	.byte	0x00, 0xf0, 0x21, 0x00


	//----- nvinfo : EIATTR_KPARAM_INFO
	.align		4
.L_3629:
        /*00a8*/ 	.byte	0x04, 0x17
        /*00aa*/ 	.short	(.L_3631 - .L_3630)
.L_3630:
        /*00ac*/ 	.word	0x00000000
        /*00b0*/ 	.short	0x0009
        /*00b2*/ 	.short	0x0038
        /*00b4*/ 	.byte	0x00, 0xf0, 0x21, 0x00


	//----- nvinfo : EIATTR_KPARAM_INFO
	.align		4
.L_3631:
        /*00b8*/ 	.byte	0x04, 0x17
        /*00ba*/ 	.short	(.L_3633 - .L_3632)
.L_3632:
        /*00bc*/ 	.word	0x00000000
        /*00c0*/ 	.short	0x0008
        /*00c2*/ 	.short	0x0034
        /*00c4*/ 	.byte	0x00, 0xf0, 0x11, 0x00


	//----- nvinfo : EIATTR_KPARAM_INFO
	.align		4
.L_3633:
        /*00c8*/ 	.byte	0x04, 0x17
        /*00ca*/ 	.short	(.L_3635 - .L_3634)
.L_3634:
        /*00cc*/ 	.word	0x00000000
        /*00d0*/ 	.short	0x0007
        /*00d2*/ 	.short	0x0030
        /*00d4*/ 	.byte	0x00, 0xf0, 0x11, 0x00


	//----- nvinfo : EIATTR_KPARAM_INFO
	.align		4
.L_3635:
        /*00d8*/ 	.byte	0x04, 0x17
        /*00da*/ 	.short	(.L_3637 - .L_3636)
.L_3636:
        /*00dc*/ 	.word	0x00000000
        /*00e0*/ 	.short	0x0006
        /*00e2*/ 	.short	0x002c
        /*00e4*/ 	.byte	0x00, 0xf0, 0x11, 0x00


	//----- nvinfo : EIATTR_KPARAM_INFO
	.align		4
.L_3637:
        /*00e8*/ 	.byte	0x04, 0x17
        /*00ea*/ 	.short	(.L_3639 - .L_3638)
.L_3638:
        /*00ec*/ 	.word	0x00000000
        /*00f0*/ 	.short	0x0005
        /*00f2*/ 	.short	0x0028
        /*00f4*/ 	.byte	0x00, 0xf0, 0x11, 0x00


	//----- nvinfo : EIATTR_KPARAM_INFO
	.align		4
.L_3639:
        /*00f8*/ 	.byte	0x04, 0x17
        /*00fa*/ 	.short	(.L_3641 - .L_3640)
.L_3640:
        /*00fc*/ 	.word	0x00000000
        /*0100*/ 	.short	0x0004
        /*0102*/ 	.short	0x0020
        /*0104*/ 	.byte	0x00, 0xf0, 0x21, 0x00


	//----- nvinfo : EIATTR_KPARAM_INFO
	.align		4
.L_3641:
        /*0108*/ 	.byte	0x04, 0x17
        /*010a*/ 	.short	(.L_3643 - .L_3642)
.L_3642:
        /*010c*/ 	.word	0x00000000
        /*0110*/ 	.short	0x0003
        /*0112*/ 	.short	0x0018
        /*0114*/ 	.byte	0x00, 0xf0, 0x21, 0x00


	//----- nvinfo : EIATTR_KPARAM_INFO
	.align		4
.L_3643:
        /*0118*/ 	.byte	0x04, 0x17
        /*011a*/ 	.short	(.L_3645 - .L_3644)
.L_3644:
        /*011c*/ 	.word	0x00000000
        /*0120*/ 	.short	0x0002
        /*0122*/ 	.short	0x0010
        /*0124*/ 	.byte	0x00, 0xf0, 0x21, 0x00


	//----- nvinfo : EIATTR_KPARAM_INFO
	.align		4
.L_3645:
        /*0128*/ 	.byte	0x04, 0x17
        /*012a*/ 	.short	(.L_3647 - .L_3646)
.L_3646:
        /*012c*/ 	.word	0x00000000
        /*0130*/ 	.short	0x0001
        /*0132*/ 	.short	0x0008
        /*0134*/ 	.byte	0x00, 0xf0, 0x21, 0x00


	//----- nvinfo : EIATTR_KPARAM_INFO
	.align		4
.L_3647:
        /*0138*/ 	.byte	0x04, 0x17
        /*013a*/ 	.short	(.L_3649 - .L_3648)
.L_3648:
        /*013c*/ 	.word	0x00000000
        /*0140*/ 	.short	0x0000
        /*0142*/ 	.short	0x0000
        /*0144*/ 	.byte	0x00, 0xf0, 0x21, 0x00


	//----- nvinfo : EIATTR_SPARSE_MMA_MASK
	.align		4
.L_3649:
        /*0148*/ 	.byte	0x03, 0x50
        /*014a*/ 	.short	0x0000


	//----- nvinfo : EIATTR_MAXREG_COUNT
	.align		4
        /*014c*/ 	.byte	0x03, 0x1b
        /*014e*/ 	.short	0x00ff


	//----- nvinfo : EIATTR_NUM_BARRIERS
	.align		4
        /*0150*/ 	.byte	0x02, 0x4c
        /*0152*/ 	.byte	0x01
	.zero		1


	//----- nvinfo : EIATTR_MERCURY_ISA_VERSION
	.align		4
        /*0154*/ 	.byte	0x03, 0x5f
        /*0156*/ 	.short	0x0101


	//----- nvinfo : EIATTR_EXIT_INSTR_OFFSETS
	.align		4
        /*0158*/ 	.byte	0x04, 0x1c
        /*015a*/ 	.short	(.L_3651 - .L_3650)


	//   ....[0]....
.L_3650:
        /*015c*/ 	.word	0x000000a0


	//   ....[1]....
        /*0160*/ 	.word	0x00000350


	//   ....[2]....
        /*0164*/ 	.word	0x00002320


	//   ....[3]....
        /*0168*/ 	.word	0x000024d0


	//   ....[4]....
        /*016c*/ 	.word	0x00002570


	//   ....[5]....
        /*0170*/ 	.word	0x000025b0


	//----- nvinfo : EIATTR_CRS_STACK_SIZE
	.align		4
.L_3651:
        /*0174*/ 	.byte	0x04, 0x1e
        /*0176*/ 	.short	(.L_3653 - .L_3652)
.L_3652:
        /*0178*/ 	.word	0x00000000


	//----- nvinfo : EIATTR_CBANK_PARAM_SIZE
	.align		4
.L_3653:
        /*017c*/ 	.byte	0x03, 0x19
        /*017e*/ 	.short	0x0074


	//----- nvinfo : EIATTR_PARAM_CBANK
	.align		4
        /*0180*/ 	.byte	0x04, 0x0a
        /*0182*/ 	.short	(.L_3655 - .L_3654)
	.align		4
.L_3654:
        /*0184*/ 	.word	index@(.nv.constant0._Z23gemm_half_q_half_kernelILi1ELi16ELb1ELb0ELi64EEvPK6__halfPKjS4_S2_PS0_iiiiPKtS7_iiiiiibS2_i)
        /*0188*/ 	.short	0x0210
        /*018a*/ 	.short	0x0074


	//----- nvinfo : EIATTR_SW_WAR
	.align		4
.L_3655:
        /*018c*/ 	.byte	0x04, 0x36
        /*018e*/ 	.short	(.L_3657 - .L_3656)
.L_3656:
        /*0190*/ 	.word	0x00000008
.L_3657:


//--------------------- .nv.info._Z23gemm_half_q_half_kernelILi1ELi24ELb1ELb0ELi64EEvPK6__halfPKjS4_S2_PS0_iiiiPKtS7_iiiiiibS2_i --------------------------
	.section	.nv.info._Z23gemm_half_q_half_kernelILi1ELi24ELb1ELb0ELi64EEvPK6__halfPKjS4_S2_PS0_iiiiPKtS7_iiiiiibS2_i,"",@"SHT_CUDA_INFO"
	.sectionflags	@""
	.align	4


	//----- nvinfo : EIATTR_CUDA_API_VERSION
	.align		4
        /*0000*/ 	.byte	0x04, 0x37
        /*0002*/ 	.short	(.L_3659 - .L_3658)
.L_3658:
        /*0004*/ 	.word	0x00000082


	//----- nvinfo : EIATTR_KPARAM_INFO
	.align		4
.L_3659:
        /*0008*/ 	.byte	0x04, 0x17
        /*000a*/ 	.short	(.L_3661 - .L_3660)
.L_3660:
        /*000c*/ 	.word	0x00000000
        /*0010*/ 	.short	0x0013
        /*0012*/ 	.short	0x0070
        /*0014*/ 	.byte	0x00, 0xf0, 0x11, 0x00


	//----- nvinfo : EIATTR_KPARAM_INFO
	.align		4
.L_3661:
        /*0018*/ 	.byte	0x04, 0x17
        /*001a*/ 	.short	(.L_3663 - .L_3662)
.L_3662:
        /*001c*/ 	.word	0x00000000
        /*0020*/ 	.short	0x0012
        /*0022*/ 	.short	0x0068
        /*0024*/ 	.byte	0x00, 0xf0, 0x21, 0x00


	//----- nvinfo : EIATTR_KPARAM_INFO
	.align		4
.L_3663:
        /*0028*/ 	.byte	0x04, 0x17
        /*002a*/ 	.short	(.L_3665 - .L_3664)
.L_3664:
        /*002c*/ 	.word	0x00000000
        /*0030*/ 	.short	0x0011
        /*0032*/ 	.short	0x0060
        /*0034*/ 	.byte	0x00, 0xf0, 0x05, 0x00


	//----- nvinfo : EIATTR_KPARAM_INFO
	.align		4
.L_3665:
        /*0038*/ 	.byte	0x04, 0x17
        /*003a*/ 	.short	(.L_3667 - .L_3666)
.L_3666:
        /*003c*/ 	.word	0x00000000
        /*0040*/ 	.short	0x0010
        /*0042*/ 	.short	0x005c
        /*0044*/ 	.byte	0x00, 0xf0, 0x11, 0x00


	//----- nvinfo : EIATTR_KPARAM_INFO
	.align		4
.L_3667:
        /*0048*/ 	.byte	0x04, 0x17
        /*004a*/ 	.short	(.L_3669 - .L_3668)
.L_3668:
        /*004c*/ 	.word	0x00000000
        /*0050*/ 	.short	0x000f
        /*0052*/ 	.short	0x0058
        /*0054*/ 	.byte	0x00, 0xf0, 0x11, 0x00


	//----- nvinfo : EIATTR_KPARAM_INFO
	.align		4
.L_3669:
        /*0058*/ 	.byte	0x04, 0x17
        /*005a*/ 	.short	(.L_3671 - .L_3670)
.L_3670:
        /*005c*/ 	.word	0x00000000
        /*0060*/ 	.short	0x000e
        /*0062*/ 	.short	0x0054
        /*0064*/ 	.byte	0x00, 0xf0, 0x11, 0x00


	//----- nvinfo : EIATTR_KPARAM_INFO
	.align		4
.L_3671:
        /*0068*/ 	.byte	0x04, 0x17
        /*006a*/ 	.short	(.L_3673 - .L_3672)
.L_3672:
        /*006c*/ 	.word	0x00000000
        /*0070*/ 	.short	0x000d
        /*0072*/ 	.short	0x0050
        /*0074*/ 	.byte	0x00, 0xf0, 0x11, 0x00


	//----- nvinfo : EIATTR_KPARAM_INFO
	.align		4
.L_3673:
        /*0078*/ 	.byte	0x04, 0x17
        /*007a*/ 	.short	(.L_3675 - .L_3674)
.L_3674:
        /*007c*/ 	.word	0x00000000
        /*0080*/ 	.short	0x000c
        /*0082*/ 	.short	0x004c
        /*0084*/ 	.byte	0x00, 0xf0, 0x11, 0x00


	//----- nvinfo : EIATTR_KPARAM_INFO
	.align		4
.L_3675:
        /*0088*/ 	.byte	0x04, 0x17
        /*008a*/ 	.short	(.L_3677 - .L_3676)
.L_3676:
        /*008c*/ 	.word	0x00000000
        /*0090*/ 	.short	0x000b
        /*0092*/ 	.short	0x0048
        /*0094*/ 	.byte	0x00, 0xf0, 0x11, 0x00


	//----- nvinfo : EIATTR_KPARAM_INFO
	.align		4
.L_3677:
        /*0098*/ 	.byte	0x04, 0x17
        /*009a*/ 	.short	(.L_3679 - .L_3678)
.L_3678:
        /*009c*/ 	.word	0x00000000
        /*00a0*/ 	.short	0x000a
        /*00a2*/ 	.short	0x0040
        /*00a4*/ 	.byte	0x00, 0xf0, 0x21, 0x00


	//----- nvinfo : EIATTR_KPARAM_INFO
	.align		4
.L_3679:
        /*00a8*/ 	.byte	0x04, 0x17
        /*00aa*/ 	.short	(.L_3681 - .L_3680)
.L_3680:
        /*00ac*/ 	.word	0x00000000
        /*00b0*/ 	.short	0x0009
        /*00b2*/ 	.short	0x0038
        /*00b4*/ 	.byte	0x00, 0xf0, 0x21, 0x00


	//----- nvinfo : EIATTR_KPARAM_INFO
	.align		4
.L_3681:
        /*00b8*/ 	.byte	0x04, 0x17
        /*00ba*/ 	.short	(.L_3683 - .L_3682)
.L_3682:
        /*00bc*/ 	.word	0x00000000
        /*00c0*/ 	.short	0x0008
        /*00c2*/ 	.short	0x0034
        /*00c4*/ 	.byte	0x00, 0xf0, 0x11, 0x00


	//----- nvinfo : EIATTR_KPARAM_INFO
	.align		4
.L_3683:
        /*00c8*/ 	.byte	0x04, 0x17
        /*00ca*/ 	.short	(.L_3685 - .L_3684)
.L_3684:
        /*00cc*/ 	.word	0x00000000
        /*00d0*/ 	.short	0x0007
        /*00d2*/ 	.short	0x0030
        /*00d4*/ 	.byte	0x00, 0xf0, 0x11, 0x00


	//----- nvinfo : EIATTR_KPARAM_INFO
	.align		4
.L_3685:
        /*00d8*/ 	.byte	0x04, 0x17
        /*00da*/ 	.short	(.L_3687 - .L_3686)
.L_3686:
        /*00dc*/ 	.word	0x00000000
        /*00e0*/ 	.short	0x0006
        /*00e2*/ 	.short	0x002c
        /*00e4*/ 	.byte	0x00, 0xf0, 0x11, 0x00


	//----- nvinfo : EIATTR_KPARAM_INFO
	.align		4
.L_3687:
        /*00e8*/ 	.byte	0x04, 0x17
        /*00ea*/ 	.short	(.L_3689 - .L_3688)
.L_3688:
        /*00ec*/ 	.word	0x00000000
        /*00f0*/ 	.short	0x0005
        /*00f2*/ 	.short	0x0028
        /*00f4*/ 	.byte	0x00, 0xf0, 0x11, 0x00


	//----- nvinfo : EIATTR_KPARAM_INFO
	.align		4
.L_3689:
        /*00f8*/ 	.byte	0x04, 0x17
        /*00fa*/ 	.short	(.L_3691 - .L_3690)
.L_3690:
        /*00fc*/ 	.word	0x00000000
        /*0100*/ 	.short	0x0004
        /*0102*/ 	.short	0x0020
        /*0104*/ 	.byte	0x00, 0xf0, 0x21, 0x00


	//----- nvinfo : EIATTR_KPARAM_INFO
	.align		4
.L_3691:
        /*0108*/ 	.byte	0x04, 0x17
        /*010a*/ 	.short	(.L_3693 - .L_3692)
.L_3692:
        /*010c*/ 	.word	0x00000000
        /*0110*/ 	.short	0x0003
        /*0112*/ 	.short	0x0018
        /*0114*/ 	.byte	0x00, 0xf0, 0x21, 0x00


	//----- nvinfo : EIATTR_KPARAM_INFO
	.align		4
.L_3693:
        /*0118*/ 	.byte	0x04, 0x17
        /*011a*/ 	.short	(.L_3695 - .L_3694)
.L_3694:
        /*011c*/ 	.word	0x00000000
        /*0120*/ 	.short	0x0002
        /*0122*/ 	.short	0x0010
        /*0124*/ 	.byte	0x00, 0xf0, 0x21, 0x00


	//----- nvinfo : EIATTR_KPARAM_INFO
	.align		4
.L_3695:
        /*0128*/ 	.byte	0x04, 0x17
        /*012a*/ 	.short	(.L_3697 - .L_3696)
.L_3696:
        /*012c*/ 	.word	0x00000000
        /*0130*/ 	.short	0x0001
        /*0132*/ 	.short	0x0008
        /*0134*/ 	.byte	0x00, 0xf0, 0x21, 0x00


	//----- nvinfo : EIATTR_KPARAM_INFO
	.align		4
.L_3697:
        /*0138*/ 	.byte	0x04, 0x17
        /*013a*/ 	.short	(.L_3699 - .L_3698)
.L_3698:
        /*013c*/ 	.word	0x00000000
        /*0140*/ 	.short	0x0000
        /*0142*/ 	.short	0x0000
        /*0144*/ 	.byte	0x00, 0xf0, 0x21, 0x00


	//----- nvinfo : EIATTR_SPARSE_MMA_MASK
	.align		4
.L_3699:
        /*0148*/ 	.byte	0x03, 0x50
        /*014a*/ 	.short	0x0000


	//----- nvinfo : EIATTR_MAXREG_COUNT
	.align		4
        /*014c*/ 	.byte	0x03, 0x1b
        /*014e*/ 	.short	0x00ff


	//----- nvinfo : EIATTR_NUM_BARRIERS
	.align		4
        /*0150*/ 	.byte	0x02, 0x4c
        /*0152*/ 	.byte	0x01
	.zero		1


	//----- nvinfo : EIATTR_MERCURY_ISA_VERSION
	.align		4
        /*0154*/ 	.byte	0x03, 0x5f
        /*0156*/ 	.short	0x0101


	//----- nvinfo : EIATTR_EXIT_INSTR_OFFSETS
	.align		4
        /*0158*/ 	.byte	0x04, 0x1c
        /*015a*/ 	.short	(.L_3701 - .L_3700)


	//   ....[0]....
.L_3700:
        /*015c*/ 	.word	0x000000a0


	//   ....[1]....
        /*0160*/ 	.word	0x00000350


	//   ....[2]....
        /*0164*/ 	.word	0x00004a00


	//   ....[3]....
        /*0168*/ 	.word	0x00004bc0


	//   ....[4]....
        /*016c*/ 	.word	0x00004c60


	//   ....[5]....
        /*0170*/ 	.word	0x00004ca0


	//----- nvinfo : EIATTR_CRS_STACK_SIZE
	.align		4
.L_3701:
        /*0174*/ 	.byte	0x04, 0x1e
        /*0176*/ 	.short	(.L_3703 - .L_3702)
.L_3702:
        /*0178*/ 	.word	0x00000000


	//----- nvinfo : EIATTR_CBANK_PARAM_SIZE
	.align		4
.L_3703:
        /*017c*/ 	.byte	0x03, 0x19
        /*017e*/ 	.short	0x0074


	//----- nvinfo : EIATTR_PARAM_CBANK
	.align		4
        /*0180*/ 	.byte	0x04, 0x0a
        /*0182*/ 	.short	(.L_3705 - .L_3704)
	.align		4
.L_3704:
        /*0184*/ 	.word	index@(.nv.constant0._Z23gemm_half_q_half_kernelILi1ELi24ELb1ELb0ELi64EEvPK6__halfPKjS4_S2_PS0_iiiiPKtS7_iiiiiibS2_i)
        /*0188*/ 	.short	0x0210
        /*018a*/ 	.short	0x0074


	//----- nvinfo : EIATTR_SW_WAR
	.align		4
.L_3705:
        /*018c*/ 	.byte	0x04, 0x36
        /*018e*/ 	.short	(.L_3707 - .L_3706)
.L_3706:
        /*0190*/ 	.word	0x00000008
.L_3707:


//--------------------- .nv.info._Z23gemm_half_q_half_kernelILi1ELi8ELb1ELb0ELi64EEvPK6__halfPKjS4_S2_PS0_iiiiPKtS7_iiiiiibS2_i --------------------------
	.section	.nv.info._Z23gemm_half_q_half_kernelILi1ELi8ELb1ELb0ELi64EEvPK6__halfPKjS4_S2_PS0_iiiiPKtS7_iiiiiibS2_i,"",@"SHT_CUDA_INFO"
	.sectionflags	@""
	.align	4


	//----- nvinfo : EIATTR_CUDA_API_VERSION
	.align		4
        /*0000*/ 	.byte	0x04, 0x37
        /*0002*/ 	.short	(.L_3709 - .L_3708)
.L_3708:
        /*0004*/ 	.word	0x00000082


	//----- nvinfo : EIATTR_KPARAM_INFO
	.align		4
.L_3709:
        /*0008*/ 	.byte	0x04, 0x17
        /*000a*/ 	.short	(.L_3711 - .L_3710)
.L_3710:
        /*000c*/ 	.word	0x00000000
        /*0010*/ 	.short	0x0013
        /*0012*/ 	.short	0x0070
        /*0014*/ 	.byte	0x00, 0xf0, 0x11, 0x00


	//----- nvinfo : EIATTR_KPARAM_INFO
	.align		4
.L_3711:
        /*0018*/ 	.byte	0x04, 0x17
        /*001a*/ 	.short	(.L_3713 - .L_3712)
.L_3712:
        /*001c*/ 	.word	0x00000000
        /*0020*/ 	.short	0x0012
        /*0022*/ 	.short	0x0068
        /*0024*/ 	.byte	0x00, 0xf0, 0x21, 0x00


	//----- nvinfo : EIATTR_KPARAM_INFO
	.align		4
.L_3713:
        /*0028*/ 	.byte	0x04, 0x17
        /*002a*/ 	.short	(.L_3715 - .L_3714)
.L_3714:
        /*002c*/ 	.word	0x00000000
        /*0030*/ 	.short	0x0011
        /*0032*/ 	.short	0x0060
        /*0034*/ 	.byte	0x00, 0xf0, 0x05, 0x00


	//----- nvinfo : EIATTR_KPARAM_INFO
	.align		4
.L_3715:
        /*0038*/ 	.byte	0x04, 0x17
        /*003a*/ 	.short	(.L_3717 - .L_3716)
.L_3716:
        /*003c*/ 	.word	0x00000000
        /*0040*/ 	.short	0x0010
        /*0042*/ 	.short	0x005c
        /*0044*/ 	.byte	0x00, 0xf0, 0x11, 0x00


	//----- nvinfo : EIATTR_KPARAM_INFO
	.align		4
.L_3717:
        /*0048*/ 	.byte	0x04, 0x17
        /*004a*/ 	.short	(.L_3719 - .L_3718)
.L_3718:
        /*004c*/ 	.word	0x00000000
        /*0050*/ 	.short	0x000f
        /*0052*/ 	.short	0x0058
        /*0054*/ 	.byte	0x00, 0xf0, 0x11, 0x00


	//----- nvinfo : EIATTR_KPARAM_INFO
	.align		4
.L_3719:
        /*0058*/ 	.byte	0x04, 0x17
        /*005a*/ 	.short	(.L_3721 - .L_3720)
.L_3720:
        /*005c*/ 	.word	0x00000000
        /*0060*/ 	.short	0x000e
        /*0062*/ 	.short	0x0054
        /*0064*/ 	.byte	0x00, 0xf0, 0x11, 0x00


	//----- nvinfo : EIATTR_KPARAM_INFO
	.align		4
.L_3721:
        /*0068*/ 	.byte	0x04, 0x17
        /*006a*/ 	.short	(.L_3723 - .L_3722)
.L_3722:
        /*006c*/ 	.word	0x00000000
        /*0070*/ 	.short	0x000d
        /*0072*/ 	.short	0x0050
        /*0074*/ 	.byte	0x00, 0xf0, 0x11, 0x00


	//----- nvinfo : EIATTR_KPARAM_INFO
	.align		4
.L_3723:
        /*0078*/ 	.byte	0x04, 0x17
        /*007a*/ 	.short	(.L_3725 - .L_3724)
.L_3724:
        /*007c*/ 	.word	0x00000000
        /*0080*/ 	.short	0x000c
        /*0082*/ 	.short	0x004c
        /*0084*/ 	.byte	0x00, 0xf0, 0x11, 0x00


	//----- nvinfo : EIATTR_KPARAM_INFO
	.align		4
.L_3725:
        /*0088*/ 	.byte	0x04, 0x17
        /*008a*/ 	.short	(.L_3727 - .L_3726)
.L_3726:
        /*008c*/ 	.word	0x00000000
        /*0090*/ 	.short	0x000b
        /*0092*/ 	.short	0x0048
        /*0094*/ 	.byte	0x00, 0xf0, 0x11, 0x00


	//----- nvinfo : EIATTR_KPARAM_INFO
	.align		4
.L_3727:
        /*0098*/ 	.byte	0x04, 0x17
        /*009a*/ 	.short	(.L_3729 - .L_3728)
.L_3728:
        /*009c*/ 	.word	0x00000000
        /*00a0*/ 	.short	0x000a
        /*00a2*/ 	.short	0x0040
        /*00a4*/ 	.byte	0x00, 0xf0, 0x21, 0x00


	//----- nvinfo : EIATTR_KPARAM_INFO
	.align		4
.L_3729:
        /*00a8*/ 	.byte	0x04, 0x17
        /*00aa*/ 	.short	(.L_3731 - .L_3730)
.L_3730:
        /*00ac*/ 	.word	0x00000000
        /*00b0*/ 	.short	0x0009
        /*00b2*/ 	.short	0x0038
        /*00b4*/ 	.byte	0x00, 0xf0, 0x21, 0x00


	//----- nvinfo : EIATTR_KPARAM_INFO
	.align		4
.L_3731:
        /*00b8*/ 	.byte	0x04, 0x17
        /*00ba*/ 	.short	(.L_3733 - .L_3732)
.L_3732:
        /*00bc*/ 	.word	0x00000000
        /*00c0*/ 	.short	0x0008
        /*00c2*/ 	.short	0x0034
        /*00c4*/ 	.byte	0x00, 0xf0, 0x11, 0x00


	//----- nvinfo : EIATTR_KPARAM_INFO
	.align		4
.L_3733:
        /*00c8*/ 	.byte	0x04, 0x17
        /*00ca*/ 	.short	(.L_3735 - .L_3734)
.L_3734:
        /*00cc*/ 	.word	0x00000000
        /*00d0*/ 	.short	0x0007
        /*00d2*/ 	.short	0x0030
        /*00d4*/ 	.byte	0x00, 0xf0, 0x11, 0x00


	//----- nvinfo : EIATTR_KPARAM_INFO
	.align		4
.L_3735:
        /*00d8*/ 	.byte	0x04, 0x17
        /*00da*/ 	.short	(.L_3737 - .L_3736)
.L_3736:
        /*00dc*/ 	.word	0x00000000
        /*00e0*/ 	.short	0x0006
        /*00e2*/ 	.short	0x002c
        /*00e4*/ 	.byte	0x00, 0xf0, 0x11, 0x00


	//----- nvinfo : EIATTR_KPARAM_INFO
	.align		4
.L_3737:
        /*00e8*/ 	.byte	0x04, 0x17
        /*00ea*/ 	.short	(.L_3739 - .L_3738)
.L_3738:
        /*00ec*/ 	.word	0x00000000
        /*00f0*/ 	.short	0x0005
        /*00f2*/ 	.short	0x0028
        /*00f4*/ 	.byte	0x00, 0xf0, 0x11, 0x00


	//----- nvinfo : EIATTR_KPARAM_INFO
	.align		4
.L_3739:
        /*00f8*/ 	.byte	0x04, 0x17
        /*00fa*/ 	.short	(.L_3741 - .L_3740)
.L_3740:
        /*00fc*/ 	.word	0x00000000
        /*0100*/ 	.short	0x0004
        /*0102*/ 	.short	0x0020
        /*0104*/ 	.byte	0x00, 0xf0, 0x21, 0x00


	//----- nvinfo : EIATTR_KPARAM_INFO
	.align		4
.L_3741:
        /*0108*/ 	.byte	0x04, 0x17
        /*010a*/ 	.short	(.L_3743 - .L_3742)
.L_3742:
        /*010c*/ 	.word	0x00000000
        /*0110*/ 	.short	0x0003
        /*0112*/ 	.short	0x0018
        /*0114*/ 	.byte	0x00, 0xf0, 0x21, 0x00


	//----- nvinfo : EIATTR_KPARAM_INFO
	.align		4
.L_3743:
        /*0118*/ 	.byte	0x04, 0x17
        /*011a*/ 	.short	(.L_3745 - .L_3744)
.L_3744:
        /*011c*/ 	.word	0x00000000
        /*0120*/ 	.short	0x0002
        /*0122*/ 	.short	0x0010
        /*0124*/ 	.byte	0x00, 0xf0, 0x21, 0x00


	//----- nvinfo : EIATTR_KPARAM_INFO
	.align		4
.L_3745:
        /*0128*/ 	.byte	0x04, 0x17
        /*012a*/ 	.short	(.L_3747 - .L_3746)
.L_3746:
        /*012c*/ 	.word	0x00000000
        /*0130*/ 	.short	0x0001
        /*0132*/ 	.short	0x0008
        /*0134*/ 	.byte	0x00, 0xf0, 0x21, 0x00


	//----- nvinfo : EIATTR_KPARAM_INFO
	.align		4
.L_3747:
        /*0138*/ 	.byte	0x04, 0x17
        /*013a*/ 	.short	(.L_3749 - .L_3748)
.L_3748:
        /*013c*/ 	.word	0x00000000
        /*0140*/ 	.short	0x0000
        /*0142*/ 	.short	0x0000
        /*0144*/ 	.byte	0x00, 0xf0, 0x21, 0x00


	//----- nvinfo : EIATTR_SPARSE_MMA_MASK
	.align		4
.L_3749:
        /*0148*/ 	.byte	0x03, 0x50
        /*014a*/ 	.short	0x0000


	//----- nvinfo : EIATTR_MAXREG_COUNT
	.align		4
        /*014c*/ 	.byte	0x03, 0x1b
        /*014e*/ 	.short	0x00ff


	//----- nvinfo : EIATTR_NUM_BARRIERS
	.align		4
        /*0150*/ 	.byte	0x02, 0x4c
        /*0152*/ 	.byte	0x01
	.zero		1


	//----- nvinfo : EIATTR_MERCURY_ISA_VERSION
	.align		4
        /*0154*/ 	.byte	0x03, 0x5f
        /*0156*/ 	.short	0x0101


	//----- nvinfo : EIATTR_EXIT_INSTR_OFFSETS
	.align		4
        /*0158*/ 	.byte	0x04, 0x1c
        /*015a*/ 	.short	(.L_3751 - .L_3750)


	//   ....[0]....
.L_3750:
        /*015c*/ 	.word	0x000000a0


	//   ....[1]....
        /*0160*/ 	.word	0x00000350


	//   ....[2]....
        /*0164*/ 	.word	0x000032c0


	//   ....[3]....
        /*0168*/ 	.word	0x00003480


	//   ....[4]....
        /*016c*/ 	.word	0x00003520


	//   ....[5]....
        /*0170*/ 	.word	0x00003560


	//----- nvinfo : EIATTR_CRS_STACK_SIZE
	.align		4
.L_3751:
        /*0174*/ 	.byte	0x04, 0x1e
        /*0176*/ 	.short	(.L_3753 - .L_3752)
.L_3752:
        /*0178*/ 	.word	0x00000000


	//----- nvinfo : EIATTR_CBANK_PARAM_SIZE
	.align		4
.L_3753:
        /*017c*/ 	.byte	0x03, 0x19
        /*017e*/ 	.short	0x0074


	//----- nvinfo : EIATTR_PARAM_CBANK
	.align		4
        /*0180*/ 	.byte	0x04, 0x0a
        /*0182*/ 	.short	(.L_3755 - .L_3754)
	.align		4
.L_3754:
        /*0184*/ 	.word	index@(.nv.constant0._Z23gemm_half_q_half_kernelILi1ELi8ELb1ELb0ELi64EEvPK6__halfPKjS4_S2_PS0_iiiiPKtS7_iiiiiibS2_i)
        /*0188*/ 	.short	0x0210
        /*018a*/ 	.short	0x0074


	//----- nvinfo : EIATTR_SW_WAR
	.align		4
.L_3755:
        /*018c*/ 	.byte	0x04, 0x36
        /*018e*/ 	.short	(.L_3757 - .L_3756)
.L_3756:
        /*0190*/ 	.word	0x00000008
.L_3757:


//--------------------- .nv.info._Z23gemm_half_q_half_kernelILi1ELi12ELb1ELb0ELi64EEvPK6__halfPKjS4_S2_PS0_iiiiPKtS7_iiiiiibS2_i --------------------------
	.section	.nv.info._Z23gemm_half_q_half_kernelILi1ELi12ELb1ELb0ELi64EEvPK6__halfPKjS4_S2_PS0_iiiiPKtS7_iiiiiibS2_i,"",@"SHT_CUDA_INFO"
	.sectionflags	@""
	.align	4


	//----- nvinfo : EIATTR_CUDA_API_VERSION
	.align		4
        /*0000*/ 	.byte	0x04, 0x37
        /*0002*/ 	.short	(.L_3759 - .L_3758)
.L_3758:
        /*0004*/ 	.word	0x00000082


	//----- nvinfo : EIATTR_KPARAM_INFO
	.align		4
.L_3759:
        /*0008*/ 	.byte	0x04, 0x17
        /*000a*/ 	.short	(.L_3761 - .L_3760)
.L_3760:
        /*000c*/ 	.word	0x00000000
        /*0010*/ 	.short	0x0013
        /*0012*/ 	.short	0x0070
        /*0014*/ 	.byte	0x00, 0xf0, 0x11, 0x00


	//----- nvinfo : EIATTR_KPARAM_INFO
	.align		4
.L_3761:
        /*0018*/ 	.byte	0x04, 0x17
        /*001a*/ 	.short	(.L_3763 - .L_3762)
.L_3762:
        /*001c*/ 	.word	0x00000000
        /*0020*/ 	.short	0x0012
        /*0022*/ 	.short	0x0068
        /*0024*/ 	.byte	0x00, 0xf0, 0x21, 0x00


	//----- nvinfo : EIATTR_KPARAM_INFO
	.align		4
.L_3763:
        /*0028*/ 	.byte	0x04, 0x17
        /*002a*/ 	.short	(.L_3765 - .L_3764)
.L_3764:
        /*002c*/ 	.word	0x00000000
        /*0030*/ 	.short	0x0011
        /*0032*/ 	.short	0x0060
        /*0034*/ 	.byte	0x00, 0xf0, 0x05, 0x00


	//----- nvinfo : EIATTR_KPARAM_INFO
	.align		4
.L_3765:
        /*0038*/ 	.byte	0x04, 0x17
        /*003a*/ 	.short	(.L_3767 - .L_3766)
.L_3766:
        /*003c*/ 	.word	0x00000000
        /*0040*/ 	.short	0x0010
        /*0042*/ 	.short	0x005c
        /*0044*/ 	.byte	0x00, 0xf0, 0x11, 0x00


	//----- nvinfo : EIATTR_KPARAM_INFO
	.align		4
.L_3767:
        /*0048*/ 	.byte	0x04, 0x17
        /*004a*/ 	.short	(.L_3769 - .L_3768)
.L_3768:
        /*004c*/ 	.word	0x00000000
        /*0050*/ 	.short	0x000f
        /*0052*/ 	.short	0x0058
        /*0054*/ 	.byte	0x00, 0xf0, 0x11, 0x00


	//----- nvinfo : EIATTR_KPARAM_INFO
	.align		4
.L_3769:
        /*0058*/ 	.byte	0x04, 0x17
        /*005a*/ 	.short	(.L_3771 - .L_3770)
.L_3770:
        /*005c*/ 	.word	0x00000000
        /*0060*/ 	.short	0x000e
        /*0062*/ 	.short	0x0054
        /*0064*/ 	.byte	0x00, 0xf0, 0x11, 0x00


	//----- nvinfo : EIATTR_KPARAM_INFO
	.align		4
.L_3771:
        /*0068*/ 	.byte	0x04, 0x17
        /*006a*/ 	.short	(.L_3773 - .L_3772)
.L_3772:
        /*006c*/ 	.word	0x00000000
        /*0070*/ 	.short	0x000d
        /*0072*/ 	.short	0x0050
        /*0074*/ 	.byte	0x00, 0xf0, 0x11, 0x00


	//----- nvinfo : EIATTR_KPARAM_INFO
	.align		4
.L_3773:
        /*0078*/ 	.byte	0x04, 0x17
        /*007a*/ 	.short	(.L_3775 - .L_3774)
.L_3774:
        /*007c*/ 	.word	0x00000000
        /*0080*/ 	.short	0x000c
        /*0082*/ 	.short	0x004c
        /*0084*/ 	.byte	0x00, 0xf0, 0x11, 0x00


	//----- nvinfo : EIATTR_KPARAM_INFO
	.align		4
.L_3775:
        /*0088*/ 	.byte	0x04, 0x17
        /*008a*/ 	.short	(.L_3777 - .L_3776)
.L_3776:
        /*008c*/ 	.word	0x00000000
        /*0090*/ 	.short	0x000b
        /*0092*/ 	.short	0x0048
        /*0094*/ 	.byte	0x00, 0xf0, 0x11, 0x00


	//----- nvinfo : EIATTR_KPARAM_INFO
	.align		4
.L_3777:
        /*0098*/ 	.byte	0x04, 0x17
        /*009a*/ 	.short	(.L_3779 - .L_3778)
.L_3778:
        /*009c*/ 	.word	0x00000000
        /*00a0*/ 	.short	0x000a
        /*00a2*/ 	.short	0x0040
        /*00a4*/ 	.byte	0x00, 0xf0, 0x21, 0x00


	//----- nvinfo : EIATTR_KPARAM_INFO
	.align		4
.L_3779:
        /*00a8*/ 	.byte	0x04, 0x17
        /*00aa*/ 	.short	(.L_3781 - .L_3780)
.L_3780:
        /*00ac*/ 	.word	0x00000000
        /*00b0*/ 	.short	0x0009
        /*00b2*/ 	.short	0x0038
        /*00b4*/ 	.byte	0x00, 0xf0, 0x21, 0x00


	//----- nvinfo : EIATTR_KPARAM_INFO
	.align		4
.L_3781:
        /*00b8*/ 	.byte	0x04, 0x17
        /*00ba*/ 	.short	(.L_3783 - .L_3782)
.L_3782:
        /*00bc*/ 	.word	0x00000000
        /*00c0*/ 	.short	0x0008
        /*00c2*/ 	.short	0x0034
        /*00c4*/ 	.byte	0x00, 0xf0, 0x11, 0x00


	//----- nvinfo : EIATTR_KPARAM_INFO
	.align		4
.L_3783:
        /*00c8*/ 	.byte	0x04, 0x17
        /*00ca*/ 	.short	(.L_3785 - .L_3784)
.L_3784:
        /*00cc*/ 	.word	0x00000000
        /*00d0*/ 	.short	0x0007
        /*00d2*/ 	.short	0x0030
        /*00d4*/ 	.byte	0x00, 0xf0, 0x11, 0x00


	//----- nvinfo : EIATTR_KPARAM_INFO
	.align		4
.L_3785:
        /*00d8*/ 	.byte	0x04, 0x17
        /*00da*/ 	.short	(.L_3787 - .L_3786)
.L_3786:
        /*00dc*/ 	.word	0x00000000
        /*00e0*/ 	.short	0x0006
        /*00e2*/ 	.short	0x002c
        /*00e4*/ 	.byte	0x00, 0xf0, 0x11, 0x00


	//----- nvinfo : EIATTR_KPARAM_INFO
	.align		4
.L_3787:
        /*00e8*/ 	.byte	0x04, 0x17
        /*00ea*/ 	.short	(.L_3789 - .L_3788)
.L_3788:
        /*00ec*/ 	.word	0x00000000
        /*00f0*/ 	.short	0x0005
        /*00f2*/ 	.short	0x0028
        /*00f4*/ 	.byte	0x00, 0xf0, 0x11, 0x00


	//----- nvinfo : EIATTR_KPARAM_INFO
	.align		4
.L_3789:
        /*00f8*/ 	.byte	0x04, 0x17
        /*00fa*/ 	.short	(.L_3791 - .L_3790)
.L_3790:
        /*00fc*/ 	.word	0x00000000
        /*0100*/ 	.short	0x0004
        /*0102*/ 	.short	0x0020
        /*0104*/ 	.byte	0x00, 0xf0, 0x21, 0x00


	//----- nvinfo : EIATTR_KPARAM_INFO
	.align		4
.L_3791:
        /*0108*/ 	.byte	0x04, 0x17
        /*010a*/ 	.short	(.L_3793 - .L_3792)
.L_3792:
        /*010c*/ 	.word	0x00000000
        /*0110*/ 	.short	0x0003
        /*0112*/ 	.short	0x0018
        /*0114*/ 	.byte	0x00, 0xf0, 0x21, 0x00


	//----- nvinfo : EIATTR_KPARAM_INFO
	.align		4
.L_3793:
        /*0118*/ 	.byte	0x04, 0x17
        /*011a*/ 	.short	(.L_3795 - .L_3794)
.L_3794:
        /*011c*/ 	.word	0x00000000
        /*0120*/ 	.short	0x0002
        /*0122*/ 	.short	0x0010
        /*0124*/ 	.byte	0x00, 0xf0, 0x21, 0x00


	//----- nvinfo : EIATTR_KPARAM_INFO
	.align		4
.L_3795:
        /*0128*/ 	.byte	0x04, 0x17
        /*012a*/ 	.short	(.L_3797 - .L_3796)
.L_3796:
        /*012c*/ 	.word	0x00000000
        /*0130*/ 	.short	0x0001
        /*0132*/ 	.short	0x0008
        /*0134*/ 	.byte	0x00, 0xf0, 0x21, 0x00


	//----- nvinfo : EIATTR_KPARAM_INFO
	.align		4
.L_3797:
        /*0138*/ 	.byte	0x04, 0x17
        /*013a*/ 	.short	(.L_3799 - .L_3798)
.L_3798:
        /*013c*/ 	.word	0x00000000
        /*0140*/ 	.short	0x0000
        /*0142*/ 	.short	0x0000
        /*0144*/ 	.byte	0x00, 0xf0, 0x21, 0x00


	//----- nvinfo : EIATTR_SPARSE_MMA_MASK
	.align		4
.L_3799:
        /*0148*/ 	.byte	0x03, 0x50
        /*014a*/ 	.short	0x0000


	//----- nvinfo : EIATTR_MAXREG_COUNT
	.align		4
        /*014c*/ 	.byte	0x03, 0x1b
        /*014e*/ 	.short	0x00ff


	//----- nvinfo : EIATTR_NUM_BARRIERS
	.align		4
        /*0150*/ 	.byte	0x02, 0x4c
        /*0152*/ 	.byte	0x01
	.zero		1


	//----- nvinfo : EIATTR_MERCURY_ISA_VERSION
	.align		4
        /*0154*/ 	.byte	0x03, 0x5f
        /*0156*/ 	.short	0x0101


	//----- nvinfo : EIATTR_EXIT_INSTR_OFFSETS
	.align		4
        /*0158*/ 	.byte	0x04, 0x1c
        /*015a*/ 	.short	(.L_3801 - .L_3800)


	//   ....[0]....
.L_3800:
        /*015c*/ 	.word	0x000000a0


	//   ....[1]....
        /*0160*/ 	.word	0x00000350


	//   ....[2]....
        /*0164*/ 	.word	0x00004820


	//   ....[3]....
        /*0168*/ 	.word	0x000049e0


	//   ....[4]....
        /*016c*/ 	.word	0x00004a80


	//   ....[5]....
        /*0170*/ 	.word	0x00004ac0


	//----- nvinfo : EIATTR_CRS_STACK_SIZE
	.align		4
.L_3801:
        /*0174*/ 	.byte	0x04, 0x1e
        /*0176*/ 	.short	(.L_3803 - .L_3802)
.L_3802:
        /*0178*/ 	.word	0x00000000


	//----- nvinfo : EIATTR_CBANK_PARAM_SIZE
	.align		4
.L_3803:
        /*017c*/ 	.byte	0x03, 0x19
        /*017e*/ 	.short	0x0074


	//----- nvinfo : EIATTR_PARAM_CBANK
	.align		4
        /*0180*/ 	.byte	0x04, 0x0a
        /*0182*/ 	.short	(.L_3805 - .L_3804)
	.align		4
.L_3804:
        /*0184*/ 	.word	index@(.nv.constant0._Z23gemm_half_q_half_kernelILi1ELi12ELb1ELb0ELi64EEvPK6__halfPKjS4_S2_PS0_iiiiPKtS7_iiiiiibS2_i)
        /*0188*/ 	.short	0x0210
        /*018a*/ 	.short	0x0074


	//----- nvinfo : EIATTR_SW_WAR
	.align		4
.L_3805:
        /*018c*/ 	.byte	0x04, 0x36
        /*018e*/ 	.short	(.L_3807 - .L_3806)
.L_3806:
        /*0190*/ 	.word	0x00000008
.L_3807:


//--------------------- .nv.info._Z23gemm_half_q_half_kernelILi1ELi14ELb1ELb0ELi64EEvPK6__halfPKjS4_S2_PS0_iiiiPKtS7_iiiiiibS2_i --------------------------
	.section	.nv.info._Z23gemm_half_q_half_kernelILi1ELi14ELb1ELb0ELi64EEvPK6__halfPKjS4_S2_PS0_iiiiPKtS7_iiiiiibS2_i,"",@"SHT_CUDA_INFO"
	.sectionflags	@""
	.align	4


	//----- nvinfo : EIATTR_CUDA_API_VERSION
	.align		4
        /*0000*/ 	.byte	0x04, 0x37
        /*0002*/ 	.short	(.L_3809 - .L_3808)
.L_3808:
        /*0004*/ 	.word	0x00000082


	//----- nvinfo : EIATTR_KPARAM_INFO
	.align		4
.L_3809:
        /*0008*/ 	.byte	0x04, 0x17
        /*000a*/ 	.short	(.L_3811 - .L_3810)
.L_3810:
        /*000c*/ 	.word	0x00000000
        /*0010*/ 	.short	0x0013
        /*0012*/ 	.short	0x0070
        /*0014*/ 	.byte	0x00, 0xf0, 0x11, 0x00


	//----- nvinfo : EIATTR_KPARAM_INFO
	.align		4
.L_3811:
        /*0018*/ 	.byte	0x04, 0x17
        /*001a*/ 	.short	(.L_3813 - .L_3812)
.L_3812:
        /*001c*/ 	.word	0x00000000
        /*0020*/ 	.short	0x0012
        /*0022*/ 	.short	0x0068
        /*0024*/ 	.byte	0x00, 0xf0, 0x21, 0x00


	//----- nvinfo : EIATTR_KPARAM_INFO
	.align		4
.L_3813:
        /*0028*/ 	.byte	0x04, 0x17
        /*002a*/ 	.short	(.L_3815 - .L_3814)
.L_3814:
        /*002c*/ 	.word	0x00000000
        /*0030*/ 	.short	0x0011
        /*0032*/ 	.short	0x0060
        /*0034*/ 	.byte	0x00, 0xf0, 0x05, 0x00


	//----- nvinfo : EIATTR_KPARAM_INFO
	.align		4
.L_3815:
        /*0038*/ 	.byte	0x04, 0x17
        /*003a*/ 	.short	(.L_3817 - .L_3816)
.L_3816:
        /*003c*/ 	.word	0x00000000
        /*0040*/ 	.short	0x0010
        /*0042*/ 	.short	0x005c
        /*0044*/ 	.byte	0x00, 0xf0, 0x11, 0x00


	//----- nvinfo : EIATTR_KPARAM_INFO
	.align		4
.L_3817:
        /*0048*/ 	.byte	0x04, 0x17
        /*004a*/ 	.short	(.L_3819 - .L_3818)
.L_3818:
        /*004c*/ 	.word	0x00000000
        /*0050*/ 	.short	0x000f
        /*0052*/ 	.short	0x0058
        /*0054*/ 	.byte	0x00, 0xf0, 0x11, 0x00


	//----- nvinfo : EIATTR_KPARAM_INFO
	.align		4
.L_3819:
        /*0058*/ 	.byte	0x04, 0x17
        /*005a*/ 	.short	(.L_3821 - .L_3820)
.L_3820:
        /*005c*/ 	.word	0x00000000
        /*0060*/ 	.short	0x000e
        /*0062*/ 	.short	0x0054
        /*0064*/ 	.byte	0x00, 0xf0, 0x11, 0x00


	//----- nvinfo : EIATTR_KPARAM_INFO
	.align		4
.L_3821:
        /*0068*/ 	.byte	0x04, 0x17
        /*006a*/ 	.short	(.L_3823 - .L_3822)
.L_3822:
        /*006c*/ 	.word	0x00000000
        /*0070*/ 	.short	0x000d
        /*0072*/ 	.short	0x0050
        /*0074*/ 	.byte	0x00, 0xf0, 0x11, 0x00


	//----- nvinfo : EIATTR_KPARAM_INFO
	.align		4
.L_3823:
        /*0078*/ 	.byte	0x04, 0x17
        /*007a*/ 	.short	(.L_3825 - .L_3824)
.L_3824:
        /*007c*/ 	.word	0x00000000
        /*0080*/ 	.short	0x000c
        /*0082*/ 	.short	0x004c
        /*0084*/ 	.byte	0x00, 0xf0, 0x11, 0x00


	//----- nvinfo : EIATTR_KPARAM_INFO
	.align		4
.L_3825:
        /*0088*/ 	.byte	0x04, 0x17
        /*008a*/ 	.short	(.L_3827 - .L_3826)
.L_3826:
        /*008c*/ 	.word	0x00000000
        /*0090*/ 	.short	0x000b
        /*0092*/ 	.short	0x0048
        /*0094*/ 	.byte	0x00, 0xf0, 0x11, 0x00


	//----- nvinfo : EIATTR_KPARAM_INFO
	.align		4
.L_3827:
        /*0098*/ 	.byte	0x04, 0x17
        /*009a*/ 	.short	(.L_3829 - .L_3828)
.L_3828:
        /*009c*/ 	.word	0x00000000
        /*00a0*/ 	.short	0x000a
        /*00a2*/ 	.short	0x0040
        /*00a4*/ 	.byte	0x00, 0xf0, 0x21, 0x00


	//----- nvinfo : EIATTR_KPARAM_INFO
	.align		4
.L_3829:
        /*00a8*/ 	.byte	0x04, 0x17
        /*00aa*/ 	.short	(.L_3831 - .L_3830)
.L_3830:
        /*00ac*/ 	.word	0x00000000
        /*00b0*/ 	.short	0x0009
        /*00b2*/ 	.short	0x0038
        /*00b4*/ 	.byte	0x00, 0xf0, 0x21, 0x00


	//----- nvinfo : EIATTR_KPARAM_INFO
	.align		4
.L_3831:
        /*00b8*/ 	.byte	0x04, 0x17
        /*00ba*/ 	.short	(.L_3833 - .L_3832)
.L_3832:
        /*00bc*/ 	.word	0x00000000
        /*00c0*/ 	.short	0x0008
        /*00c2*/ 	.short	0x0034
        /*00c4*/ 	.byte	0x00, 0xf0, 0x11, 0x00


	//----- nvinfo : EIATTR_KPARAM_INFO
	.align		4
.L_3833:
        /*00c8*/ 	.byte	0x04, 0x17
        /*00ca*/ 	.short	(.L_3835 - .L_3834)
.L_3834:
        /*00cc*/ 	.word	0x00000000
        /*00d0*/ 	.short	0x0007
        /*00d2*/ 	.short	0x0030
        /*00d4*/ 	.byte	0x00, 0xf0, 0x11, 0x00


	//----- nvinfo : EIATTR_KPARAM_INFO
	.align		4
.L_3835:
        /*00d8*/ 	.byte	0x04, 0x17
        /*00da*/ 	.short	(.L_3837 - .L_3836)
.L_3836:
        /*00dc*/ 	.word	0x00000000
        /*00e0*/ 	.short	0x0006
        /*00e2*/ 	.short	0x002c
        /*00e4*/ 	.byte	0x00, 0xf0, 0x11, 0x00


	//----- nvinfo : EIATTR_KPARAM_INFO
	.align		4
.L_3837:
        /*00e8*/ 	.byte	0x04, 0x17
        /*00ea*/ 	.short	(.L_3839 - .L_3838)
.L_3838:
        /*00ec*/ 	.word	0x00000000
        /*00f0*/ 	.short	0x0005
        /*00f2*/ 	.short	0x0028
        /*00f4*/ 	.byte	0x00, 0xf0, 0x11, 0x00


	//----- nvinfo : EIATTR_KPARAM_INFO
	.align		4
.L_3839:
        /*00f8*/ 	.byte	0x04, 0x17
        /*00fa*/ 	.short	(.L_3841 - .L_3840)
.L_3840:
        /*00fc*/ 	.word	0x00000000
        /*0100*/ 	.short	0x0004
        /*0102*/ 	.short	0x0020
        /*0104*/ 	.byte	0x00, 0xf0, 0x21, 0x00


	//----- nvinfo : EIATTR_KPARAM_INFO
	.align		4
.L_3841:
        /*0108*/ 	.byte	0x04, 0x17
        /*010a*/ 	.short	(.L_3843 - .L_3842)
.L_3842:
        /*010c*/ 	.word	0x00000000
        /*0110*/ 	.short	0x0003
        /*0112*/ 	.short	0x0018
        /*0114*/ 	.byte	0x00, 0xf0, 0x21, 0x00


	//----- nvinfo : EIATTR_KPARAM_INFO
	.align		4
.L_3843:
        /*0118*/ 	.byte	0x04, 0x17
        /*011a*/ 	.short	(.L_3845 - .L_3844)
.L_3844:
        /*011c*/ 	.word	0x00000000
        /*0120*/ 	.short	0x0002
        /*0122*/ 	.short	0x0010
        /*0124*/ 	.byte	0x00, 0xf0, 0x21, 0x00


	//----- nvinfo : EIATTR_KPARAM_INFO
	.align		4
.L_3845:
        /*0128*/ 	.byte	0x04, 0x17
        /*012a*/ 	.short	(.L_3847 - .L_3846)
.L_3846:
        /*012c*/ 	.word	0x00000000
        /*0130*/ 	.short	0x0001
        /*0132*/ 	.short	0x0008
        /*0134*/ 	.byte	0x00, 0xf0, 0x21, 0x00


	//----- nvinfo : EIATTR_KPARAM_INFO
	.align		4
.L_3847:
        /*0138*/ 	.byte	0x04, 0x17
        /*013a*/ 	.short	(.L_3849 - .L_3848)
.L_3848:
        /*013c*/ 	.word	0x00000000
        /*0140*/ 	.short	0x0000
        /*0142*/ 	.short	0x0000
        /*0144*/ 	.byte	0x00, 0xf0, 0x21, 0x00


	//----- nvinfo : EIATTR_SPARSE_MMA_MASK
	.align		4
.L_3849:
        /*0148*/ 	.byte	0x03, 0x50
        /*014a*/ 	.short	0x0000


	//----- nvinfo : EIATTR_MAXREG_COUNT
	.align		4
        /*014c*/ 	.byte	0x03, 0x1b
        /*014e*/ 	.short	0x00ff


	//----- nvinfo : EIATTR_NUM_BARRIERS
	.align		4
        /*0150*/ 	.byte	0x02, 0x4c
        /*0152*/ 	.byte	0x01
	.zero		1


	//----- nvinfo : EIATTR_MERCURY_ISA_VERSION
	.align		4
        /*0154*/ 	.byte	0x03, 0x5f
        /*0156*/ 	.short	0x0101


	//----- nvinfo : EIATTR_EXIT_INSTR_OFFSETS
	.align		4
        /*0158*/ 	.byte	0x04, 0x1c
        /*015a*/ 	.short	(.L_3851 - .L_3850)


	//   ....[0]....
.L_3850:
        /*015c*/ 	.word	0x000000b0


	//   ....[1]....
        /*0160*/ 	.word	0x00000360


	//   ....[2]....
        /*0164*/ 	.word	0x00005220


	//   ....[3]....
        /*0168*/ 	.word	0x000053e0


	//   ....[4]....
        /*016c*/ 	.word	0x00005480


	//   ....[5]....
        /*0170*/ 	.word	0x000054c0


	//----- nvinfo : EIATTR_CRS_STACK_SIZE
	.align		4
.L_3851:
        /*0174*/ 	.byte	0x04, 0x1e
        /*0176*/ 	.short	(.L_3853 - .L_3852)
.L_3852:
        /*0178*/ 	.word	0x00000000


	//----- nvinfo : EIATTR_CBANK_PARAM_SIZE
	.align		4
.L_3853:
        /*017c*/ 	.byte	0x03, 0x19
        /*017e*/ 	.short	0x0074


	//----- nvinfo : EIATTR_PARAM_CBANK
	.align		4
        /*0180*/ 	.byte	0x04, 0x0a
        /*0182*/ 	.short	(.L_3855 - .L_3854)
	.align		4
.L_3854:
        /*0184*/ 	.word	index@(.nv.constant0._Z23gemm_half_q_half_kernelILi1ELi14ELb1ELb0ELi64EEvPK6__halfPKjS4_S2_PS0_iiiiPKtS7_iiiiiibS2_i)
        /*0188*/ 	.short	0x0210
        /*018a*/ 	.short	0x0074


	//----- nvinfo : EIATTR_SW_WAR
	.align		4
.L_3855:
        /*018c*/ 	.byte	0x04, 0x36
        /*018e*/ 	.short	(.L_3857 - .L_3856)
.L_3856:
        /*0190*/ 	.word	0x00000008
.L_3857:


//--------------------- .nv.info._Z23gemm_half_q_half_kernelILi1ELi4ELb1ELb0ELi64EEvPK6__halfPKjS4_S2_PS0_iiiiPKtS7_iiiiiibS2_i --------------------------
	.section	.nv.info._Z23gemm_half_q_half_kernelILi1ELi4ELb1ELb0ELi64EEvPK6__halfPKjS4_S2_PS0_iiiiPKtS7_iiiiiibS2_i,"",@"SHT_CUDA_INFO"
	.sectionflags	@""
	.align	4


	//----- nvinfo : EIATTR_CUDA_API_VERSION
	.align		4
        /*0000*/ 	.byte	0x04, 0x37
        /*0002*/ 	.short	(.L_3859 - .L_3858)
.L_3858:
        /*0004*/ 	.word	0x00000082


	//----- nvinfo : EIATTR_KPARAM_INFO
	.align		4
.L_3859:
        /*0008*/ 	.byte	0x04, 0x17
        /*000a*/ 	.short	(.L_3861 - .L_3860)
.L_3860:
        /*000c*/ 	.word	0x00000000
        /*0010*/ 	.short	0x0013
        /*0012*/ 	.short	0x0070
        /*0014*/ 	.byte	0x00, 0xf0, 0x11, 0x00


	//----- nvinfo : EIATTR_KPARAM_INFO
	.align		4
.L_3861:
        /*0018*/ 	.byte	0x04, 0x17
        /*001a*/ 	.short	(.L_3863 - .L_3862)
.L_3862:
        /*001c*/ 	.word	0x00000000
        /*0020*/ 	.short	0x0012
        /*0022*/ 	.short	0x0068
        /*0024*/ 	.byte	0x00, 0xf0, 0x21, 0x00


	//----- nvinfo : EIATTR_KPARAM_INFO
	.align		4
.L_3863:
        /*0028*/ 	.byte	0x04, 0x17
        /*002a*/ 	.short	(.L_3865 - .L_3864)
.L_3864:
        /*002c*/ 	.word	0x00000000
        /*0030*/ 	.short	0x0011
        /*0032*/ 	.short	0x0060
        /*0034*/ 	.byte	0x00, 0xf0, 0x05, 0x00


	//----- nvinfo : EIATTR_KPARAM_INFO
	.align		4
.L_3865:
        /*0038*/ 	.byte	0x04, 0x17
        /*003a*/ 	.short	(.L_3867 - .L_3866)
.L_3866:
        /*003c*/ 	.word	0x00000000
        /*0040*/ 	.short	0x0010
        /*0042*/ 	.short	0x005c
        /*0044*/ 	.byte	0x00, 0xf0, 0x11, 0x00


	//----- nvinfo : EIATTR_KPARAM_INFO
	.align		4
.L_3867:
        /*0048*/ 	.byte	0x04, 0x17
        /*004a*/ 	.short	(.L_3869 - .L_3868)
.L_3868:
        /*004c*/ 	.word	0x00000000
        /*0050*/ 	.short	0x000f
        /*0052*/ 	.short	0x0058
        /*0054*/ 	.byte	0x00, 0xf0, 0x11, 0x00


	//----- nvinfo : EIATTR_KPARAM_INFO
	.align		4
.L_3869:
        /*0058*/ 	.byte	0x04, 0x17
        /*005a*/ 	.short	(.L_3871 - .L_3870)
.L_3870:
        /*005c*/ 	.word	0x00000000
        /*0060*/ 	.short	0x000e
        /*0062*/ 	.short	0x0054
        /*0064*/ 	.byte	0x00, 0xf0, 0x11, 0x00


	//----- nvinfo : EIATTR_KPARAM_INFO
	.align		4
.L_3871:
        /*0068*/ 	.byte	0x04, 0x17
        /*006a*/ 	.short	(.L_3873 - .L_3872)
.L_3872:
        /*006c*/ 	.word	0x00000000
        /*0070*/ 	.short	0x000d
        /*0072*/ 	.short	0x0050
        /*0074*/ 	.byte	0x00, 0xf0, 0x11, 0x00


	//----- nvinfo : EIATTR_KPARAM_INFO
	.align		4
.L_3873:
        /*0078*/ 	.byte	0x04, 0x17
        /*007a*/ 	.short	(.L_3875 - .L_3874)
.L_3874:
        /*007c*/ 	.word	0x00000000
        /*0080*/ 	.short	0x000c
        /*0082*/ 	.short	0x004c
        /*0084*/ 	.byte	0x00, 0xf0, 0x11, 0x00


	//----- nvinfo : EIATTR_KPARAM_INFO
	.align		4
.L_3875:
        /*0088*/ 	.byte	0x04, 0x17
        /*008a*/ 	.short	(.L_3877 - .L_3876)
.L_3876:
        /*008c*/ 	.word	0x00000000
        /*0090*/ 	.short	0x000b
        /*0092*/ 	.short	0x0048
        /*0094*/ 	.byte	0x00, 0xf0, 0x11, 0x00


	//----- nvinfo : EIATTR_KPARAM_INFO
	.align		4
.L_3877:
        /*0098*/ 	.byte	0x04, 0x17
        /*009a*/ 	.short	(.L_3879 - .L_3878)
.L_3878:
        /*009c*/ 	.word	0x00000000
        /*00a0*/ 	.short	0x000a
        /*00a2*/ 	.short	0x0040
        /*00a4*/ 	.byte	0x00, 0xf0, 0x21, 0x00


	//----- nvinfo : EIATTR_KPARAM_INFO
	.align		4
.L_3879:
        /*00a8*/ 	.byte	0x04, 0x17
        /*00aa*/ 	.short	(.L_3881 - .L_3880)
.L_3880:
        /*00ac*/ 	.word	0x00000000
        /*00b0*/ 	.short	0x0009
        /*00b2*/ 	.short	0x0038
        /*00b4*/ 	.byte	0x00, 0xf0, 0x21, 0x00


	//----- nvinfo : EIATTR_KPARAM_INFO
	.align		4
.L_3881:
        /*00b8*/ 	.byte	0x04, 0x17
        /*00ba*/ 	.short	(.L_3883 - .L_3882)
.L_3882:
        /*00bc*/ 	.word	0x00000000
        /*00c0*/ 	.short	0x0008
        /*00c2*/ 	.short	0x0034
        /*00c4*/ 	.byte	0x00, 0xf0, 0x11, 0x00


	//----- nvinfo : EIATTR_KPARAM_INFO
	.align		4
.L_3883:
        /*00c8*/ 	.byte	0x04, 0x17
        /*00ca*/ 	.short	(.L_3885 - .L_3884)
.L_3884:
        /*00cc*/ 	.word	0x00000000
        /*00d0*/ 	.short	0x0007
        /*00d2*/ 	.short	0x0030
        /*00d4*/ 	.byte	0x00, 0xf0, 0x11, 0x00


	//----- nvinfo : EIATTR_KPARAM_INFO
	.align		4
.L_3885:
        /*00d8*/ 	.byte	0x04, 0x17
        /*00da*/ 	.short	(.L_3887 - .L_3886)
.L_3886:
        /*00dc*/ 	.word	0x00000000
        /*00e0*/ 	.short	0x0006
        /*00e2*/ 	.short	0x002c
        /*00e4*/ 	.byte	0x00, 0xf0, 0x11, 0x00


	//----- nvinfo : EIATTR_KPARAM_INFO
	.align		4
.L_3887:
        /*00e8*/ 	.byte	0x04, 0x17
        /*00ea*/ 	.short	(.L_3889 - .L_3888)
.L_3888:
        /*00ec*/ 	.word	0x00000000
        /*00f0*/ 	.short	0x0005
        /*00f2*/ 	.short	0x0028
        /*00f4*/ 	.byte	0x00, 0xf0, 0x11, 0x00


	//----- nvinfo : EIATTR_KPARAM_INFO
	.align		4
.L_3889:
        /*00f8*/ 	.byte	0x04, 0x17
        /*00fa*/ 	.short	(.L_3891 - .L_3890)
.L_3890:
        /*00fc*/ 	.word	0x00000000
        /*0100*/ 	.short	0x0004
        /*0102*/ 	.short	0x0020
        /*0104*/ 	.byte	0x00, 0xf0, 0x21, 0x00


	//----- nvinfo : EIATTR_KPARAM_INFO
	.align		4
.L_3891:
        /*0108*/ 	.byte	0x04, 0x17
        /*010a*/ 	.short	(.L_3893 - .L_3892)
.L_3892:
        /*010c*/ 	.word	0x00000000
        /*0110*/ 	.short	0x0003
        /*0112*/ 	.short	0x0018
        /*0114*/ 	.byte	0x00, 0xf0, 0x21, 0x00


	//----- nvinfo : EIATTR_KPARAM_INFO
	.align		4
.L_3893:
        /*0118*/ 	.byte	0x04, 0x17
        /*011a*/ 	.short	(.L_3895 - .L_3894)
.L_3894:
        /*011c*/ 	.word	0x00000000
        /*0120*/ 	.short	0x0002
        /*0122*/ 	.short	0x0010
        /*0124*/ 	.byte	0x00, 0xf0, 0x21, 0x00


	//----- nvinfo : EIATTR_KPARAM_INFO
	.align		4
.L_3895:
        /*0128*/ 	.byte	0x04, 0x17
        /*012a*/ 	.short	(.L_3897 - .L_3896)
.L_3896:
        /*012c*/ 	.word	0x00000000
        /*0130*/ 	.short	0x0001
        /*0132*/ 	.short	0x0008
        /*0134*/ 	.byte	0x00, 0xf0, 0x21, 0x00


	//----- nvinfo : EIATTR_KPARAM_INFO
	.align		4
.L_3897:
        /*0138*/ 	.byte	0x04, 0x17
        /*013a*/ 	.short	(.L_3899 - .L_3898)
.L_3898:
        /*013c*/ 	.word	0x00000000
        /*0140*/ 	.short	0x0000
        /*0142*/ 	.short	0x0000
        /*0144*/ 	.byte	0x00, 0xf0, 0x21, 0x00


	//----- nvinfo : EIATTR_SPARSE_MMA_MASK
	.align		4
.L_3899:
        /*0148*/ 	.byte	0x03, 0x50
        /*014a*/ 	.short	0x0000


	//----- nvinfo : EIATTR_MAXREG_COUNT
	.align		4
        /*014c*/ 	.byte	0x03, 0x1b
        /*014e*/ 	.short	0x00ff


	//----- nvinfo : EIATTR_NUM_BARRIERS
	.align		4
        /*0150*/ 	.byte	0x02, 0x4c
        /*0152*/ 	.byte	0x01
	.zero		1


	//----- nvinfo : EIATTR_MERCURY_ISA_VERSION
	.align		4
        /*0154*/ 	.byte	0x03, 0x5f
        /*0156*/ 	.short	0x0101


	//----- nvinfo : EIATTR_EXIT_INSTR_OFFSETS
	.align		4
        /*0158*/ 	.byte	0x04, 0x1c
        /*015a*/ 	.short	(.L_3901 - .L_3900)


	//   ....[0]....
.L_3900:
        /*015c*/ 	.word	0x000000a0


	//   ....[1]....
        /*0160*/ 	.word	0x00000350


	//   ....[2]....
        /*0164*/ 	.word	0x00002180


	//   ....[3]....
        /*0168*/ 	.word	0x00002330


	//   ....[4]....
        /*016c*/ 	.word	0x000023d0


	//   ....[5]....
        /*0170*/ 	.word	0x00002410


	//----- nvinfo : EIATTR_CRS_STACK_SIZE
	.align		4
.L_3901:
        /*0174*/ 	.byte	0x04, 0x1e
        /*0176*/ 	.short	(.L_3903 - .L_3902)
.L_3902:
        /*0178*/ 	.word	0x00000000


	//----- nvinfo : EIATTR_CBANK_PARAM_SIZE
	.align		4
.L_3903:
        /*017c*/ 	.byte	0x03, 0x19
        /*017e*/ 	.short	0x0074


	//----- nvinfo : EIATTR_PARAM_CBANK
	.align		4
        /*0180*/ 	.byte	0x04, 0x0a
        /*0182*/ 	.short	(.L_3905 - .L_3904)
	.align		4
.L_3904:
        /*0184*/ 	.word	index@(.nv.constant0._Z23gemm_half_q_half_kernelILi1ELi4ELb1ELb0ELi64EEvPK6__halfPKjS4_S2_PS0_iiiiPKtS7_iiiiiibS2_i)
        /*0188*/ 	.short	0x0210
        /*018a*/ 	.short	0x0074


	//----- nvinfo : EIATTR_SW_WAR
	.align		4
.L_3905:
        /*018c*/ 	.byte	0x04, 0x36
        /*018e*/ 	.short	(.L_3907 - .L_3906)
.L_3906:
        /*0190*/ 	.word	0x00000008
.L_3907:


//--------------------- .nv.info._Z23gemm_half_q_half_kernelILi1ELi6ELb1ELb0ELi64EEvPK6__halfPKjS4_S2_PS0_iiiiPKtS7_iiiiiibS2_i --------------------------
	.section	.nv.info._Z23gemm_half_q_half_kernelILi1ELi6ELb1ELb0ELi64EEvPK6__halfPKjS4_S2_PS0_iiiiPKtS7_iiiiiibS2_i,"",@"SHT_CUDA_INFO"
	.sectionflags	@""
	.align	4


	//----- nvinfo : EIATTR_CUDA_API_VERSION
	.align		4
        /*0000*/ 	.byte	0x04, 0x37
        /*0002*/ 	.short	(.L_3909 - .L_3908)
.L_3908:
        /*0004*/ 	.word	0x00000082


	//----- nvinfo : EIATTR_KPARAM_INFO
	.align		4
.L_3909:
        /*0008*/ 	.byte	0x04, 0x17
        /*000a*/ 	.short	(.L_3911 - .L_3910)
.L_3910:
        /*000c*/ 	.word	0x00000000
        /*0010*/ 	.short	0x0013
        /*0012*/ 	.short	0x0070
        /*0014*/ 	.byte	0x00, 0xf0, 0x11, 0x00


	//----- nvinfo : EIATTR_KPARAM_INFO
	.align		4
.L_3911:
        /*0018*/ 	.byte	0x04, 0x17
        /*001a*/ 	.short	(.L_3913 - .L_3912)
.L_3912:
        /*001c*/ 	.word	0x00000000
        /*0020*/ 	.short	0x0012
        /*0022*/ 	.short	0x0068
        /*0024*/ 	.byte	0x00, 0xf0, 0x21, 0x00


	//----- nvinfo : EIATTR_KPARAM_INFO
	.align		4
.L_3913:
        /*0028*/ 	.byte	0x04, 0x17
        /*002a*/ 	.short	(.L_3915 - .L_3914)
.L_3914:
        /*002c*/ 	.word	0x00000000
        /*0030*/ 	.short	0x0011
        /*0032*/ 	.short	0x0060
        /*0034*/ 	.byte	0x00, 0xf0, 0x05, 0x00


	//----- nvinfo : EIATTR_KPARAM_INFO
	.align		4
.L_3915:
        /*0038*/ 	.byte	0x04, 0x17
        /*003a*/ 	.short	(.L_3917 - .L_3916)
.L_3916:
        /*003c*/ 	.word	0x00000000
        /*0040*/ 	.short	0x0010
        /*0042*/ 	.short	0x005c
        /*0044*/ 	.byte	0x00, 0xf0, 0x11, 0x00


	//----- nvinfo : EIATTR_KPARAM_INFO
	.align		4
.L_3917:
        /*0048*/ 	.byte	0x04, 0x17
        /*004a*/ 	.short	(.L_3919 - .L_3918)
.L_3918:
        /*004c*/ 	.word	0x00000000
        /*0050*/ 	.short	0x000f
        /*0052*/ 	.short	0x0058
        /*0054*/ 	.byte	0x00, 0xf0, 0x11, 0x00


	//----- nvinfo : EIATTR_KPARAM_INFO
	.align		4
.L_3919:
        /*0058*/ 	.byte	0x04, 0x17
        /*005a*/ 	.short	(.L_3921 - .L_3920)
.L_3920:
        /*005c*/ 	.word	0x00000000
        /*0060*/ 	.short	0x000e
        /*0062*/ 	.short	0x0054
        /*0064*/ 	.byte	0x00, 0xf0, 0x11, 0x00


	//----- nvinfo : EIATTR_KPARAM_INFO
	.align		4
.L_3921:
        /*0068*/ 	.byte	0x04, 0x17
        /*006a*/ 	.short	(.L_3923 - .L_3922)
.L_3922:
        /*006c*/ 	.word	0x00000000
        /*0070*/ 	.short	0x000d
        /*0072*/ 	.short	0x0050
        /*0074*/ 	.byte	0x00, 0xf0, 0x11, 0x00


	//----- nvinfo : EIATTR_KPARAM_INFO
	.align		4
.L_3923:
        /*0078*/ 	.byte	0x04, 0x17
        /*007a*/ 	.short	(.L_3925 - .L_3924)
.L_3924:
        /*007c*/ 	.word	0x00000000
        /*0080*/ 	.short	0x000c
        /*0082*/ 	.short	0x004c
        /*0084*/ 	.byte	0x00, 0xf0, 0x11, 0x00


	//----- nvinfo : EIATTR_KPARAM_INFO
	.align		4
.L_3925:
        /*0088*/ 	.byte	0x04, 0x17
        /*008a*/ 	.short	(.L_3927 - .L_3926)
.L_3926:
        /*008c*/ 	.word	0x00000000
        /*0090*/ 	.short	0x000b
        /*0092*/ 	.short	0x0048
        /*0094*/ 	.byte	0x00, 0xf0, 0x11, 0x00


	//----- nvinfo : EIATTR_KPARAM_INFO
	.align		4
.L_3927:
        /*0098*/ 	.byte	0x04, 0x17
        /*009a*/ 	.short	(.L_3929 - .L_3928)
.L_3928:
        /*009c*/ 	.word	0x00000000
        /*00a0*/ 	.short	0x000a
        /*00a2*/ 	.short	0x0040
        /*00a4*/ 	.byte	0x00, 0xf0, 0x21, 0x00


	//----- nvinfo : EIATTR_KPARAM_INFO
	.align		4
.L_3929:
        /*00a8*/ 	.byte	0x04, 0x17
        /*00aa*/ 	.short	(.L_3931 - .L_3930)
.L_3930:
        /*00ac*/ 	.word	0x00000000
        /*00b0*/ 	.short	0x0009
        /*00b2*/ 	.short	0x0038
        /*00b4*/ 	.byte	0x00, 0xf0, 0x21, 0x00


	//----- nvinfo : EIATTR_KPARAM_INFO
	.align		4
.L_3931:
        /*00b8*/ 	.byte	0x04, 0x17
        /*00ba*/ 	.short	(.L_3933 - .L_3932)
.L_3932:
        /*00bc*/ 	.word	0x00000000
        /*00c0*/ 	.short	0x0008
        /*00c2*/ 	.short	0x0034
        /*00c4*/ 	.byte	0x00, 0xf0, 0x11, 0x00


	//----- nvinfo : EIATTR_KPARAM_INFO
	.align		4
.L_3933:
        /*00c8*/ 	.byte	0x04, 0x17
        /*00ca*/ 	.short	(.L_3935 - .L_3934)
.L_3934:
        /*00cc*/ 	.word	0x00000000
        /*00d0*/ 	.short	0x0007
        /*00d2*/ 	.short	0x0030
        /*00d4*/ 	.byte	0x00, 0xf0, 0x11, 0x00


	//----- nvinfo : EIATTR_KPARAM_INFO
	.align		4
.L_3935:
        /*00d8*/ 	.byte	0x04, 0x17
        /*00da*/ 	.short	(.L_3937 - .L_3936)
.L_3936:
        /*00dc*/ 	.word	0x00000000
        /*00e0*/ 	.short	0x0006
        /*00e2*/ 	.short	0x002c
        /*00e4*/ 	.byte	0x00, 0xf0, 0x11, 0x00


	//----- nvinfo : EIATTR_KPARAM_INFO
	.align		4
.L_3937:
        /*00e8*/ 	.byte	0x04, 0x17
        /*00ea*/ 	.short	(.L_3939 - .L_3938)
.L_3938:
        /*00ec*/ 	.word	0x00000000
        /*00f0*/ 	.short	0x0005
        /*00f2*/ 	.short	0x0028
        /*00f4*/ 	.byte	0x00, 0xf0, 0x11, 0x00


	//----- nvinfo : EIATTR_KPARAM_INFO
	.align		4
.L_3939:
        /*00f8*/ 	.byte	0x04, 0x17
        /*00fa*/ 	.short	(.L_3941 - .L_3940)
.L_3940:
        /*00fc*/ 	.word	0x00000000
        /*0100*/ 	.short	0x0004
        /*0102*/ 	.short	0x0020
        /*0104*/ 	.byte	0x00, 0xf0, 0x21, 0x00


	//----- nvinfo : EIATTR_KPARAM_INFO
	.align		4
.L_3941:
        /*0108*/ 	.byte	0x04, 0x17
        /*010a*/ 	.short	(.L_3943 - .L_3942)
.L_3942:
        /*010c*/ 	.word	0x00000000
        /*0110*/ 	.short	0x0003
        /*0112*/ 	.short	0x0018
        /*0114*/ 	.byte	0x00, 0xf0, 0x21, 0x00


	//----- nvinfo : EIATTR_KPARAM_INFO
	.align		4
.L_3943:
        /*0118*/ 	.byte	0x04, 0x17
        /*011a*/ 	.short	(.L_3945 - .L_3944)
.L_3944:
        /*011c*/ 	.word	0x00000000
        /*0120*/ 	.short	0x0002
        /*0122*/ 	.short	0x0010
        /*0124*/ 	.byte	0x00, 0xf0, 0x21, 0x00


	//----- nvinfo : EIATTR_KPARAM_INFO
	.align		4
.L_3945:
        /*0128*/ 	.byte	0x04, 0x17
        /*012a*/ 	.short	(.L_3947 - .L_3946)
.L_3946:
        /*012c*/ 	.word	0x00000000
        /*0130*/ 	.short	0x0001
        /*0132*/ 	.short	0x0008
        /*0134*/ 	.byte	0x00, 0xf0, 0x21, 0x00


	//----- nvinfo : EIATTR_KPARAM_INFO
	.align		4
.L_3947:
        /*0138*/ 	.byte	0x04, 0x17
        /*013a*/ 	.short	(.L_3949 - .L_3948)
.L_3948:
        /*013c*/ 	.word	0x00000000
        /*0140*/ 	.short	0x0000
        /*0142*/ 	.short	0x0000
        /*0144*/ 	.byte	0x00, 0xf0, 0x21, 0x00


	//----- nvinfo : EIATTR_SPARSE_MMA_MASK
	.align		4
.L_3949:
        /*0148*/ 	.byte	0x03, 0x50
        /*014a*/ 	.short	0x0000


	//----- nvinfo : EIATTR_MAXREG_COUNT
	.align		4
        /*014c*/ 	.byte	0x03, 0x1b
        /*014e*/ 	.short	0x00ff


	//----- nvinfo : EIATTR_NUM_BARRIERS
	.align		4
        /*0150*/ 	.byte	0x02, 0x4c
        /*0152*/ 	.byte	0x01
	.zero		1


	//----- nvinfo : EIATTR_MERCURY_ISA_VERSION
	.align		4
        /*0154*/ 	.byte	0x03, 0x5f
        /*0156*/ 	.short	0x0101


	//----- nvinfo : EIATTR_EXIT_INSTR_OFFSETS
	.align		4
        /*0158*/ 	.byte	0x04, 0x1c
        /*015a*/ 	.short	(.L_3951 - .L_3950)


	//   ....[0]....
.L_3950:
        /*015c*/ 	.word	0x000000a0


	//   ....[1]....
        /*0160*/ 	.word	0x00000350


	//   ....[2]....
        /*0164*/ 	.word	0x00002d30


	//   ....[3]....
        /*0168*/ 	.word	0x00002ef0


	//   ....[4]....
        /*016c*/ 	.word	0x00002f90


	//   ....[5]....
        /*0170*/ 	.word	0x00002fd0


	//----- nvinfo : EIATTR_CRS_STACK_SIZE
	.align		4
.L_3951:
        /*0174*/ 	.byte	0x04, 0x1e
        /*0176*/ 	.short	(.L_3953 - .L_3952)
.L_3952:
        /*0178*/ 	.word	0x00000000


	//----- nvinfo : EIATTR_CBANK_PARAM_SIZE
	.align		4
.L_3953:
        /*017c*/ 	.byte	0x03, 0x19
        /*017e*/ 	.short	0x0074


	//----- nvinfo : EIATTR_PARAM_CBANK
	.align		4
        /*0180*/ 	.byte	0x04, 0x0a
        /*0182*/ 	.short	(.L_3955 - .L_3954)
	.align		4
.L_3954:
        /*0184*/ 	.word	index@(.nv.constant0._Z23gemm_half_q_half_kernelILi1ELi6ELb1ELb0ELi64EEvPK6__halfPKjS4_S2_PS0_iiiiPKtS7_iiiiiibS2_i)
        /*0188*/ 	.short	0x0210
        /*018a*/ 	.short	0x0074


	//----- nvinfo : EIATTR_SW_WAR
	.align		4
.L_3955:
        /*018c*/ 	.byte	0x04, 0x36
        /*018e*/ 	.short	(.L_3957 - .L_3956)
.L_3956:
        /*0190*/ 	.word	0x00000008
.L_3957:


//--------------------- .nv.info._Z23gemm_half_q_half_kernelILi1ELi2ELb1ELb0ELi64EEvPK6__halfPKjS4_S2_PS0_iiiiPKtS7_iiiiiibS2_i --------------------------
	.section	.nv.info._Z23gemm_half_q_half_kernelILi1ELi2ELb1ELb0ELi64EEvPK6__halfPKjS4_S2_PS0_iiiiPKtS7_iiiiiibS2_i,"",@"SHT_CUDA_INFO"
	.sectionflags	@""
	.align	4


	//----- nvinfo : EIATTR_CUDA_API_VERSION
	.align		4
        /*0000*/ 	.byte	0x04, 0x37
        /*0002*/ 	.short	(.L_3959 - .L_3958)
.L_3958:
        /*0004*/ 	.word	0x00000082


	//----- nvinfo : EIATTR_KPARAM_INFO
	.align		4
.L_3959:
        /*0008*/ 	.byte	0x04, 0x17
        /*000a*/ 	.short	(.L_3961 - .L_3960)
.L_3960:
        /*000c*/ 	.word	0x00000000
        /*0010*/ 	.short	0x0013
        /*0012*/ 	.short	0x0070
        /*0014*/ 	.byte	0x00, 0xf0, 0x11, 0x00


	//----- nvinfo : EIATTR_KPARAM_INFO
	.align		4
.L_3961:
        /*0018*/ 	.byte	0x04, 0x17
        /*001a*/ 	.short	(.L_3963 - .L_3962)
.L_3962:
        /*001c*/ 	.word	0x00000000
        /*0020*/ 	.short	0x0012
        /*0022*/ 	.short	0x0068
        /*0024*/ 	.byte	0x00, 0xf0, 0x21, 0x00


	//----- nvinfo : EIATTR_KPARAM_INFO
	.align		4
.L_3963:
        /*0028*/ 	.byte	0x04, 0x17
        /*002a*/ 	.short	(.L_3965 - .L_3964)
.L_3964:
        /*002c*/ 	.word	0x00000000
        /*0030*/ 	.short	0x0011
        /*0032*/ 	.short	0x0060
        /*0034*/ 	.byte	0x00, 0xf0, 0x05, 0x00


	//----- nvinfo : EIATTR_KPARAM_INFO
	.align		4
.L_3965:
        /*0038*/ 	.byte	0x04, 0x17
        /*003a*/ 	.short	(.L_3967 - .L_3966)
.L_3966:
        /*003c*/ 	.word	0x00000000
        /*0040*/ 	.short	0x0010
        /*0042*/ 	.short	0x005c
        /*0044*/ 	.byte	0x00, 0xf0, 0x11, 0x00


	//----- nvinfo : EIATTR_KPARAM_INFO
	.align		4
.L_3967:
        /*0048*/ 	.byte	0x04, 0x17
        /*004a*/ 	.short	(.L_3969 - .L_3968)
.L_3968:
        /*004c*/ 	.word	0x00000000
        /*0050*/ 	.short	0x000f
        /*0052*/ 	.short	0x0058
        /*0054*/ 	.byte	0x00, 0xf0, 0x11, 0x00


	//----- nvinfo : EIATTR_KPARAM_INFO
	.align		4
.L_3969:
        /*0058*/ 	.byte	0x04, 0x17
        /*005a*/ 	.short	(.L_3971 - .L_3970)
.L_3970:
        /*005c*/ 	.word	0x00000000
        /*0060*/ 	.short	0x000e
        /*0062*/ 	.short	0x0054
        /*0064*/ 	.byte	0x00, 0xf0, 0x11, 0x00


	//----- nvinfo : EIATTR_KPARAM_INFO
	.align		4
.L_3971:
        /*0068*/ 	.byte	0x04, 0x17
        /*006a*/ 	.short	(.L_3973 - .L_3972)
.L_3972:
        /*006c*/ 	.word	0x00000000
        /*0070*/ 	.short	0x000d
        /*0072*/ 	.short	0x0050
        /*0074*/ 	.byte	0x00, 0xf0, 0x11, 0x00


	//----- nvinfo : EIATTR_KPARAM_INFO
	.align		4
.L_3973:
        /*0078*/ 	.byte	0x04, 0x17
        /*007a*/ 	.short	(.L_3975 - .L_3974)
.L_3974:
        /*007c*/ 	.word	0x00000000
        /*0080*/ 	.short	0x000c
        /*0082*/ 	.short	0x004c
        /*0084*/ 	.byte	0x00, 0xf0, 0x11, 0x00


	//----- nvinfo : EIATTR_KPARAM_INFO
	.align		4
.L_3975:
        /*0088*/ 	.byte	0x04, 0x17
        /*008a*/ 	.short	(.L_3977 - .L_3976)
.L_3976:
        /*008c*/ 	.word	0x00000000
        /*0090*/ 	.short	0x000b
        /*0092*/ 	.short	0x0048
        /*0094*/ 	.byte	0x00, 0xf0, 0x11, 0x00


	//----- nvinfo : EIATTR_KPARAM_INFO
	.align		4
.L_3977:
        /*0098*/ 	.byte	0x04, 0x17
        /*009a*/ 	.short	(.L_3979 - .L_3978)
.L_3978:
        /*009c*/ 	.word	0x00000000
        /*00a0*/ 	.short	0x000a
        /*00a2*/ 	.short	0x0040
        /*00a4*/ 	.byte	0x00, 0xf0, 0x21, 0x00


	//----- nvinfo : EIATTR_KPARAM_INFO
	.align		4
.L_3979:
        /*00a8*/ 	.byte	0x04, 0x17
        /*00aa*/ 	.short	(.L_3981 - .L_3980)
.L_3980:
        /*00ac*/ 	.word	0x00000000
        /*00b0*/ 	.short	0x0009
        /*00b2*/ 	.short	0x0038
        /*00b4*/ 	.byte	0x00, 0xf0, 0x21, 0x00


	//----- nvinfo : EIATTR_KPARAM_INFO
	.align		4
.L_3981:
        /*00b8*/ 	.byte	0x04, 0x17
        /*00ba*/ 	.short	(.L_3983 - .L_3982)
.L_3982:
        /*00bc*/ 	.word	0x00000000
        /*00c0*/ 	.short	0x0008
        /*00c2*/ 	.short	0x0034
        /*00c4*/ 	.byte	0x00, 0xf0, 0x11, 0x00


	//----- nvinfo : EIATTR_KPARAM_INFO
	.align		4
.L_3983:
        /*00c8*/ 	.byte	0x04, 0x17
        /*00ca*/ 	.short	(.L_3985 - .L_3984)
.L_3984:
        /*00cc*/ 	.word	0x00000000
        /*00d0*/ 	.short	0x0007
        /*00d2*/ 	.short	0x0030
        /*00d4*/ 	.byte	0x00, 0xf0, 0x11, 0x00


	//----- nvinfo : EIATTR_KPARAM_INFO
	.align		4
.L_3985:
        /*00d8*/ 	.byte	0x04, 0x17
        /*00da*/ 	.short	(.L_3987 - .L_3986)
.L_3986:
        /*00dc*/ 	.word	0x00000000
        /*00e0*/ 	.short	0x0006
        /*00e2*/ 	.short	0x002c
        /*00e4*/ 	.byte	0x00, 0xf0, 0x11, 0x00


	//----- nvinfo : EIATTR_KPARAM_INFO
	.align		4
.L_3987:
        /*00e8*/ 	.byte	0x04, 0x17
        /*00ea*/ 	.short	(.L_3989 - .L_3988)
.L_3988:
        /*00ec*/ 	.word	0x00000000
        /*00f0*/ 	.short	0x0005
        /*00f2*/ 	.short	0x0028
        /*00f4*/ 	.byte	0x00, 0xf0, 0x11, 0x00


	//----- nvinfo : EIATTR_KPARAM_INFO
	.align		4
.L_3989:
        /*00f8*/ 	.byte	0x04, 0x17
        /*00fa*/ 	.short	(.L_3991 - .L_3990)
.L_3990:
        /*00fc*/ 	.word	0x00000000
        /*0100*/ 	.short	0x0004
        /*0102*/ 	.short	0x0020
        /*0104*/ 	.byte	0x00, 0xf0, 0x21, 0x00


	//----- nvinfo : EIATTR_KPARAM_INFO
	.align		4
.L_3991:
        /*0108*/ 	.byte	0x04, 0x17
        /*010a*/ 	.short	(.L_3993 - .L_3992)
.L_3992:
        /*010c*/ 	.word	0x00000000
        /*0110*/ 	.short	0x0003
        /*0112*/ 	.short	0x0018
        /*0114*/ 	.byte	0x00, 0xf0, 0x21, 0x00


	//----- nvinfo : EIATTR_KPARAM_INFO
	.align		4
.L_3993:
        /*0118*/ 	.byte	0x04, 0x17
        /*011a*/ 	.short	(.L_3995 - .L_3994)
.L_3994:
        /*011c*/ 	.word	0x00000000
        /*0120*/ 	.short	0x0002
        /*0122*/ 	.short	0x0010
        /*0124*/ 	.byte	0x00, 0xf0, 0x21, 0x00


	//----- nvinfo : EIATTR_KPARAM_INFO
	.align		4
.L_3995:
        /*0128*/ 	.byte	0x04, 0x17
        /*012a*/ 	.short	(.L_3997 - .L_3996)
.L_3996:
        /*012c*/ 	.word	0x00000000
        /*0130*/ 	.short	0x0001
        /*0132*/ 	.short	0x0008
        /*0134*/ 	.byte	0x00, 0xf0, 0x21, 0x00


	//----- nvinfo : EIATTR_KPARAM_INFO
	.align		4
.L_3997:
        /*0138*/ 	.byte	0x04, 0x17
        /*013a*/ 	.short	(.L_3999 - .L_3998)
.L_3998:
        /*013c*/ 	.word	0x00000000
        /*0140*/ 	.short	0x0000
        /*0142*/ 	.short	0x0000
        /*0144*/ 	.byte	0x00, 0xf0, 0x21, 0x00


	//----- nvinfo : EIATTR_SPARSE_MMA_MASK
	.align		4
.L_3999:
        /*0148*/ 	.byte	0x03, 0x50
        /*014a*/ 	.short	0x0000


	//----- nvinfo : EIATTR_MAXREG_COUNT
	.align		4
        /*014c*/ 	.byte	0x03, 0x1b
        /*014e*/ 	.short	0x00ff


	//----- nvinfo : EIATTR_NUM_BARRIERS
	.align		4
        /*0150*/ 	.byte	0x02, 0x4c
        /*0152*/ 	.byte	0x01
	.zero		1


	//----- nvinfo : EIATTR_MERCURY_ISA_VERSION
	.align		4
        /*0154*/ 	.byte	0x03, 0x5f
        /*0156*/ 	.short	0x0101


	//----- nvinfo : EIATTR_EXIT_INSTR_OFFSETS
	.align		4
        /*0158*/ 	.byte	0x04, 0x1c
        /*015a*/ 	.short	(.L_4001 - .L_4000)


	//   ....[0]....
.L_4000:
        /*015c*/ 	.word	0x000000a0


	//   ....[1]....
        /*0160*/ 	.word	0x00000340


	//   ....[2]....
        /*0164*/ 	.word	0x000017e0


	//   ....[3]....
        /*0168*/ 	.word	0x000019a0


	//   ....[4]....
        /*016c*/ 	.word	0x00001a40


	//   ....[5]....
        /*0170*/ 	.word	0x00001a80


	//----- nvinfo : EIATTR_CRS_STACK_SIZE
	.align		4
.L_4001:
        /*0174*/ 	.byte	0x04, 0x1e
        /*0176*/ 	.short	(.L_4003 - .L_4002)
.L_4002:
        /*0178*/ 	.word	0x00000000


	//----- nvinfo : EIATTR_CBANK_PARAM_SIZE
	.align		4
.L_4003:
        /*017c*/ 	.byte	0x03, 0x19
        /*017e*/ 	.short	0x0074


	//----- nvinfo : EIATTR_PARAM_CBANK
	.align		4
        /*0180*/ 	.byte	0x04, 0x0a
        /*0182*/ 	.short	(.L_4005 - .L_4004)
	.align		4
.L_4004:
        /*0184*/ 	.word	index@(.nv.constant0._Z23gemm_half_q_half_kernelILi1ELi2ELb1ELb0ELi64EEvPK6__halfPKjS4_S2_PS0_iiiiPKtS7_iiiiiibS2_i)
        /*0188*/ 	.short	0x0210
        /*018a*/ 	.short	0x0074


	//----- nvinfo : EIATTR_SW_WAR
	.align		4
.L_4005:
        /*018c*/ 	.byte	0x04, 0x36
        /*018e*/ 	.short	(.L_4007 - .L_4006)
.L_4006:
        /*0190*/ 	.word	0x00000008
.L_4007:


//--------------------- .nv.info._Z23gemm_half_q_half_kernelILi1ELi32ELb1ELb0ELi32EEvPK6__halfPKjS4_S2_PS0_iiiiPKtS7_iiiiiibS2_i --------------------------
	.section	.nv.info._Z23gemm_half_q_half_kernelILi1ELi32ELb1ELb0ELi32EEvPK6__halfPKjS4_S2_PS0_iiiiPKtS7_iiiiiibS2_i,"",@"SHT_CUDA_INFO"
	.sectionflags	@""
	.align	4


	//----- nvinfo : EIATTR_CUDA_API_VERSION
	.align		4
        /*0000*/ 	.byte	0x04, 0x37
        /*0002*/ 	.short	(.L_4009 - .L_4008)
.L_4008:
        /*0004*/ 	.word	0x00000082


	//----- nvinfo : EIATTR_KPARAM_INFO
	.align		4
.L_4009:
        /*0008*/ 	.byte	0x04, 0x17
        /*000a*/ 	.short	(.L_4011 - .L_4010)
.L_4010:
        /*000c*/ 	.word	0x00000000
        /*0010*/ 	.short	0x0013
        /*0012*/ 	.short	0x0070
        /*0014*/ 	.byte	0x00, 0xf0, 0x11, 0x00


	//----- nvinfo : EIATTR_KPARAM_INFO
	.align		4
.L_4011:
        /*0018*/ 	.byte	0x04, 0x17
        /*001a*/ 	.short	(.L_4013 - .L_4012)
.L_4012:
        /*001c*/ 	.word	0x00000000
        /*0020*/ 	.short	0x0012
        /*0022*/ 	.short	0x0068
        /*0024*/ 	.byte	0x00, 0xf0, 0x21, 0x00


	//----- nvinfo : EIATTR_KPARAM_INFO
	.align		4
.L_4013:
        /*0028*/ 	.byte	0x04, 0x17
        /*002a*/ 	.short	(.L_4015 - .L_4014)
.L_4014:
        /*002c*/ 	.word	0x00000000
        /*0030*/ 	.short	0x0011
        /*0032*/ 	.short	0x0060
        /*0034*/ 	.byte	0x00, 0xf0, 0x05, 0x00


	//----- nvinfo : EIATTR_KPARAM_INFO
	.align		4
.L_4015:
        /*0038*/ 	.byte	0x04, 0x17
        /*003a*/ 	.short	(.L_4017 - .L_4016)
.L_4016:
        /*003c*/ 	.word	0x00000000
        /*0040*/ 	.short	0x0010
        /*0042*/ 	.short	0x005c
        /*0044*/ 	.byte	0x00, 0xf0, 0x11, 0x00


	//----- nvinfo : EIATTR_KPARAM_INFO
	.align		4
.L_4017:
        /*0048*/ 	.byte	0x04, 0x17
        /*004a*/ 	.short	(.L_4019 - .L_4018)
.L_4018:
        /*004c*/ 	.word	0x00000000
        /*0050*/ 	.short	0x000f
        /*0052*/ 	.short	0x0058
        /*0054*/ 	.byte	0x00, 0xf0, 0x11, 0x00


	//----- nvinfo : EIATTR_KPARAM_INFO
	.align		4
.L_4019:
        /*0058*/ 	.byte	0x04, 0x17
        /*005a*/ 	.short	(.L_4021 - .L_4020)
.L_4020:
        /*005c*/ 	.word	0x00000000
        /*0060*/ 	.short	0x000e
        /*0062*/ 	.short	0x0054
        /*0064*/ 	.byte	0x00, 0xf0, 0x11, 0x00


	//----- nvinfo : EIATTR_KPARAM_INFO
	.align		4
.L_4021:
        /*0068*/ 	.byte	0x04, 0x17
        /*006a*/ 	.short	(.L_4023 - .L_4022)
.L_4022:
        /*006c*/ 	.word	0x00000000
        /*0070*/ 	.short	0x000d
        /*0072*/ 	.short	0x0050
        /*0074*/ 	.byte	0x00, 0xf0, 0x11, 0x00


	//----- nvinfo : EIATTR_KPARAM_INFO
	.align		4
.L_4023:
        /*0078*/ 	.byte	0x04, 0x17
        /*007a*/ 	.short	(.L_4025 - .L_4024)
.L_4024:
        /*007c*/ 	.word	0x00000000
        /*0080*/ 	.short	0x000c
        /*0082*/ 	.short	0x004c
        /*0084*/ 	.byte	0x00, 0xf0, 0x11, 0x00


	//----- nvinfo : EIATTR_KPARAM_INFO
	.align		4
.L_4025:
        /*0088*/ 	.byte	0x04, 0x17
        /*008a*/ 	.short	(.L_4027 - .L_4026)
.L_4026:
        /*008c*/ 	.word	0x00000000
        /*0090*/ 	.short	0x000b
        /*0092*/ 	.short	0x0048
        /*0094*/ 	.byte	0x00, 0xf0, 0x11, 0x00


	//----- nvinfo : EIATTR_KPARAM_INFO
	.align		4
.L_4027:
        /*0098*/ 	.byte	0x04, 0x17
        /*009a*/ 	.short	(.L_4029 - .L_4028)
.L_4028:
        /*009c*/ 	.word	0x00000000
        /*00a0*/ 	.short	0x000a
        /*00a2*/ 	.short	0x0040
        /*00a4*/ 	.byte	0x00, 0xf0, 0x21, 0x00


	//----- nvinfo : EIATTR_KPARAM_INFO
	.align		4
.L_4029:
        /*00a8*/ 	.byte	0x04, 0x17
        /*00aa*/ 	.short	(.L_4031 - .L_4030)
.L_4030:
        /*00ac*/ 	.word	0x00000000
        /*00b0*/ 	.short	0x0009
        /*00b2*/ 	.short	0x0038
        /*00b4*/ 	.byte	0x00, 0xf0, 0x21, 0x00


	//----- nvinfo : EIATTR_KPARAM_INFO
	.align		4
.L_4031:
        /*00b8*/ 	.byte	0x04, 0x17
        /*00ba*/ 	.short	(.L_4033 - .L_4032)
.L_4032:
        /*00bc*/ 	.word	0x00000000
        /*00c0*/ 	.short	0x0008
        /*00c2*/ 	.short	0x0034
        /*00c4*/ 	.byte	0x00, 0xf0, 0x11, 0x00


	//----- nvinfo : EIATTR_KPARAM_INFO
	.align		4
.L_4033:
        /*00c8*/ 	.byte	0x04, 0x17
        /*00ca*/ 	.short	(.L_4035 - .L_4034)
.L_4034:
        /*00cc*/ 	.word	0x00000000
        /*00d0*/ 	.short	0x0007
        /*00d2*/ 	.short	0x0030
        /*00d4*/ 	.byte	0x00, 0xf0, 0x11, 0x00


	//----- nvinfo : EIATTR_KPARAM_INFO
	.align		4
.L_4035:
        /*00d8*/ 	.byte	0x04, 0x17
        /*00da*/ 	.short	(.L_4037 - .L_4036)
.L_4036:
        /*00dc*/ 	.word	0x00000000
        /*00e0*/ 	.short	0x0006
        /*00e2*/ 	.short	0x002c
        /*00e4*/ 	.byte	0x00, 0xf0, 0x11, 0x00


	//----- nvinfo : EIATTR_KPARAM_INFO
	.align		4
.L_4037:
        /*00e8*/ 	.byte	0x04, 0x17
        /*00ea*/ 	.short	(.L_4039 - .L_4038)
.L_4038:
        /*00ec*/ 	.word	0x00000000
        /*00f0*/ 	.short	0x0005
        /*00f2*/ 	.short	0x0028
        /*00f4*/ 	.byte	0x00, 0xf0, 0x11, 0x00


	//----- nvinfo : EIATTR_KPARAM_INFO
	.align		4
.L_4039:
        /*00f8*/ 	.byte	0x04, 0x17
        /*00fa*/ 	.short	(.L_4041 - .L_4040)
.L_4040:
        /*00fc*/ 	.word	0x00000000
        /*0100*/ 	.short	0x0004
        /*0102*/ 	.short	0x0020
        /*0104*/ 	.byte	0x00, 0xf0, 0x21, 0x00


	//----- nvinfo : EIATTR_KPARAM_INFO
	.align		4
.L_4041:
        /*0108*/ 	.byte	0x04, 0x17
        /*010a*/ 	.short	(.L_4043 - .L_4042)
.L_4042:
        /*010c*/ 	.word	0x00000000
        /*0110*/ 	.short	0x0003
        /*0112*/ 	.short	0x0018
        /*0114*/ 	.byte	0x00, 0xf0, 0x21, 0x00


	//----- nvinfo : EIATTR_KPARAM_INFO
	.align		4
.L_4043:
        /*0118*/ 	.byte	0x04, 0x17
        /*011a*/ 	.short	(.L_4045 - .L_4044)
.L_4044:
        /*011c*/ 	.word	0x00000000
        /*0120*/ 	.short	0x0002
        /*0122*/ 	.short	0x0010
        /*0124*/ 	.byte	0x00, 0xf0, 0x21, 0x00


	//----- nvinfo : EIATTR_KPARAM_INFO
	.align		4
.L_4045:
        /*0128*/ 	.byte	0x04, 0x17
        /*012a*/ 	.short	(.L_4047 - .L_4046)
.L_4046:
        /*012c*/ 	.word	0x00000000
        /*0130*/ 	.short	0x0001
        /*0132*/ 	.short	0x0008
        /*0134*/ 	.byte	0x00, 0xf0, 0x21, 0x00


	//----- nvinfo : EIATTR_KPARAM_INFO
	.align		4
.L_4047:
        /*0138*/ 	.byte	0x04, 0x17
        /*013a*/ 	.short	(.L_4049 - .L_4048)
.L_4048:
        /*013c*/ 	.word	0x00000000
        /*0140*/ 	.short	0x0000
        /*0142*/ 	.short	0x0000
        /*0144*/ 	.byte	0x00, 0xf0, 0x21, 0x00


	//----- nvinfo : EIATTR_SPARSE_MMA_MASK
	.align		4
.L_4049:
        /*0148*/ 	.byte	0x03, 0x50
        /*014a*/ 	.short	0x0000


	//----- nvinfo : EIATTR_MAXREG_COUNT
	.align		4
        /*014c*/ 	.byte	0x03, 0x1b
        /*014e*/ 	.short	0x00ff


	//----- nvinfo : EIATTR_NUM_BARRIERS
	.align		4
        /*0150*/ 	.byte	0x02, 0x4c
        /*0152*/ 	.byte	0x01
	.zero		1


	//----- nvinfo : EIATTR_MERCURY_ISA_VERSION
	.align		4
        /*0154*/ 	.byte	0x03, 0x5f
        /*0156*/ 	.short	0x0101


	//----- nvinfo : EIATTR_EXIT_INSTR_OFFSETS
	.align		4
        /*0158*/ 	.byte	0x04, 0x1c
        /*015a*/ 	.short	(.L_4051 - .L_4050)


	//   ....[0]....
.L_4050:
        /*015c*/ 	.word	0x00000090


	//   ....[1]....
        /*0160*/ 	.word	0x00000340


	//   ....[2]....
        /*0164*/ 	.word	0x00002420


	//   ....[3]....
        /*0168*/ 	.word	0x000025c0


	//   ....[4]....
        /*016c*/ 	.word	0x00002660


	//   ....[5]....
        /*0170*/ 	.word	0x000026a0


	//----- nvinfo : EIATTR_CRS_STACK_SIZE
	.align		4
.L_4051:
        /*0174*/ 	.byte	0x04, 0x1e
        /*0176*/ 	.short	(.L_4053 - .L_4052)
.L_4052:
        /*0178*/ 	.word	0x00000000


	//----- nvinfo : EIATTR_CBANK_PARAM_SIZE
	.align		4
.L_4053:
        /*017c*/ 	.byte	0x03, 0x19
        /*017e*/ 	.short	0x0074


	//----- nvinfo : EIATTR_PARAM_CBANK
	.align		4
        /*0180*/ 	.byte	0x04, 0x0a
        /*0182*/ 	.short	(.L_4055 - .L_4054)
	.align		4
.L_4054:
        /*0184*/ 	.word	index@(.nv.constant0._Z23gemm_half_q_half_kernelILi1ELi32ELb1ELb0ELi32EEvPK6__halfPKjS4_S2_PS0_iiiiPKtS7_iiiiiibS2_i)
        /*0188*/ 	.short	0x0210
        /*018a*/ 	.short	0x0074


	//----- nvinfo : EIATTR_SW_WAR
	.align		4
.L_4055:
        /*018c*/ 	.byte	0x04, 0x36
        /*018e*/ 	.short	(.L_4057 - .L_4056)
.L_4056:
        /*0190*/ 	.word	0x00000008
.L_4057:


//--------------------- .nv.info._Z23gemm_half_q_half_kernelILi1ELi48ELb1ELb0ELi32EEvPK6__halfPKjS4_S2_PS0_iiiiPKtS7_iiiiiibS2_i --------------------------
	.section	.nv.info._Z23gemm_half_q_half_kernelILi1ELi48ELb1ELb0ELi32EEvPK6__halfPKjS4_S2_PS0_iiiiPKtS7_iiiiiibS2_i,"",@"SHT_CUDA_INFO"
	.sectionflags	@""
	.align	4


	//----- nvinfo : EIATTR_CUDA_API_VERSION
	.align		4
        /*0000*/ 	.byte	0x04, 0x37
        /*0002*/ 	.short	(.L_4059 - .L_4058)
.L_4058:
        /*0004*/ 	.word	0x00000082


	//----- nvinfo : EIATTR_KPARAM_INFO
	.align		4
.L_4059:
        /*0008*/ 	.byte	0x04, 0x17
        /*000a*/ 	.short	(.L_4061 - .L_4060)
.L_4060:
        /*000c*/ 	.word	0x00000000
        /*0010*/ 	.short	0x0013
        /*0012*/ 	.short	0x0070
        /*0014*/ 	.byte	0x00, 0xf0, 0x11, 0x00


	//----- nvinfo : EIATTR_KPARAM_INFO
	.align		4
.L_4061:
        /*0018*/ 	.byte	0x04, 0x17
        /*001a*/ 	.short	(.L_4063 - .L_4062)
.L_4062:
        /*001c*/ 	.word	0x00000000
        /*0020*/ 	.short	0x0012
        /*0022*/ 	.short	0x0068
        /*0024*/ 	.byte	0x00, 0xf0, 0x21, 0x00


	//----- nvinfo : EIATTR_KPARAM_INFO
	.align		4
.L_4063:
        /*0028*/ 	.byte	0x04, 0x17
        /*002a*/ 	.short	(.L_4065 - .L_4064)
.L_4064:
        /*002c*/ 	.word	0x00000000
        /*0030*/ 	.short	0x0011
        /*0032*/ 	.short	0x0060
        /*0034*/ 	.byte	0x00, 0xf0, 0x05, 0x00


	//----- nvinfo : EIATTR_KPARAM_INFO
	.align		4
.L_4065:
        /*0038*/ 	.byte	0x04, 0x17
        /*003a*/ 	.short	(.L_4067 - .L_4066)
.L_4066:
        /*003c*/ 	.word	0x00000000
        /*0040*/ 	.short	0x0010
        /*0042*/ 	.short	0x005c
        /*0044*/ 	.byte	0x00, 0xf0, 0x11, 0x00


	//----- nvinfo : EIATTR_KPARAM_INFO
	.align		4
.L_4067:
        /*0048*/ 	.byte	0x04, 0x17
        /*004a*/ 	.short	(.L_4069 - .L_4068)
.L_4068:
        /*004c*/ 	.word	0x00000000
        /*0050*/ 	.short	0x000f
        /*0052*/ 	.short	0x0058
        /*0054*/ 	.byte	0x00, 0xf0, 0x11, 0x00


	//----- nvinfo : EIATTR_KPARAM_INFO
	.align		4
.L_4069:
        /*0058*/ 	.byte	0x04, 0x17
        /*005a*/ 	.short	(.L_4071 - .L_4070)
.L_4070:
        /*005c*/ 	.word	0x00000000
        /*0060*/ 	.short	0x000e
        /*0062*/ 	.short	0x0054
        /*0064*/ 	.byte	0x00, 0xf0, 0x11, 0x00


	//----- nvinfo : EIATTR_KPARAM_INFO
	.align		4
.L_4071:
        /*0068*/ 	.byte	0x04, 0x17
        /*006a*/ 	.short	(.L_4073 - .L_4072)
.L_4072:
        /*006c*/ 	.word	0x00000000
        /*0070*/ 	.short	0x000d
        /*0072*/ 	.short	0x0050
        /*0074*/ 	.byte	0x00, 0xf0, 0x11, 0x00


	//----- nvinfo : EIATTR_KPARAM_INFO
	.align		4
.L_4073:
        /*0078*/ 	.byte	0x04, 0x17
        /*007a*/ 	.short	(.L_4075 - .L_4074)
.L_4074:
        /*007c*/ 	.word	0x00000000
        /*0080*/ 	.short	0x000c
        /*0082*/ 	.short	0x004c
        /*0084*/ 	.byte	0x00, 0xf0, 0x11, 0x00


	//----- nvinfo : EIATTR_KPARAM_INFO
	.align		4
.L_4075:
        /*0088*/ 	.byte	0x04, 0x17
        /*008a*/ 	.short	(.L_4077 - .L_4076)
.L_4076:
        /*008c*/ 	.word	0x00000000
        /*0090*/ 	.short	0x000b
        /*0092*/ 	.short	0x0048
        /*0094*/ 	.byte	0x00, 0xf0, 0x11, 0x00


	//----- nvinfo : EIATTR_KPARAM_INFO
	.align		4
.L_4077:
        /*0098*/ 	.byte	0x04, 0x17
        /*009a*/ 	.short	(.L_4079 - .L_4078)
.L_4078:
        /*009c*/ 	.word	0x00000000
        /*00a0*/ 	.short	0x000a
        /*00a2*/ 	.short	0x0040
        /*00a4*/ 	.byte	0x00, 0xf0, 0x21, 0x00


	//----- nvinfo : EIATTR_KPARAM_INFO
	.align		4
.L_4079:
        /*00a8*/ 	.byte	0x04, 0x17
        /*00aa*/ 	.short	(.L_4081 - .L_4080)
.L_4080:
        /*00ac*/ 	.word	0x00000000
        /*00b0*/ 	.short	0x0009
        /*00b2*/ 	.short	0x0038
        /*00b4*/ 	.byte	0x00, 0xf0, 0x21, 0x00


	//----- nvinfo : EIATTR_KPARAM_INFO
	.align		4
.L_4081:
        /*00b8*/ 	.byte	0x04, 0x17
        /*00ba*/ 	.short	(.L_4083 - .L_4082)
.L_4082:
        /*00bc*/ 	.word	0x00000000
        /*00c0*/ 	.short	0x0008
        /*00c2*/ 	.short	0x0034
        /*00c4*/ 	.byte	0x00, 0xf0, 0x11, 0x00


	//----- nvinfo : EIATTR_KPARAM_INFO
	.align		4
.L_4083:
        /*00c8*/ 	.byte	0x04, 0x17
        /*00ca*/ 	.short	(.L_4085 - .L_4084)
.L_4084:
        /*00cc*/ 	.word	0x00000000
        /*00d0*/ 	.short	0x0007
        /*00d2*/ 	.short	0x0030
        /*00d4*/ 	.byte	0x00, 0xf0, 0x11, 0x00


	//----- nvinfo : EIATTR_KPARAM_INFO
	.align		4
.L_4085:
        /*00d8*/ 	.byte	0x04, 0x17
        /*00da*/ 	.short	(.L_4087 - .L_4086)
.L_4086:
        /*00dc*/ 	.word	0x00000000
        /*00e0*/ 	.short	0x0006
        /*00e2*/ 	.short	0x002c
        /*00e4*/ 	.byte	0x00, 0xf0, 0x11, 0x00


	//----- nvinfo : EIATTR_KPARAM_INFO
	.align		4
.L_4087:
        /*00e8*/ 	.byte	0x04, 0x17
        /*00ea*/ 	.short	(.L_4089 - .L_4088)
.L_4088:
        /*00ec*/ 	.word	0x00000000
        /*00f0*/ 	.short	0x0005
        /*00f2*/ 	.short	0x0028
        /*00f4*/ 	.byte	0x00, 0xf0, 0x11, 0x00


	//----- nvinfo : EIATTR_KPARAM_INFO
	.align		4
.L_4089:
        /*00f8*/ 	.byte	0x04, 0x17
        /*00fa*/ 	.short	(.L_4091 - .L_4090)
.L_4090:
        /*00fc*/ 	.word	0x00000000
        /*0100*/ 	.short	0x0004
        /*0102*/ 	.short	0x0020
        /*0104*/ 	.byte	0x00, 0xf0, 0x21, 0x00


	//----- nvinfo : EIATTR_KPARAM_INFO
	.align		4
.L_4091:
        /*0108*/ 	.byte	0x04, 0x17
        /*010a*/ 	.short	(.L_4093 - .L_4092)
.L_4092:
        /*010c*/ 	.word	0x00000000
        /*0110*/ 	.short	0x0003
        /*0112*/ 	.short	0x0018
        /*0114*/ 	.byte	0x00, 0xf0, 0x21, 0x00


	//----- nvinfo : EIATTR_KPARAM_INFO
	.align		4
.L_4093:
        /*0118*/ 	.byte	0x04, 0x17
        /*011a*/ 	.short	(.L_4095 - .L_4094)
.L_4094:
        /*011c*/ 	.word	0x00000000
        /*0120*/ 	.short	0x0002
        /*0122*/ 	.short	0x0010
        /*0124*/ 	.byte	0x00, 0xf0, 0x21, 0x00


	//----- nvinfo : EIATTR_KPARAM_INFO
	.align		4
.L_4095:
        /*0128*/ 	.byte	0x04, 0x17
        /*012a*/ 	.short	(.L_4097 - .L_4096)
.L_4096:
        /*012c*/ 	.word	0x00000000
        /*0130*/ 	.short	0x0001
        /*0132*/ 	.short	0x0008
        /*0134*/ 	.byte	0x00, 0xf0, 0x21, 0x00


	//----- nvinfo : EIATTR_KPARAM_INFO
	.align		4
.L_4097:
        /*0138*/ 	.byte	0x04, 0x17
        /*013a*/ 	.short	(.L_4099 - .L_4098)
.L_4098:
        /*013c*/ 	.word	0x00000000
        /*0140*/ 	.short	0x0000
        /*0142*/ 	.short	0x0000
        /*0144*/ 	.byte	0x00, 0xf0, 0x21, 0x00


	//----- nvinfo : EIATTR_SPARSE_MMA_MASK
	.align		4
.L_4099:
        /*0148*/ 	.byte	0x03, 0x50
        /*014a*/ 	.short	0x0000


	//----- nvinfo : EIATTR_MAXREG_COUNT
	.align		4
        /*014c*/ 	.byte	0x03, 0x1b
        /*014e*/ 	.short	0x00ff


	//----- nvinfo : EIATTR_NUM_BARRIERS
	.align		4
        /*0150*/ 	.byte	0x02, 0x4c
        /*0152*/ 	.byte	0x01
	.zero		1


	//----- nvinfo : EIATTR_MERCURY_ISA_VERSION
	.align		4
        /*0154*/ 	.byte	0x03, 0x5f
        /*0156*/ 	.short	0x0101


	//----- nvinfo : EIATTR_EXIT_INSTR_OFFSETS
	.align		4
        /*0158*/ 	.byte	0x04, 0x1c
        /*015a*/ 	.short	(.L_4101 - .L_4100)


	//   ....[0]....
.L_4100:
        /*015c*/ 	.word	0x000000a0


	//   ....[1]....
        /*0160*/ 	.word	0x00000350


	//   ....[2]....
        /*0164*/ 	.word	0x00003ad0


	//   ....[3]....
        /*0168*/ 	.word	0x00003c70


	//   ....[4]....
        /*016c*/ 	.word	0x00003d10


	//   ....[5]....
        /*0170*/ 	.word	0x00003d50


	//----- nvinfo : EIATTR_CRS_STACK_SIZE
	.align		4
.L_4101:
        /*0174*/ 	.byte	0x04, 0x1e
        /*0176*/ 	.short	(.L_4103 - .L_4102)
.L_4102:
        /*0178*/ 	.word	0x00000000


	//----- nvinfo : EIATTR_CBANK_PARAM_SIZE
	.align		4
.L_4103:
        /*017c*/ 	.byte	0x03, 0x19
        /*017e*/ 	.short	0x0074


	//----- nvinfo : EIATTR_PARAM_CBANK
	.align		4
        /*0180*/ 	.byte	0x04, 0x0a
        /*0182*/ 	.short	(.L_4105 - .L_4104)
	.align		4
.L_4104:
        /*0184*/ 	.word	index@(.nv.constant0._Z23gemm_half_q_half_kernelILi1ELi48ELb1ELb0ELi32EEvPK6__halfPKjS4_S2_PS0_iiiiPKtS7_iiiiiibS2_i)
        /*0188*/ 	.short	0x0210
        /*018a*/ 	.short	0x0074


	//----- nvinfo : EIATTR_SW_WAR
	.align		4
.L_4105:
        /*018c*/ 	.byte	0x04, 0x36
        /*018e*/ 	.short	(.L_4107 - .L_4106)
.L_4106:
        /*0190*/ 	.word	0x00000008
.L_4107:


//--------------------- .nv.info._Z23gemm_half_q_half_kernelILi1ELi16ELb1ELb0ELi32EEvPK6__halfPKjS4_S2_PS0_iiiiPKtS7_iiiiiibS2_i --------------------------
	.section	.nv.info._Z23gemm_half_q_half_kernelILi1ELi16ELb1ELb0ELi32EEvPK6__halfPKjS4_S2_PS0_iiiiPKtS7_iiiiiibS2_i,"",@"SHT_CUDA_INFO"
	.sectionflags	@""
	.align	4


	//----- nvinfo : EIATTR_CUDA_API_VERSION
	.align		4
        /*0000*/ 	.byte	0x04, 0x37
        /*0002*/ 	.short	(.L_4109 - .L_4108)
.L_4108:
        /*0004*/ 	.word	0x00000082


	//----- nvinfo : EIATTR_KPARAM_INFO
	.align		4
.L_4109:
        /*0008*/ 	.byte	0x04, 0x17
        /*000a*/ 	.short	(.L_4111 - .L_4110)
.L_4110:
        /*000c*/ 	.word	0x00000000
        /*0010*/ 	.short	0x0013
        /*0012*/ 	.short	0x0070
        /*0014*/ 	.byte	0x00, 0xf0, 0x11, 0x00


	//----- nvinfo : EIATTR_KPARAM_INFO
	.align		4
.L_4111:
        /*0018*/ 	.byte	0x04, 0x17
        /*001a*/ 	.short	(.L_4113 - .L_4112)
.L_4112:
        /*001c*/ 	.word	0x00000000
        /*0020*/ 	.short	0x0012
        /*0022*/ 	.short	0x0068
        /*0024*/ 	.byte	0x00, 0xf0, 0x21, 0x00


	//----- nvinfo : EIATTR_KPARAM_INFO
	.align		4
.L_4113:
        /*0028*/ 	.byte	0x04, 0x17
        /*002a*/ 	.short	(.L_4115 - .L_4114)
.L_4114:
        /*002c*/ 	.word	0x00000000
        /*0030*/ 	.short	0x0011
        /*0032*/ 	.short	0x0060
        /*0034*/ 	.byte	0x00, 0xf0, 0x05, 0x00


	//----- nvinfo : EIATTR_KPARAM_INFO
	.align		4
.L_4115:
        /*0038*/ 	.byte	0x04, 0x17
        /*003a*/ 	.short	(.L_4117 - .L_4116)
.L_4116:
        /*003c*/ 	.word	0x00000000
        /*0040*/ 	.short	0x0010
        /*0042*/ 	.short	0x005c
        /*0044*/ 	.byte	0x00, 0xf0, 0x11, 0x00


	//----- nvinfo : EIATTR_KPARAM_INFO
	.align		4
.L_4117:
        /*0048*/ 	.byte	0x04, 0x17
        /*004a*/ 	.short	(.L_4119 - .L_4118)
.L_4118:
        /*004c*/ 	.word	0x00000000
        /*0050*/ 	.short	0x000f
        /*0052*/ 	.short	0x0058
        /*0054*/ 	.byte	0x00, 0xf0, 0x11, 0x00


	//----- nvinfo : EIATTR_KPARAM_INFO
	.align		4
.L_4119:
        /*0058*/ 	.byte	0x04, 0x17
        /*005a*/ 	.short	(.L_4121 - .L_4120)
.L_4120:
        /*005c*/ 	.word	0x00000000
        /*0060*/ 	.short	0x000e
        /*0062*/ 	.short	0x0054
        /*0064*/ 	.byte	0x00, 0xf0, 0x11, 0x00


	//----- nvinfo : EIATTR_KPARAM_INFO
	.align		4
.L_4121:
        /*0068*/ 	.byte	0x04, 0x17
        /*006a*/ 	.short	(.L_4123 - .L_4122)
.L_4122:
        /*006c*/ 	.word	0x00000000
        /*0070*/ 	.short	0x000d
        /*0072*/ 	.short	0x0050
        /*0074*/ 	.byte	0x00, 0xf0, 0x11, 0x00


	//----- nvinfo : EIATTR_KPARAM_INFO
	.align		4
.L_4123:
        /*0078*/ 	.byte	0x04, 0x17
        /*007a*/ 	.short	(.L_4125 - .L_4124)
.L_4124:
        /*007c*/ 	.word	0x00000000
        /*0080*/ 	.short	0x000c
        /*0082*/ 	.short	0x004c
        /*0084*/ 	.byte	0x00, 0xf0, 0x11, 0x00


	//----- nvinfo : EIATTR_KPARAM_INFO
	.align		4
.L_4125:
        /*0088*/ 	.byte	0x04, 0x17
        /*008a*/ 	.short	(.L_4127 - .L_4126)
.L_4126:
        /*008c*/ 	.word	0x00000000
        /*0090*/ 	.short	0x000b
        /*0092*/ 	.short	0x0048
        /*0094*/ 	.byte	0x00, 0xf0, 0x11, 0x00


	//----- nvinfo : EIATTR_KPARAM_INFO
	.align		4
.L_4127:
        /*0098*/ 	.byte	0x04, 0x17
        /*009a*/ 	.short	(.L_4129 - .L_4128)
.L_4128:
        /*009c*/ 	.word	0x00000000
        /*00a0*/ 	.short	0x000a
        /*00a2*/ 	.short	0x0040
        /*00a4*/ 	.byte	0x00, 0xf0, 0x21, 0x00


	//----- nvinfo : EIATTR_KPARAM_INFO
	.align		4
.L_4129:
        /*00a8*/ 	.byte	0x04, 0x17
        /*00aa*/ 	.short	(.L_4131 - .L_4130)
.L_4130:
        /*00ac*/ 	.word	0x00000000
        /*00b0*/ 	.short	0x0009
        /*00b2*/ 	.short	0x0038
        /*00b4*/ 	.byte	0x00, 0xf0, 0x21, 0x00


	//----- nvinfo : EIATTR_KPARAM_INFO
	.align		4
.L_4131:
        /*00b8*/ 	.byte	0x04, 0x17
        /*00ba*/ 	.short	(.L_4133 - .L_4132)
.L_4132:
        /*00bc*/ 	.word	0x00000000
        /*00c0*/ 	.short	0x0008
        /*00c2*/ 	.short	0x0034
        /*00c4*/ 	.byte	0x00, 0xf0, 0x11, 0x00


	//----- nvinfo : EIATTR_KPARAM_INFO
	.align		4
.L_4133:
        /*00c8*/ 	.byte	0x04, 0x17
        /*00ca*/ 	.short	(.L_4135 - .L_4134)
.L_4134:
        /*00cc*/ 	.word	0x00000000
        /*00d0*/ 	.short	0x0007
        /*00d2*/ 	.short	0x0030
        /*00d4*/ 	.byte	0x00, 0xf0, 0x11, 0x00


	//----- nvinfo : EIATTR_KPARAM_INFO
	.align		4
.L_4135:
        /*00d8*/ 	.byte	0x04, 0x17
        /*00da*/ 	.short	(.L_4137 - .L_4136)
.L_4136:
        /*00dc*/ 	.word	0x00000000
        /*00e0*/ 	.short	0x0006
        /*00e2*/ 	.short	0x002c
        /*00e4*/ 	.byte	0x00, 0xf0, 0x11, 0x00


	//----- nvinfo : EIATTR_KPARAM_INFO
	.align		4
.L_4137:
        /*00e8*/ 	.byte	0x04, 0x17
        /*00ea*/ 	.short	(.L_4139 - .L_4138)
.L_4138:
        /*00ec*/ 	.word	0x00000000
        /*00f0*/ 	.short	0x0005
        /*00f2*/ 	.short	0x0028
        /*00f4*/ 	.byte	0x00, 0xf0, 0x11, 0x00


	//----- nvinfo : EIATTR_KPARAM_INFO
	.align		4
.L_4139:
        /*00f8*/ 	.byte	0x04, 0x17
        /*00fa*/ 	.short	(.L_4141 - .L_4140)
.L_4140:
        /*00fc*/ 	.word	0x00000000
        /*0100*/ 	.short	0x0004
        /*0102*/ 	.short	0x0020
        /*0104*/ 	.byte	0x00, 0xf0, 0x21, 0x00


	//----- nvinfo : EIATTR_KPARAM_INFO
	.align		4
.L_4141:
        /*0108*/ 	.byte	0x04, 0x17
        /*010a*/ 	.short	(.L_4143 - .L_4142)
.L_4142:
        /*010c*/ 	.word	0x00000000
        /*0110*/ 	.short	0x0003
        /*0112*/ 	.short	0x0018
        /*0114*/ 	.byte	0x00, 0xf0, 0x21, 0x00


	//----- nvinfo : EIATTR_KPARAM_INFO
	.align		4
.L_4143:
        /*0118*/ 	.byte	0x04, 0x17
        /*011a*/ 	.short	(.L_4145 - .L_4144)
.L_4144:
        /*011c*/ 	.word	0x00000000
        /*0120*/ 	.short	0x0002
        /*0122*/ 	.short	0x0010
        /*0124*/ 	.byte	0x00, 0xf0, 0x21, 0x00


	//----- nvinfo : EIATTR_KPARAM_INFO
	.align		4
.L_4145:
        /*0128*/ 	.byte	0x04, 0x17
        /*012a*/ 	.short	(.L_4147 - .L_4146)
.L_4146:
        /*012c*/ 	.word	0x00000000
        /*0130*/ 	.short	0x0001
        /*0132*/ 	.short	0x0008
        /*0134*/ 	.byte	0x00, 0xf0, 0x21, 0x00


	//----- nvinfo : EIATTR_KPARAM_INFO
	.align		4
.L_4147:
        /*0138*/ 	.byte	0x04, 0x17
        /*013a*/ 	.short	(.L_4149 - .L_4148)
.L_4148:
        /*013c*/ 	.word	0x00000000
        /*0140*/ 	.short	0x0000
        /*0142*/ 	.short	0x0000
        /*0144*/ 	.byte	0x00, 0xf0, 0x21, 0x00


	//----- nvinfo : EIATTR_SPARSE_MMA_MASK
	.align		4
.L_4149:
        /*0148*/ 	.byte	0x03, 0x50
        /*014a*/ 	.short	0x0000


	//----- nvinfo : EIATTR_MAXREG_COUNT
	.align		4
        /*014c*/ 	.byte	0x03, 0x1b
        /*014e*/ 	.short	0x00ff


	//----- nvinfo : EIATTR_NUM_BARRIERS
	.align		4
        /*0150*/ 	.byte	0x02, 0x4c
        /*0152*/ 	.byte	0x01
	.zero		1


	//----- nvinfo : EIATTR_MERCURY_ISA_VERSION
	.align		4
        /*0154*/ 	.byte	0x03, 0x5f
        /*0156*/ 	.short	0x0101


	//----- nvinfo : EIATTR_EXIT_INSTR_OFFSETS
	.align		4
        /*0158*/ 	.byte	0x04, 0x1c
        /*015a*/ 	.short	(.L_4151 - .L_4150)


	//   ....[0]....
.L_4150:
        /*015c*/ 	.word	0x000000a0


	//   ....[1]....
        /*0160*/ 	.word	0x00000350


	//   ....[2]....
        /*0164*/ 	.word	0x00002250


	//   ....[3]....
        /*0168*/ 	.word	0x000023f0


	//   ....[4]....
        /*016c*/ 	.word	0x00002490


	//   ....[5]....
        /*0170*/ 	.word	0x000024d0


	//----- nvinfo : EIATTR_CRS_STACK_SIZE
	.align		4
.L_4151:
        /*0174*/ 	.byte	0x04, 0x1e
        /*0176*/ 	.short	(.L_4153 - .L_4152)
.L_4152:
        /*0178*/ 	.word	0x00000000


	//----- nvinfo : EIATTR_CBANK_PARAM_SIZE
	.align		4
.L_4153:
        /*017c*/ 	.byte	0x03, 0x19
        /*017e*/ 	.short	0x0074


	//----- nvinfo : EIATTR_PARAM_CBANK
	.align		4
        /*0180*/ 	.byte	0x04, 0x0a
        /*0182*/ 	.short	(.L_4155 - .L_4154)
	.align		4
.L_4154:
        /*0184*/ 	.word	index@(.nv.constant0._Z23gemm_half_q_half_kernelILi1ELi16ELb1ELb0ELi32EEvPK6__halfPKjS4_S2_PS0_iiiiPKtS7_iiiiiibS2_i)
        /*0188*/ 	.short	0x0210
        /*018a*/ 	.short	0x0074


	//----- nvinfo : EIATTR_SW_WAR
	.align		4
.L_4155:
        /*018c*/ 	.byte	0x04, 0x36
        /*018e*/ 	.short	(.L_4157 - .L_4156)
.L_4156:
        /*0190*/ 	.word	0x00000008
.L_4157:


//--------------------- .nv.info._Z23gemm_half_q_half_kernelILi1ELi24ELb1ELb0ELi32EEvPK6__halfPKjS4_S2_PS0_iiiiPKtS7_iiiiiibS2_i --------------------------
	.section	.nv.info._Z23gemm_half_q_half_kernelILi1ELi24ELb1ELb0ELi32EEvPK6__halfPKjS4_S2_PS0_iiiiPKtS7_iiiiiibS2_i,"",@"SHT_CUDA_INFO"
	.sectionflags	@""
	.align	4


	//----- nvinfo : EIATTR_CUDA_API_VERSION
	.align		4
        /*0000*/ 	.byte	0x04, 0x37
        /*0002*/ 	.short	(.L_4159 - .L_4158)
.L_4158:
        /*0004*/ 	.word	0x00000082


	//----- nvinfo : EIATTR_KPARAM_INFO
	.align		4
.L_4159:
        /*0008*/ 	.byte	0x04, 0x17
        /*000a*/ 	.short	(.L_4161 - .L_4160)
.L_4160:
        /*000c*/ 	.word	0x00000000
        /*0010*/ 	.short	0x0013
        /*0012*/ 	.short	0x0070
        /*0014*/ 	.byte	0x00, 0xf0, 0x11, 0x00


	//----- nvinfo : EIATTR_KPARAM_INFO
	.align		4
.L_4161:
        /*0018*/ 	.byte	0x04, 0x17
        /*001a*/ 	.short	(.L_4163 - .L_4162)
.L_4162:
        /*001c*/ 	.word	0x00000000
        /*0020*/ 	.short	0x0012
        /*0022*/ 	.short	0x0068
        /*0024*/ 	.byte	0x00, 0xf0, 0x21, 0x00


	//----- nvinfo : EIATTR_KPARAM_INFO
	.align		4
.L_4163:
        /*0028*/ 	.byte	0x04, 0x17
        /*002a*/ 	.short	(.L_4165 - .L_4164)
.L_4164:
        /*002c*/ 	.word	0x00000000
        /*0030*/ 	.short	0x0011
        /*0032*/ 	.short	0x0060
        /*0034*/ 	.byte	0x00, 0xf0, 0x05, 0x00


	//----- nvinfo : EIATTR_KPARAM_INFO
	.align		4
.L_4165:
        /*0038*/ 	.byte	0x04, 0x17
        /*003a*/ 	.short	(.L_4167 - .L_4166)
.L_4166:
        /*003c*/ 	.word	0x00000000
        /*0040*/ 	.short	0x0010
        /*0042*/ 	.short	0x005c
        /*0044*/ 	.byte	0x00, 0xf0, 0x11, 0x00


	//----- nvinfo : EIATTR_KPARAM_INFO
	.align		4
.L_4167:
        /*0048*/ 	.byte	0x04, 0x17
        /*004a*/ 	.short	(.L_4169 - .L_4168)
.L_4168:
        /*004c*/ 	.word	0x00000000
        /*0050*/ 	.short	0x000f
        /*0052*/ 	.short	0x0058
        /*0054*/ 	.byte	0x00, 0xf0, 0x11, 0x00


	//----- nvinfo : EIATTR_KPARAM_INFO
	.align		4
.L_4169:
        /*0058*/ 	.byte	0x04, 0x17
        /*005a*/ 	.short	(.L_4171 - .L_4170)
.L_4170:
        /*005c*/ 	.word	0x00000000
        /*0060*/ 	.short	0x000e
        /*0062*/ 	.short	0x0054
        /*0064*/ 	.byte	0x00, 0xf0, 0x11, 0x00


	//----- nvinfo : EIATTR_KPARAM_INFO
	.align		4
.L_4171:
        /*0068*/ 	.byte	0x04, 0x17
        /*006a*/ 	.short	(.L_4173 - .L_4172)
.L_4172:
        /*006c*/ 	.word	0x00000000
        /*0070*/ 	.short	0x000d
        /*0072*/ 	.short	0x0050
        /*0074*/ 	.byte	0x00, 0xf0, 0x11, 0x00


	//----- nvinfo : EIATTR_KPARAM_INFO
	.align		4
.L_4173:
        /*0078*/ 	.byte	0x04, 0x17
        /*007a*/ 	.short	(.L_4175 - .L_4174)
.L_4174:
        /*007c*/ 	.word	0x00000000
        /*0080*/ 	.short	0x000c
        /*0082*/ 	.short	0x004c
        /*0084*/ 	.byte	0x00, 0xf0, 0x11, 0x00


	//----- nvinfo : EIATTR_KPARAM_INFO
	.align		4
.L_4175:
        /*0088*/ 	.byte	0x04, 0x17
        /*008a*/ 	.short	(.L_4177 - .L_4176)
.L_4176:
        /*008c*/ 	.word	0x00000000
        /*0090*/ 	.short	0x000b
        /*0092*/ 	.short	0x0048
        /*0094*/ 	.byte	0x00, 0xf0, 0x11, 0x00


	//----- nvinfo : EIATTR_KPARAM_INFO
	.align		4
.L_4177:
        /*0098*/ 	.byte	0x04, 0x17
        /*009a*/ 	.short	(.L_4179 - .L_4178)
.L_4178:
        /*009c*/ 	.word	0x00000000
        /*00a0*/ 	.short	0x000a
        /*00a2*/ 	.short	0x0040
        /*00a4*/ 	.byte	0x00, 0xf0, 0x21, 0x00


	//----- nvinfo : EIATTR_KPARAM_INFO
	.align		4
.L_4179:
        /*00a8*/ 	.byte	0x04, 0x17
        /*00aa*/ 	.short	(.L_4181 - .L_4180)
.L_4180:
        /*00ac*/ 	.word	0x00000000
        /*00b0*/ 	.short	0x0009
        /*00b2*/ 	.short	0x0038
        /*00b4*/ 	.byte	0x00, 0xf0, 0x21, 0x00


	//----- nvinfo : EIATTR_KPARAM_INFO
	.align		4
.L_4181:
        /*00b8*/ 	.byte	0x04, 0x17
        /*00ba*/ 	.short	(.L_4183 - .L_4182)
.L_4182:
        /*00bc*/ 	.word	0x00000000
        /*00c0*/ 	.short	0x0008
        /*00c2*/ 	.short	0x0034
        /*00c4*/ 	.byte	0x00, 0xf0, 0x11, 0x00


	//----- nvinfo : EIATTR_KPARAM_INFO
	.align		4
.L_4183:
        /*00c8*/ 	.byte	0x04, 0x17
        /*00ca*/ 	.short	(.L_4185 - .L_4184)
.L_4184:
        /*00cc*/ 	.word	0x00000000
        /*00d0*/ 	.short	0x0007
        /*00d2*/ 	.short	0x0030
        /*00d4*/ 	.byte	0x00, 0xf0, 0x11, 0x00


	//----- nvinfo : EIATTR_KPARAM_INFO
	.align		4
.L_4185:
        /*00d8*/ 	.byte	0x04, 0x17
        /*00da*/ 	.short	(.L_4187 - .L_4186)
.L_4186:
        /*00dc*/ 	.word	0x00000000
        /*00e0*/ 	.short	0x0006
        /*00e2*/ 	.short	0x002c
        /*00e4*/ 	.byte	0x00, 0xf0, 0x11, 0x00


	//----- nvinfo : EIATTR_KPARAM_INFO
	.align		4
.L_4187:
        /*00e8*/ 	.byte	0x04, 0x17
        /*00ea*/ 	.short	(.L_4189 - .L_4188)
.L_4188:
        /*00ec*/ 	.word	0x00000000
        /*00f0*/ 	.short	0x0005
        /*00f2*/ 	.short	0x0028
        /*00f4*/ 	.byte	0x00, 0xf0, 0x11, 0x00


	//----- nvinfo : EIATTR_KPARAM_INFO
	.align		4
.L_4189:
        /*00f8*/ 	.byte	0x04, 0x17
        /*00fa*/ 	.short	(.L_4191 - .L_4190)
.L_4190:
        /*00fc*/ 	.word	0x00000000
        /*0100*/ 	.short	0x0004
        /*0102*/ 	.short	0x0020
        /*0104*/ 	.byte	0x00, 0xf0, 0x21, 0x00


	//----- nvinfo : EIATTR_KPARAM_INFO
	.align		4
.L_4191:
        /*0108*/ 	.byte	0x04, 0x17
        /*010a*/ 	.short	(.L_4193 - .L_4192)
.L_4192:
        /*010c*/ 	.word	0x00000000
        /*0110*/ 	.short	0x0003
        /*0112*/ 	.short	0x0018
        /*0114*/ 	.byte	0x00, 0xf0, 0x21, 0x00


	//----- nvinfo : EIATTR_KPARAM_INFO
	.align		4
.L_4193:
        /*0118*/ 	.byte	0x04, 0x17
        /*011a*/ 	.short	(.L_4195 - .L_4194)
.L_4194:
        /*011c*/ 	.word	0x00000000
        /*0120*/ 	.short	0x0002
        /*0122*/ 	.short	0x0010
        /*0124*/ 	.byte	0x00, 0xf0, 0x21, 0x00


	//----- nvinfo : EIATTR_KPARAM_INFO
	.align		4
.L_4195:
        /*0128*/ 	.byte	0x04, 0x17
        /*012a*/ 	.short	(.L_4197 - .L_4196)
.L_4196:
        /*012c*/ 	.word	0x00000000
        /*0130*/ 	.short	0x0001
        /*0132*/ 	.short	0x0008
        /*0134*/ 	.byte	0x00, 0xf0, 0x21, 0x00


	//----- nvinfo : EIATTR_KPARAM_INFO
	.align		4
.L_4197:
        /*0138*/ 	.byte	0x04, 0x17
        /*013a*/ 	.short	(.L_4199 - .L_4198)
.L_4198:
        /*013c*/ 	.word	0x00000000
        /*0140*/ 	.short	0x0000
        /*0142*/ 	.short	0x0000
        /*0144*/ 	.byte	0x00, 0xf0, 0x21, 0x00


	//----- nvinfo : EIATTR_SPARSE_MMA_MASK
	.align		4
.L_4199:
        /*0148*/ 	.byte	0x03, 0x50
        /*014a*/ 	.short	0x0000


	//----- nvinfo : EIATTR_MAXREG_COUNT
	.align		4
        /*014c*/ 	.byte	0x03, 0x1b
        /*014e*/ 	.short	0x00ff


	//----- nvinfo : EIATTR_NUM_BARRIERS
	.align		4
        /*0150*/ 	.byte	0x02, 0x4c
        /*0152*/ 	.byte	0x01
	.zero		1


	//----- nvinfo : EIATTR_MERCURY_ISA_VERSION
	.align		4
        /*0154*/ 	.byte	0x03, 0x5f
        /*0156*/ 	.short	0x0101


	//----- nvinfo : EIATTR_EXIT_INSTR_OFFSETS
	.align		4
        /*0158*/ 	.byte	0x04, 0x1c
        /*015a*/ 	.short	(.L_4201 - .L_4200)


	//   ....[0]....
.L_4200:
        /*015c*/ 	.word	0x000000a0


	//   ....[1]....
        /*0160*/ 	.word	0x00000350


	//   ....[2]....
        /*0164*/ 	.word	0x00004700


	//   ....[3]....
        /*0168*/ 	.word	0x000048c0


	//   ....[4]....
        /*016c*/ 	.word	0x00004960


	//   ....[5]....
        /*0170*/ 	.word	0x000049a0


	//----- nvinfo : EIATTR_CRS_STACK_SIZE
	.align		4
.L_4201:
        /*0174*/ 	.byte	0x04, 0x1e
        /*0176*/ 	.short	(.L_4203 - .L_4202)
.L_4202:
        /*0178*/ 	.word	0x00000000


	//----- nvinfo : EIATTR_CBANK_PARAM_SIZE
	.align		4
.L_4203:
        /*017c*/ 	.byte	0x03, 0x19
        /*017e*/ 	.short	0x0074


	//----- nvinfo : EIATTR_PARAM_CBANK
	.align		4
        /*0180*/ 	.byte	0x04, 0x0a
        /*0182*/ 	.short	(.L_4205 - .L_4204)
	.align		4
.L_4204:
        /*0184*/ 	.word	index@(.nv.constant0._Z23gemm_half_q_half_kernelILi1ELi24ELb1ELb0ELi32EEvPK6__halfPKjS4_S2_PS0_iiiiPKtS7_iiiiiibS2_i)
        /*0188*/ 	.short	0x0210
        /*018a*/ 	.short	0x0074


	//----- nvinfo : EIATTR_SW_WAR
	.align		4
.L_4205:
        /*018c*/ 	.byte	0x04, 0x36
        /*018e*/ 	.short	(.L_4207 - .L_4206)
.L_4206:
        /*0190*/ 	.word	0x00000008
.L_4207:


//--------------------- .nv.info._Z23gemm_half_q_half_kernelILi1ELi8ELb1ELb0ELi32EEvPK6__halfPKjS4_S2_PS0_iiiiPKtS7_iiiiiibS2_i --------------------------
	.section	.nv.info._Z23gemm_half_q_half_kernelILi1ELi8ELb1ELb0ELi32EEvPK6__halfPKjS4_S2_PS0_iiiiPKtS7_iiiiiibS2_i,"",@"SHT_CUDA_INFO"
	.sectionflags	@""
	.align	4


	//----- nvinfo : EIATTR_CUDA_API_VERSION
	.align		4
        /*0000*/ 	.byte	0x04, 0x37
        /*0002*/ 	.short	(.L_4209 - .L_4208)
.L_4208:
        /*0004*/ 	.word	0x00000082


	//----- nvinfo : EIATTR_KPARAM_INFO
	.align		4
.L_4209:
        /*0008*/ 	.byte	0x04, 0x17
        /*000a*/ 	.short	(.L_4211 - .L_4210)
.L_4210:
        /*000c*/ 	.word	0x00000000
        /*0010*/ 	.short	0x0013
        /*0012*/ 	.short	0x0070
        /*0014*/ 	.byte	0x00, 0xf0, 0x11, 0x00


	//----- nvinfo : EIATTR_KPARAM_INFO
	.align		4
.L_4211:
        /*0018*/ 	.byte	0x04, 0x17
        /*001a*/ 	.short	(.L_4213 - .L_4212)
.L_4212:
        /*001c*/ 	.word	0x00000000
        /*0020*/ 	.short	0x0012
        /*0022*/ 	.short	0x0068
        /*0024*/ 	.byte	0x00, 0xf0, 0x21, 0x00


	//----- nvinfo : EIATTR_KPARAM_INFO
	.align		4
.L_4213:
        /*0028*/ 	.byte	0x04, 0x17
        /*002a*/ 	.short	(.L_4215 - .L_4214)
.L_4214:
        /*002c*/ 	.word	0x00000000
        /*0030*/ 	.short	0x0011
        /*0032*/ 	.short	0x0060
        /*0034*/ 	.byte	0x00, 0xf0, 0x05, 0x00


	//----- nvinfo : EIATTR_KPARAM_INFO
	.align		4
.L_4215:
        /*0038*/ 	.byte	0x04, 0x17
        /*003a*/ 	.short	(.L_4217 - .L_4216)
.L_4216:
        /*003c*/ 	.word	0x00000000
        /*0040*/ 	.short	0x0010
        /*0042*/ 	.short	0x005c
        /*0044*/ 	.byte	0x00, 0xf0, 0x11, 0x00


	//----- nvinfo : EIATTR_KPARAM_INFO
	.align		4
.L_4217:
        /*0048*/ 	.byte	0x04, 0x17
        /*004a*/ 	.short	(.L_4219 - .L_4218)
.L_4218:
        /*004c*/ 	.word	0x00000000
        /*0050*/ 	.short	0x000f
        /*0052*/ 	.short	0x0058
        /*0054*/ 	.byte	0x00, 0xf0, 0x11, 0x00


	//----- nvinfo : EIATTR_KPARAM_INFO
	.align		4
.L_4219:
        /*0058*/ 	.byte	0x04, 0x17
        /*005a*/ 	.short	(.L_4221 - .L_4220)
.L_4220:
        /*005c*/ 	.word	0x00000000
        /*0060*/ 	.short	0x000e
        /*0062*/ 	.short	0x0054
        /*0064*/ 	.byte	0x00, 0xf0, 0x11, 0x00


	//----- nvinfo : EIATTR_KPARAM_INFO
	.align		4
.L_4221:
        /*0068*/ 	.byte	0x04, 0x17
        /*006a*/ 	.short	(.L_4223 - .L_4222)
.L_4222:
        /*006c*/ 	.word	0x00000000
        /*0070*/ 	.short	0x000d
        /*0072*/ 	.short	0x0050
        /*0074*/ 	.byte	0x00, 0xf0, 0x11, 0x00


	//----- nvinfo : EIATTR_KPARAM_INFO
	.align		4
.L_4223:
        /*0078*/ 	.byte	0x04, 0x17
        /*007a*/ 	.short	(.L_4225 - .L_4224)
.L_4224:
        /*007c*/ 	.word	0x00000000
        /*0080*/ 	.short	0x000c
        /*0082*/ 	.short	0x004c
        /*0084*/ 	.byte	0x00, 0xf0, 0x11, 0x00


	//----- nvinfo : EIATTR_KPARAM_INFO
	.align		4
.L_4225:
        /*0088*/ 	.byte	0x04, 0x17
        /*008a*/ 	.short	(.L_4227 - .L_4226)
.L_4226:
        /*008c*/ 	.word	0x00000000
        /*0090*/ 	.short	0x000b
        /*0092*/ 	.short	0x0048
        /*0094*/ 	.byte	0x00, 0xf0, 0x11, 0x00


	//----- nvinfo : EIATTR_KPARAM_INFO
	.align		4
.L_4227:
        /*0098*/ 	.byte	0x04, 0x17
        /*009a*/ 	.short	(.L_4229 - .L_4228)
.L_4228:
        /*009c*/ 	.word	0x00000000
        /*00a0*/ 	.short	0x000a
        /*00a2*/ 	.short	0x0040
        /*00a4*/ 	.byte	0x00, 0xf0, 0x21, 0x00


	//----- nvinfo : EIATTR_KPARAM_INFO
	.align		4
.L_4229:
        /*00a8*/ 	.byte	0x04, 0x17
        /*00aa*/ 	.short	(.L_4231 - .L_4230)
.L_4230:
        /*00ac*/ 	.word	0x00000000
        /*00b0*/ 	.short	0x0009
        /*00b2*/ 	.short	0x0038
        /*00b4*/ 	.byte	0x00, 0xf0, 0x21, 0x00


	//----- nvinfo : EIATTR_KPARAM_INFO
	.align		4
.L_4231:
        /*00b8*/ 	.byte	0x04, 0x17
        /*00ba*/ 	.short	(.L_4233 - .L_4232)
.L_4232:
        /*00bc*/ 	.word	0x00000000
        /*00c0*/ 	.short	0x0008
        /*00c2*/ 	.short	0x0034
        /*00c4*/ 	.byte	0x00, 0xf0, 0x11, 0x00


	//----- nvinfo : EIATTR_KPARAM_INFO
	.align		4
.L_4233:
        /*00c8*/ 	.byte	0x04, 0x17
        /*00ca*/ 	.short	(.L_4235 - .L_4234)
.L_4234:
        /*00cc*/ 	.word	0x00000000
        /*00d0*/ 	.short	0x0007
        /*00d2*/ 	.short	0x0030
        /*00d4*/ 	.byte	0x00, 0xf0, 0x11, 0x00


	//----- nvinfo : EIATTR_KPARAM_INFO
	.align		4
.L_4235:
        /*00d8*/ 	.byte	0x04, 0x17
        /*00da*/ 	.short	(.L_4237 - .L_4236)
.L_4236:
        /*00dc*/ 	.word	0x00000000
        /*00e0*/ 	.short	0x0006
        /*00e2*/ 	.short	0x002c
        /*00e4*/ 	.byte	0x00, 0xf0, 0x11, 0x00


	//----- nvinfo : EIATTR_KPARAM_INFO
	.align		4
.L_4237:
        /*00e8*/ 	.byte	0x04, 0x17
        /*00ea*/ 	.short	(.L_4239 - .L_4238)
.L_4238:
        /*00ec*/ 	.word	0x00000000
        /*00f0*/ 	.short	0x0005
        /*00f2*/ 	.short	0x0028
        /*00f4*/ 	.byte	0x00, 0xf0, 0x11, 0x00


	//----- nvinfo : EIATTR_KPARAM_INFO
	.align		4
.L_4239:
        /*00f8*/ 	.byte	0x04, 0x17
        /*00fa*/ 	.short	(.L_4241 - .L_4240)
.L_4240:
        /*00fc*/ 	.word	0x00000000
        /*0100*/ 	.short	0x0004
        /*0102*/ 	.short	0x0020
        /*0104*/ 	.byte	0x00, 0xf0, 0x21, 0x00


	//----- nvinfo : EIATTR_KPARAM_INFO
	.align		4
.L_4241:
        /*0108*/ 	.byte	0x04, 0x17
        /*010a*/ 	.short	(.L_4243 - .L_4242)
.L_4242:
        /*010c*/ 	.word	0x00000000
        /*0110*/ 	.short	0x0003
        /*0112*/ 	.short	0x0018
        /*0114*/ 	.byte	0x00, 0xf0, 0x21, 0x00


	//----- nvinfo : EIATTR_KPARAM_INFO
	.align		4
.L_4243:
        /*0118*/ 	.byte	0x04, 0x17
        /*011a*/ 	.short	(.L_4245 - .L_4244)
.L_4244:
        /*011c*/ 	.word	0x00000000
        /*0120*/ 	.short	0x0002
        /*0122*/ 	.short	0x0010
        /*0124*/ 	.byte	0x00, 0xf0, 0x21, 0x00


	//----- nvinfo : EIATTR_KPARAM_INFO
	.align		4
.L_4245:
        /*0128*/ 	.byte	0x04, 0x17
        /*012a*/ 	.short	(.L_4247 - .L_4246)
.L_4246:
        /*012c*/ 	.word	0x00000000
        /*0130*/ 	.short	0x0001
        /*0132*/ 	.short	0x0008
        /*0134*/ 	.byte	0x00, 0xf0, 0x21, 0x00


	//----- nvinfo : EIATTR_KPARAM_INFO
	.align		4
.L_4247:
        /*0138*/ 	.byte	0x04, 0x17
        /*013a*/ 	.short	(.L_4249 - .L_4248)
.L_4248:
        /*013c*/ 	.word	0x00000000
        /*0140*/ 	.short	0x0000
        /*0142*/ 	.short	0x0000
        /*0144*/ 	.byte	0x00, 0xf0, 0x21, 0x00


	//----- nvinfo : EIATTR_SPARSE_MMA_MASK
	.align		4
.L_4249:
        /*0148*/ 	.byte	0x03, 0x50
        /*014a*/ 	.short	0x0000


	//----- nvinfo : EIATTR_MAXREG_COUNT
	.align		4
        /*014c*/ 	.byte	0x03, 0x1b
        /*014e*/ 	.short	0x00ff


	//----- nvinfo : EIATTR_NUM_BARRIERS
	.align		4
        /*0150*/ 	.byte	0x02, 0x4c
        /*0152*/ 	.byte	0x01
	.zero		1


	//----- nvinfo : EIATTR_MERCURY_ISA_VERSION
	.align		4
        /*0154*/ 	.byte	0x03, 0x5f
        /*0156*/ 	.short	0x0101


	//----- nvinfo : EIATTR_EXIT_INSTR_OFFSETS
	.align		4
        /*0158*/ 	.byte	0x04, 0x1c
        /*015a*/ 	.short	(.L_4251 - .L_4250)


	//   ....[0]....
.L_4250:
        /*015c*/ 	.word	0x000000b0


	//   ....[1]....
        /*0160*/ 	.word	0x00000340


	//   ....[2]....
        /*0164*/ 	.word	0x000031b0


	//   ....[3]....
        /*0168*/ 	.word	0x00003370


	//   ....[4]....
        /*016c*/ 	.word	0x00003420


	//   ....[5]....
        /*0170*/ 	.word	0x00003460


	//----- nvinfo : EIATTR_CRS_STACK_SIZE
	.align		4
.L_4251:
        /*0174*/ 	.byte	0x04, 0x1e
        /*0176*/ 	.short	(.L_4253 - .L_4252)
.L_4252:
        /*0178*/ 	.word	0x00000000


	//----- nvinfo : EIATTR_CBANK_PARAM_SIZE
	.align		4
.L_4253:
        /*017c*/ 	.byte	0x03, 0x19
        /*017e*/ 	.short	0x0074


	//----- nvinfo : EIATTR_PARAM_CBANK
	.align		4
        /*0180*/ 	.byte	0x04, 0x0a
        /*0182*/ 	.short	(.L_4255 - .L_4254)
	.align		4
.L_4254:
        /*0184*/ 	.word	index@(.nv.constant0._Z23gemm_half_q_half_kernelILi1ELi8ELb1ELb0ELi32EEvPK6__halfPKjS4_S2_PS0_iiiiPKtS7_iiiiiibS2_i)
        /*0188*/ 	.short	0x0210
        /*018a*/ 	.short	0x0074


	//----- nvinfo : EIATTR_SW_WAR
	.align		4
.L_4255:
        /*018c*/ 	.byte	0x04, 0x36
        /*018e*/ 	.short	(.L_4257 - .L_4256)
.L_4256:
        /*0190*/ 	.word	0x00000008
.L_4257:


//--------------------- .nv.info._Z23gemm_half_q_half_kernelILi1ELi12ELb1ELb0ELi32EEvPK6__halfPKjS4_S2_PS0_iiiiPKtS7_iiiiiibS2_i --------------------------
	.section	.nv.info._Z23gemm_half_q_half_kernelILi1ELi12ELb1ELb0ELi32EEvPK6__halfPKjS4_S2_PS0_iiiiPKtS7_iiiiiibS2_i,"",@"SHT_CUDA_INFO"
	.sectionflags	@""
	.align	4


	//----- nvinfo : EIATTR_CUDA_API_VERSION
	.align		4
        /*0000*/ 	.byte	0x04, 0x37
        /*0002*/ 	.short	(.L_4259 - .L_4258)
.L_4258:
        /*0004*/ 	.word	0x00000082


	//----- nvinfo : EIATTR_KPARAM_INFO
	.align		4
.L_4259:
        /*0008*/ 	.byte	0x04, 0x17
        /*000a*/ 	.short	(.L_4261 - .L_4260)
.L_4260:
        /*000c*/ 	.word	0x00000000
        /*0010*/ 	.short	0x0013
        /*0012*/ 	.short	0x0070
        /*0014*/ 	.byte	0x00, 0xf0, 0x11, 0x00


	//----- nvinfo : EIATTR_KPARAM_INFO
	.align		4
.L_4261:
        /*0018*/ 	.byte	0x04, 0x17
        /*001a*/ 	.short	(.L_4263 - .L_4262)
.L_4262:
        /*001c*/ 	.word	0x00000000
        /*0020*/ 	.short	0x0012
        /*0022*/ 	.short	0x0068
        /*0024*/ 	.byte	0x00, 0xf0, 0x21, 0x00


	//----- nvinfo : EIATTR_KPARAM_INFO
	.align		4
.L_4263:
        /*0028*/ 	.byte	0x04, 0x17
        /*002a*/ 	.short	(.L_4265 - .L_4264)
.L_4264:
        /*002c*/ 	.word	0x00000000
        /*0030*/ 	.short	0x0011
        /*0032*/ 	.short	0x0060
        /*0034*/ 	.byte	0x00, 0xf0, 0x05, 0x00


	//----- nvinfo : EIATTR_KPARAM_INFO
	.align		4
.L_4265:
        /*0038*/ 	.byte	0x04, 0x17
        /*003a*/ 	.short	(.L_4267 - .L_4266)
.L_4266:
        /*003c*/ 	.word	0x00000000
        /*0040*/ 	.short	0x0010
        /*0042*/ 	.short	0x005c
        /*0044*/ 	.byte	0x00, 0xf0, 0x11, 0x00


	//----- nvinfo : EIATTR_KPARAM_INFO
	.align		4
.L_4267:
        /*0048*/ 	.byte	0x04, 0x17
        /*004a*/ 	.short	(.L_4269 - .L_4268)
.L_4268:
        /*004c*/ 	.word	0x00000000
        /*0050*/ 	.short	0x000f
        /*0052*/ 	.short	0x0058
        /*0054*/ 	.byte	0x00, 0xf0, 0x11, 0x00


	//----- nvinfo : EIATTR_KPARAM_INFO
	.align		4
.L_4269:
        /*0058*/ 	.byte	0x04, 0x17
        /*005a*/ 	.short	(.L_4271 - .L_4270)
.L_4270:
        /*005c*/ 	.word	0x00000000
        /*0060*/ 	.short	0x000e
        /*0062*/ 	.short	0x0054
        /*0064*/ 	.byte	0x00, 0xf0, 0x11, 0x00


	//----- nvinfo : EIATTR_KPARAM_INFO
	.align		4
.L_4271:
        /*0068*/ 	.byte	0x04, 0x17
        /*006a*/ 	.short	(.L_4273 - .L_4272)
.L_4272:
        /*006c*/ 	.word	0x00000000
        /*0070*/ 	.short	0x000d
        /*0072*/ 	.short	0x0050
        /*0074*/ 	.byte	0x00, 0xf0, 0x11, 0x00


	//----- nvinfo : EIATTR_KPARAM_INFO
	.align		4
.L_4273:
        /*0078*/ 	.byte	0x04, 0x17
        /*007a*/ 	.short	(.L_4275 - .L_4274)
.L_4274:
        /*007c*/ 	.word	0x00000000
        /*0080*/ 	.short	0x000c
        /*0082*/ 	.short	0x004c
        /*0084*/ 	.byte	0x00, 0xf0, 0x11, 0x00


	//----- nvinfo : EIATTR_KPARAM_INFO
	.align		4
.L_4275:
        /*0088*/ 	.byte	0x04, 0x17
        /*008a*/ 	.short	(.L_4277 - .L_4276)
.L_4276:
        /*008c*/ 	.word	0x00000000
        /*0090*/ 	.short	0x000b
        /*0092*/ 	.short	0x0048
        /*0094*/ 	.byte	0x00, 0xf0, 0x11, 0x00


	//----- nvinfo : EIATTR_KPARAM_INFO
	.align		4
.L_4277:
        /*0098*/ 	.byte	0x04, 0x17
        /*009a*/ 	.short	(.L_4279 - .L_4278)
.L_4278:
        /*009c*/ 	.word	0x00000000
        /*00a0*/ 	.short	0x000a
        /*00a2*/ 	.short	0x0040
        /*00a4*/ 	.byte	0x00, 0xf0, 0x21, 0x00


	//----- nvinfo : EIATTR_KPARAM_INFO
	.align		4
.L_4279:
        /*00a8*/ 	.byte	0x04, 0x17
        /*00aa*/ 	.short	(.L_4281 - .L_4280)
.L_4280:
        /*00ac*/ 	.word	0x00000000
        /*00b0*/ 	.short	0x0009
        /*00b2*/ 	.short	0x0038
        /*00b4*/ 	.byte	0x00, 0xf0, 0x21, 0x00


	//----- nvinfo : EIATTR_KPARAM_INFO
	.align		4
.L_4281:
        /*00b8*/ 	.byte	0x04, 0x17
        /*00ba*/ 	.short	(.L_4283 - .L_4282)
.L_4282:
        /*00bc*/ 	.word	0x00000000
        /*00c0*/ 	.short	0x0008
        /*00c2*/ 	.short	0x0034
        /*00c4*/ 	.byte	0x00, 0xf0, 0x11, 0x00


	//----- nvinfo : EIATTR_KPARAM_INFO
	.align		4
.L_4283:
        /*00c8*/ 	.byte	0x04, 0x17
        /*00ca*/ 	.short	(.L_4285 - .L_4284)
.L_4284:
        /*00cc*/ 	.word	0x00000000
        /*00d0*/ 	.short	0x0007
        /*00d2*/ 	.short	0x0030
        /*00d4*/ 	.byte	0x00, 0xf0, 0x11, 0x00


	//----- nvinfo : EIATTR_KPARAM_INFO
	.align		4
.L_4285:
        /*00d8*/ 	.byte	0x04, 0x17
        /*00da*/ 	.short	(.L_4287 - .L_4286)
.L_4286:
        /*00dc*/ 	.word	0x00000000
        /*00e0*/ 	.short	0x0006
        /*00e2*/ 	.short	0x002c
        /*00e4*/ 	.byte	0x00, 0xf0, 0x11, 0x00


	//----- nvinfo : EIATTR_KPARAM_INFO
	.align		4
.L_4287:
        /*00e8*/ 	.byte	0x04, 0x17
        /*00ea*/ 	.short	(.L_4289 - .L_4288)
.L_4288:
        /*00ec*/ 	.word	0x00000000
        /*00f0*/ 	.short	0x0005
        /*00f2*/ 	.short	0x0028
        /*00f4*/ 	.byte	0x00, 0xf0, 0x11, 0x00


	//----- nvinfo : EIATTR_KPARAM_INFO
	.align		4
.L_4289:
        /*00f8*/ 	.byte	0x04, 0x17
        /*00fa*/ 	.short	(.L_4291 - .L_4290)
.L_4290:
        /*00fc*/ 	.word	0x00000000
        /*0100*/ 	.short	0x0004
        /*0102*/ 	.short	0x0020
        /*0104*/ 	.byte	0x00, 0xf0, 0x21, 0x00


	//----- nvinfo : EIATTR_KPARAM_INFO
	.align		4
.L_4291:
        /*0108*/ 	.byte	0x04, 0x17
        /*010a*/ 	.short	(.L_4293 - .L_4292)
.L_4292:
        /*010c*/ 	.word	0x00000000
        /*0110*/ 	.short	0x0003
        /*0112*/ 	.short	0x0018
        /*0114*/ 	.byte	0x00, 0xf0, 0x21, 0x00


	//----- nvinfo : EIATTR_KPARAM_INFO
	.align		4
.L_4293:
        /*0118*/ 	.byte	0x04, 0x17
        /*011a*/ 	.short	(.L_4295 - .L_4294)
.L_4294:
        /*011c*/ 	.word	0x00000000
        /*0120*/ 	.short	0x0002
        /*0122*/ 	.short	0x0010
        /*0124*/ 	.byte	0x00, 0xf0, 0x21, 0x00


	//----- nvinfo : EIATTR_KPARAM_INFO
	.align		4
.L_4295:
        /*0128*/ 	.byte	0x04, 0x17
        /*012a*/ 	.short	(.L_4297 - .L_4296)
.L_4296:
        /*012c*/ 	.word	0x00000000
        /*0130*/ 	.short	0x0001
        /*0132*/ 	.short	0x0008
        /*0134*/ 	.byte	0x00, 0xf0, 0x21, 0x00


	//----- nvinfo : EIATTR_KPARAM_INFO
	.align		4
.L_4297:
        /*0138*/ 	.byte	0x04, 0x17
        /*013a*/ 	.short	(.L_4299 - .L_4298)
.L_4298:
        /*013c*/ 	.word	0x00000000
        /*0140*/ 	.short	0x0000
        /*0142*/ 	.short	0x0000
        /*0144*/ 	.byte	0x00, 0xf0, 0x21, 0x00


	//----- nvinfo : EIATTR_SPARSE_MMA_MASK
	.align		4
.L_4299:
        /*0148*/ 	.byte	0x03, 0x50
        /*014a*/ 	.short	0x0000


	//----- nvinfo : EIATTR_MAXREG_COUNT
	.align		4
        /*014c*/ 	.byte	0x03, 0x1b
        /*014e*/ 	.short	0x00ff


	//----- nvinfo : EIATTR_NUM_BARRIERS
	.align		4
        /*0150*/ 	.byte	0x02, 0x4c
        /*0152*/ 	.byte	0x01
	.zero		1


	//----- nvinfo : EIATTR_MERCURY_ISA_VERSION
	.align		4
        /*0154*/ 	.byte	0x03, 0x5f
        /*0156*/ 	.short	0x0101


	//----- nvinfo : EIATTR_EXIT_INSTR_OFFSETS
	.align		4
        /*0158*/ 	.byte	0x04, 0x1c
        /*015a*/ 	.short	(.L_4301 - .L_4300)


	//   ....[0]....
.L_4300:
        /*015c*/ 	.word	0x000000a0


	//   ....[1]....
        /*0160*/ 	.word	0x00000350


	//   ....[2]....
        /*0164*/ 	.word	0x00004590


	//   ....[3]....
        /*0168*/ 	.word	0x00004740


	//   ....[4]....
        /*016c*/ 	.word	0x000047e0


	//   ....[5]....
        /*0170*/ 	.word	0x00004820


	//----- nvinfo : EIATTR_CRS_STACK_SIZE
	.align		4
.L_4301:
        /*0174*/ 	.byte	0x04, 0x1e
        /*0176*/ 	.short	(.L_4303 - .L_4302)
.L_4302:
        /*0178*/ 	.word	0x00000000


	//----- nvinfo : EIATTR_CBANK_PARAM_SIZE
	.align		4
.L_4303:
        /*017c*/ 	.byte	0x03, 0x19
        /*017e*/ 	.short	0x0074


	//----- nvinfo : EIATTR_PARAM_CBANK
	.align		4
        /*0180*/ 	.byte	0x04, 0x0a
        /*0182*/ 	.short	(.L_4305 - .L_4304)
	.align		4
.L_4304:
        /*0184*/ 	.word	index@(.nv.constant0._Z23gemm_half_q_half_kernelILi1ELi12ELb1ELb0ELi32EEvPK6__halfPKjS4_S2_PS0_iiiiPKtS7_iiiiiibS2_i)
        /*0188*/ 	.short	0x0210
        /*018a*/ 	.short	0x0074


	//----- nvinfo : EIATTR_SW_WAR
	.align		4
.L_4305:
        /*018c*/ 	.byte	0x04, 0x36
        /*018e*/ 	.short	(.L_4307 - .L_4306)
.L_4306:
        /*0190*/ 	.word	0x00000008
.L_4307:


//--------------------- .nv.info._Z23gemm_half_q_half_kernelILi1ELi14ELb1ELb0ELi32EEvPK6__halfPKjS4_S2_PS0_iiiiPKtS7_iiiiiibS2_i --------------------------
	.section	.nv.info._Z23gemm_half_q_half_kernelILi1ELi14ELb1ELb0ELi32EEvPK6__halfPKjS4_S2_PS0_iiiiPKtS7_iiiiiibS2_i,"",@"SHT_CUDA_INFO"
	.sectionflags	@""
	.align	4


	//----- nvinfo : EIATTR_CUDA_API_VERSION
	.align		4
        /*0000*/ 	.byte	0x04, 0x37
        /*0002*/ 	.short	(.L_4309 - .L_4308)
.L_4308:
        /*0004*/ 	.word	0x00000082


	//----- nvinfo : EIATTR_KPARAM_INFO
	.align		4
.L_4309:
        /*0008*/ 	.byte	0x04, 0x17
        /*000a*/ 	.short	(.L_4311 - .L_4310)
.L_4310:
        /*000c*/ 	.word	0x00000000
        /*0010*/ 	.short	0x0013
        /*0012*/ 	.short	0x0070
        /*0014*/ 	.byte	0x00, 0xf0, 0x11, 0x00


	//----- nvinfo : EIATTR_KPARAM_INFO
	.align		4
.L_4311:
        /*0018*/ 	.byte	0x04, 0x17
        /*001a*/ 	.short	(.L_4313 - .L_4312)
.L_4312:
        /*001c*/ 	.word	0x00000000
        /*0020*/ 	.short	0x0012
        /*0022*/ 	.short	0x0068
        /*0024*/ 	.byte	0x00, 0xf0, 0x21, 0x00


	//----- nvinfo : EIATTR_KPARAM_INFO
	.align		4
.L_4313:
        /*0028*/ 	.byte	0x04, 0x17
        /*002a*/ 	.short	(.L_4315 - .L_4314)
.L_4314:
        /*002c*/ 	.word	0x00000000
        /*0030*/ 	.short	0x0011
        /*0032*/ 	.short	0x0060
        /*0034*/ 	.byte	0x00, 0xf0, 0x05, 0x00


	//----- nvinfo : EIATTR_KPARAM_INFO
	.align		4
.L_4315:
        /*0038*/ 	.byte	0x04, 0x17
        /*003a*/ 	.short	(.L_4317 - .L_4316)
.L_4316:
        /*003c*/ 	.word	0x00000000
        /*0040*/ 	.short	0x0010
        /*0042*/ 	.short	0x005c
        /*0044*/ 	.byte	0x00, 0xf0, 0x11, 0x00


	//----- nvinfo : EIATTR_KPARAM_INFO
	.align		4
.L_4317:
        /*0048*/ 	.byte	0x04, 0x17
        /*004a*/ 	.short	(.L_4319 - .L_4318)
.L_4318:
        /*004c*/ 	.word	0x00000000
        /*0050*/ 	.short	0x000f
        /*0052*/ 	.short	0x0058
        /*0054*/ 	.byte	0x00, 0xf0, 0x11, 0x00


	//----- nvinfo : EIATTR_KPARAM_INFO
	.align		4
.L_4319:
        /*0058*/ 	.byte	0x04, 0x17
        /*005a*/ 	.short	(.L_4321 - .L_4320)
.L_4320:
        /*005c*/ 	.word	0x00000000
        /*0060*/ 	.short	0x000e
        /*0062*/ 	.short	0x0054
        /*0064*/ 	.byte	0x00, 0xf0, 0x11, 0x00


	//----- nvinfo : EIATTR_KPARAM_INFO
	.align		4
.L_4321:
        /*0068*/ 	.byte	0x04, 0x17
        /*006a*/ 	.short	(.L_4323 - .L_4322)
.L_4322:
        /*006c*/ 	.word	0x00000000
        /*0070*/ 	.short	0x000d
        /*0072*/ 	.short	0x0050
        /*0074*/ 	.byte	0x00, 0xf0, 0x11, 0x00


	//----- nvinfo : EIATTR_KPARAM_INFO
	.align		4
.L_4323:
        /*0078*/ 	.byte	0x04, 0x17
        /*007a*/ 	.short	(.L_4325 - .L_4324)
.L_4324:
        /*007c*/ 	.word	0x00000000
        /*0080*/ 	.short	0x000c
        /*0082*/ 	.short	0x004c
        /*0084*/ 	.byte	0x00, 0xf0, 0x11, 0x00


	//----- nvinfo : EIATTR_KPARAM_INFO
	.align		4
.L_4325:
        /*0088*/ 	.byte	0x04, 0x17
        /*008a*/ 	.short	(.L_4327 - .L_4326)
.L_4326:
        /*008c*/ 	.word	0x00000000
        /*0090*/ 	.short	0x000b
        /*0092*/ 	.short	0x0048
        /*0094*/ 	.byte	0x00, 0xf0, 0x11, 0x00


	//----- nvinfo : EIATTR_KPARAM_INFO
	.align		4
.L_4327:
        /*0098*/ 	.byte	0x04, 0x17
        /*009a*/ 	.short	(.L_4329 - .L_4328)
.L_4328:
        /*009c*/ 	.word	0x00000000
        /*00a0*/ 	.short	0x000a
        /*00a2*/ 	.short	0x0040
        /*00a4*/ 	.byte	0x00, 0xf0, 0x21, 0x00


	//----- nvinfo : EIATTR_KPARAM_INFO
	.align		4
.L_4329:
        /*00a8*/ 	.byte	0x04, 0x17
        /*00aa*/ 	.short	(.L_4331 - .L_4330)
.L_4330:
        /*00ac*/ 	.word	0x00000000
        /*00b0*/ 	.short	0x0009
        /*00b2*/ 	.short	0x0038
        /*00b4*/ 	.byte	0x00, 0xf0, 0x21, 0x00


	//----- nvinfo : EIATTR_KPARAM_INFO
	.align		4
.L_4331:
        /*00b8*/ 	.byte	0x04, 0x17
        /*00ba*/ 	.short	(.L_4333 - .L_4332)
.L_4332:
        /*00bc*/ 	.word	0x00000000
        /*00c0*/ 	.short	0x0008
        /*00c2*/ 	.short	0x0034
        /*00c4*/ 	.byte	0x00, 0xf0, 0x11, 0x00


	//----- nvinfo : EIATTR_KPARAM_INFO
	.align		4
.L_4333:
        /*00c8*/ 	.byte	0x04, 0x17
        /*00ca*/ 	.short	(.L_4335 - .L_4334)
.L_4334:
        /*00cc*/ 	.word	0x00000000
        /*00d0*/ 	.short	0x0007
        /*00d2*/ 	.short	0x0030
        /*00d4*/ 	.byte	0x00, 0xf0, 0x11, 0x00


	//----- nvinfo : EIATTR_KPARAM_INFO
	.align		4
.L_4335:
        /*00d8*/ 	.byte	0x04, 0x17
        /*00da*/ 	.short	(.L_4337 - .L_4336)
.L_4336:
        /*00dc*/ 	.word	0x00000000
        /*00e0*/ 	.short	0x0006
        /*00e2*/ 	.short	0x002c
        /*00e4*/ 	.byte	0x00, 0xf0, 0x11, 0x00


	//----- nvinfo : EIATTR_KPARAM_INFO
	.align		4
.L_4337:
        /*00e8*/ 	.byte	0x04, 0x17
        /*00ea*/ 	.short	(.L_4339 - .L_4338)
.L_4338:
        /*00ec*/ 	.word	0x00000000
        /*00f0*/ 	.short	0x0005
        /*00f2*/ 	.short	0x0028
        /*00f4*/ 	.byte	0x00, 0xf0, 0x11, 0x00


	//----- nvinfo : EIATTR_KPARAM_INFO
	.align		4
.L_4339:
        /*00f8*/ 	.byte	0x04, 0x17
        /*00fa*/ 	.short	(.L_4341 - .L_4340)
.L_4340:
        /*00fc*/ 	.word	0x00000000
        /*0100*/ 	.short	0x0004
        /*0102*/ 	.short	0x0020
        /*0104*/ 	.byte	0x00, 0xf0, 0x21, 0x00


	//----- nvinfo : EIATTR_KPARAM_INFO
	.align		4
.L_4341:
        /*0108*/ 	.byte	0x04, 0x17
        /*010a*/ 	.short	(.L_4343 - .L_4342)
.L_4342:
        /*010c*/ 	.word	0x00000000
        /*0110*/ 	.short	0x0003
        /*0112*/ 	.short	0x0018
        /*0114*/ 	.byte	0x00, 0xf0, 0x21, 0x00


	//----- nvinfo : EIATTR_KPARAM_INFO
	.align		4
.L_4343:
        /*0118*/ 	.byte	0x04, 0x17
        /*011a*/ 	.short	(.L_4345 - .L_4344)
.L_4344:
        /*011c*/ 	.word	0x00000000
        /*0120*/ 	.short	0x0002
        /*0122*/ 	.short	0x0010
        /*0124*/ 	.byte	0x00, 0xf0, 0x21, 0x00


	//----- nvinfo : EIATTR_KPARAM_INFO
	.align		4
.L_4345:
        /*0128*/ 	.byte	0x04, 0x17
        /*012a*/ 	.short	(.L_4347 - .L_4346)
.L_4346:
        /*012c*/ 	.word	0x00000000
        /*0130*/ 	.short	0x0001
        /*0132*/ 	.short	0x0008
        /*0134*/ 	.byte	0x00, 0xf0, 0x21, 0x00


	//----- nvinfo : EIATTR_KPARAM_INFO
	.align		4
.L_4347:
        /*0138*/ 	.byte	0x04, 0x17
        /*013a*/ 	.short	(.L_4349 - .L_4348)
.L_4348:
        /*013c*/ 	.word	0x00000000
        /*0140*/ 	.short	0x0000
        /*0142*/ 	.short	0x0000
        /*0144*/ 	.byte	0x00, 0xf0, 0x21, 0x00


	//----- nvinfo : EIATTR_SPARSE_MMA_MASK
	.align		4
.L_4349:
        /*0148*/ 	.byte	0x03, 0x50
        /*014a*/ 	.short	0x0000


	//----- nvinfo : EIATTR_MAXREG_COUNT
	.align		4
        /*014c*/ 	.byte	0x03, 0x1b
        /*014e*/ 	.short	0x00ff


	//----- nvinfo : EIATTR_NUM_BARRIERS
	.align		4
        /*0150*/ 	.byte	0x02, 0x4c
        /*0152*/ 	.byte	0x01
	.zero		1


	//----- nvinfo : EIATTR_MERCURY_ISA_VERSION
	.align		4
        /*0154*/ 	.byte	0x03, 0x5f
        /*0156*/ 	.short	0x0101


	//----- nvinfo : EIATTR_EXIT_INSTR_OFFSETS
	.align		4
        /*0158*/ 	.byte	0x04, 0x1c
        /*015a*/ 	.short	(.L_4351 - .L_4350)


	//   ....[0]....
.L_4350:
        /*015c*/ 	.word	0x000000b0


	//   ....[1]....
        /*0160*/ 	.word	0x00000360


	//   ....[2]....
        /*0164*/ 	.word	0x00004f30


	//   ....[3]....
        /*0168*/ 	.word	0x000050f0


	//   ....[4]....
        /*016c*/ 	.word	0x00005190


	//   ....[5]....
        /*0170*/ 	.word	0x000051d0


	//----- nvinfo : EIATTR_CRS_STACK_SIZE
	.align		4
.L_4351:
        /*0174*/ 	.byte	0x04, 0x1e
        /*0176*/ 	.short	(.L_4353 - .L_4352)
.L_4352:
        /*0178*/ 	.word	0x00000000


	//----- nvinfo : EIATTR_CBANK_PARAM_SIZE
	.align		4
.L_4353:
        /*017c*/ 	.byte	0x03, 0x19
        /*017e*/ 	.short	0x0074


	//----- nvinfo : EIATTR_PARAM_CBANK
	.align		4
        /*0180*/ 	.byte	0x04, 0x0a
        /*0182*/ 	.short	(.L_4355 - .L_4354)
	.align		4
.L_4354:
        /*0184*/ 	.word	index@(.nv.constant0._Z23gemm_half_q_half_kernelILi1ELi14ELb1ELb0ELi32EEvPK6__halfPKjS4_S2_PS0_iiiiPKtS7_iiiiiibS2_i)
        /*0188*/ 	.short	0x0210
        /*018a*/ 	.short	0x0074


	//----- nvinfo : EIATTR_SW_WAR
	.align		4
.L_4355:
        /*018c*/ 	.byte	0x04, 0x36
        /*018e*/ 	.short	(.L_4357 - .L_4356)
.L_4356:
        /*0190*/ 	.word	0x00000008
.L_4357:


//--------------------- .nv.info._Z23gemm_half_q_half_kernelILi1ELi4ELb1ELb0ELi32EEvPK6__halfPKjS4_S2_PS0_iiiiPKtS7_iiiiiibS2_i --------------------------
	.section	.nv.info._Z23gemm_half_q_half_kernelILi1ELi4ELb1ELb0ELi32EEvPK6__halfPKjS4_S2_PS0_iiiiPKtS7_iiiiiibS2_i,"",@"SHT_CUDA_INFO"
	.sectionflags	@""
	.align	4


	//----- nvinfo : EIATTR_CUDA_API_VERSION
	.align		4
        /*0000*/ 	.byte	0x04, 0x37
        /*0002*/ 	.short	(.L_4359 - .L_4358)
.L_4358:
        /*0004*/ 	.word	0x00000082


	//----- nvinfo : EIATTR_KPARAM_INFO
	.align		4
.L_4359:
        /*0008*/ 	.byte	0x04, 0x17
        /*000a*/ 	.short	(.L_4361 - .L_4360)
.L_4360:
        /*000c*/ 	.word	0x00000000
        /*0010*/ 	.short	0x0013
        /*0012*/ 	.short	0x0070
        /*0014*/ 	.byte	0x00, 0xf0, 0x11, 0x00


	//----- nvinfo : EIATTR_KPARAM_INFO
	.align		4
.L_4361:
        /*0018*/ 	.byte	0x04, 0x17
        /*001a*/ 	.short	(.L_4363 - .L_4362)
.L_4362:
        /*001c*/ 	.word	0x00000000
        /*0020*/ 	.short	0x0012
        /*0022*/ 	.short	0x0068
        /*0024*/ 	.byte	0x00, 0xf0, 0x21, 0x00


	//----- nvinfo : EIATTR_KPARAM_INFO
	.align		4
.L_4363:
        /*0028*/ 	.byte	0x04, 0x17
        /*002a*/ 	.short	(.L_4365 - .L_4364)
.L_4364:
        /*002c*/ 	.word	0x00000000
        /*0030*/ 	.short	0x0011
        /*0032*/ 	.short	0x0060
        /*0034*/ 	.byte	0x00, 0xf0, 0x05, 0x00


	//----- nvinfo : EIATTR_KPARAM_INFO
	.align		4
.L_4365:
        /*0038*/ 	.byte	0x04, 0x17
        /*003a*/ 	.short	(.L_4367 - .L_4366)
.L_4366:
        /*003c*/ 	.word	0x00000000
        /*0040*/ 	.short	0x0010
        /*0042*/ 	.short	0x005c
        /*0044*/ 	.byte	0x00, 0xf0, 0x11, 0x00


	//----- nvinfo : EIATTR_KPARAM_INFO
	.align		4
.L_4367:
        /*0048*/ 	.byte	0x04, 0x17
        /*004a*/ 	.short	(.L_4369 - .L_4368)
.L_4368:
        /*004c*/ 	.word	0x00000000
        /*0050*/ 	.short	0x000f
        /*0052*/ 	.short	0x0058
        /*0054*/ 	.byte	0x00, 0xf0, 0x11, 0x00


	//----- nvinfo : EIATTR_KPARAM_INFO
	.align		4
.L_4369:
        /*0058*/ 	.byte	0x04, 0x17
        /*005a*/ 	.short	(.L_4371 - .L_4370)
.L_4370:
        /*005c*/ 	.word	0x00000000
        /*0060*/ 	.short	0x000e
        /*0062*/ 	.short	0x0054
        /*0064*/ 	.byte	0x00, 0xf0, 0x11, 0x00


	//----- nvinfo : EIATTR_KPARAM_INFO
	.align		4
.L_4371:
        /*0068*/ 	.byte	0x04, 0x17
        /*006a*/ 	.short	(.L_4373 - .L_4372)
.L_4372:
        /*006c*/ 	.word	0x00000000
        /*0070*/ 	.short	0x000d
        /*0072*/ 	.short	0x0050
        /*0074*/ 	.byte	0x00, 0xf0, 0x11, 0x00


	//----- nvinfo : EIATTR_KPARAM_INFO
	.align		4
.L_4373:
        /*0078*/ 	.byte	0x04, 0x17
        /*007a*/ 	.short	(.L_4375 - .L_4374)
.L_4374:
        /*007c*/ 	.word	0x00000000
        /*0080*/ 	.short	0x000c
        /*0082*/ 	.short	0x004c
        /*0084*/ 	.byte	0x00, 0xf0, 0x11, 0x00


	//----- nvinfo : EIATTR_KPARAM_INFO
	.align		4
.L_4375:
        /*0088*/ 	.byte	0x04, 0x17
        /*008a*/ 	.short	(.L_4377 - .L_4376)
.L_4376:
        /*008c*/ 	.word	0x00000000
        /*0090*/ 	.short	0x000b
        /*0092*/ 	.short	0x0048
        /*0094*/ 	.byte	0x00, 0xf0, 0x11, 0x00


	//----- nvinfo : EIATTR_KPARAM_INFO
	.align		4
.L_4377:
        /*0098*/ 	.byte	0x04, 0x17
        /*009a*/ 	.short	(.L_4379 - .L_4378)
.L_4378:
        /*009c*/ 	.word	0x00000000
        /*00a0*/ 	.short	0x000a
        /*00a2*/ 	.short	0x0040
        /*00a4*/ 	.byte	0x00, 0xf0, 0x21, 0x00


	//----- nvinfo : EIATTR_KPARAM_INFO
	.align		4
.L_4379:
        /*00a8*/ 	.byte	0x04, 0x17
        /*00aa*/ 	.short	(.L_4381 - .L_4380)
.L_4380:
        /*00ac*/ 	.word	0x00000000
        /*00b0*/ 	.short	0x0009
        /*00b2*/ 	.short	0x0038
        /*00b4*/ 	.byte	0x00, 0xf0, 0x21, 0x00


	//----- nvinfo : EIATTR_KPARAM_INFO
	.align		4
.L_4381:
        /*00b8*/ 	.byte	0x04, 0x17
        /*00ba*/ 	.short	(.L_4383 - .L_4382)
.L_4382:
        /*00bc*/ 	.word	0x00000000
        /*00c0*/ 	.short	0x0008
        /*00c2*/ 	.short	0x0034
        /*00c4*/ 	.byte	0x00, 0xf0, 0x11, 0x00


	//----- nvinfo : EIATTR_KPARAM_INFO
	.align		4
.L_4383:
        /*00c8*/ 	.byte	0x04, 0x17
        /*00ca*/ 	.short	(.L_4385 - .L_4384)
.L_4384:
        /*00cc*/ 	.word	0x00000000
        /*00d0*/ 	.short	0x0007
        /*00d2*/ 	.short	0x0030
        /*00d4*/ 	.byte	0x00, 0xf0, 0x11, 0x00


	//----- nvinfo : EIATTR_KPARAM_INFO
	.align		4
.L_4385:
        /*00d8*/ 	.byte	0x04, 0x17
        /*00da*/ 	.short	(.L_4387 - .L_4386)
.L_4386:
        /*00dc*/ 	.word	0x00000000
        /*00e0*/ 	.short	0x0006
        /*00e2*/ 	.short	0x002c
        /*00e4*/ 	.byte	0x00, 0xf0, 0x11, 0x00


	//----- nvinfo : EIATTR_KPARAM_INFO
	.align		4
.L_4387:
        /*00e8*/ 	.byte	0x04, 0x17
        /*00ea*/ 	.short	(.L_4389 - .L_4388)
.L_4388:
        /*00ec*/ 	.word	0x00000000
        /*00f0*/ 	.short	0x0005
        /*00f2*/ 	.short	0x0028
        /*00f4*/ 	.byte	0x00, 0xf0, 0x11, 0x00


	//----- nvinfo : EIATTR_KPARAM_INFO
	.align		4
.L_4389:
        /*00f8*/ 	.byte	0x04, 0x17
        /*00fa*/ 	.short	(.L_4391 - .L_4390)
.L_4390:
        /*00fc*/ 	.word	0x00000000
        /*0100*/ 	.short	0x0004
        /*0102*/ 	.short	0x0020
        /*0104*/ 	.byte	0x00, 0xf0, 0x21, 0x00


	//----- nvinfo : EIATTR_KPARAM_INFO
	.align		4
.L_4391:
        /*0108*/ 	.byte	0x04, 0x17
        /*010a*/ 	.short	(.L_4393 - .L_4392)
.L_4392:
        /*010c*/ 	.word	0x00000000
        /*0110*/ 	.short	0x0003
        /*0112*/ 	.short	0x0018
        /*0114*/ 	.byte	0x00, 0xf0, 0x21, 0x00


	//----- nvinfo : EIATTR_KPARAM_INFO
	.align		4
.L_4393:
        /*0118*/ 	.byte	0x04, 0x17
        /*011a*/ 	.short	(.L_4395 - .L_4394)
.L_4394:
        /*011c*/ 	.word	0x00000000
        /*0120*/ 	.short	0x0002
        /*0122*/ 	.short	0x0010
        /*0124*/ 	.byte	0x00, 0xf0, 0x21, 0x00


	//----- nvinfo : EIATTR_KPARAM_INFO
	.align		4
.L_4395:
        /*0128*/ 	.byte	0x04, 0x17
        /*012a*/ 	.short	(.L_4397 - .L_4396)
.L_4396:
        /*012c*/ 	.word	0x00000000
        /*0130*/ 	.short	0x0001
        /*0132*/ 	.short	0x0008
        /*0134*/ 	.byte	0x00, 0xf0, 0x21, 0x00


	//----- nvinfo : EIATTR_KPARAM_INFO
	.align		4
.L_4397:
        /*0138*/ 	.byte	0x04, 0x17
        /*013a*/ 	.short	(.L_4399 - .L_4398)
.L_4398:
        /*013c*/ 	.word	0x00000000
        /*0140*/ 	.short	0x0000
        /*0142*/ 	.short	0x0000
        /*0144*/ 	.byte	0x00, 0xf0, 0x21, 0x00


	//----- nvinfo : EIATTR_SPARSE_MMA_MASK
	.align		4
.L_4399:
        /*0148*/ 	.byte	0x03, 0x50
        /*014a*/ 	.short	0x0000


	//----- nvinfo : EIATTR_MAXREG_COUNT
	.align		4
        /*014c*/ 	.byte	0x03, 0x1b
        /*014e*/ 	.short	0x00ff


	//----- nvinfo : EIATTR_NUM_BARRIERS
	.align		4
        /*0150*/ 	.byte	0x02, 0x4c
        /*0152*/ 	.byte	0x01
	.zero		1


	//----- nvinfo : EIATTR_MERCURY_ISA_VERSION
	.align		4
        /*0154*/ 	.byte	0x03, 0x5f
        /*0156*/ 	.short	0x0101


	//----- nvinfo : EIATTR_EXIT_INSTR_OFFSETS
	.align		4
        /*0158*/ 	.byte	0x04, 0x1c
        /*015a*/ 	.short	(.L_4401 - .L_4400)


	//   ....[0]....
.L_4400:
        /*015c*/ 	.word	0x000000a0


	//   ....[1]....
        /*0160*/ 	.word	0x00000350


	//   ....[2]....
        /*0164*/ 	.word	0x000020a0


	//   ....[3]....
        /*0168*/ 	.word	0x00002240


	//   ....[4]....
        /*016c*/ 	.word	0x000022e0


	//   ....[5]....
        /*0170*/ 	.word	0x00002320


	//----- nvinfo : EIATTR_CRS_STACK_SIZE
	.align		4
.L_4401:
        /*0174*/ 	.byte	0x04, 0x1e
        /*0176*/ 	.short	(.L_4403 - .L_4402)
.L_4402:
        /*0178*/ 	.word	0x00000000


	//----- nvinfo : EIATTR_CBANK_PARAM_SIZE
	.align		4
.L_4403:
        /*017c*/ 	.byte	0x03, 0x19
        /*017e*/ 	.short	0x0074


	//----- nvinfo : EIATTR_PARAM_CBANK
	.align		4
        /*0180*/ 	.byte	0x04, 0x0a
        /*0182*/ 	.short	(.L_4405 - .L_4404)
	.align		4
.L_4404:
        /*0184*/ 	.word	index@(.nv.constant0._Z23gemm_half_q_half_kernelILi1ELi4ELb1ELb0ELi32EEvPK6__halfPKjS4_S2_PS0_iiiiPKtS7_iiiiiibS2_i)
        /*0188*/ 	.short	0x0210
        /*018a*/ 	.short	0x0074


	//----- nvinfo : EIATTR_SW_WAR
	.align		4
.L_4405:
        /*018c*/ 	.byte	0x04, 0x36
        /*018e*/ 	.short	(.L_4407 - .L_4406)
.L_4406:
        /*0190*/ 	.word	0x00000008
.L_4407:


//--------------------- .nv.info._Z23gemm_half_q_half_kernelILi1ELi6ELb1ELb0ELi32EEvPK6__halfPKjS4_S2_PS0_iiiiPKtS7_iiiiiibS2_i --------------------------
	.section	.nv.info._Z23gemm_half_q_half_kernelILi1ELi6ELb1ELb0ELi32EEvPK6__halfPKjS4_S2_PS0_iiiiPKtS7_iiiiiibS2_i,"",@"SHT_CUDA_INFO"
	.sectionflags	@""
	.align	4


	//----- nvinfo : EIATTR_CUDA_API_VERSION
	.align		4
        /*0000*/ 	.byte	0x04, 0x37
        /*0002*/ 	.short	(.L_4409 - .L_4408)
.L_4408:
        /*0004*/ 	.word	0x00000082


	//----- nvinfo : EIATTR_KPARAM_INFO
	.align		4
.L_4409:
        /*0008*/ 	.byte	0x04, 0x17
        /*000a*/ 	.short	(.L_4411 - .L_4410)
.L_4410:
        /*000c*/ 	.word	0x00000000
        /*0010*/ 	.short	0x0013
        /*0012*/ 	.short	0x0070
        /*0014*/ 	.byte	0x00, 0xf0, 0x11, 0x00


	//----- nvinfo : EIATTR_KPARAM_INFO
	.align		4
.L_4411:
        /*0018*/ 	.byte	0x04, 0x17
        /*001a*/ 	.short	(.L_4413 - .L_4412)
.L_4412:
        /*001c*/ 	.word	0x00000000
        /*0020*/ 	.short	0x0012
        /*0022*/ 	.short	0x0068
        /*0024*/ 	.byte	0x00, 0xf0, 0x21, 0x00


	//----- nvinfo : EIATTR_KPARAM_INFO
	.align		4
.L_4413:
        /*0028*/ 	.byte	0x04, 0x17
        /*002a*/ 	.short	(.L_4415 - .L_4414)
.L_4414:
        /*002c*/ 	.word	0x00000000
        /*0030*/ 	.short	0x0011
        /*0032*/ 	.short	0x0060
        /*0034*/ 	.byte	0x00, 0xf0, 0x05, 0x00


	//----- nvinfo : EIATTR_KPARAM_INFO
	.align		4
.L_4415:
        /*0038*/ 	.byte	0x04, 0x17
        /*003a*/ 	.short	(.L_4417 - .L_4416)
.L_4416:
        /*003c*/ 	.word	0x00000000
        /*0040*/ 	.short	0x0010
        /*0042*/ 	.short	0x005c
        /*0044*/ 	.byte	0x00, 0xf0, 0x11, 0x00


	//----- nvinfo : EIATTR_KPARAM_INFO
	.align		4
.L_4417:
        /*0048*/ 	.byte	0x04, 0x17
        /*004a*/ 	.short	(.L_4419 - .L_4418)
.L_4418:
        /*004c*/ 	.word	0x00000000
        /*0050*/ 	.short	0x000f
        /*0052*/ 	.short	0x0058
        /*0054*/ 	.byte	0x00, 0xf0, 0x11, 0x00


	//----- nvinfo : EIATTR_KPARAM_INFO
	.align		4
.L_4419:
        /*0058*/ 	.byte	0x04, 0x17
        /*005a*/ 	.short	(.L_4421 - .L_4420)
.L_4420:
        /*005c*/ 	.word	0x00000000
        /*0060*/ 	.short	0x000e
        /*0062*/ 	.short	0x0054
        /*0064*/ 	.byte	0x00, 0xf0, 0x11, 0x00


	//----- nvinfo : EIATTR_KPARAM_INFO
	.align		4
.L_4421:
        /*0068*/ 	.byte	0x04, 0x17
        /*006a*/ 	.short	(.L_4423 - .L_4422)
.L_4422:
        /*006c*/ 	.word	0x00000000
        /*0070*/ 	.short	0x000d
        /*0072*/ 	.short	0x0050
        /*0074*/ 	.byte	0x00, 0xf0, 0x11, 0x00


	//----- nvinfo : EIATTR_KPARAM_INFO
	.align		4
.L_4423:
        /*0078*/ 	.byte	0x04, 0x17
        /*007a*/ 	.short	(.L_4425 - .L_4424)
.L_4424:
        /*007c*/ 	.word	0x00000000
        /*0080*/ 	.short	0x000c
        /*0082*/ 	.short	0x004c
        /*0084*/ 	.byte	0x00, 0xf0, 0x11, 0x00


	//----- nvinfo : EIATTR_KPARAM_INFO
	.align		4
.L_4425:
        /*0088*/ 	.byte	0x04, 0x17
        /*008a*/ 	.short	(.L_4427 - .L_4426)
.L_4426:
        /*008c*/ 	.word	0x00000000
        /*0090*/ 	.short	0x000b
        /*0092*/ 	.short	0x0048
        /*0094*/ 	.byte	0x00, 0xf0, 0x11, 0x00


	//----- nvinfo : EIATTR_KPARAM_INFO
	.align		4
.L_4427:
        /*0098*/ 	.byte	0x04, 0x17
        /*009a*/ 	.short	(.L_4429 - .L_4428)
.L_4428:
        /*009c*/ 	.word	0x00000000
        /*00a0*/ 	.short	0x000a
        /*00a2*/ 	.short	0x0040
        /*00a4*/ 	.byte	0x00, 0xf0, 0x21, 0x00


	//----- nvinfo : EIATTR_KPARAM_INFO
	.align		4
.L_4429:
        /*00a8*/ 	.byte	0x04, 0x17
        /*00aa*/ 	.short	(.L_4431 - .L_4430)
.L_4430:
        /*00ac*/ 	.word	0x00000000
        /*00b0*/ 	.short	0x0009
        /*00b2*/ 	.short	0x0038
        /*00b4*/ 	.byte	0x00, 0xf0, 0x21, 0x00


	//----- nvinfo : EIATTR_KPARAM_INFO
	.align		4
.L_4431:
        /*00b8*/ 	.byte	0x04, 0x17
        /*00ba*/ 	.short	(.L_4433 - .L_4432)
.L_4432:
        /*00bc*/ 	.word	0x00000000
        /*00c0*/ 	.short	0x0008
        /*00c2*/ 	.short	0x0034
        /*00c4*/ 	.byte	0x00, 0xf0, 0x11, 0x00


	//----- nvinfo : EIATTR_KPARAM_INFO
	.align		4
.L_4433:
        /*00c8*/ 	.byte	0x04, 0x17
        /*00ca*/ 	.short	(.L_4435 - .L_4434)
.L_4434:
        /*00cc*/ 	.word	0x00000000
        /*00d0*/ 	.short	0x0007
        /*00d2*/ 	.short	0x0030
        /*00d4*/ 	.byte	0x00, 0xf0, 0x11, 0x00


	//----- nvinfo : EIATTR_KPARAM_INFO
	.align		4
.L_4435:
        /*00d8*/ 	.byte	0x04, 0x17
        /*00da*/ 	.short	(.L_4437 - .L_4436)
.L_4436:
        /*00dc*/ 	.word	0x00000000
        /*00e0*/ 	.short	0x0006
        /*00e2*/ 	.short	0x002c
        /*00e4*/ 	.byte	0x00, 0xf0, 0x11, 0x00


	//----- nvinfo : EIATTR_KPARAM_INFO
	.align		4
.L_4437:
        /*00e8*/ 	.byte	0x04, 0x17
        /*00ea*/ 	.short	(.L_4439 - .L_4438)
.L_4438:
        /*00ec*/ 	.word	0x00000000
        /*00f0*/ 	.short	0x0005
        /*00f2*/ 	.short	0x0028
        /*00f4*/ 	.byte	0x00, 0xf0, 0x11, 0x00


	//----- nvinfo : EIATTR_KPARAM_INFO
	.align		4
.L_4439:
        /*00f8*/ 	.byte	0x04, 0x17
        /*00fa*/ 	.short	(.L_4441 - .L_4440)
.L_4440:
        /*00fc*/ 	.word	0x00000000
        /*0100*/ 	.short	0x0004
        /*0102*/ 	.short	0x0020
        /*0104*/ 	.byte	0x00, 0xf0, 0x21, 0x00


	//----- nvinfo : EIATTR_KPARAM_INFO
	.align		4
.L_4441:
        /*0108*/ 	.byte	0x04, 0x17
        /*010a*/ 	.short	(.L_4443 - .L_4442)
.L_4442:
        /*010c*/ 	.word	0x00000000
        /*0110*/ 	.short	0x0003
        /*0112*/ 	.short	0x0018
        /*0114*/ 	.byte	0x00, 0xf0, 0x21, 0x00


	//----- nvinfo : EIATTR_KPARAM_INFO
	.align		4
.L_4443:
        /*0118*/ 	.byte	0x04, 0x17
        /*011a*/ 	.short	(.L_4445 - .L_4444)
.L_4444:
        /*011c*/ 	.word	0x00000000
        /*0120*/ 	.short	0x0002
        /*0122*/ 	.short	0x0010
        /*0124*/ 	.byte	0x00, 0xf0, 0x21, 0x00


	//----- nvinfo : EIATTR_KPARAM_INFO
	.align		4
.L_4445:
        /*0128*/ 	.byte	0x04, 0x17
        /*012a*/ 	.short	(.L_4447 - .L_4446)
.L_4446:
        /*012c*/ 	.word	0x00000000
        /*0130*/ 	.short	0x0001
        /*0132*/ 	.short	0x0008
        /*0134*/ 	.byte	0x00, 0xf0, 0x21, 0x00


	//----- nvinfo : EIATTR_KPARAM_INFO
	.align		4
.L_4447:
        /*0138*/ 	.byte	0x04, 0x17
        /*013a*/ 	.short	(.L_4449 - .L_4448)
.L_4448:
        /*013c*/ 	.word	0x00000000
        /*0140*/ 	.short	0x0000
        /*0142*/ 	.short	0x0000
        /*0144*/ 	.byte	0x00, 0xf0, 0x21, 0x00


	//----- nvinfo : EIATTR_SPARSE_MMA_MASK
	.align		4
.L_4449:
        /*0148*/ 	.byte	0x03, 0x50
        /*014a*/ 	.short	0x0000


	//----- nvinfo : EIATTR_MAXREG_COUNT
	.align		4
        /*014c*/ 	.byte	0x03, 0x1b
        /*014e*/ 	.short	0x00ff


	//----- nvinfo : EIATTR_NUM_BARRIERS
	.align		4
        /*0150*/ 	.byte	0x02, 0x4c
        /*0152*/ 	.byte	0x01
	.zero		1


	//----- nvinfo : EIATTR_MERCURY_ISA_VERSION
	.align		4
        /*0154*/ 	.byte	0x03, 0x5f
        /*0156*/ 	.short	0x0101


	//----- nvinfo : EIATTR_EXIT_INSTR_OFFSETS
	.align		4
        /*0158*/ 	.byte	0x04, 0x1c
        /*015a*/ 	.short	(.L_4451 - .L_4450)


	//   ....[0]....
.L_4450:
        /*015c*/ 	.word	0x000000a0


	//   ....[1]....
        /*0160*/ 	.word	0x00000350


	//   ....[2]....
        /*0164*/ 	.word	0x00002ad0


	//   ....[3]....
        /*0168*/ 	.word	0x00002c90


	//   ....[4]....
        /*016c*/ 	.word	0x00002d30


	//   ....[5]....
        /*0170*/ 	.word	0x00002d70


	//----- nvinfo : EIATTR_CRS_STACK_SIZE
	.align		4
.L_4451:
        /*0174*/ 	.byte	0x04, 0x1e
        /*0176*/ 	.short	(.L_4453 - .L_4452)
.L_4452:
        /*0178*/ 	.word	0x00000000


	//----- nvinfo : EIATTR_CBANK_PARAM_SIZE
	.align		4
.L_4453:
        /*017c*/ 	.byte	0x03, 0x19
        /*017e*/ 	.short	0x0074


	//----- nvinfo : EIATTR_PARAM_CBANK
	.align		4
        /*0180*/ 	.byte	0x04, 0x0a
        /*0182*/ 	.short	(.L_4455 - .L_4454)
	.align		4
.L_4454:
        /*0184*/ 	.word	index@(.nv.constant0._Z23gemm_half_q_half_kernelILi1ELi6ELb1ELb0ELi32EEvPK6__halfPKjS4_S2_PS0_iiiiPKtS7_iiiiiibS2_i)
        /*0188*/ 	.short	0x0210
        /*018a*/ 	.short	0x0074


	//----- nvinfo : EIATTR_SW_WAR
	.align		4
.L_4455:
        /*018c*/ 	.byte	0x04, 0x36
        /*018e*/ 	.short	(.L_4457 - .L_4456)
.L_4456:
        /*0190*/ 	.word	0x00000008
.L_4457:


//--------------------- .nv.info._Z23gemm_half_q_half_kernelILi1ELi2ELb1ELb0ELi32EEvPK6__halfPKjS4_S2_PS0_iiiiPKtS7_iiiiiibS2_i --------------------------
	.section	.nv.info._Z23gemm_half_q_half_kernelILi1ELi2ELb1ELb0ELi32EEvPK6__halfPKjS4_S2_PS0_iiiiPKtS7_iiiiiibS2_i,"",@"SHT_CUDA_INFO"
	.sectionflags	@""
	.align	4


	//----- nvinfo : EIATTR_CUDA_API_VERSION
	.align		4
        /*0000*/ 	.byte	0x04, 0x37
        /*0002*/ 	.short	(.L_4459 - .L_4458)
.L_4458:
        /*0004*/ 	.word	0x00000082


	//----- nvinfo : EIATTR_KPARAM_INFO
	.align		4
.L_4459:
        /*0008*/ 	.byte	0x04, 0x17
        /*000a*/ 	.short	(.L_4461 - .L_4460)
.L_4460:
        /*000c*/ 	.word	0x00000000
        /*0010*/ 	.short	0x0013
        /*0012*/ 	.short	0x0070
        /*0014*/ 	.byte	0x00, 0xf0, 0x11, 0x00


	//----- nvinfo : EIATTR_KPARAM_INFO
	.align		4
.L_4461:
        /*0018*/ 	.byte	0x04, 0x17
        /*001a*/ 	.short	(.L_4463 - .L_4462)
.L_4462:
        /*001c*/ 	.word	0x00000000
        /*0020*/ 	.short	0x0012
        /*0022*/ 	.short	0x0068
        /*0024*/ 	.byte	0x00, 0xf0, 0x21, 0x00


	//----- nvinfo : EIATTR_KPARAM_INFO
	.align		4
.L_4463:
        /*0028*/ 	.byte	0x04, 0x17
        /*002a*/ 	.short	(.L_4465 - .L_4464)
.L_4464:
        /*002c*/ 	.word	0x00000000
        /*0030*/ 	.short	0x0011
        /*0032*/ 	.short	0x0060
        /*0034*/ 	.byte	0x00, 0xf0, 0x05, 0x00


	//----- nvinfo : EIATTR_KPARAM_INFO
	.align		4
.L_4465:
        /*0038*/ 	.byte	0x04, 0x17
        /*003a*/ 	.short	(.L_4467 - .L_4466)
.L_4466:
        /*003c*/ 	.word	0x00000000
        /*0040*/ 	.short	0x0010
        /*0042*/ 	.short	0x005c
        /*0044*/ 	.byte	0x00, 0xf0, 0x11, 0x00


	//----- nvinfo : EIATTR_KPARAM_INFO
	.align		4
.L_4467:
        /*0048*/ 	.byte	0x04, 0x17
        /*004a*/ 	.short	(.L_4469 - .L_4468)
.L_4468:
        /*004c*/ 	.word	0x00000000
        /*0050*/ 	.short	0x000f
        /*0052*/ 	.short	0x0058
        /*0054*/ 	.byte	0x00, 0xf0, 0x11, 0x00


	//----- nvinfo : EIATTR_KPARAM_INFO
	.align		4
.L_4469:
        /*0058*/ 	.byte	0x04, 0x17
        /*005a*/ 	.short	(.L_4471 - .L_4470)
.L_4470:
        /*005c*/ 	.word	0x00000000
        /*0060*/ 	.short	0x000e
        /*0062*/ 	.short	0x0054
        /*0064*/ 	.byte	0x00, 0xf0, 0x11, 0x00


	//----- nvinfo : EIATTR_KPARAM_INFO
	.align		4
.L_4471:
        /*0068*/ 	.byte	0x04, 0x17
        /*006a*/ 	.short	(.L_4473 - .L_4472)
.L_4472:
        /*006c*/ 	.word	0x00000000
        /*0070*/ 	.short	0x000d
        /*0072*/ 	.short	0x0050
        /*0074*/ 	.byte	0x00, 0xf0, 0x11, 0x00


	//----- nvinfo : EIATTR_KPARAM_INFO
	.align		4
.L_4473:
        /*0078*/ 	.byte	0x04, 0x17
        /*007a*/ 	.short	(.L_4475 - .L_4474)
.L_4474:
        /*007c*/ 	.word	0x00000000
        /*0080*/ 	.short	0x000c
        /*0082*/ 	.short	0x004c
        /*0084*/ 	.byte	0x00, 0xf0, 0x11, 0x00


	//----- nvinfo : EIATTR_KPARAM_INFO
	.align		4
.L_4475:
        /*0088*/ 	.byte	0x04, 0x17
        /*008a*/ 	.short	(.L_4477 - .L_4476)
.L_4476:
        /*008c*/ 	.word	0x00000000
        /*0090*/ 	.short	0x000b
        /*0092*/ 	.short	0x0048
        /*0094*/ 	.byte	0x00, 0xf0, 0x11, 0x00


	//----- nvinfo : EIATTR_KPARAM_INFO
	.align		4
.L_4477:
        /*0098*/ 	.byte	0x04, 0x17
        /*009a*/ 	.short	(.L_4479 - .L_4478)
.L_4478:
        /*009c*/ 	.word	0x00000000
        /*00a0*/ 	.short	0x000a
        /*00a2*/ 	.short	0x0040
        /*00a4*/ 	.byte	0x00, 0xf0, 0x21, 0x00


	//----- nvinfo : EIATTR_KPARAM_INFO
	.align		4
.L_4479:
        /*00a8*/ 	.byte	0x04, 0x17
        /*00aa*/ 	.short	(.L_4481 - .L_4480)
.L_4480:
        /*00ac*/ 	.word	0x00000000
        /*00b0*/ 	.short	0x0009
        /*00b2*/ 	.short	0x0038
        /*00b4*/ 	.byte	0x00, 0xf0, 0x21, 0x00


	//----- nvinfo : EIATTR_KPARAM_INFO
	.align		4
.L_4481:
        /*00b8*/ 	.byte	0x04, 0x17
        /*00ba*/ 	.short	(.L_4483 - .L_4482)
.L_4482:
        /*00bc*/ 	.word	0x00000000
        /*00c0*/ 	.short	0x0008
        /*00c2*/ 	.short	0x0034
        /*00c4*/ 	.byte	0x00, 0xf0, 0x11, 0x00


	//----- nvinfo : EIATTR_KPARAM_INFO
	.align		4
.L_4483:
        /*00c8*/ 	.byte	0x04, 0x17
        /*00ca*/ 	.short	(.L_4485 - .L_4484)
.L_4484:
        /*00cc*/ 	.word	0x00000000
        /*00d0*/ 	.short	0x0007
        /*00d2*/ 	.short	0x0030
        /*00d4*/ 	.byte	0x00, 0xf0, 0x11, 0x00


	//----- nvinfo : EIATTR_KPARAM_INFO
	.align		4
.L_4485:
        /*00d8*/ 	.byte	0x04, 0x17
        /*00da*/ 	.short	(.L_4487 - .L_4486)
.L_4486:
        /*00dc*/ 	.word	0x00000000
        /*00e0*/ 	.short	0x0006
        /*00e2*/ 	.short	0x002c
        /*00e4*/ 	.byte	0x00, 0xf0, 0x11, 0x00


	//----- nvinfo : EIATTR_KPARAM_INFO
	.align		4
.L_4487:
        /*00e8*/ 	.byte	0x04, 0x17
        /*00ea*/ 	.short	(.L_4489 - .L_4488)
.L_4488:
        /*00ec*/ 	.word	0x00000000
        /*00f0*/ 	.short	0x0005
        /*00f2*/ 	.short	0x0028
        /*00f4*/ 	.byte	0x00, 0xf0, 0x11, 0x00


	//----- nvinfo : EIATTR_KPARAM_INFO
	.align		4
.L_4489:
        /*00f8*/ 	.byte	0x04, 0x17
        /*00fa*/ 	.short	(.L_4491 - .L_4490)
.L_4490:
        /*00fc*/ 	.word	0x00000000
        /*0100*/ 	.short	0x0004
        /*0102*/ 	.short	0x0020
        /*0104*/ 	.byte	0x00, 0xf0, 0x21, 0x00


	//----- nvinfo : EIATTR_KPARAM_INFO
	.align		4
.L_4491:
        /*0108*/ 	.byte	0x04, 0x17
        /*010a*/ 	.short	(.L_4493 - .L_4492)
.L_4492:
        /*010c*/ 	.word	0x00000000
        /*0110*/ 	.short	0x0003
        /*0112*/ 	.short	0x0018
        /*0114*/ 	.byte	0x00, 0xf0, 0x21, 0x00


	//----- nvinfo : EIATTR_KPARAM_INFO
	.align		4
.L_4493:
        /*0118*/ 	.byte	0x04, 0x17
        /*011a*/ 	.short	(.L_4495 - .L_4494)
.L_4494:
        /*011c*/ 	.word	0x00000000
        /*0120*/ 	.short	0x0002
        /*0122*/ 	.short	0x0010
        /*0124*/ 	.byte	0x00, 0xf0, 0x21, 0x00


	//----- nvinfo : EIATTR_KPARAM_INFO
	.align		4
.L_4495:
        /*0128*/ 	.byte	0x04, 0x17
        /*012a*/ 	.short	(.L_4497 - .L_4496)
.L_4496:
        /*012c*/ 	.word	0x00000000
        /*0130*/ 	.short	0x0001
        /*0132*/ 	.short	0x0008
        /*0134*/ 	.byte	0x00, 0xf0, 0x21, 0x00


	//----- nvinfo : EIATTR_KPARAM_INFO
	.align		4
.L_4497:
        /*0138*/ 	.byte	0x04, 0x17
        /*013a*/ 	.short	(.L_4499 - .L_4498)
.L_4498:
        /*013c*/ 	.word	0x00000000
        /*0140*/ 	.short	0x0000
        /*0142*/ 	.short	0x0000
        /*0144*/ 	.byte	0x00, 0xf0, 0x21, 0x00


	//----- nvinfo : EIATTR_SPARSE_MMA_MASK
	.align		4
.L_4499:
        /*0148*/ 	.byte	0x03, 0x50
        /*014a*/ 	.short	0x0000


	//----- nvinfo : EIATTR_MAXREG_COUNT
	.align		4
        /*014c*/ 	.byte	0x03, 0x1b
        /*014e*/ 	.short	0x00ff


	//----- nvinfo : EIATTR_NUM_BARRIERS
	.align		4
        /*0150*/ 	.byte	0x02, 0x4c
        /*0152*/ 	.byte	0x01
	.zero		1


	//----- nvinfo : EIATTR_MERCURY_ISA_VERSION
	.align		4
        /*0154*/ 	.byte	0x03, 0x5f
        /*0156*/ 	.short	0x0101


	//----- nvinfo : EIATTR_EXIT_INSTR_OFFSETS
	.align		4
        /*0158*/ 	.byte	0x04, 0x1c
        /*015a*/ 	.short	(.L_4501 - .L_4500)


	//   ....[0]....
.L_4500:
        /*015c*/ 	.word	0x000000b0


	//   ....[1]....
        /*0160*/ 	.word	0x00000340


	//   ....[2]....
        /*0164*/ 	.word	0x00001650


	//   ....[3]....
        /*0168*/ 	.word	0x000017c0


	//   ....[4]....
        /*016c*/ 	.word	0x00001860


	//   ....[5]....
        /*0170*/ 	.word	0x000018a0


	//----- nvinfo : EIATTR_CRS_STACK_SIZE
	.align		4
.L_4501:
        /*0174*/ 	.byte	0x04, 0x1e
        /*0176*/ 	.short	(.L_4503 - .L_4502)
.L_4502:
        /*0178*/ 	.word	0x00000000


	//----- nvinfo : EIATTR_CBANK_PARAM_SIZE
	.align		4
.L_4503:
        /*017c*/ 	.byte	0x03, 0x19
        /*017e*/ 	.short	0x0074


	//----- nvinfo : EIATTR_PARAM_CBANK
	.align		4
        /*0180*/ 	.byte	0x04, 0x0a
        /*0182*/ 	.short	(.L_4505 - .L_4504)
	.align		4
.L_4504:
        /*0184*/ 	.word	index@(.nv.constant0._Z23gemm_half_q_half_kernelILi1ELi2ELb1ELb0ELi32EEvPK6__halfPKjS4_S2_PS0_iiiiPKtS7_iiiiiibS2_i)
        /*0188*/ 	.short	0x0210
        /*018a*/ 	.short	0x0074


	//----- nvinfo : EIATTR_SW_WAR
	.align		4
.L_4505:
        /*018c*/ 	.byte	0x04, 0x36
        /*018e*/ 	.short	(.L_4507 - .L_4506)
.L_4506:
        /*0190*/ 	.word	0x00000008
.L_4507:


//--------------------- .nv.callgraph             --------------------------
	.section	.nv.callgraph,"",@"SHT_CUDA_CALLGRAPH"
	.align	4
	.sectionentsize	8
	.align		4
        /*0000*/ 	.word	0x00000000
	.align		4
        /*0004*/ 	.word	0xffffffff
	.align		4
        /*0008*/ 	.word	0x00000000
	.align		4
        /*000c*/ 	.word	0xfffffffe
	.align		4
        /*0010*/ 	.word	0x00000000
	.align		4
        /*0014*/ 	.word	0xfffffffd
	.align		4
        /*0018*/ 	.word	0x00000000
	.align		4
        /*001c*/ 	.word	0xfffffffc


//--------------------- .nv.constant4             --------------------------
	.section	.nv.constant4,"a",@progbits
	.align	8
	.align		8
.nv.constant4:
        /*0000*/ 	.dword	_ZN46_INTERNAL_5f81d751_15_unit_exl2_2a_cu_7deea0f34cuda3std3__45__cpo5beginE
	.align		8
        /*0008*/ 	.dword	_ZN46_INTERNAL_5f81d751_15_unit_exl2_2a_cu_7deea0f34cuda3std3__45__cpo3endE
	.align		8
        /*0010*/ 	.dword	_ZN46_INTERNAL_5f81d751_15_unit_exl2_2a_cu_7deea0f34cuda3std3__45__cpo6cbeginE
	.align		8
        /*0018*/ 	.dword	_ZN46_INTERNAL_5f81d751_15_unit_exl2_2a_cu_7deea0f34cuda3std3__45__cpo4cendE
	.align		8
        /*0020*/ 	.dword	_ZN46_INTERNAL_5f81d751_15_unit_exl2_2a_cu_7deea0f34cuda3std3__45__cpo6rbeginE
	.align		8
        /*0028*/ 	.dword	_ZN46_INTERNAL_5f81d751_15_unit_exl2_2a_cu_7deea0f34cuda3std3__45__cpo4rendE
	.align		8
        /*0030*/ 	.dword	_ZN46_INTERNAL_5f81d751_15_unit_exl2_2a_cu_7deea0f34cuda3std3__45__cpo7crbeginE
	.align		8
        /*0038*/ 	.dword	_ZN46_INTERNAL_5f81d751_15_unit_exl2_2a_cu_7deea0f34cuda3std3__45__cpo5crendE
	.align		8
        /*0040*/ 	.dword	_ZN46_INTERNAL_5f81d751_15_unit_exl2_2a_cu_7deea0f34cuda3std3__448_GLOBAL__N__5f81d751_15_unit_exl2_2a_cu_7deea0f36ignoreE
	.align		8
        /*0048*/ 	.dword	_ZN46_INTERNAL_5f81d751_15_unit_exl2_2a_cu_7deea0f34cuda3std3__419piecewise_constructE
	.align		8
        /*0050*/ 	.dword	_ZN46_INTERNAL_5f81d751_15_unit_exl2_2a_cu_7deea0f34cuda3std3__48in_placeE
	.align		8
        /*0058*/ 	.dword	_ZN46_INTERNAL_5f81d751_15_unit_exl2_2a_cu_7deea0f34cuda3std3__420unreachable_sentinelE
	.align		8
        /*0060*/ 	.dword	_ZN46_INTERNAL_5f81d751_15_unit_exl2_2a_cu_7deea0f34cuda3std6ranges3__45__cpo4swapE
	.align		8
        /*0068*/ 	.dword	_ZN46_INTERNAL_5f81d751_15_unit_exl2_2a_cu_7deea0f34cuda3std6ranges3__45__cpo9iter_moveE
	.align		8
        /*0070*/ 	.dword	_ZN46_INTERNAL_5f81d751_15_unit_exl2_2a_cu_7deea0f34cuda3std6ranges3__45__cpo5beginE
	.align		8
        /*0078*/ 	.dword	_ZN46_INTERNAL_5f81d751_15_unit_exl2_2a_cu_7deea0f34cuda3std6ranges3__45__cpo3endE
	.align		8
        /*0080*/ 	.dword	_ZN46_INTERNAL_5f81d751_15_unit_exl2_2a_cu_7deea0f34cuda3std6ranges3__45__cpo6cbeginE
	.align		8
        /*0088*/ 	.dword	_ZN46_INTERNAL_5f81d751_15_unit_exl2_2a_cu_7deea0f34cuda3std6ranges3__45__cpo4cendE
	.align		8
        /*0090*/ 	.dword	_ZN46_INTERNAL_5f81d751_15_unit_exl2_2a_cu_7deea0f34cuda3std6ranges3__45__cpo7advanceE
	.align		8
        /*0098*/ 	.dword	_ZN46_INTERNAL_5f81d751_15_unit_exl2_2a_cu_7deea0f34cuda3std6ranges3__45__cpo9iter_swapE
	.align		8
        /*00a0*/ 	.dword	_ZN46_INTERNAL_5f81d751_15_unit_exl2_2a_cu_7deea0f34cuda3std6ranges3__45__cpo4nextE
	.align		8
        /*00a8*/ 	.dword	_ZN46_INTERNAL_5f81d751_15_unit_exl2_2a_cu_7deea0f34cuda3std6ranges3__45__cpo4prevE
	.align		8
        /*00b0*/ 	.dword	_ZN46_INTERNAL_5f81d751_15_unit_exl2_2a_cu_7deea0f34cuda3std6ranges3__45__cpo4dataE
	.align		8
        /*00b8*/ 	.dword	_ZN46_INTERNAL_5f81d751_15_unit_exl2_2a_cu_7deea0f34cuda3std6ranges3__45__cpo5cdataE
	.align		8
        /*00c0*/ 	.dword	_ZN46_INTERNAL_5f81d751_15_unit_exl2_2a_cu_7deea0f34cuda3std6ranges3__45__cpo4sizeE
	.align		8
        /*00c8*/ 	.dword	_ZN46_INTERNAL_5f81d751_15_unit_exl2_2a_cu_7deea0f34cuda3std6ranges3__45__cpo5ssizeE
	.align		8
        /*00d0*/ 	.dword	_ZN46_INTERNAL_5f81d751_15_unit_exl2_2a_cu_7deea0f34cuda3std6ranges3__45__cpo8distanceE
	.align		8
        /*00d8*/ 	.dword	_ZN46_INTERNAL_5f81d751_15_unit_exl2_2a_cu_7deea0f36thrust23THRUST_300001_SM_900_NS6system6detail10sequential3seqE


//--------------------- .text._Z23gemm_half_q_half_kernelILi4ELi32ELb1ELb0ELi64EEvPK6__halfPKjS4_S2_PS0_iiiiPKtS7_iiiiiibS2_i --------------------------
	.section	.text._Z23gemm_half_q_half_kernelILi4ELi32ELb1ELb0ELi64EEvPK6__halfPKjS4_S2_PS0_iiiiPKtS7_iiiiiibS2_i,"ax",@progbits
	.align	128
        .global         _Z23gemm_half_q_half_kernelILi4ELi32ELb1ELb0ELi64EEvPK6__halfPKjS4_S2_PS0_iiiiPKtS7_iiiiiibS2_i
        .type           _Z23gemm_half_q_half_kernelILi4ELi32ELb1ELb0ELi64EEvPK6__halfPKjS4_S2_PS0_iiiiPKtS7_iiiiiibS2_i,@function
        .size           _Z23gemm_half_q_half_kernelILi4ELi32ELb1ELb0ELi64EEvPK6__halfPKjS4_S2_PS0_iiiiPKtS7_iiiiiibS2_i,(.L_x_3660 - _Z23gemm_half_q_half_kernelILi4ELi32ELb1ELb0ELi64EEvPK6__halfPKjS4_S2_PS0_iiiiPKtS7_iiiiiibS2_i)
        .other          _Z23gemm_half_q_half_kernelILi4ELi32ELb1ELb0ELi64EEvPK6__halfPKjS4_S2_PS0_iiiiPKtS7_iiiiiibS2_i,@"STO_CUDA_ENTRY STV_DEFAULT"
_Z23gemm_half_q_half_kernelILi4ELi32ELb1ELb0ELi64EEvPK6__halfPKjS4_S2_PS0_iiiiPKtS7_iiiiiibS2_i:
.text._Z23gemm_half_q_half_kernelILi4ELi32ELb1ELb0ELi64EEvPK6__halfPKjS4_S2_PS0_iiiiPKtS7_iiiiiibS2_i:
[----:B------:R-:W0:Y:S01]  /*0000*/  LDC R1, c[0x0][0x28] ;  /* 0x00000a00ff017b82 */ /* 0x000e220000000800 */
[----:B------:R-:W1:Y:S07]  /*0010*/  S2R R4, SR_CTAID.Y ;  /* 0x0000000000047919 */ /* 0x000e6e0000002600 */
[----:B------:R-:W1:Y:S01]  /*0020*/  LDC R9, c[0x0][0x238] ;  /* 0x00008e00ff097b82 */ /* 0x000e620000000800 */
[----:B------:R-:W-:Y:S01]  /*0030*/  ULDC.64 UR8, c[0x0][0x208] ;  /* 0x0000820000087ab9 */ /* 0x000fe20000000a00 */
[----:B0-----:R-:W-:Y:S01]  /*0040*/  IADD3 R1, R1, -0x10, RZ ;  /* 0xfffffff001017810 */ /* 0x001fe20007ffe0ff */
[----:B------:R-:W0:Y:S01]  /*0050*/  S2R R0, SR_CTAID.Z ;  /* 0x0000000000007919 */ /* 0x000e220000002700 */
[----:B------:R-:W-:-:S02]  /*0060*/  PRMT R7, RZ, 0x7610, R7 ;  /* 0x00007610ff077816 */ /* 0x000fc40000000007 */
[----:B------:R-:W-:Y:S01]  /*0070*/  PRMT R58, RZ, 0x7610, R58 ;  /* 0x00007610ff3a7816 */ /* 0x000fe2000000003a */
[----:B------:R-:W2:Y:S01]  /*0080*/  S2R R2, SR_TID.X ;  /* 0x0000000000027919 */ /* 0x000ea20000002100 */
[----:B------:R-:W3:Y:S01]  /*0090*/  S2UR UR4, SR_CTAID.X ;  /* 0x00000000000479c3 */ /* 0x000ee20000002500 */
[----:B------:R-:W-:Y:S02]  /*00a0*/  PRMT R57, RZ, 0x7610, R57 ;  /* 0x00007610ff397816 */ /* 0x000fe40000000039 */
[----:B------:R-:W-:Y:S02]  /*00b0*/  PRMT R56, RZ, 0x7610, R56 ;  /* 0x00007610ff387816 */ /* 0x000fe40000000038 */
[----:B------:R-:W-:-:S03]  /*00c0*/  PRMT R5, RZ, 0x7610, R5 ;  /* 0x00007610ff057816 */ /* 0x000fc60000000005 */
[----:B------:R-:W4:Y:S01]  /*00d0*/  LDC R3, c[0x0][0x240] ;  /* 0x00009000ff037b82 */ /* 0x000f220000000800 */
[----:B-1----:R-:W-:Y:S01]  /*00e0*/  IMAD R9, R4, -0x4, R9 ;  /* 0xfffffffc04097824 */ /* 0x002fe200078e0209 */
[----:B---3--:R-:W-:Y:S01]  /*00f0*/  USHF.L.U32 UR4, UR4, 0x8, URZ ;  /* 0x0000000804047899 */ /* 0x008fe2000800063f */
[----:B0-----:R-:W-:-:S03]  /*0100*/  IMAD.SHL.U32 R59, R0, 0x40, RZ ;  /* 0x00000040003b7824 */ /* 0x001fc600078e00ff */
[C---:B------:R-:W-:Y:S02]  /*0110*/  ISETP.GE.AND P1, PT, R9.reuse, 0x1, PT ;  /* 0x000000010900780c */ /* 0x040fe40003f26270 */
[----:B------:R-:W-:Y:S02]  /*0120*/  VIMNMX R61, R9, 0x4, PT ;  /* 0x00000004093d7848 */ /* 0x000fe40003fe0100 */
[----:B--2---:R-:W-:Y:S02]  /*0130*/  LEA R11, R2, UR4, 0x2 ;  /* 0x00000004020b7c11 */ /* 0x004fe4000f8e10ff */
[----:B----4-:R-:W-:-:S07]  /*0140*/  VIADDMNMX R60, R59, 0x40, R3, PT ;  /* 0x000000403b3c7846 */ /* 0x010fce0003800103 */
[----:B------:R-:W-:Y:S05]  /*0150*/  @!P1 BRA `(.L_x_0) ;  /* 0x00000000006c9947 */ /* 0x000fea0003800000 */
[----:B------:R-:W0:Y:S02]  /*0160*/  LDC.64 R12, c[0x0][0x278] ;  /* 0x00009e00ff0c7b82 */ /* 0x000e240000000a00 */
[----:B0-----:R-:W2:Y:S01]  /*0170*/  LDG.E.U16 R56, desc[UR8][R12.64] ;  /* 0x000000080c387981 */ /* 0x001ea2000c1e1500 */
[----:B------:R-:W-:Y:S02]  /*0180*/  ISETP.GE.AND P0, PT, R61, 0x2, PT ;  /* 0x000000023d00780c */ /* 0x000fe40003f06270 */
[----:B--2---:R-:W-:-:S11]  /*0190*/  PRMT R5, R56, 0x7610, R5 ;  /* 0x0000761038057816 */ /* 0x004fd60000000005 */
[----:B------:R-:W-:Y:S05]  /*01a0*/  @!P0 BRA `(.L_x_0) ;  /* 0x0000000000588947 */ /* 0x000fea0003800000 */
[----:B------:R-:W0:Y:S08]  /*01b0*/  LDC R8, c[0x0][0x280] ;  /* 0x0000a000ff087b82 */ /* 0x000e300000000800 */
[----:B------:R-:W1:Y:S01]  /*01c0*/  LDC.64 R12, c[0x0][0x278] ;  /* 0x00009e00ff0c7b82 */ /* 0x000e620000000a00 */
[----:B0-----:R-:W-:Y:S02]  /*01d0*/  SHF.R.S32.HI R17, RZ, 0x1f, R8 ;  /* 0x0000001fff117819 */ /* 0x001fe40000011408 */
[----:B------:R-:W-:-:S02]  /*01e0*/  SHF.L.U32 R15, R8, 0x1, RZ ;  /* 0x00000001080f7819 */ /* 0x000fc400000006ff */
[----:B------:R-:W-:Y:S02]  /*01f0*/  SHF.L.U64.HI R6, R8, 0x1, R17 ;  /* 0x0000000108067819 */ /* 0x000fe40000010211 */
[----:B-1----:R-:W-:-:S05]  /*0200*/  IADD3 R12, P0, R15, R12, RZ ;  /* 0x0000000c0f0c7210 */ /* 0x002fca0007f1e0ff */
[----:B------:R-:W-:-:S05]  /*0210*/  IMAD.X R13, R6, 0x1, R13, P0 ;  /* 0x00000001060d7824 */ /* 0x000fca00000e060d */
[----:B------:R-:W2:Y:S01]  /*0220*/  LDG.E.U16 R57, desc[UR8][R12.64] ;  /* 0x000000080c397981 */ /* 0x000ea2000c1e1500 */
[----:B------:R-:W-:Y:S02]  /*0230*/  ISETP.NE.AND P0, PT, R61, 0x2, PT ;  /* 0x000000023d00780c */ /* 0x000fe40003f05270 */
[----:B------:R-:W-:Y:S02]  /*0240*/  PRMT R58, RZ, 0x7610, R58 ;  /* 0x00007610ff3a7816 */ /* 0x000fe4000000003a */
[----:B--2---:R-:W-:-:S09]  /*0250*/  LOP3.LUT R5, R57, R56, RZ, 0xfc, !PT ;  /* 0x0000003839057212 */ /* 0x004fd200078efcff */
[----:B------:R-:W-:Y:S05]  /*0260*/  @!P0 BRA `(.L_x_0) ;  /* 0x0000000000288947 */ /* 0x000fea0003800000 */
[----:B------:R-:W-:Y:S02]  /*0270*/  ISETP.GE.AND P0, PT, R61, 0x4, PT ;  /* 0x000000043d00780c */ /* 0x000fe40003f06270 */
[----:B------:R-:W-:-:S04]  /*0280*/  IADD3 R14, P2, R12, R15, RZ ;  /* 0x0000000f0c0e7210 */ /* 0x000fc80007f5e0ff */
[----:B------:R-:W-:-:S05]  /*0290*/  IADD3.X R15, R13, R6, RZ, P2, !PT ;  /* 0x000000060d0f7210 */ /* 0x000fca00017fe4ff */
[----:B------:R-:W2:Y:S02]  /*02a0*/  LDG.E.U16 R58, desc[UR8][R14.64] ;  /* 0x000000080e3a7981 */ /* 0x000ea4000c1e1500 */
[----:B------:R-:W-:-:S04]  /*02b0*/  @P0 LEA R12, P2, R8, R12, 0x2 ;  /* 0x0000000c080c0211 */ /* 0x000fc800078410ff */
[----:B------:R-:W-:-:S05]  /*02c0*/  @P0 LEA.HI.X R13, R8, R13, R17, 0x2, P2 ;  /* 0x0000000d080d0211 */ /* 0x000fca00010f1411 */
[----:B------:R-:W3:Y:S01]  /*02d0*/  @P0 LDG.E.U16 R7, desc[UR8][R12.64] ;  /* 0x000000080c070981 */ /* 0x000ee2000c1e1500 */
[----:B--2---:R-:W-:-:S04]  /*02e0*/  LOP3.LUT R5, R58, R5, RZ, 0xfc, !PT ;  /* 0x000000053a057212 */ /* 0x004fc800078efcff */
[----:B---3--:R-:W-:-:S04]  /*02f0*/  @P0 LOP3.LUT R6, R7, R5, RZ, 0xfc, !PT ;  /* 0x0000000507060212 */ /* 0x008fc800078efcff */
[----:B------:R-:W-:-:S07]  /*0300*/  @P0 PRMT R5, R6, 0x7610, R5 ;  /* 0x0000761006050816 */ /* 0x000fce0000000005 */
.L_x_0:
[----:B------:R-:W-:-:S04]  /*0310*/  PRMT R5, R5, 0x9910, RZ ;  /* 0x0000991005057816 */ /* 0x000fc800000000ff */
[----:B------:R-:W-:-:S13]  /*0320*/  ISETP.NE.AND P0, PT, R5, RZ, PT ;  /* 0x000000ff0500720c */ /* 0x000fda0003f05270 */
[----:B------:R-:W-:Y:S05]  /*0330*/  @!P0 EXIT ;  /* 0x000000000000894d */ /* 0x000fea0003800000 */
[----:B------:R-:W-:Y:S01]  /*0340*/  IMAD.IADD R5, R59, 0x1, R2 ;  /* 0x000000013b057824 */ /* 0x000fe200078e0202 */
[----:B------:R-:W-:Y:S04]  /*0350*/  BSSY B0, `(.L_x_1) ;  /* 0x000006b000007945 */ /* 0x000fe80003800000 */
[----:B------:R-:W-:-:S13]  /*0360*/  ISETP.GE.OR P0, PT, R5, R60, !P1 ;  /* 0x0000003c0500720c */ /* 0x000fda0004f06670 */
[----:B------:R-:W-:Y:S05]  /*0370*/  @P0 BRA `(.L_x_2) ;  /* 0x0000000400a00947 */ /* 0x000fea0003800000 */
[----:B------:R-:W-:Y:S01]  /*0380*/  ULDC.64 UR6, c[0x0][0x250] ;  /* 0x0000940000067ab9 */ /* 0x000fe20000000a00 */
[----:B------:R-:W-:Y:S02]  /*0390*/  SHF.R.S32.HI R6, RZ, 0x1f, R5 ;  /* 0x0000001fff067819 */ /* 0x000fe40000011405 */
[----:B------:R-:W-:-:S04]  /*03a0*/  ISETP.NE.U32.AND P0, PT, RZ, UR6, PT ;  /* 0x00000006ff007c0c */ /* 0x000fc8000bf05070 */
[----:B------:R-:W-:-:S13]  /*03b0*/  ISETP.NE.AND.EX P0, PT, RZ, UR7, PT, P0 ;  /* 0x00000007ff007c0c */ /* 0x000fda000bf05300 */
[----:B------:R-:W-:Y:S05]  /*03c0*/  @!P0 BRA `(.L_x_3) ;  /* 0x0000000000d08947 */ /* 0x000fea0003800000 */
[C---:B------:R-:W-:Y:S01]  /*03d0*/  LEA R14, P0, R5.reuse, UR6, 0x1 ;  /* 0x00000006050e7c11 */ /* 0x040fe2000f8008ff */
[----:B------:R-:W-:Y:S01]  /*03e0*/  UMOV UR5, 0x400 ;  /* 0x0000040000057882 */ /* 0x000fe20000000000 */
[----:B------:R-:W-:Y:S02]  /*03f0*/  ULDC.64 UR10, c[0x0][0x210] ;  /* 0x00008400000a7ab9 */ /* 0x000fe40000000a00 */
[----:B------:R-:W-:-:S05]  /*0400*/  LEA.HI.X R15, R5, UR7, R6, 0x1, P0 ;  /* 0x00000007050f7c11 */ /* 0x000fca00080f0c06 */
[----:B------:R-:W2:Y:S01]  /*0410*/  LDG.E.U16.CONSTANT R14, desc[UR8][R14.64] ;  /* 0x000000080e0e7981 */ /* 0x000ea2000c1e9500 */
[----:B------:R-:W0:Y:S01]  /*0420*/  S2UR UR6, SR_CgaCtaId ;  /* 0x00000000000679c3 */ /* 0x000e220000008800 */
[----:B------:R-:W-:Y:S01]  /*0430*/  IMAD R5, R4, R3, RZ ;  /* 0x0000000304057224 */ /* 0x000fe200078e02ff */
[----:B------:R-:W-:-:S04]  /*0440*/  ISETP.GT.AND P2, PT, R61, 0x3, PT ;  /* 0x000000033d00780c */ /* 0x000fc80003f44270 */
[----:B------:R-:W-:Y:S01]  /*0450*/  SHF.L.U32 R5, R5, 0x2, RZ ;  /* 0x0000000205057819 */ /* 0x000fe200000006ff */
[----:B0-----:R-:W-:-:S03]  /*0460*/  ULEA UR5, UR6, UR5, 0x18 ;  /* 0x0000000506057291 */ /* 0x001fc6000f8ec03f */
[----:B--2---:R-:W-:-:S04]  /*0470*/  IADD3 R6, P0, R14, R5, RZ ;  /* 0x000000050e067210 */ /* 0x004fc80007f1e0ff */
[----:B------:R-:W-:Y:S02]  /*0480*/  LEA.HI.X.SX32 R5, R5, RZ, 0x1, P0 ;  /* 0x000000ff05057211 */ /* 0x000fe400000f0eff */
[----:B------:R-:W-:-:S04]  /*0490*/  LEA R12, P0, R6, UR10, 0x1 ;  /* 0x0000000a060c7c11 */ /* 0x000fc8000f8008ff */
[----:B------:R-:W-:Y:S01]  /*04a0*/  LEA.HI.X R13, R6, UR11, R5, 0x1, P0 ;  /* 0x0000000b060d7c11 */ /* 0x000fe200080f0c05 */
[----:B------:R-:W-:Y:S01]  /*04b0*/  IMAD.MOV.U32 R6, RZ, RZ, RZ ;  /* 0x000000ffff067224 */ /* 0x000fe200078e00ff */
[----:B------:R-:W-:Y:S02]  /*04c0*/  LEA R5, R2, UR5, 0x1 ;  /* 0x0000000502057c11 */ /* 0x000fe4000f8e08ff */
[----:B------:R-:W-:Y:S01]  /*04d0*/  PLOP3.LUT P0, PT, PT, PT, PT, 0x80, 0x0 ;  /* 0x000000000000781c */ /* 0x000fe20003f0f070 */
[----:B------:R-:W-:-:S12]  /*04e0*/  @!P2 BRA `(.L_x_4) ;  /* 0x000000000048a947 */ /* 0x000fd80003800000 */
[----:B------:R-:W-:Y:S02]  /*04f0*/  PLOP3.LUT P0, PT, PT, PT, PT, 0x8, 0x0 ;  /* 0x000000000000781c */ /* 0x000fe40003f0e170 */
[----:B------:R-:W-:-:S11]  /*0500*/  IADD3 R21, R61, -0x3, RZ ;  /* 0xfffffffd3d157810 */ /* 0x000fd60007ffe0ff */
.L_x_5:
[C---:B------:R-:W-:Y:S01]  /*0510*/  IMAD.WIDE R14, R3.reuse, 0x2, R12 ;  /* 0x00000002030e7825 */ /* 0x040fe200078e020c */
[----:B------:R0:W2:Y:S03]  /*0520*/  LDG.E.U16.CONSTANT R8, desc[UR8][R12.64] ;  /* 0x000000080c087981 */ /* 0x0000a6000c1e9500 */
[C---:B------:R-:W-:Y:S02]  /*0530*/  IMAD.WIDE R16, R3.reuse, 0x2, R14 ;  /* 0x0000000203107825 */ /* 0x040fe400078e020e */
[----:B------:R-:W3:Y:S02]  /*0540*/  LDG.E.U16.CONSTANT R14, desc[UR8][R14.64] ;  /* 0x000000080e0e7981 */ /* 0x000ee4000c1e9500 */
[----:B------:R-:W-:Y:S02]  /*0550*/  IMAD.WIDE R18, R3, 0x2, R16 ;  /* 0x0000000203127825 */ /* 0x000fe400078e0210 */
[----:B------:R-:W4:Y:S04]  /*0560*/  LDG.E.U16.CONSTANT R16, desc[UR8][R16.64] ;  /* 0x0000000810107981 */ /* 0x000f28000c1e9500 */
[----:B------:R-:W5:Y:S01]  /*0570*/  LDG.E.U16.CONSTANT R10, desc[UR8][R18.64] ;  /* 0x00000008120a7981 */ /* 0x000f62000c1e9500 */
[----:B------:R-:W-:-:S05]  /*0580*/  VIADD R6, R6, 0x4 ;  /* 0x0000000406067836 */ /* 0x000fca0000000000 */
[----:B------:R-:W-:Y:S01]  /*0590*/  ISETP.GE.AND P2, PT, R6, R21, PT ;  /* 0x000000150600720c */ /* 0x000fe20003f46270 */
[----:B0-----:R-:W-:Y:S01]  /*05a0*/  IMAD.WIDE R12, R3, 0x2, R18 ;  /* 0x00000002030c7825 */ /* 0x001fe200078e0212 */
[----:B--2---:R-:W-:Y:S04]  /*05b0*/  STS.U16 [R5], R8 ;  /* 0x0000000805007388 */ /* 0x004fe80000000400 */
[----:B---3--:R-:W-:Y:S04]  /*05c0*/  STS.U16 [R5+0x80], R14 ;  /* 0x0000800e05007388 */ /* 0x008fe80000000400 */
[----:B----4-:R-:W-:Y:S04]  /*05d0*/  STS.U16 [R5+0x100], R16 ;  /* 0x0001001005007388 */ /* 0x010fe80000000400 */
[----:B-----5:R0:W-:Y:S02]  /*05e0*/  STS.U16 [R5+0x180], R10 ;  /* 0x0001800a05007388 */ /* 0x0201e40000000400 */
[----:B0-----:R-:W-:Y:S01]  /*05f0*/  IADD3 R5, R5, 0x200, RZ ;  /* 0x0000020005057810 */ /* 0x001fe20007ffe0ff */
[----:B------:R-:W-:Y:S06]  /*0600*/  @!P2 BRA `(.L_x_5) ;  /* 0xfffffffc00c0a947 */ /* 0x000fec000383ffff */
.L_x_4:
[----:B------:R-:W-:-:S04]  /*0610*/  IADD3 R8, R61, -R6, RZ ;  /* 0x800000063d087210 */ /* 0x000fc80007ffe0ff */
[----:B------:R-:W-:-:S13]  /*0620*/  ISETP.GT.AND P2, PT, R8, 0x1, PT ;  /* 0x000000010800780c */ /* 0x000fda0003f44270 */
[----:B------:R-:W-:Y:S01]  /*0630*/  @P2 IMAD.WIDE R14, R3, 0x2, R12 ;  /* 0x00000002030e2825 */ /* 0x000fe200078e020c */
[----:B------:R0:W2:Y:S04]  /*0640*/  @P2 LDG.E.U16.CONSTANT R8, desc[UR8][R12.64] ;  /* 0x000000080c082981 */ /* 0x0000a8000c1e9500 */
[----:B------:R-:W3:Y:S01]  /*0650*/  @P2 LDG.E.U16.CONSTANT R10, desc[UR8][R14.64] ;  /* 0x000000080e0a2981 */ /* 0x000ee2000c1e9500 */
[----:B------:R-:W-:Y:S01]  /*0660*/  @P2 VIADD R6, R6, 0x2 ;  /* 0x0000000206062836 */ /* 0x000fe20000000000 */
[----:B------:R-:W-:-:S04]  /*0670*/  @P2 PLOP3.LUT P0, PT, PT, PT, PT, 0x8, 0x0 ;  /* 0x000000000000281c */ /* 0x000fc80003f0e170 */
[----:B------:R-:W-:Y:S01]  /*0680*/  ISETP.LT.OR P0, PT, R6, R61, P0 ;  /* 0x0000003d0600720c */ /* 0x000fe20000701670 */
[----:B0-----:R-:W-:Y:S01]  /*0690*/  @P2 IMAD.WIDE R12, R3, 0x2, R14 ;  /* 0x00000002030c2825 */ /* 0x001fe200078e020e */
[----:B--2---:R-:W-:Y:S04]  /*06a0*/  @P2 STS.U16 [R5], R8 ;  /* 0x0000000805002388 */ /* 0x004fe80000000400 */
[----:B---3--:R0:W-:Y:S02]  /*06b0*/  @P2 STS.U16 [R5+0x80], R10 ;  /* 0x0000800a05002388 */ /* 0x0081e40000000400 */
[----:B0-----:R-:W-:-:S05]  /*06c0*/  @P2 IADD3 R5, R5, 0x100, RZ ;  /* 0x0000010005052810 */ /* 0x001fca0007ffe0ff */
[----:B------:R-:W-:Y:S05]  /*06d0*/  @!P0 BRA `(.L_x_2) ;  /* 0x0000000000c88947 */ /* 0x000fea0003800000 */
[----:B------:R-:W2:Y:S04]  /*06e0*/  LDG.E.U16.CONSTANT R12, desc[UR8][R12.64] ;  /* 0x000000080c0c7981 */ /* 0x000ea8000c1e9500 */
[----:B--2---:R0:W-:Y:S01]  /*06f0*/  STS.U16 [R5], R12 ;  /* 0x0000000c05007388 */ /* 0x0041e20000000400 */
[----:B------:R-:W-:Y:S05]  /*0700*/  BRA `(.L_x_2) ;  /* 0x0000000000bc7947 */ /* 0x000fea0003800000 */
.L_x_3:
[----:B------:R-:W0:Y:S01]  /*0710*/  S2UR UR6, SR_CgaCtaId ;  /* 0x00000000000679c3 */ /* 0x000e220000008800 */
[----:B------:R-:W-:Y:S01]  /*0720*/  IMAD R8, R4, R3, RZ ;  /* 0x0000000304087224 */ /* 0x000fe200078e02ff */
[----:B------:R-:W-:Y:S01]  /*0730*/  ISETP.GT.AND P2, PT, R61, 0x3, PT ;  /* 0x000000033d00780c */ /* 0x000fe20003f44270 */
[----:B------:R-:W-:Y:S01]  /*0740*/  UMOV UR5, 0x400 ;  /* 0x0000040000057882 */ /* 0x000fe20000000000 */
[----:B------:R-:W-:Y:S02]  /*0750*/  ULDC.64 UR10, c[0x0][0x210] ;  /* 0x00008400000a7ab9 */ /* 0x000fe40000000a00 */
[----:B------:R-:W-:-:S04]  /*0760*/  SHF.L.U32 R8, R8, 0x2, RZ ;  /* 0x0000000208087819 */ /* 0x000fc800000006ff */
[----:B------:R-:W-:-:S04]  /*0770*/  IADD3 R5, P0, R5, R8, RZ ;  /* 0x0000000805057210 */ /* 0x000fc80007f1e0ff */
[----:B------:R-:W-:Y:S02]  /*0780*/  LEA.HI.X.SX32 R6, R8, R6, 0x1, P0 ;  /* 0x0000000608067211 */ /* 0x000fe400000f0eff */
[----:B------:R-:W-:-:S04]  /*0790*/  LEA R12, P0, R5, UR10, 0x1 ;  /* 0x0000000a050c7c11 */ /* 0x000fc8000f8008ff */
[----:B------:R-:W-:Y:S01]  /*07a0*/  LEA.HI.X R13, R5, UR11, R6, 0x1, P0 ;  /* 0x0000000b050d7c11 */ /* 0x000fe200080f0c06 */
[----:B------:R-:W-:Y:S01]  /*07b0*/  IMAD.MOV.U32 R6, RZ, RZ, RZ ;  /* 0x000000ffff067224 */ /* 0x000fe200078e00ff */
[----:B------:R-:W-:Y:S01]  /*07c0*/  PLOP3.LUT P0, PT, PT, PT, PT, 0x80, 0x0 ;  /* 0x000000000000781c */ /* 0x000fe20003f0f070 */
[----:B0-----:R-:W-:-:S06]  /*07d0*/  ULEA UR5, UR6, UR5, 0x18 ;  /* 0x0000000506057291 */ /* 0x001fcc000f8ec03f */
[----:B------:R-:W-:Y:S01]  /*07e0*/  LEA R5, R2, UR5, 0x1 ;  /* 0x0000000502057c11 */ /* 0x000fe2000f8e08ff */
[----:B------:R-:W-:Y:S06]  /*07f0*/  @!P2 BRA `(.L_x_6) ;  /* 0x000000000048a947 */ /* 0x000fec0003800000 */
[----:B------:R-:W-:Y:S02]  /*0800*/  PLOP3.LUT P0, PT, PT, PT, PT, 0x8, 0x0 ;  /* 0x000000000000781c */ /* 0x000fe40003f0e170 */
[----:B------:R-:W-:-:S11]  /*0810*/  IADD3 R21, R61, -0x3, RZ ;  /* 0xfffffffd3d157810 */ /* 0x000fd60007ffe0ff */
.L_x_7:
[C---:B------:R-:W-:Y:S01]  /*0820*/  IMAD.WIDE R14, R3.reuse, 0x2, R12 ;  /* 0x00000002030e7825 */ /* 0x040fe200078e020c */
[----:B------:R0:W2:Y:S03]  /*0830*/  LDG.E.U16.CONSTANT R8, desc[UR8][R12.64] ;  /* 0x000000080c087981 */ /* 0x0000a6000c1e9500 */
[C---:B------:R-:W-:Y:S02]  /*0840*/  IMAD.WIDE R16, R3.reuse, 0x2, R14 ;  /* 0x0000000203107825 */ /* 0x040fe400078e020e */
[----:B------:R-:W3:Y:S02]  /*0850*/  LDG.E.U16.CONSTANT R14, desc[UR8][R14.64] ;  /* 0x000000080e0e7981 */ /* 0x000ee4000c1e9500 */
[----:B------:R-:W-:Y:S02]  /*0860*/  IMAD.WIDE R18, R3, 0x2, R16 ;  /* 0x0000000203127825 */ /* 0x000fe400078e0210 */
[----:B------:R-:W4:Y:S04]  /*0870*/  LDG.E.U16.CONSTANT R16, desc[UR8][R16.64] ;  /* 0x0000000810107981 */ /* 0x000f28000c1e9500 */
[----:B------:R-:W5:Y:S01]  /*0880*/  LDG.E.U16.CONSTANT R10, desc[UR8][R18.64] ;  /* 0x00000008120a7981 */ /* 0x000f62000c1e9500 */
[----:B------:R-:W-:-:S04]  /*0890*/  IADD3 R6, R6, 0x4, RZ ;  /* 0x0000000406067810 */ /* 0x000fc80007ffe0ff */
[----:B------:R-:W-:Y:S01]  /*08a0*/  ISETP.GE.AND P2, PT, R6, R21, PT ;  /* 0x000000150600720c */ /* 0x000fe20003f46270 */
[----:B0-----:R-:W-:Y:S01]  /*08b0*/  IMAD.WIDE R12, R3, 0x2, R18 ;  /* 0x00000002030c7825 */ /* 0x001fe200078e0212 */
[----:B--2---:R-:W-:Y:S04]  /*08c0*/  STS.U16 [R5], R8 ;  /* 0x0000000805007388 */ /* 0x004fe80000000400 */
[----:B---3--:R-:W-:Y:S04]  /*08d0*/  STS.U16 [R5+0x80], R14 ;  /* 0x0000800e05007388 */ /* 0x008fe80000000400 */
[----:B----4-:R-:W-:Y:S04]  /*08e0*/  STS.U16 [R5+0x100], R16 ;  /* 0x0001001005007388 */ /* 0x010fe80000000400 */
[----:B-----5:R0:W-:Y:S02]  /*08f0*/  STS.U16 [R5+0x180], R10 ;  /* 0x0001800a05007388 */ /* 0x0201e40000000400 */
[----:B0-----:R-:W-:Y:S01]  /*0900*/  VIADD R5, R5, 0x200 ;  /* 0x0000020005057836 */ /* 0x001fe20000000000 */
[----:B------:R-:W-:Y:S06]  /*0910*/  @!P2 BRA `(.L_x_7) ;  /* 0xfffffffc00c0a947 */ /* 0x000fec000383ffff */
.L_x_6:
[----:B------:R-:W-:-:S04]  /*0920*/  IADD3 R8, R61, -R6, RZ ;  /* 0x800000063d087210 */ /* 0x000fc80007ffe0ff */
[----:B------:R-:W-:-:S13]  /*0930*/  ISETP.GT.AND P2, PT, R8, 0x1, PT ;  /* 0x000000010800780c */ /* 0x000fda0003f44270 */
[----:B------:R-:W-:Y:S01]  /*0940*/  @P2 PLOP3.LUT P0, PT, PT, PT, PT, 0x8, 0x0 ;  /* 0x000000000000281c */ /* 0x000fe20003f0e170 */
[C---:B------:R-:W-:Y:S01]  /*0950*/  @P2 IMAD.WIDE R14, R3.reuse, 0x2, R12 ;  /* 0x00000002030e2825 */ /* 0x040fe200078e020c */
[----:B------:R-:W-:Y:S01]  /*0960*/  @P2 IADD3 R6, R6, 0x2, RZ ;  /* 0x0000000206062810 */ /* 0x000fe20007ffe0ff */
[----:B------:R0:W2:Y:S03]  /*0970*/  @P2 LDG.E.U16.CONSTANT R8, desc[UR8][R12.64] ;  /* 0x000000080c082981 */ /* 0x0000a6000c1e9500 */
[----:B------:R-:W-:Y:S01]  /*0980*/  ISETP.LT.OR P0, PT, R6, R61, P0 ;  /* 0x0000003d0600720c */ /* 0x000fe20000701670 */
[----:B------:R-:W3:Y:S01]  /*0990*/  @P2 LDG.E.U16.CONSTANT R10, desc[UR8][R14.64] ;  /* 0x000000080e0a2981 */ /* 0x000ee2000c1e9500 */
[----:B0-----:R-:W-:-:S11]  /*09a0*/  @P2 IMAD.WIDE R12, R3, 0x2, R14 ;  /* 0x00000002030c2825 */ /* 0x001fd600078e020e */
[----:B------:R-:W4:Y:S04]  /*09b0*/  @P0 LDG.E.U16.CONSTANT R6, desc[UR8][R12.64] ;  /* 0x000000080c060981 */ /* 0x000f28000c1e9500 */
[----:B--2---:R-:W-:Y:S04]  /*09c0*/  @P2 STS.U16 [R5], R8 ;  /* 0x0000000805002388 */ /* 0x004fe80000000400 */
[----:B---3--:R0:W-:Y:S02]  /*09d0*/  @P2 STS.U16 [R5+0x80], R10 ;  /* 0x0000800a05002388 */ /* 0x0081e40000000400 */
[----:B0-----:R-:W-:-:S05]  /*09e0*/  @P2 VIADD R5, R5, 0x100 ;  /* 0x0000010005052836 */ /* 0x001fca0000000000 */
[----:B----4-:R1:W-:Y:S02]  /*09f0*/  @P0 STS.U16 [R5], R6 ;  /* 0x0000000605000388 */ /* 0x0103e40000000400 */
.L_x_2:
[----:B------:R-:W-:Y:S05]  /*0a00*/  BSYNC B0 ;  /* 0x0000000000007941 */ /* 0x000fea0003800000 */
.L_x_1:
[----:B------:R-:W-:Y:S02]  /*0a10*/  ULDC UR5, c[0x0][0x23c] ;  /* 0x00008f0000057ab9 */ /* 0x000fe40000000800 */
[----:B------:R-:W-:-:S04]  /*0a20*/  MOV R53, UR5 ;  /* 0x0000000500357c02 */ /* 0x000fc80008000f00 */
[----:B------:R-:W-:-:S13]  /*0a30*/  ISETP.GE.AND P0, PT, R11, R53, PT ;  /* 0x000000350b00720c */ /* 0x000fda0003f06270 */
[----:B------:R-:W-:Y:S05]  /*0a40*/  @P0 EXIT ;  /* 0x000000000000094d */ /* 0x000fea0003800000 */
[----:B------:R-:W2:Y:S02]  /*0a50*/  LDC.U8 R3, c[0x0][0x270] ;  /* 0x00009c00ff037b82 */ /* 0x000ea40000000000 */
[----:B--2---:R-:W-:-:S04]  /*0a60*/  PRMT R3, R3, 0x8880, RZ ;  /* 0x0000888003037816 */ /* 0x004fc800000000ff */
[----:B------:R-:W-:-:S04]  /*0a70*/  ISETP.NE.AND P0, PT, R3, RZ, PT ;  /* 0x000000ff0300720c */ /* 0x000fc80003f05270 */
[----:B------:R-:W-:-:S04]  /*0a80*/  ISETP.NE.OR P0, PT, R0, RZ, !P0 ;  /* 0x000000ff0000720c */ /* 0x000fc80004705670 */
[----:B------:R-:W-:-:S13]  /*0a90*/  ISETP.LT.OR P0, PT, R9, 0x1, P0 ;  /* 0x000000010900780c */ /* 0x000fda0000701670 */
[----:B------:R-:W-:Y:S05]  /*0aa0*/  @P0 BRA `(.L_x_8) ;  /* 0x0000000000800947 */ /* 0x000fea0003800000 */
[----:B0-----:R-:W0:Y:S01]  /*0ab0*/  LDC.64 R12, c[0x0][0x230] ;  /* 0x00008c00ff0c7b82 */ /* 0x001e220000000a00 */
[----:B------:R-:W-:Y:S01]  /*0ac0*/  ISETP.GT.AND P2, PT, R61, 0x3, PT ;  /* 0x000000033d00780c */ /* 0x000fe20003f44270 */
[----:B------:R-:W-:Y:S01]  /*0ad0*/  IMAD R4, R4, R53, RZ ;  /* 0x0000003504047224 */ /* 0x000fe200078e02ff */
[----:B------:R-:W-:Y:S01]  /*0ae0*/  PLOP3.LUT P0, PT, PT, PT, PT, 0x80, 0x0 ;  /* 0x000000000000781c */ /* 0x000fe20003f0f070 */
[----:B-1----:R-:W-:-:S03]  /*0af0*/  IMAD.MOV.U32 R6, RZ, RZ, RZ ;  /* 0x000000ffff067224 */ /* 0x002fc600078e00ff */
[----:B------:R-:W-:-:S04]  /*0b00*/  LEA R3, R4, UR4, 0x2 ;  /* 0x0000000404037c11 */ /* 0x000fc8000f8e10ff */
[----:B------:R-:W-:-:S05]  /*0b10*/  LEA R3, R2, R3, 0x2 ;  /* 0x0000000302037211 */ /* 0x000fca00078e10ff */
[----:B0-----:R-:W-:Y:S01]  /*0b20*/  IMAD.WIDE R2, R3, 0x2, R12 ;  /* 0x0000000203027825 */ /* 0x001fe200078e020c */
[----:B------:R-:W-:Y:S06]  /*0b30*/  @!P2 BRA `(.L_x_9) ;  /* 0x000000000034a947 */ /* 0x000fec0003800000 */
[----:B------:R-:W-:Y:S02]  /*0b40*/  PLOP3.LUT P0, PT, PT, PT, PT, 0x8, 0x0 ;  /* 0x000000000000781c */ /* 0x000fe40003f0e170 */
[----:B------:R-:W-:-:S11]  /*0b50*/  IADD3 R17, R61, -0x3, RZ ;  /* 0xfffffffd3d117810 */ /* 0x000fd60007ffe0ff */
.L_x_10:
[----:B-1----:R-:W-:Y:S01]  /*0b60*/  IMAD.WIDE R4, R53, 0x2, R2 ;  /* 0x0000000235047825 */ /* 0x002fe200078e0202 */
[----:B------:R0:W-:Y:S01]  /*0b70*/  STG.E.64 desc[UR8][R2.64], RZ ;  /* 0x000000ff02007986 */ /* 0x0001e2000c101b08 */
[----:B------:R-:W-:-:S03]  /*0b80*/  IADD3 R6, R6, 0x4, RZ ;  /* 0x0000000406067810 */ /* 0x000fc60007ffe0ff */
[----:B------:R1:W-:Y:S01]  /*0b90*/  STG.E.64 desc[UR8][R4.64], RZ ;  /* 0x000000ff04007986 */ /* 0x0003e2000c101b08 */
[----:B------:R-:W-:Y:S01]  /*0ba0*/  IMAD.WIDE R12, R53, 0x2, R4 ;  /* 0x00000002350c7825 */ /* 0x000fe200078e0204 */
[----:B------:R-:W-:-:S04]  /*0bb0*/  ISETP.GE.AND P2, PT, R6, R17, PT ;  /* 0x000000110600720c */ /* 0x000fc80003f46270 */
[----:B------:R1:W-:Y:S01]  /*0bc0*/  STG.E.64 desc[UR8][R12.64], RZ ;  /* 0x000000ff0c007986 */ /* 0x0003e2000c101b08 */
[----:B------:R-:W-:-:S05]  /*0bd0*/  IMAD.WIDE R14, R53, 0x2, R12 ;  /* 0x00000002350e7825 */ /* 0x000fca00078e020c */
[----:B------:R1:W-:Y:S01]  /*0be0*/  STG.E.64 desc[UR8][R14.64], RZ ;  /* 0x000000ff0e007986 */ /* 0x0003e2000c101b08 */
[----:B0-----:R-:W-:Y:S02]  /*0bf0*/  IMAD.WIDE R2, R53, 0x2, R14 ;  /* 0x0000000235027825 */ /* 0x001fe400078e020e */
[----:B------:R-:W-:Y:S05]  /*0c00*/  @!P2 BRA `(.L_x_10) ;  /* 0xfffffffc00d4a947 */ /* 0x000fea000383ffff */
.L_x_9:
[----:B-1----:R-:W-:-:S05]  /*0c10*/  IMAD.IADD R4, R61, 0x1, -R6 ;  /* 0x000000013d047824 */ /* 0x002fca00078e0a06 */
[----:B------:R-:W-:-:S13]  /*0c20*/  ISETP.GT.AND P2, PT, R4, 0x1, PT ;  /* 0x000000010400780c */ /* 0x000fda0003f44270 */
[----:B------:R-:W-:Y:S01]  /*0c30*/  @P2 PLOP3.LUT P0, PT, PT, PT, PT, 0x8, 0x0 ;  /* 0x000000000000281c */ /* 0x000fe20003f0e170 */
[C---:B------:R-:W-:Y:S01]  /*0c40*/  @P2 IMAD.WIDE R4, R53.reuse, 0x2, R2 ;  /* 0x0000000235042825 */ /* 0x040fe200078e0202 */
[----:B------:R-:W-:Y:S01]  /*0c50*/  @P2 IADD3 R6, R6, 0x2, RZ ;  /* 0x0000000206062810 */ /* 0x000fe20007ffe0ff */
[----:B------:R0:W-:Y:S03]  /*0c60*/  @P2 STG.E.64 desc[UR8][R2.64], RZ ;  /* 0x000000ff02002986 */ /* 0x0001e6000c101b08 */
[----:B------:R-:W-:Y:S01]  /*0c70*/  ISETP.LT.OR P0, PT, R6, R61, P0 ;  /* 0x0000003d0600720c */ /* 0x000fe20000701670 */
[----:B------:R2:W-:Y:S01]  /*0c80*/  @P2 STG.E.64 desc[UR8][R4.64], RZ ;  /* 0x000000ff04002986 */ /* 0x0005e2000c101b08 */
[----:B0-----:R-:W-:-:S11]  /*0c90*/  @P2 IMAD.WIDE R2, R53, 0x2, R4 ;  /* 0x0000000235022825 */ /* 0x001fd600078e0204 */
[----:B------:R2:W-:Y:S02]  /*0ca0*/  @P0 STG.E.64 desc[UR8][R2.64], RZ ;  /* 0x000000ff02000986 */ /* 0x0005e4000c101b08 */
.L_x_8:
[----:B--2---:R-:W2:Y:S08]  /*0cb0*/  LDC.64 R2, c[0x0][0x248] ;  /* 0x00009200ff027b82 */ /* 0x004eb00000000a00 */
[----:B------:R-:W-:Y:S01]  /*0cc0*/  BAR.SYNC.DEFER_BLOCKING 0x0 ;  /* 0x0000000000007b1d */ /* 0x000fe20000010000 */
[----:B------:R-:W-:Y:S02]  /*0cd0*/  ISETP.GE.AND P0, PT, R59, R60, PT ;  /* 0x0000003c3b00720c */ /* 0x000fe40003f06270 */
[----:B------:R-:W-:-:S05]  /*0ce0*/  SHF.L.U32 R55, R0, 0x7, RZ ;  /* 0x0000000700377819 */ /* 0x000fca00000006ff */
[----:B------:R-:W3:Y:S08]  /*0cf0*/  LDC R4, c[0x0][0x25c] ;  /* 0x00009700ff047b82 */ /* 0x000ef00000000800 */
[----:B-1----:R-:W1:Y:S01]  /*0d00*/  LDC R6, c[0x0][0x264] ;  /* 0x00009900ff067b82 */ /* 0x002e620000000800 */
[----:B--2---:R-:W-:Y:S01]  /*0d10*/  IMAD.WIDE R54, R55, 0x2, R2 ;  /* 0x0000000237367825 */ /* 0x004fe200078e0202 */
[----:B------:R-:W-:Y:S06]  /*0d20*/  @P0 BRA `(.L_x_11) ;  /* 0x0000000000d00947 */ /* 0x000fec0003800000 */
[----:B------:R2:W5:Y:S01]  /*0d30*/  LDG.E.U16.CONSTANT R0, desc[UR8][R54.64] ;  /* 0x0000000836007981 */ /* 0x000562000c1e9500 */
[----:B------:R-:W-:Y:S01]  /*0d40*/  SHF.R.S32.HI R8, RZ, 0x1f, R11 ;  /* 0x0000001fff087819 */ /* 0x000fe2000001140b */
[----:B0-----:R-:W-:Y:S01]  /*0d50*/  IMAD.SHL.U32 R5, R11, 0x4, RZ ;  /* 0x000000040b057824 */ /* 0x001fe200078e00ff */
[----:B------:R-:W-:Y:S01]  /*0d60*/  HFMA2.MMA R10, -RZ, RZ, 0, 0 ;  /* 0x00000000ff0a7435 */ /* 0x000fe200000001ff */
[----:B------:R-:W-:Y:S02]  /*0d70*/  MOV R19, R59 ;  /* 0x0000003b00137202 */ /* 0x000fe40000000f00 */
[----:B------:R-:W-:Y:S02]  /*0d80*/  LEA.HI R8, R8, R11, RZ, 0x3 ;  /* 0x0000000b08087211 */ /* 0x000fe400078f18ff */
[----:B------:R-:W-:Y:S02]  /*0d90*/  LOP3.LUT R5, R5, 0x10, RZ, 0xc0, !PT ;  /* 0x0000001005057812 */ /* 0x000fe400078ec0ff */
[----:B--2---:R-:W-:-:S07]  /*0da0*/  SHF.R.S32.HI R8, RZ, 0x3, R8 ;  /* 0x00000003ff087819 */ /* 0x004fce0000011408 */
.L_x_12:
[----:B--2---:R-:W0:Y:S01]  /*0db0*/  LDC.64 R12, c[0x0][0x220] ;  /* 0x00008800ff0c7b82 */ /* 0x004e220000000a00 */
[----:B-----5:R-:W-:-:S04]  /*0dc0*/  IMAD.IADD R16, R0, 0x1, R10 ;  /* 0x0000000100107824 */ /* 0x020fc800078e020a */
[----:B------:R-:W-:-:S05]  /*0dd0*/  IMAD R14, R16, R53, RZ ;  /* 0x00000035100e7224 */ /* 0x000fca00078e02ff */
[----:B------:R-:W-:-:S04]  /*0de0*/  SHF.R.S32.HI R15, RZ, 0x1f, R14 ;  /* 0x0000001fff0f7819 */ /* 0x000fc8000001140e */
[----:B------:R-:W-:-:S04]  /*0df0*/  LEA.HI R15, R15, R14, RZ, 0x3 ;  /* 0x0000000e0f0f7211 */ /* 0x000fc800078f18ff */
[----:B------:R-:W-:-:S05]  /*0e00*/  LEA.HI.SX32 R15, R15, R8, 0x1d ;  /* 0x000000080f0f7211 */ /* 0x000fca00078feaff */
[----:B0-----:R-:W-:Y:S02]  /*0e10*/  IMAD.WIDE R12, R15, 0x4, R12 ;  /* 0x000000040f0c7825 */ /* 0x001fe400078e020c */
[----:B------:R-:W0:Y:S04]  /*0e20*/  LDC.64 R14, c[0x0][0x228] ;  /* 0x00008a00ff0e7b82 */ /* 0x000e280000000a00 */
[----:B------:R-:W2:Y:S01]  /*0e30*/  LDG.E.CONSTANT R12, desc[UR8][R12.64] ;  /* 0x000000080c0c7981 */ /* 0x000ea2000c1e9900 */
[----:B------:R-:W-:Y:S01]  /*0e40*/  LEA R17, R19, 0x1, 0x1 ;  /* 0x0000000113117811 */ /* 0x000fe200078e08ff */
[----:B0-----:R-:W-:-:S04]  /*0e50*/  IMAD.WIDE R14, R16, 0x2, R14 ;  /* 0x00000002100e7825 */ /* 0x001fc800078e020e */
[----:B------:R-:W-:Y:S02]  /*0e60*/  IMAD.WIDE R16, R17, 0x2, R2 ;  /* 0x0000000211107825 */ /* 0x000fe400078e0202 */
[----:B------:R0:W4:Y:S04]  /*0e70*/  LDG.E.U16.CONSTANT R14, desc[UR8][R14.64] ;  /* 0x000000080e0e7981 */ /* 0x000128000c1e9500 */
[----:B------:R-:W3:Y:S01]  /*0e80*/  LDG.E.U16.CONSTANT R16, desc[UR8][R16.64] ;  /* 0x0000000810107981 */ /* 0x000ee2000c1e9500 */
[----:B--2---:R-:W-:-:S04]  /*0e90*/  SHF.R.U32.HI R18, RZ, R5, R12 ;  /* 0x00000005ff127219 */ /* 0x004fc8000001160c */
[----:B------:R-:W-:Y:S02]  /*0ea0*/  LOP3.LUT R20, R18, 0xf, RZ, 0xc0, !PT ;  /* 0x0000000f12147812 */ /* 0x000fe400078ec0ff */
[--C-:B------:R-:W-:Y:S02]  /*0eb0*/  SHF.R.U32.HI R21, RZ, 0x4, R18.reuse ;  /* 0x00000004ff157819 */ /* 0x100fe40000011612 */
[--C-:B------:R-:W-:Y:S02]  /*0ec0*/  SHF.R.U32.HI R12, RZ, 0xc, R18.reuse ;  /* 0x0000000cff0c7819 */ /* 0x100fe40000011612 */
[----:B------:R-:W-:Y:S02]  /*0ed0*/  SHF.R.U32.HI R18, RZ, 0x8, R18 ;  /* 0x00000008ff127819 */ /* 0x000fe40000011612 */
[----:B------:R-:W-:Y:S02]  /*0ee0*/  LOP3.LUT R21, R21, 0xf, RZ, 0xc0, !PT ;  /* 0x0000000f15157812 */ /* 0x000fe400078ec0ff */
[----:B------:R-:W-:-:S02]  /*0ef0*/  LOP3.LUT R12, R12, 0xf, RZ, 0xc0, !PT ;  /* 0x0000000f0c0c7812 */ /* 0x000fc400078ec0ff */
[----:B------:R-:W-:Y:S02]  /*0f00*/  LOP3.LUT R18, R18, 0xf, RZ, 0xc0, !PT ;  /* 0x0000000f12127812 */ /* 0x000fe400078ec0ff */
[----:B------:R-:W-:Y:S01]  /*0f10*/  IADD3 R20, R20, 0x1, RZ ;  /* 0x0000000114147810 */ /* 0x000fe20007ffe0ff */
[----:B------:R-:W-:Y:S01]  /*0f20*/  VIADD R12, R12, 0x1 ;  /* 0x000000010c0c7836 */ /* 0x000fe20000000000 */
[----:B------:R-:W-:Y:S02]  /*0f30*/  IADD3 R21, R21, 0x1, RZ ;  /* 0x0000000115157810 */ /* 0x000fe40007ffe0ff */
[----:B------:R-:W-:Y:S01]  /*0f40*/  IADD3 R18, R18, 0x1, RZ ;  /* 0x0000000112127810 */ /* 0x000fe20007ffe0ff */
[----:B------:R-:W-:Y:S02]  /*0f50*/  IMAD R20, R20, R20, RZ ;  /* 0x0000001414147224 */ /* 0x000fe400078e02ff */
[----:B------:R-:W-:Y:S02]  /*0f60*/  IMAD R21, R21, R21, RZ ;  /* 0x0000001515157224 */ /* 0x000fe400078e02ff */
[----:B0-----:R-:W-:-:S02]  /*0f70*/  IMAD R15, R12, R12, RZ ;  /* 0x0000000c0c0f7224 */ /* 0x001fc400078e02ff */
[----:B------:R-:W-:Y:S01]  /*0f80*/  IMAD R18, R18, R18, RZ ;  /* 0x0000001212127224 */ /* 0x000fe200078e02ff */
[----:B------:R-:W-:Y:S01]  /*0f90*/  I2F.F16 R20, R20 ;  /* 0x0000001400147306 */ /* 0x000fe20000200c00 */
[----:B---3--:R-:W-:-:S05]  /*0fa0*/  IMAD.IADD R19, R16, 0x1, R19 ;  /* 0x0000000110137824 */ /* 0x008fca00078e0213 */
[----:B------:R-:W-:Y:S02]  /*0fb0*/  ISETP.GE.AND P2, PT, R19, R60, PT ;  /* 0x0000003c1300720c */ /* 0x000fe40003f46270 */
[----:B------:R-:W0:Y:S08]  /*0fc0*/  I2F.F16 R21, R21 ;  /* 0x0000001500157306 */ /* 0x000e300000200c00 */
[----:B------:R-:W-:Y:S01]  /*0fd0*/  I2F.F16 R15, R15 ;  /* 0x0000000f000f7306 */ /* 0x000fe20000200c00 */
[----:B0-----:R-:W-:-:S07]  /*0fe0*/  PRMT R21, R20, 0x5410, R21 ;  /* 0x0000541014157816 */ /* 0x001fce0000000015 */
[----:B------:R-:W0:Y:S01]  /*0ff0*/  I2F.F16 R18, R18 ;  /* 0x0000001200127306 */ /* 0x000e220000200c00 */
[----:B----4-:R-:W-:Y:S01]  /*1000*/  HMUL2 R12, R21, R14.H0_H0 ;  /* 0x2000000e150c7232 */ /* 0x010fe20000000000 */
[----:B0-----:R-:W-:-:S05]  /*1010*/  PRMT R13, R18, 0x5410, R15 ;  /* 0x00005410120d7816 */ /* 0x001fca000000000f */
[----:B------:R-:W-:Y:S01]  /*1020*/  HMUL2 R13, R13, R14.H0_H0 ;  /* 0x2000000e0d0d7232 */ /* 0x000fe20000000000 */
[C---:B------:R-:W-:Y:S02]  /*1030*/  LEA R14, R10.reuse, R1, 0x3 ;  /* 0x000000010a0e7211 */ /* 0x040fe400078e18ff */
[----:B------:R-:W-:-:S03]  /*1040*/  IADD3 R10, R10, 0x1, RZ ;  /* 0x000000010a0a7810 */ /* 0x000fc60007ffe0ff */
[----:B------:R2:W-:Y:S01]  /*1050*/  STL.64 [R14], R12 ;  /* 0x0000000c0e007387 */ /* 0x0005e20000100a00 */
[----:B------:R-:W-:Y:S05]  /*1060*/  @!P2 BRA `(.L_x_12) ;  /* 0xfffffffc0050a947 */ /* 0x000fea000383ffff */
.L_x_11:
[----:B------:R-:W-:Y:S01]  /*1070*/  ULDC UR4, c[0x0][0x258] ;  /* 0x0000960000047ab9 */ /* 0x000fe20000000800 */
[----:B------:R-:W-:Y:S01]  /*1080*/  ULDC UR5, c[0x0][0x260] ;  /* 0x0000980000057ab9 */ /* 0x000fe20000000800 */
[C---:B------:R-:W-:Y:S01]  /*1090*/  ISETP.GT.AND P2, PT, R59.reuse, UR4, PT ;  /* 0x000000043b007c0c */ /* 0x040fe2000bf44270 */
[----:B------:R-:W-:Y:S01]  /*10a0*/  ULDC UR6, c[0x0][0x268] ;  /* 0x00009a0000067ab9 */ /* 0x000fe20000000800 */
[C---:B------:R-:W-:Y:S01]  /*10b0*/  VIMNMX R0, R59.reuse, UR4, PT ;  /* 0x000000043b007c48 */ /* 0x040fe2000bfe0100 */
[----:B------:R-:W-:Y:S01]  /*10c0*/  HFMA2.MMA R2, -RZ, RZ, 0, 0 ;  /* 0x00000000ff027435 */ /* 0x000fe200000001ff */
[C---:B------:R-:W-:Y:S01]  /*10d0*/  ISETP.GT.AND P4, PT, R59.reuse, UR5, PT ;  /* 0x000000053b007c0c */ /* 0x040fe2000bf84270 */
[----:B0-----:R-:W-:Y:S01]  /*10e0*/  IMAD.MOV.U32 R5, RZ, RZ, RZ ;  /* 0x000000ffff057224 */ /* 0x001fe200078e00ff */
[----:B------:R-:W-:Y:S02]  /*10f0*/  SHF.R.S32.HI R3, RZ, 0x1f, R0 ;  /* 0x0000001fff037819 */ /* 0x000fe40000011400 */
[----:B------:R-:W-:-:S02]  /*1100*/  ISETP.GT.AND P6, PT, R59, UR6, PT ;  /* 0x000000063b007c0c */ /* 0x000fc4000bfc4270 */
[----:B------:R-:W-:Y:S01]  /*1110*/  LEA.HI R3, R3, R0, RZ, 0x5 ;  /* 0x0000000003037211 */ /* 0x000fe200078f28ff */
[----:B------:R-:W-:Y:S01]  /*1120*/  HFMA2.MMA R0, -RZ, RZ, 0, 0 ;  /* 0x00000000ff007435 */ /* 0x000fe200000001ff */
[C---:B---3--:R-:W-:Y:S02]  /*1130*/  ISETP.GT.AND P3, PT, R59.reuse, R4, PT ;  /* 0x000000043b00720c */ /* 0x048fe40003f64270 */
[----:B-1----:R-:W-:Y:S02]  /*1140*/  ISETP.GT.AND P5, PT, R59, R6, PT ;  /* 0x000000063b00720c */ /* 0x002fe40003fa4270 */
[----:B--2---:R-:W-:Y:S02]  /*1150*/  MOV R13, RZ ;  /* 0x000000ff000d7202 */ /* 0x004fe40000000f00 */
[----:B------:R-:W-:Y:S01]  /*1160*/  SHF.R.S32.HI R15, RZ, 0x5, R3 ;  /* 0x00000005ff0f7819 */ /* 0x000fe20000011403 */
[----:B------:R-:W-:Y:S08]  /*1170*/  @!P2 BRA `(.L_x_13) ;  /* 0x00000000001ca947 */ /* 0x000ff00003800000 */
[----:B------:R-:W0:Y:S02]  /*1180*/  LDC R2, c[0x0][0x25c] ;  /* 0x00009700ff027b82 */ /* 0x000e240000000800 */
[----:B0-----:R-:W-:-:S05]  /*1190*/  VIMNMX R2, R59, R2, PT ;  /* 0x000000023b027248 */ /* 0x001fca0003fe0100 */
[----:B------:R-:W-:-:S05]  /*11a0*/  VIADD R2, R2, -UR4 ;  /* 0x8000000402027c36 */ /* 0x000fca0008000000 */
[----:B------:R-:W-:-:S04]  /*11b0*/  SHF.R.S32.HI R3, RZ, 0x1f, R2 ;  /* 0x0000001fff037819 */ /* 0x000fc80000011402 */
[----:B------:R-:W-:-:S04]  /*11c0*/  LEA.HI R3, R3, R2, RZ, 0x5 ;  /* 0x0000000203037211 */ /* 0x000fc800078f28ff */
[----:B------:R-:W-:-:S05]  /*11d0*/  SHF.R.S32.HI R3, RZ, 0x5, R3 ;  /* 0x00000005ff037819 */ /* 0x000fca0000011403 */
[----:B------:R-:W-:-:S07]  /*11e0*/  IMAD R2, R3, 0x6, RZ ;  /* 0x0000000603027824 */ /* 0x000fce00078e02ff */
.L_x_13:
[----:B------:R-:W-:Y:S05]  /*11f0*/  @!P3 BRA `(.L_x_14) ;  /* 0x00000000001cb947 */ /* 0x000fea0003800000 */
[----:B------:R-:W0:Y:S02]  /*1200*/  LDC R0, c[0x0][0x260] ;  /* 0x00009800ff007b82 */ /* 0x000e240000000800 */
[----:B0-----:R-:W-:-:S04]  /*1210*/  VIMNMX R3, R59, R0, PT ;  /* 0x000000003b037248 */ /* 0x001fc80003fe0100 */
[----:B------:R-:W-:-:S04]  /*1220*/  IADD3 R3, R3, -R4, RZ ;  /* 0x8000000403037210 */ /* 0x000fc80007ffe0ff */
[----:B------:R-:W-:-:S04]  /*1230*/  SHF.R.S32.HI R0, RZ, 0x1f, R3 ;  /* 0x0000001fff007819 */ /* 0x000fc80000011403 */
[----:B------:R-:W-:-:S04]  /*1240*/  LEA.HI R0, R0, R3, RZ, 0x5 ;  /* 0x0000000300007211 */ /* 0x000fc800078f28ff */
[----:B------:R-:W-:-:S05]  /*1250*/  SHF.R.S32.HI R0, RZ, 0x5, R0 ;  /* 0x00000005ff007819 */ /* 0x000fca0000011400 */
[----:B------:R-:W-:-:S07]  /*1260*/  IMAD R0, R0, 0x5, RZ ;  /* 0x0000000500007824 */ /* 0x000fce00078e02ff */
.L_x_14:
[----:B------:R-:W-:Y:S05]  /*1270*/  @!P4 BRA `(.L_x_15) ;  /* 0x00000000001cc947 */ /* 0x000fea0003800000 */
[----:B------:R-:W0:Y:S02]  /*1280*/  LDC R8, c[0x0][0x264] ;  /* 0x00009900ff087b82 */ /* 0x000e240000000800 */
[----:B0-----:R-:W-:-:S04]  /*1290*/  VIMNMX R3, R59, R8, PT ;  /* 0x000000083b037248 */ /* 0x001fc80003fe0100 */
[----:B------:R-:W-:-:S04]  /*12a0*/  IADD3 R3, R3, -UR5, RZ ;  /* 0x8000000503037c10 */ /* 0x000fc8000fffe0ff */
[----:B------:R-:W-:-:S04]  /*12b0*/  SHF.R.S32.HI R8, RZ, 0x1f, R3 ;  /* 0x0000001fff087819 */ /* 0x000fc80000011403 */
[----:B------:R-:W-:-:S04]  /*12c0*/  LEA.HI R8, R8, R3, RZ, 0x5 ;  /* 0x0000000308087211 */ /* 0x000fc800078f28ff */
[----:B------:R-:W-:-:S05]  /*12d0*/  SHF.R.S32.HI R8, RZ, 0x5, R8 ;  /* 0x00000005ff087819 */ /* 0x000fca0000011408 */
[----:B------:R-:W-:-:S07]  /*12e0*/  IMAD.SHL.U32 R13, R8, 0x4, RZ ;  /* 0x00000004080d7824 */ /* 0x000fce00078e00ff */
.L_x_15:
        /* <DEDUP_REMOVED lines=8> */
.L_x_16:
[----:B------:R-:W-:Y:S01]  /*1370*/  MOV R6, RZ ;  /* 0x000000ff00067202 */ /* 0x000fe20000000f00 */
[----:B------:R-:W-:Y:S06]  /*1380*/  @!P6 BRA `(.L_x_17) ;  /* 0x00000000001ce947 */ /* 0x000fec0003800000 */
[----:B------:R-:W0:Y:S02]  /*1390*/  LDC R6, c[0x0][0x26c] ;  /* 0x00009b00ff067b82 */ /* 0x000e240000000800 */
[----:B0-----:R-:W-:-:S05]  /*13a0*/  VIMNMX R3, R59, R6, PT ;  /* 0x000000063b037248 */ /* 0x001fca0003fe0100 */
[----:B------:R-:W-:-:S05]  /*13b0*/  VIADD R3, R3, -UR6 ;  /* 0x8000000603037c36 */ /* 0x000fca0008000000 */
[----:B------:R-:W-:-:S04]  /*13c0*/  SHF.R.S32.HI R6, RZ, 0x1f, R3 ;  /* 0x0000001fff067819 */ /* 0x000fc80000011403 */
[----:B------:R-:W-:-:S04]  /*13d0*/  LEA.HI R6, R6, R3, RZ, 0x5 ;  /* 0x0000000306067211 */ /* 0x000fc800078f28ff */
[----:B------:R-:W-:-:S04]  /*13e0*/  SHF.R.S32.HI R6, RZ, 0x5, R6 ;  /* 0x00000005ff067819 */ /* 0x000fc80000011406 */
[----:B------:R-:W-:-:S07]  /*13f0*/  SHF.L.U32 R6, R6, 0x1, RZ ;  /* 0x0000000106067819 */ /* 0x000fce00000006ff */
.L_x_17:
[----:B------:R-:W-:Y:S02]  /*1400*/  ISETP.GE.OR P0, PT, R59, R4, P0 ;  /* 0x000000043b00720c */ /* 0x000fe40000706670 */
[----:B------:R-:W-:Y:S02]  /*1410*/  LEA R2, R15, R2, 0x3 ;  /* 0x000000020f027211 */ /* 0x000fe400078e18ff */
[----:B------:R-:W-:Y:S02]  /*1420*/  PRMT R48, RZ, 0x5410, RZ ;  /* 0x00005410ff307816 */ /* 0x000fe400000000ff */
[----:B------:R-:W-:Y:S02]  /*1430*/  IADD3 R0, R13, R2, R0 ;  /* 0x000000020d007210 */ /* 0x000fe40007ffe000 */
[----:B------:R-:W-:Y:S02]  /*1440*/  PRMT R47, RZ, 0x5410, RZ ;  /* 0x00005410ff2f7816 */ /* 0x000fe400000000ff */
[----:B------:R-:W-:-:S02]  /*1450*/  IADD3 R6, R6, R0, R5 ;  /* 0x0000000006067210 */ /* 0x000fc40007ffe005 */
[----:B------:R-:W-:Y:S02]  /*1460*/  PRMT R46, RZ, 0x5410, RZ ;  /* 0x00005410ff2e7816 */ /* 0x000fe400000000ff */
[----:B------:R-:W-:Y:S02]  /*1470*/  PRMT R0, RZ, 0x5410, RZ ;  /* 0x00005410ff007816 */ /* 0x000fe400000000ff */
[----:B------:R-:W-:Y:S02]  /*1480*/  PRMT R2, RZ, 0x5410, RZ ;  /* 0x00005410ff027816 */ /* 0x000fe400000000ff */
[----:B------:R-:W-:Y:S02]  /*1490*/  PRMT R3, RZ, 0x5410, RZ ;  /* 0x00005410ff037816 */ /* 0x000fe400000000ff */
[----:B------:R-:W-:Y:S02]  /*14a0*/  PRMT R4, RZ, 0x5410, RZ ;  /* 0x00005410ff047816 */ /* 0x000fe400000000ff */
[----:B------:R-:W-:Y:S01]  /*14b0*/  PRMT R5, RZ, 0x5410, RZ ;  /* 0x00005410ff057816 */ /* 0x000fe200000000ff */
[----:B------:R-:W-:Y:S06]  /*14c0*/  @P0 BRA `(.L_x_18) ;  /* 0x0000002800d00947 */ /* 0x000fec0003800000 */
[----:B------:R-:W2:Y:S04]  /*14d0*/  LDL.64 R12, [R1] ;  /* 0x00000000010c7983 */ /* 0x000ea80000100a00 */
[----:B------:R0:W3:Y:S01]  /*14e0*/  LDG.E.U16.CONSTANT R54, desc[UR8][R54.64+0x2] ;  /* 0x0000020836367981 */ /* 0x0000e2000c1e9500 */
[----:B------:R-:W1:Y:S01]  /*14f0*/  S2UR UR5, SR_CgaCtaId ;  /* 0x00000000000579c3 */ /* 0x000e620000008800 */
[----:B------:R-:W-:Y:S01]  /*1500*/  IMAD R6, R6, R53, RZ ;  /* 0x0000003506067224 */ /* 0x000fe200078e02ff */
[----:B------:R-:W-:Y:S01]  /*1510*/  PRMT R7, R7, 0x9910, RZ ;  /* 0x0000991007077816 */ /* 0x000fe200000000ff */
[----:B------:R-:W-:Y:S01]  /*1520*/  ULDC.64 UR6, c[0x0][0x218] ;  /* 0x0000860000067ab9 */ /* 0x000fe20000000a00 */
[----:B------:R-:W-:Y:S01]  /*1530*/  UMOV UR4, 0x400 ;  /* 0x0000040000047882 */ /* 0x000fe20000000000 */
[----:B------:R-:W-:-:S02]  /*1540*/  SHF.R.S32.HI R52, RZ, 0x1f, R53 ;  /* 0x0000001fff347819 */ /* 0x000fc40000011435 */
[----:B------:R-:W-:Y:S01]  /*1550*/  SHF.R.S32.HI R8, RZ, 0x1f, R6 ;  /* 0x0000001fff087819 */ /* 0x000fe20000011406 */
[----:B------:R-:W4:Y:S01]  /*1560*/  LDC R51, c[0x0][0x23c] ;  /* 0x00008f00ff337b82 */ /* 0x000f220000000800 */
[----:B------:R-:W-:Y:S01]  /*1570*/  IADD3 R6, P2, R11, R6, RZ ;  /* 0x000000060b067210 */ /* 0x000fe20007f5e0ff */
[----:B0-----:R-:W-:Y:S01]  /*1580*/  IMAD.MOV.U32 R55, RZ, RZ, RZ ;  /* 0x000000ffff377224 */ /* 0x001fe200078e00ff */
[----:B------:R-:W-:Y:S02]  /*1590*/  ISETP.NE.AND P0, PT, R7, RZ, PT ;  /* 0x000000ff0700720c */ /* 0x000fe40003f05270 */
[----:B------:R-:W-:Y:S02]  /*15a0*/  LEA.HI.X.SX32 R11, R11, R8, 0x1, P2 ;  /* 0x000000080b0b7211 */ /* 0x000fe400010f0eff */
[----:B------:R-:W-:Y:S02]  /*15b0*/  LEA R62, P2, R6, UR6, 0x2 ;  /* 0x00000006063e7c11 */ /* 0x000fe4000f8410ff */
[----:B------:R-:W-:-:S02]  /*15c0*/  ISETP.LT.OR P0, PT, R9, 0x4, !P0 ;  /* 0x000000040900780c */ /* 0x000fc40004701670 */
[----:B------:R-:W-:Y:S02]  /*15d0*/  LEA.HI.X R63, R6, UR7, R11, 0x2, P2 ;  /* 0x00000007063f7c11 */ /* 0x000fe400090f140b */
[----:B------:R-:W-:Y:S01]  /*15e0*/  PRMT R48, R48, 0x5410, RZ ;  /* 0x0000541030307816 */ /* 0x000fe200000000ff */
[----:B-1----:R-:W-:-:S03]  /*15f0*/  ULEA UR4, UR5, UR4, 0x18 ;  /* 0x0000000405047291 */ /* 0x002fc6000f8ec03f */
[----:B------:R-:W-:Y:S01]  /*1600*/  ULDC UR5, c[0x0][0x25c] ;  /* 0x0000970000057ab9 */ /* 0x000fe20000000800 */
[----:B--2---:R-:W-:Y:S02]  /*1610*/  PRMT R50, R12, 0x7610, R12 ;  /* 0x000076100c327816 */ /* 0x004fe4000000000c */
[----:B------:R-:W-:Y:S02]  /*1620*/  PRMT R49, R13, 0x7610, R13 ;  /* 0x000076100d317816 */ /* 0x000fe4000000000d */
[----:B---34-:R-:W-:-:S07]  /*1630*/  IADD3 R54, R59, R54, RZ ;  /* 0x000000363b367210 */ /* 0x018fce0007ffe0ff */
.L_x_27:
[----:B------:R-:W-:-:S13]  /*1640*/  ISETP.NE.AND P2, PT, R59, R54, PT ;  /* 0x000000363b00720c */ /* 0x000fda0003f45270 */
[----:B------:R-:W0:Y:S01]  /*1650*/  @!P2 LDC.64 R6, c[0x0][0x248] ;  /* 0x00009200ff06ab82 */ /* 0x000e220000000a00 */
[----:B------:R-:W-:Y:S01]  /*1660*/  @!P2 VIADD R55, R55, 0x1 ;  /* 0x000000013737a836 */ /* 0x000fe20000000000 */
[----:B-----5:R-:W-:-:S04]  /*1670*/  @!P2 SHF.L.U32 R9, R59, 0x1, RZ ;  /* 0x000000013b09a819 */ /* 0x020fc800000006ff */
[----:B------:R-:W-:-:S06]  /*1680*/  @!P2 LEA R12, R55, R1, 0x3 ;  /* 0x00000001370ca211 */ /* 0x000fcc00078e18ff */
[----:B------:R-:W2:Y:S01]  /*1690*/  @!P2 LDL.64 R12, [R12] ;  /* 0x000000000c0ca983 */ /* 0x000ea20000100a00 */
[----:B0-----:R-:W-:-:S03]  /*16a0*/  @!P2 IMAD.WIDE R6, R9, 0x2, R6 ;  /* 0x000000020906a825 */ /* 0x001fc600078e0206 */
[----:B------:R0:W5:Y:S04]  /*16b0*/  LDG.E.128.CONSTANT R8, desc[UR8][R62.64] ;  /* 0x000000083e087981 */ /* 0x000168000c1e9d00 */
[----:B------:R-:W3:Y:S01]  /*16c0*/  @!P2 LDG.E.U16.CONSTANT R6, desc[UR8][R6.64+0x2] ;  /* 0x000002080606a981 */ /* 0x000ee2000c1e9500 */
[----:B------:R-:W-:Y:S01]  /*16d0*/  IMAD.MOV.U32 R53, RZ, RZ, R51 ;  /* 0x000000ffff357224 */ /* 0x000fe200078e0033 */
[----:B--2---:R-:W-:Y:S02]  /*16e0*/  @!P2 PRMT R50, R12, 0x7610, R50 ;  /* 0x000076100c32a816 */ /* 0x004fe40000000032 */
[----:B------:R-:W-:Y:S02]  /*16f0*/  @!P2 PRMT R49, R13, 0x7610, R49 ;  /* 0x000076100d31a816 */ /* 0x000fe40000000031 */
[----:B------:R-:W-:-:S02]  /*1700*/  @!P2 PRMT R50, R50, 0x7610, R12 ;  /* 0x000076103232a816 */ /* 0x000fc4000000000c */
[----:B------:R-:W-:Y:S02]  /*1710*/  @!P2 PRMT R49, R49, 0x7610, R13 ;  /* 0x000076103131a816 */ /* 0x000fe4000000000d */
[----:B---3--:R-:W-:Y:S01]  /*1720*/  @!P2 IADD3 R54, R6, R59, RZ ;  /* 0x0000003b0636a210 */ /* 0x008fe20007ffe0ff */
[----:B0-----:R-:W-:Y:S06]  /*1730*/  @!P1 BRA `(.L_x_19) ;  /* 0x0000001400049947 */ /* 0x001fec0003800000 */
[----:B------:R-:W-:-:S04]  /*1740*/  IMAD.WIDE R16, R53, 0x4, R62 ;  /* 0x0000000435107825 */ /* 0x000fc800078e023e */
[----:B------:R-:W-:Y:S02]  /*1750*/  IMAD.WIDE R12, R53, 0x4, R16 ;  /* 0x00000004350c7825 */ /* 0x000fe400078e0210 */
[----:B------:R-:W2:Y:S04]  /*1760*/  LDG.E.128.CONSTANT R16, desc[UR8][R16.64] ;  /* 0x0000000810107981 */ /* 0x000ea8000c1e9d00 */
[----:B------:R-:W3:Y:S01]  /*1770*/  LDG.E.128.CONSTANT R12, desc[UR8][R12.64] ;  /* 0x000000080c0c7981 */ /* 0x000ee2000c1e9d00 */
[----:B-----5:R-:W-:Y:S02]  /*1780*/  SHF.R.U32.HI R22, RZ, 0xc, R9 ;  /* 0x0000000cff167819 */ /* 0x020fe40000011609 */
[----:B------:R-:W-:Y:S02]  /*1790*/  SHF.R.U32.HI R28, RZ, 0xc, R10 ;  /* 0x0000000cff1c7819 */ /* 0x000fe4000001160a */
[----:B------:R-:W-:-:S02]  /*17a0*/  PRMT R23, R56, 0x9910, RZ ;  /* 0x0000991038177816 */ /* 0x000fc400000000ff */
[--C-:B------:R-:W-:Y:S02]  /*17b0*/  SHF.R.U32.HI R21, RZ, 0xc, R8.reuse ;  /* 0x0000000cff157819 */ /* 0x100fe40000011608 */
[----:B------:R-:W-:Y:S02]  /*17c0*/  SHF.R.U32.HI R29, RZ, 0xc, R11 ;  /* 0x0000000cff1d7819 */ /* 0x000fe4000001160b */
[----:B------:R-:W-:Y:S02]  /*17d0*/  LOP3.LUT R6, R8, 0x3f003f, RZ, 0xc0, !PT ;  /* 0x003f003f08067812 */ /* 0x000fe400078ec0ff */
[----:B------:R-:W-:Y:S02]  /*17e0*/  SHF.R.U32.HI R8, RZ, 0x6, R8 ;  /* 0x00000006ff087819 */ /* 0x000fe40000011608 */
[----:B------:R-:W-:Y:S02]  /*17f0*/  LOP3.LUT R7, R9, 0x3f003f, RZ, 0xc0, !PT ;  /* 0x003f003f09077812 */ /* 0x000fe400078ec0ff */
[----:B------:R-:W-:-:S02]  /*1800*/  ISETP.NE.AND P2, PT, R23, RZ, PT ;  /* 0x000000ff1700720c */ /* 0x000fc40003f45270 */
[----:B------:R-:W-:Y:S02]  /*1810*/  SHF.R.U32.HI R9, RZ, 0x6, R9 ;  /* 0x00000006ff097819 */ /* 0x000fe40000011609 */
[----:B------:R-:W-:Y:S02]  /*1820*/  LOP3.LUT R27, R11, 0x3f003f, RZ, 0xc0, !PT ;  /* 0x003f003f0b1b7812 */ /* 0x000fe400078ec0ff */
[----:B------:R-:W-:Y:S02]  /*1830*/  LOP3.LUT R21, R21, 0xf000f, RZ, 0xc0, !PT ;  /* 0x000f000f15157812 */ /* 0x000fe400078ec0ff */
[----:B------:R-:W-:Y:S02]  /*1840*/  LOP3.LUT R29, R29, 0xf000f, RZ, 0xc0, !PT ;  /* 0x000f000f1d1d7812 */ /* 0x000fe400078ec0ff */
[----:B------:R-:W-:Y:S02]  /*1850*/  LOP3.LUT R8, R8, 0x3f003f, RZ, 0xc0, !PT ;  /* 0x003f003f08087812 */ /* 0x000fe400078ec0ff */
[----:B------:R-:W-:-:S02]  /*1860*/  LOP3.LUT R20, R10, 0x3f003f, RZ, 0xc0, !PT ;  /* 0x003f003f0a147812 */ /* 0x000fc400078ec0ff */
[----:B------:R-:W-:Y:S02]  /*1870*/  LOP3.LUT R9, R9, 0x3f003f, RZ, 0xc0, !PT ;  /* 0x003f003f09097812 */ /* 0x000fe400078ec0ff */
[----:B------:R-:W-:Y:S02]  /*1880*/  LOP3.LUT R27, R27, 0x64006400, RZ, 0xfc, !PT ;  /* 0x640064001b1b7812 */ /* 0x000fe400078efcff */
[----:B------:R-:W-:Y:S02]  /*1890*/  SHF.R.U32.HI R10, RZ, 0x6, R10 ;  /* 0x00000006ff0a7819 */ /* 0x000fe4000001160a */
[----:B------:R-:W-:Y:S02]  /*18a0*/  SHF.R.U32.HI R11, RZ, 0x6, R11 ;  /* 0x00000006ff0b7819 */ /* 0x000fe4000001160b */
[----:B------:R-:W-:Y:S02]  /*18b0*/  LOP3.LUT R44, R8, 0x64006400, RZ, 0xfc, !PT ;  /* 0x64006400082c7812 */ /* 0x000fe400078efcff */
[----:B------:R-:W-:-:S02]  /*18c0*/  LOP3.LUT R20, R20, 0x64006400, RZ, 0xfc, !PT ;  /* 0x6400640014147812 */ /* 0x000fc400078efcff */
[----:B------:R-:W-:Y:S01]  /*18d0*/  LOP3.LUT R8, R9, 0x64006400, RZ, 0xfc, !PT ;  /* 0x6400640009087812 */ /* 0x000fe200078efcff */
[----:B------:R-:W-:Y:S01]  /*18e0*/  HADD2 R9, R27, -1056, -1056 ;  /* 0xe420e4201b097430 */ /* 0x000fe20000000000 */
[----:B------:R-:W-:Y:S02]  /*18f0*/  LOP3.LUT R45, R6, 0x64006400, RZ, 0xfc, !PT ;  /* 0x64006400062d7812 */ /* 0x000fe400078efcff */
[----:B------:R-:W-:-:S04]  /*1900*/  LOP3.LUT R6, R11, 0x3f003f, RZ, 0xc0, !PT ;  /* 0x003f003f0b067812 */ /* 0x000fc800078ec0ff */
[----:B------:R-:W-:Y:S01]  /*1910*/  LOP3.LUT R6, R6, 0x64006400, RZ, 0xfc, !PT ;  /* 0x6400640006067812 */ /* 0x000fe200078efcff */
[----:B------:R-:W-:Y:S01]  /*1920*/  HADD2 R45, R45, -1056, -1056 ;  /* 0xe420e4202d2d7430 */ /* 0x000fe20000000000 */
[----:B------:R-:W-:Y:S01]  /*1930*/  ISETP.GE.AND P3, PT, R61, 0x2, PT ;  /* 0x000000023d00780c */ /* 0x000fe20003f66270 */
[----:B------:R-:W-:Y:S02]  /*1940*/  HADD2 R44, R44, -1056, -1056 ;  /* 0xe420e4202c2c7430 */ /* 0x000fe40000000000 */
[----:B------:R-:W-:Y:S02]  /*1950*/  HADD2 R8, R8, -1056, -1056 ;  /* 0xe420e42008087430 */ /* 0x000fe40000000000 */
[----:B------:R-:W-:Y:S01]  /*1960*/  HADD2 R6, R6, -1056, -1056 ;  /* 0xe420e42006067430 */ /* 0x000fe20000000000 */
[--C-:B---3--:R-:W-:Y:S02]  /*1970*/  SHF.R.U32.HI R34, RZ, 0x8, R13.reuse ;  /* 0x00000008ff227819 */ /* 0x108fe4000001160d */
[----:B------:R-:W-:-:S02]  /*1980*/  SHF.R.U32.HI R40, RZ, 0xa, R13 ;  /* 0x0000000aff287819 */ /* 0x000fc4000001160d */
[----:B------:R-:W-:Y:S02]  /*1990*/  LOP3.LUT R24, R13, 0x3f003f, RZ, 0xc0, !PT ;  /* 0x003f003f0d187812 */ /* 0x000fe400078ec0ff */
[----:B------:R-:W-:Y:S02]  /*19a0*/  SHF.R.U32.HI R33, RZ, 0x6, R13 ;  /* 0x00000006ff217819 */ /* 0x000fe4000001160d */
[----:B------:R-:W-:Y:S02]  /*19b0*/  LOP3.LUT R13, R22, 0xf000f, RZ, 0xc0, !PT ;  /* 0x000f000f160d7812 */ /* 0x000fe400078ec0ff */
[--C-:B------:R-:W-:Y:S02]  /*19c0*/  SHF.R.U32.HI R38, RZ, 0x8, R15.reuse ;  /* 0x00000008ff267819 */ /* 0x100fe4000001160f */
[----:B------:R-:W-:Y:S02]  /*19d0*/  SHF.R.U32.HI R42, RZ, 0xa, R15 ;  /* 0x0000000aff2a7819 */ /* 0x000fe4000001160f */
[----:B------:R-:W-:-:S02]  /*19e0*/  LOP3.LUT R26, R15, 0x3f003f, RZ, 0xc0, !PT ;  /* 0x003f003f0f1a7812 */ /* 0x000fc400078ec0ff */
[----:B------:R-:W-:Y:S02]  /*19f0*/  SHF.R.U32.HI R37, RZ, 0x6, R15 ;  /* 0x00000006ff257819 */ /* 0x000fe4000001160f */
[----:B------:R-:W-:Y:S02]  /*1a00*/  SHF.R.U32.HI R36, RZ, 0x8, R14 ;  /* 0x00000008ff247819 */ /* 0x000fe4000001160e */
[----:B------:R-:W-:Y:S02]  /*1a10*/  LOP3.LUT R15, R28, 0xf000f, RZ, 0xc0, !PT ;  /* 0x000f000f1c0f7812 */ /* 0x000fe400078ec0ff */
[----:B------:R-:W-:Y:S02]  /*1a20*/  LOP3.LUT R34, R13, 0x300030, R34, 0xf8, !PT ;  /* 0x003000300d227812 */ /* 0x000fe400078ef822 */
[----:B--2---:R-:W-:Y:S02]  /*1a30*/  SHF.R.U32.HI R13, RZ, 0xc, R16 ;  /* 0x0000000cff0d7819 */ /* 0x004fe40000011610 */
[----:B------:R-:W-:-:S02]  /*1a40*/  SHF.R.U32.HI R32, RZ, 0x8, R12 ;  /* 0x00000008ff207819 */ /* 0x000fc4000001160c */
[--C-:B------:R-:W-:Y:S02]  /*1a50*/  SHF.R.U32.HI R39, RZ, 0xa, R12.reuse ;  /* 0x0000000aff277819 */ /* 0x100fe4000001160c */
[----:B------:R-:W-:Y:S02]  /*1a60*/  LOP3.LUT R23, R12, 0x3f003f, RZ, 0xc0, !PT ;  /* 0x003f003f0c177812 */ /* 0x000fe400078ec0ff */
[----:B------:R-:W-:Y:S02]  /*1a70*/  SHF.R.U32.HI R31, RZ, 0x6, R12 ;  /* 0x00000006ff1f7819 */ /* 0x000fe4000001160c */
[----:B------:R-:W-:Y:S02]  /*1a80*/  LOP3.LUT R36, R15, 0x300030, R36, 0xf8, !PT ;  /* 0x003000300f247812 */ /* 0x000fe400078ef824 */
[----:B------:R-:W-:Y:S02]  /*1a90*/  SHF.R.U32.HI R30, RZ, 0xc, R19 ;  /* 0x0000000cff1e7819 */ /* 0x000fe40000011613 */
[----:B------:R-:W-:-:S02]  /*1aa0*/  SHF.R.U32.HI R15, RZ, 0xc, R17 ;  /* 0x0000000cff0f7819 */ /* 0x000fc40000011611 */
[----:B------:R-:W-:Y:S02]  /*1ab0*/  LOP3.LUT R12, R17, 0x3f003f, RZ, 0xc0, !PT ;  /* 0x003f003f110c7812 */ /* 0x000fe400078ec0ff */
[----:B------:R-:W-:Y:S02]  /*1ac0*/  SHF.R.U32.HI R28, RZ, 0x6, R17 ;  /* 0x00000006ff1c7819 */ /* 0x000fe40000011611 */
[--C-:B------:R-:W-:Y:S02]  /*1ad0*/  SHF.R.U32.HI R41, RZ, 0xa, R14.reuse ;  /* 0x0000000aff297819 */ /* 0x100fe4000001160e */
[----:B------:R-:W-:Y:S02]  /*1ae0*/  LOP3.LUT R25, R14, 0x3f003f, RZ, 0xc0, !PT ;  /* 0x003f003f0e197812 */ /* 0x000fe400078ec0ff */
[----:B------:R-:W-:Y:S02]  /*1af0*/  SHF.R.U32.HI R35, RZ, 0x6, R14 ;  /* 0x00000006ff237819 */ /* 0x000fe4000001160e */
[----:B------:R-:W-:-:S02]  /*1b00*/  SHF.R.U32.HI R17, RZ, 0xc, R18 ;  /* 0x0000000cff117819 */ /* 0x000fc40000011612 */
[----:B------:R-:W-:Y:S02]  /*1b10*/  LOP3.LUT R14, R13, 0xf000f, RZ, 0xc0, !PT ;  /* 0x000f000f0d0e7812 */ /* 0x000fe400078ec0ff */
[----:B------:R-:W-:Y:S02]  /*1b20*/  LOP3.LUT R32, R21, 0x300030, R32, 0xf8, !PT ;  /* 0x0030003015207812 */ /* 0x000fe400078ef820 */
[----:B------:R-:W-:Y:S02]  /*1b30*/  LOP3.LUT R38, R29, 0x300030, R38, 0xf8, !PT ;  /* 0x003000301d267812 */ /* 0x000fe400078ef826 */
[----:B------:R-:W-:Y:S02]  /*1b40*/  LOP3.LUT R13, R30, 0xf000f, RZ, 0xc0, !PT ;  /* 0x000f000f1e0d7812 */ /* 0x000fe400078ec0ff */
[----:B------:R-:W-:Y:S02]  /*1b50*/  LOP3.LUT R43, R16, 0x3f003f, RZ, 0xc0, !PT ;  /* 0x003f003f102b7812 */ /* 0x000fe400078ec0ff */
[----:B------:R-:W-:-:S02]  /*1b60*/  LOP3.LUT R21, R18, 0x3f003f, RZ, 0xc0, !PT ;  /* 0x003f003f12157812 */ /* 0x000fc400078ec0ff */
[----:B------:R-:W-:Y:S02]  /*1b70*/  SHF.R.U32.HI R29, RZ, 0x6, R18 ;  /* 0x00000006ff1d7819 */ /* 0x000fe40000011612 */
[----:B------:R-:W-:Y:S02]  /*1b80*/  LOP3.LUT R22, R19, 0x3f003f, RZ, 0xc0, !PT ;  /* 0x003f003f13167812 */ /* 0x000fe400078ec0ff */
[----:B------:R-:W-:Y:S02]  /*1b90*/  SHF.R.U32.HI R16, RZ, 0x6, R16 ;  /* 0x00000006ff107819 */ /* 0x000fe40000011610 */
[----:B------:R-:W-:Y:S02]  /*1ba0*/  SHF.R.U32.HI R19, RZ, 0x6, R19 ;  /* 0x00000006ff137819 */ /* 0x000fe40000011613 */
[----:B------:R-:W-:Y:S02]  /*1bb0*/  LOP3.LUT R15, R15, 0xf000f, RZ, 0xc0, !PT ;  /* 0x000f000f0f0f7812 */ /* 0x000fe400078ec0ff */
[----:B------:R-:W-:-:S02]  /*1bc0*/  LOP3.LUT R18, R17, 0xf000f, RZ, 0xc0, !PT ;  /* 0x000f000f11127812 */ /* 0x000fc400078ec0ff */
[----:B------:R-:W-:Y:S02]  /*1bd0*/  LOP3.LUT R42, R13, 0x300030, R42, 0xf8, !PT ;  /* 0x003000300d2a7812 */ /* 0x000fe400078ef82a */
[----:B------:R-:W-:Y:S02]  /*1be0*/  LOP3.LUT R13, R7, 0x64006400, RZ, 0xfc, !PT ;  /* 0x64006400070d7812 */ /* 0x000fe400078efcff */
[----:B------:R-:W-:Y:S02]  /*1bf0*/  LOP3.LUT R39, R14, 0x300030, R39, 0xf8, !PT ;  /* 0x003000300e277812 */ /* 0x000fe400078ef827 */
[----:B------:R-:W-:Y:S02]  /*1c00*/  LOP3.LUT R40, R15, 0x300030, R40, 0xf8, !PT ;  /* 0x003000300f287812 */ /* 0x000fe400078ef828 */
[----:B------:R-:W-:Y:S02]  /*1c10*/  LOP3.LUT R41, R18, 0x300030, R41, 0xf8, !PT ;  /* 0x0030003012297812 */ /* 0x000fe400078ef829 */
[----:B------:R-:W-:-:S02]  /*1c20*/  LOP3.LUT R7, R10, 0x3f003f, RZ, 0xc0, !PT ;  /* 0x003f003f0a077812 */ /* 0x000fc400078ec0ff */
[----:B------:R-:W-:Y:S02]  /*1c30*/  LOP3.LUT R27, R16, 0x3f003f, RZ, 0xc0, !PT ;  /* 0x003f003f101b7812 */ /* 0x000fe400078ec0ff */
[----:B------:R-:W-:Y:S02]  /*1c40*/  LOP3.LUT R28, R28, 0x3f003f, RZ, 0xc0, !PT ;  /* 0x003f003f1c1c7812 */ /* 0x000fe400078ec0ff */
[----:B------:R-:W-:Y:S02]  /*1c50*/  LOP3.LUT R29, R29, 0x3f003f, RZ, 0xc0, !PT ;  /* 0x003f003f1d1d7812 */ /* 0x000fe400078ec0ff */
[----:B------:R-:W-:Y:S02]  /*1c60*/  LOP3.LUT R19, R19, 0x3f003f, RZ, 0xc0, !PT ;  /* 0x003f003f13137812 */ /* 0x000fe400078ec0ff */
[----:B------:R-:W-:Y:S02]  /*1c70*/  LOP3.LUT R31, R31, 0x3f003f, RZ, 0xc0, !PT ;  /* 0x003f003f1f1f7812 */ /* 0x000fe400078ec0ff */
[----:B------:R-:W-:-:S02]  /*1c80*/  LOP3.LUT R33, R33, 0x3f003f, RZ, 0xc0, !PT ;  /* 0x003f003f21217812 */ /* 0x000fc400078ec0ff */
[----:B------:R-:W-:Y:S02]  /*1c90*/  LOP3.LUT R35, R35, 0x3f003f, RZ, 0xc0, !PT ;  /* 0x003f003f23237812 */ /* 0x000fe400078ec0ff */
[----:B------:R-:W-:Y:S01]  /*1ca0*/  LOP3.LUT R37, R37, 0x3f003f, RZ, 0xc0, !PT ;  /* 0x003f003f25257812 */ /* 0x000fe200078ec0ff */
[----:B------:R-:W-:Y:S01]  /*1cb0*/  HADD2 R10, R20, -1056, -1056 ;  /* 0xe420e420140a7430 */ /* 0x000fe20000000000 */
[----:B------:R-:W-:Y:S02]  /*1cc0*/  LOP3.LUT R7, R7, 0x64006400, RZ, 0xfc, !PT ;  /* 0x6400640007077812 */ /* 0x000fe400078efcff */
[----:B------:R-:W-:Y:S02]  /*1cd0*/  LOP3.LUT R43, R43, 0x64006400, RZ, 0xfc, !PT ;  /* 0x640064002b2b7812 */ /* 0x000fe400078efcff */
[----:B------:R-:W-:Y:S02]  /*1ce0*/  LOP3.LUT R20, R12, 0x64006400, RZ, 0xfc, !PT ;  /* 0x640064000c147812 */ /* 0x000fe400078efcff */
        /* <DEDUP_REMOVED lines=21> */
[----:B------:R-:W-:Y:S01]  /*1e40*/  LOP3.LUT R42, R42, 0x64006400, RZ, 0xfc, !PT ;  /* 0x640064002a2a7812 */ /* 0x000fe200078efcff */
[----:B------:R-:W-:Y:S02]  /*1e50*/  HADD2 R11, R13, -1056, -1056 ;  /* 0xe420e4200d0b7430 */ /* 0x000fe40000000000 */
[----:B------:R-:W-:Y:S02]  /*1e60*/  HADD2 R7, R7, -1056, -1056 ;  /* 0xe420e42007077430 */ /* 0x000fe40000000000 */
[----:B------:R-:W-:Y:S02]  /*1e70*/  HADD2 R43, R43, -1056, -1056 ;  /* 0xe420e4202b2b7430 */ /* 0x000fe40000000000 */
[----:B------:R-:W-:-:S02]  /*1e80*/  HADD2 R20, R20, -1056, -1056 ;  /* 0xe420e42014147430 */ /* 0x000fc40000000000 */
[----:B------:R-:W-:Y:S02]  /*1e90*/  HADD2 R21, R21, -1056, -1056 ;  /* 0xe420e42015157430 */ /* 0x000fe40000000000 */
[----:B------:R-:W-:Y:S02]  /*1ea0*/  HADD2 R22, R22, -1056, -1056 ;  /* 0xe420e42016167430 */ /* 0x000fe40000000000 */
        /* <DEDUP_REMOVED lines=19> */
[----:B------:R-:W-:Y:S01]  /*1fe0*/  HADD2 R42, R42, -1056, -1056 ;  /* 0xe420e4202a2a7430 */ /* 0x000fe20000000000 */
[----:B------:R-:W-:Y:S06]  /*1ff0*/  @!P2 BRA `(.L_x_20) ;  /* 0x0000000000a8a947 */ /* 0x000fec0003800000 */
[----:B------:R-:W0:Y:S02]  /*2000*/  LDS.128 R12, [UR4] ;  /* 0x00000004ff0c7984 */ /* 0x000e240008000c00 */
[-C--:B0-----:R-:W-:Y:S02]  /*2010*/  HFMA2.MMA R16, R45, R12.reuse, RZ ;  /* 0x0000000c2d107235 */ /* 0x081fe400000000ff */
[----:B------:R-:W-:-:S08]  /*2020*/  HFMA2.MMA R65, R11, R12, RZ ;  /* 0x0000000c0b417235 */ /* 0x000fd000000000ff */
[-C--:B------:R-:W-:Y:S02]  /*2030*/  HFMA2 R16, R44, R13.reuse, R16 ;  /* 0x0000000d2c107231 */ /* 0x080fe40000000010 */
[----:B------:R-:W-:-:S04]  /*2040*/  HFMA2 R65, R8, R13, R65 ;  /* 0x0000000d08417231 */ /* 0x000fc80000000041 */
[-C--:B------:R-:W-:Y:S02]  /*2050*/  HFMA2.MMA R16, R43, R14.reuse, R16 ;  /* 0x0000000e2b107235 */ /* 0x080fe40000000010 */
[----:B------:R-:W-:-:S08]  /*2060*/  HFMA2.MMA R65, R20, R14, R65 ;  /* 0x0000000e14417235 */ /* 0x000fd00000000041 */
[-C--:B------:R-:W-:Y:S02]  /*2070*/  HFMA2 R64, R27, R15.reuse, R16 ;  /* 0x0000000f1b407231 */ /* 0x080fe40000000010 */
[----:B------:R-:W0:Y:S01]  /*2080*/  LDS.128 R16, [UR4+0x10] ;  /* 0x00001004ff107984 */ /* 0x000e220008000c00 */
[----:B------:R-:W-:-:S03]  /*2090*/  HFMA2 R65, R28, R15, R65 ;  /* 0x0000000f1c417231 */ /* 0x000fc60000000041 */
[----:B0-----:R-:W-:-:S03]  /*20a0*/  HFMA2.MMA R64, R23, R16, R64 ;  /* 0x0000001017407235 */ /* 0x001fc60000000040 */
[----:B------:R-:W-:-:S07]  /*20b0*/  HFMA2.MMA R65, R24, R16, R65 ;  /* 0x0000001018417235 */ /* 0x000fce0000000041 */
[----:B------:R-:W-:-:S03]  /*20c0*/  HFMA2 R64, R31, R17, R64 ;  /* 0x000000111f407231 */ /* 0x000fc60000000040 */
[----:B------:R-:W-:-:S03]  /*20d0*/  HFMA2 R65, R33, R17, R65 ;  /* 0x0000001121417231 */ /* 0x000fc60000000041 */
[----:B------:R-:W-:-:S03]  /*20e0*/  HFMA2.MMA R64, R32, R18, R64 ;  /* 0x0000001220407235 */ /* 0x000fc60000000040 */
[----:B------:R-:W-:-:S07]  /*20f0*/  HFMA2.MMA R65, R34, R18, R65 ;  /* 0x0000001222417235 */ /* 0x000fce0000000041 */
[----:B------:R-:W-:-:S03]  /*2100*/  HFMA2 R64, R39, R19, R64 ;  /* 0x0000001327407231 */ /* 0x000fc60000000040 */
[----:B------:R-:W-:Y:S02]  /*2110*/  HFMA2 R65, R40, R19, R65 ;  /* 0x0000001328417231 */ /* 0x000fe40000000041 */
[----:B------:R-:W-:Y:S02]  /*2120*/  HADD2 R64, R64.H0_H0, R64.H1_H1 ;  /* 0x3000004040407230 */ /* 0x000fe40000000800 */
[----:B------:R-:W-:-:S05]  /*2130*/  HADD2 R65, R65.H0_H0, R65.H1_H1 ;  /* 0x3000004141417230 */ /* 0x000fca0000000800 */
[----:B------:R-:W-:-:S06]  /*2140*/  PRMT R64, R64, 0x5410, R65 ;  /* 0x0000541040407816 */ /* 0x000fcc0000000041 */
[----:B------:R-:W-:Y:S01]  /*2150*/  HFMA2.MMA R5, R64, R50, R5 ;  /* 0x0000003240057235 */ /* 0x000fe20000000005 */
[----:B------:R-:W-:Y:S01]  /*2160*/  HFMA2 R64, R10, R12, RZ.H0_H0 ;  /* 0x0000000c0a407231 */ /* 0x000fe200000400ff */
[----:B------:R-:W-:-:S03]  /*2170*/  HFMA2.MMA R12, R9, R12, RZ ;  /* 0x0000000c090c7235 */ /* 0x000fc600000000ff */
[----:B------:R-:W-:-:S04]  /*2180*/  HFMA2 R64, R7, R13, R64 ;  /* 0x0000000d07407231 */ /* 0x000fc80000000040 */
[----:B------:R-:W-:Y:S01]  /*2190*/  HFMA2 R64, R21, R14, R64 ;  /* 0x0000000e15407231 */ /* 0x000fe20000000040 */
[----:B------:R-:W-:-:S03]  /*21a0*/  HFMA2.MMA R12, R6, R13, R12 ;  /* 0x0000000d060c7235 */ /* 0x000fc6000000000c */
[----:B------:R-:W-:-:S04]  /*21b0*/  HFMA2 R64, R29, R15, R64 ;  /* 0x0000000f1d407231 */ /* 0x000fc80000000040 */
[----:B------:R-:W-:Y:S01]  /*21c0*/  HFMA2 R64, R25, R16, R64 ;  /* 0x0000001019407231 */ /* 0x000fe20000000040 */
[----:B------:R-:W-:-:S03]  /*21d0*/  HFMA2.MMA R12, R22, R14, R12 ;  /* 0x0000000e160c7235 */ /* 0x000fc6000000000c */
[----:B------:R-:W-:-:S04]  /*21e0*/  HFMA2 R64, R35, R17, R64 ;  /* 0x0000001123407231 */ /* 0x000fc80000000040 */
[----:B------:R-:W-:Y:S01]  /*21f0*/  HFMA2 R64, R36, R18, R64 ;  /* 0x0000001224407231 */ /* 0x000fe20000000040 */
[----:B------:R-:W-:-:S03]  /*2200*/  HFMA2.MMA R12, R30, R15, R12 ;  /* 0x0000000f1e0c7235 */ /* 0x000fc6000000000c */
[----:B------:R-:W-:-:S04]  /*2210*/  HFMA2 R64, R41, R19, R64 ;  /* 0x0000001329407231 */ /* 0x000fc80000000040 */
[----:B------:R-:W-:Y:S01]  /*2220*/  HADD2 R64, R64.H0_H0, R64.H1_H1 ;  /* 0x3000004040407230 */ /* 0x000fe20000000800 */
[----:B------:R-:W-:-:S08]  /*2230*/  HFMA2.MMA R12, R26, R16, R12 ;  /* 0x000000101a0c7235 */ /* 0x000fd0000000000c */
[----:B------:R-:W-:-:S08]  /*2240*/  HFMA2.MMA R12, R37, R17, R12 ;  /* 0x00000011250c7235 */ /* 0x000fd0000000000c */
[----:B------:R-:W-:-:S08]  /*2250*/  HFMA2.MMA R12, R38, R18, R12 ;  /* 0x00000012260c7235 */ /* 0x000fd0000000000c */
[----:B------:R-:W-:-:S10]  /*2260*/  HFMA2.MMA R12, R42, R19, R12 ;  /* 0x000000132a0c7235 */ /* 0x000fd4000000000c */
[----:B------:R-:W-:-:S05]  /*2270*/  HADD2 R12, R12.H0_H0, R12.H1_H1 ;  /* 0x3000000c0c0c7230 */ /* 0x000fca0000000800 */
[----:B------:R-:W-:-:S05]  /*2280*/  PRMT R64, R64, 0x5410, R12 ;  /* 0x0000541040407816 */ /* 0x000fca000000000c */
[----:B------:R-:W-:-:S07]  /*2290*/  HFMA2 R4, R64, R49, R4 ;  /* 0x0000003140047231 */ /* 0x000fce0000000004 */
.L_x_20:
[----:B------:R-:W-:Y:S05]  /*22a0*/  @!P3 BRA `(.L_x_19) ;  /* 0x000000080028b947 */ /* 0x000fea0003800000 */
[----:B------:R-:W-:Y:S02]  /*22b0*/  PRMT R12, R57, 0x9910, RZ ;  /* 0x00009910390c7816 */ /* 0x000fe400000000ff */
[----:B------:R-:W-:Y:S02]  /*22c0*/  ISETP.GE.AND P3, PT, R61, 0x3, PT ;  /* 0x000000033d00780c */ /* 0x000fe40003f66270 */
[----:B------:R-:W-:-:S13]  /*22d0*/  ISETP.NE.AND P2, PT, R12, RZ, PT ;  /* 0x000000ff0c00720c */ /* 0x000fda0003f45270 */
[----:B------:R-:W-:Y:S05]  /*22e0*/  @!P2 BRA `(.L_x_21) ;  /* 0x0000000000a8a947 */ /* 0x000fea0003800000 */
[----:B------:R-:W0:Y:S02]  /*22f0*/  LDS.128 R12, [UR4+0x80] ;  /* 0x00008004ff0c7984 */ /* 0x000e240008000c00 */
        /* <DEDUP_REMOVED lines=41> */
.L_x_21:
[----:B------:R-:W-:Y:S05]  /*2590*/  @!P3 BRA `(.L_x_19) ;  /* 0x00000004006cb947 */ /* 0x000fea0003800000 */
[----:B------:R-:W-:-:S04]  /*25a0*/  PRMT R12, R58, 0x9910, RZ ;  /* 0x000099103a0c7816 */ /* 0x000fc800000000ff */
        /* <DEDUP_REMOVED lines=44> */
.L_x_22:
[----:B------:R-:W-:Y:S05]  /*2870*/  @P0 BRA `(.L_x_19) ;  /* 0x0000000000b40947 */ /* 0x000fea0003800000 */
[----:B------:R-:W0:Y:S01]  /*2880*/  LDS.128 R12, [UR4+0x180] ;  /* 0x00018004ff0c7984 */ /* 0x000e220008000c00 */
[----:B------:R-:W-:Y:S01]  /*2890*/  MOV R67, R10 ;  /* 0x0000000a00437202 */ /* 0x000fe20000000f00 */
[----:B------:R-:W-:Y:S01]  /*28a0*/  IMAD.MOV.U32 R69, RZ, RZ, R9 ;  /* 0x000000ffff457224 */ /* 0x000fe200078e0009 */
[----:B------:R-:W-:Y:S01]  /*28b0*/  MOV R65, R11 ;  /* 0x0000000b00417202 */ /* 0x000fe20000000f00 */
[----:B------:R-:W1:Y:S01]  /*28c0*/  LDS.128 R16, [UR4+0x190] ;  /* 0x00019004ff107984 */ /* 0x000e620008000c00 */
[----:B0-----:R-:W-:-:S03]  /*28d0*/  HFMA2.MMA R11, R45, R12, RZ ;  /* 0x0000000c2d0b7235 */ /* 0x001fc600000000ff */
[-C--:B------:R-:W-:Y:S01]  /*28e0*/  HFMA2 R10, R65, R12.reuse, RZ.H0_H0 ;  /* 0x0000000c410a7231 */ /* 0x080fe200000400ff */
[----:B------:R-:W-:Y:S01]  /*28f0*/  HFMA2.MMA R9, R67, R12, RZ ;  /* 0x0000000c43097235 */ /* 0x000fe200000000ff */
[----:B------:R-:W-:Y:S02]  /*2900*/  HFMA2 R12, R69, R12, RZ.H0_H0 ;  /* 0x0000000c450c7231 */ /* 0x000fe400000400ff */
[-C--:B------:R-:W-:Y:S02]  /*2910*/  HFMA2 R10, R8, R13.reuse, R10 ;  /* 0x0000000d080a7231 */ /* 0x080fe4000000000a */
[----:B------:R-:W-:Y:S01]  /*2920*/  HFMA2 R12, R6, R13, R12 ;  /* 0x0000000d060c7231 */ /* 0x000fe2000000000c */
[-C--:B------:R-:W-:Y:S01]  /*2930*/  HFMA2.MMA R11, R44, R13.reuse, R11 ;  /* 0x0000000d2c0b7235 */ /* 0x080fe2000000000b */
[-C--:B------:R-:W-:Y:S01]  /*2940*/  HFMA2 R10, R20, R14.reuse, R10 ;  /* 0x0000000e140a7231 */ /* 0x080fe2000000000a */
[----:B------:R-:W-:Y:S01]  /*2950*/  HFMA2.MMA R7, R7, R13, R9 ;  /* 0x0000000d07077235 */ /* 0x000fe20000000009 */
[----:B------:R-:W-:-:S02]  /*2960*/  HFMA2 R12, R22, R14, R12 ;  /* 0x0000000e160c7231 */ /* 0x000fc4000000000c */
[-C--:B------:R-:W-:Y:S02]  /*2970*/  HFMA2 R10, R28, R15.reuse, R10 ;  /* 0x0000000f1c0a7231 */ /* 0x080fe4000000000a */
[----:B------:R-:W-:Y:S01]  /*2980*/  HFMA2 R12, R30, R15, R12 ;  /* 0x0000000f1e0c7231 */ /* 0x000fe2000000000c */
[-C--:B------:R-:W-:Y:S01]  /*2990*/  HFMA2.MMA R11, R43, R14.reuse, R11 ;  /* 0x0000000e2b0b7235 */ /* 0x080fe2000000000b */
[-C--:B-1----:R-:W-:Y:S01]  /*29a0*/  HFMA2 R10, R24, R16.reuse, R10 ;  /* 0x00000010180a7231 */ /* 0x082fe2000000000a */
[----:B------:R-:W-:Y:S01]  /*29b0*/  HFMA2.MMA R7, R21, R14, R7 ;  /* 0x0000000e15077235 */ /* 0x000fe20000000007 */
[----:B------:R-:W-:Y:S02]  /*29c0*/  HFMA2 R12, R26, R16, R12 ;  /* 0x000000101a0c7231 */ /* 0x000fe4000000000c */
        /* <DEDUP_REMOVED lines=9> */
[----:B------:R-:W-:Y:S01]  /*2a60*/  HADD2 R10, R10.H0_H0, R10.H1_H1 ;  /* 0x3000000a0a0a7230 */ /* 0x000fe20000000800 */
[----:B------:R-:W-:Y:S01]  /*2a70*/  HFMA2.MMA R7, R25, R16, R7 ;  /* 0x0000001019077235 */ /* 0x000fe20000000007 */
[----:B------:R-:W-:-:S05]  /*2a80*/  HADD2 R12, R12.H0_H0, R12.H1_H1 ;  /* 0x3000000c0c0c7230 */ /* 0x000fca0000000800 */
[-C--:B------:R-:W-:Y:S02]  /*2a90*/  HFMA2.MMA R9, R31, R17.reuse, R8 ;  /* 0x000000111f097235 */ /* 0x080fe40000000008 */
[----:B------:R-:W-:-:S06]  /*2aa0*/  HFMA2.MMA R7, R35, R17, R7 ;  /* 0x0000001123077235 */ /* 0x000fcc0000000007 */
[-C--:B------:R-:W-:Y:S02]  /*2ab0*/  HFMA2.MMA R9, R32, R18.reuse, R9 ;  /* 0x0000001220097235 */ /* 0x080fe40000000009 */
[----:B------:R-:W-:-:S06]  /*2ac0*/  HFMA2.MMA R7, R36, R18, R7 ;  /* 0x0000001224077235 */ /* 0x000fcc0000000007 */
[-C--:B------:R-:W-:Y:S02]  /*2ad0*/  HFMA2.MMA R9, R39, R19.reuse, R9 ;  /* 0x0000001327097235 */ /* 0x080fe40000000009 */
[----:B------:R-:W-:-:S08]  /*2ae0*/  HFMA2.MMA R7, R41, R19, R7 ;  /* 0x0000001329077235 */ /* 0x000fd00000000007 */
[----:B------:R-:W-:Y:S02]  /*2af0*/  HADD2 R9, R9.H0_H0, R9.H1_H1 ;  /* 0x3000000909097230 */ /* 0x000fe40000000800 */
[----:B------:R-:W-:-:S03]  /*2b00*/  HADD2 R7, R7.H0_H0, R7.H1_H1 ;  /* 0x3000000707077230 */ /* 0x000fc60000000800 */
[----:B------:R-:W-:Y:S02]  /*2b10*/  PRMT R9, R9, 0x5410, R10 ;  /* 0x0000541009097816 */ /* 0x000fe4000000000a */
[----:B------:R-:W-:-:S04]  /*2b20*/  PRMT R7, R7, 0x5410, R12 ;  /* 0x0000541007077816 */ /* 0x000fc8000000000c */
[----:B------:R-:W-:Y:S01]  /*2b30*/  HFMA2.MMA R47, R9, R50, R47 ;  /* 0x00000032092f7235 */ /* 0x000fe2000000002f */
[----:B------:R-:W-:-:S10]  /*2b40*/  HFMA2 R48, R7, R49, R48 ;  /* 0x0000003107307231 */ /* 0x000fd40000000030 */
.L_x_19:
[----:B------:R-:W-:Y:S05]  /*2b50*/  @!P1 BRA `(.L_x_23) ;  /* 0x00000014000c9947 */ /* 0x000fea0003800000 */
[----:B-----5:R-:W-:Y:S02]  /*2b60*/  IMAD R9, R52, 0xc, RZ ;  /* 0x0000000c34097824 */ /* 0x020fe400078e02ff */
[----:B------:R-:W-:-:S05]  /*2b70*/  IMAD.WIDE.U32 R6, R53, 0xc, R62 ;  /* 0x0000000c35067825 */ /* 0x000fca00078e003e */
[----:B------:R-:W-:-:S03]  /*2b80*/  IADD3 R7, R7, R9, RZ ;  /* 0x0000000907077210 */ /* 0x000fc60007ffe0ff */
[C---:B------:R-:W-:Y:S02]  /*2b90*/  IMAD.WIDE R16, R53.reuse, 0x4, R6 ;  /* 0x0000000435107825 */ /* 0x040fe400078e0206 */
[----:B------:R-:W2:Y:S02]  /*2ba0*/  LDG.E.128.CONSTANT R8, desc[UR8][R6.64] ;  /* 0x0000000806087981 */ /* 0x000ea4000c1e9d00 */
[----:B------:R-:W-:Y:S02]  /*2bb0*/  IMAD.WIDE R12, R53, 0x4, R16 ;  /* 0x00000004350c7825 */ /* 0x000fe400078e0210 */
[----:B------:R-:W3:Y:S04]  /*2bc0*/  LDG.E.128.CONSTANT R16, desc[UR8][R16.64] ;  /* 0x0000000810107981 */ /* 0x000ee8000c1e9d00 */
[----:B------:R-:W4:Y:S01]  /*2bd0*/  LDG.E.128.CONSTANT R12, desc[UR8][R12.64] ;  /* 0x000000080c0c7981 */ /* 0x000f22000c1e9d00 */
[----:B------:R-:W-:-:S04]  /*2be0*/  PRMT R20, R56, 0x9910, RZ ;  /* 0x0000991038147816 */ /* 0x000fc800000000ff */
[----:B------:R-:W-:Y:S02]  /*2bf0*/  ISETP.NE.AND P2, PT, R20, RZ, PT ;  /* 0x000000ff1400720c */ /* 0x000fe40003f45270 */
[----:B------:R-:W-:Y:S02]  /*2c00*/  ISETP.GE.AND P3, PT, R61, 0x2, PT ;  /* 0x000000023d00780c */ /* 0x000fe40003f66270 */
[----:B--2---:R-:W-:Y:S02]  /*2c10*/  SHF.R.U32.HI R23, RZ, 0xc, R9 ;  /* 0x0000000cff177819 */ /* 0x004fe40000011609 */
[----:B------:R-:W-:Y:S02]  /*2c20*/  SHF.R.U32.HI R25, RZ, 0xc, R11 ;  /* 0x0000000cff197819 */ /* 0x000fe4000001160b */
[----:B------:R-:W-:Y:S02]  /*2c30*/  SHF.R.U32.HI R22, RZ, 0xc, R8 ;  /* 0x0000000cff167819 */ /* 0x000fe40000011608 */
[----:B------:R-:W-:-:S02]  /*2c40*/  SHF.R.U32.HI R24, RZ, 0xc, R10 ;  /* 0x0000000cff187819 */ /* 0x000fc4000001160a */
[----:B------:R-:W-:Y:S02]  /*2c50*/  LOP3.LUT R30, R25, 0xf000f, RZ, 0xc0, !PT ;  /* 0x000f000f191e7812 */ /* 0x000fe400078ec0ff */
[--C-:B----4-:R-:W-:Y:S02]  /*2c60*/  SHF.R.U32.HI R35, RZ, 0x8, R12.reuse ;  /* 0x00000008ff237819 */ /* 0x110fe4000001160c */
[--C-:B------:R-:W-:Y:S02]  /*2c70*/  SHF.R.U32.HI R42, RZ, 0xa, R12.reuse ;  /* 0x0000000aff2a7819 */ /* 0x100fe4000001160c */
[----:B------:R-:W-:Y:S02]  /*2c80*/  LOP3.LUT R26, R12, 0x3f003f, RZ, 0xc0, !PT ;  /* 0x003f003f0c1a7812 */ /* 0x000fe400078ec0ff */
[----:B------:R-:W-:Y:S02]  /*2c90*/  SHF.R.U32.HI R34, RZ, 0x6, R12 ;  /* 0x00000006ff227819 */ /* 0x000fe4000001160c */
[----:B------:R-:W-:-:S02]  /*2ca0*/  SHF.R.U32.HI R37, RZ, 0x8, R13 ;  /* 0x00000008ff257819 */ /* 0x000fc4000001160d */
[----:B------:R-:W-:Y:S02]  /*2cb0*/  SHF.R.U32.HI R41, RZ, 0x8, R15 ;  /* 0x00000008ff297819 */ /* 0x000fe4000001160f */
[----:B------:R-:W-:Y:S02]  /*2cc0*/  LOP3.LUT R12, R23, 0xf000f, RZ, 0xc0, !PT ;  /* 0x000f000f170c7812 */ /* 0x000fe400078ec0ff */
[----:B------:R-:W-:Y:S02]  /*2cd0*/  LOP3.LUT R22, R22, 0xf000f, RZ, 0xc0, !PT ;  /* 0x000f000f16167812 */ /* 0x000fe400078ec0ff */
[----:B------:R-:W-:Y:S02]  /*2ce0*/  SHF.R.U32.HI R39, RZ, 0x8, R14 ;  /* 0x00000008ff277819 */ /* 0x000fe4000001160e */
[----:B------:R-:W-:Y:S02]  /*2cf0*/  LOP3.LUT R24, R24, 0xf000f, RZ, 0xc0, !PT ;  /* 0x000f000f18187812 */ /* 0x000fe400078ec0ff */
[----:B------:R-:W-:-:S02]  /*2d00*/  SHF.R.U32.HI R43, RZ, 0xa, R13 ;  /* 0x0000000aff2b7819 */ /* 0x000fc4000001160d */
[----:B------:R-:W-:Y:S02]  /*2d10*/  LOP3.LUT R27, R13, 0x3f003f, RZ, 0xc0, !PT ;  /* 0x003f003f0d1b7812 */ /* 0x000fe400078ec0ff */
[----:B------:R-:W-:Y:S02]  /*2d20*/  SHF.R.U32.HI R36, RZ, 0x6, R13 ;  /* 0x00000006ff247819 */ /* 0x000fe4000001160d */
[----:B------:R-:W-:Y:S02]  /*2d30*/  LOP3.LUT R37, R12, 0x300030, R37, 0xf8, !PT ;  /* 0x003000300c257812 */ /* 0x000fe400078ef825 */
[----:B------:R-:W-:Y:S02]  /*2d40*/  LOP3.LUT R41, R30, 0x300030, R41, 0xf8, !PT ;  /* 0x003000301e297812 */ /* 0x000fe400078ef829 */
[----:B---3--:R-:W-:Y:S02]  /*2d50*/  SHF.R.U32.HI R13, RZ, 0xc, R16 ;  /* 0x0000000cff0d7819 */ /* 0x008fe40000011610 */
[----:B------:R-:W-:-:S02]  /*2d60*/  LOP3.LUT R35, R22, 0x300030, R35, 0xf8, !PT ;  /* 0x0030003016237812 */ /* 0x000fc400078ef823 */
[----:B------:R-:W-:Y:S02]  /*2d70*/  LOP3.LUT R12, R16, 0x3f003f, RZ, 0xc0, !PT ;  /* 0x003f003f100c7812 */ /* 0x000fe400078ec0ff */
[----:B------:R-:W-:Y:S02]  /*2d80*/  SHF.R.U32.HI R30, RZ, 0x6, R16 ;  /* 0x00000006ff1e7819 */ /* 0x000fe40000011610 */
[----:B------:R-:W-:Y:S02]  /*2d90*/  LOP3.LUT R39, R24, 0x300030, R39, 0xf8, !PT ;  /* 0x0030003018277812 */ /* 0x000fe400078ef827 */
[--C-:B------:R-:W-:Y:S02]  /*2da0*/  SHF.R.U32.HI R22, RZ, 0xc, R17.reuse ;  /* 0x0000000cff167819 */ /* 0x100fe40000011611 */
[----:B------:R-:W-:Y:S02]  /*2db0*/  LOP3.LUT R16, R17, 0x3f003f, RZ, 0xc0, !PT ;  /* 0x003f003f11107812 */ /* 0x000fe400078ec0ff */
[----:B------:R-:W-:-:S02]  /*2dc0*/  SHF.R.U32.HI R31, RZ, 0x6, R17 ;  /* 0x00000006ff1f7819 */ /* 0x000fc40000011611 */
[--C-:B------:R-:W-:Y:S02]  /*2dd0*/  SHF.R.U32.HI R17, RZ, 0xc, R18.reuse ;  /* 0x0000000cff117819 */ /* 0x100fe40000011612 */
[----:B------:R-:W-:Y:S02]  /*2de0*/  LOP3.LUT R24, R18, 0x3f003f, RZ, 0xc0, !PT ;  /* 0x003f003f12187812 */ /* 0x000fe400078ec0ff */
[----:B------:R-:W-:Y:S02]  /*2df0*/  SHF.R.U32.HI R32, RZ, 0x6, R18 ;  /* 0x00000006ff207819 */ /* 0x000fe40000011612 */
[----:B------:R-:W-:Y:S02]  /*2e00*/  LOP3.LUT R21, R8, 0x3f003f, RZ, 0xc0, !PT ;  /* 0x003f003f08157812 */ /* 0x000fe400078ec0ff */
[----:B------:R-:W-:Y:S02]  /*2e10*/  SHF.R.U32.HI R18, RZ, 0xc, R19 ;  /* 0x0000000cff127819 */ /* 0x000fe40000011613 */
[----:B------:R-:W-:-:S02]  /*2e20*/  LOP3.LUT R13, R13, 0xf000f, RZ, 0xc0, !PT ;  /* 0x000f000f0d0d7812 */ /* 0x000fc400078ec0ff */
[----:B------:R-:W-:Y:S02]  /*2e30*/  SHF.R.U32.HI R8, RZ, 0x6, R8 ;  /* 0x00000006ff087819 */ /* 0x000fe40000011608 */
[----:B------:R-:W-:Y:S02]  /*2e40*/  LOP3.LUT R6, R9, 0x3f003f, RZ, 0xc0, !PT ;  /* 0x003f003f09067812 */ /* 0x000fe400078ec0ff */
[----:B------:R-:W-:Y:S02]  /*2e50*/  SHF.R.U32.HI R9, RZ, 0x6, R9 ;  /* 0x00000006ff097819 */ /* 0x000fe40000011609 */
[----:B------:R-:W-:Y:S02]  /*2e60*/  LOP3.LUT R7, R10, 0x3f003f, RZ, 0xc0, !PT ;  /* 0x003f003f0a077812 */ /* 0x000fe400078ec0ff */
[----:B------:R-:W-:Y:S02]  /*2e70*/  LOP3.LUT R20, R11, 0x3f003f, RZ, 0xc0, !PT ;  /* 0x003f003f0b147812 */ /* 0x000fe400078ec0ff */
[----:B------:R-:W-:-:S02]  /*2e80*/  SHF.R.U32.HI R44, RZ, 0xa, R14 ;  /* 0x0000000aff2c7819 */ /* 0x000fc4000001160e */
[----:B------:R-:W-:Y:S02]  /*2e90*/  LOP3.LUT R28, R14, 0x3f003f, RZ, 0xc0, !PT ;  /* 0x003f003f0e1c7812 */ /* 0x000fe400078ec0ff */
[----:B------:R-:W-:Y:S02]  /*2ea0*/  SHF.R.U32.HI R45, RZ, 0xa, R15 ;  /* 0x0000000aff2d7819 */ /* 0x000fe4000001160f */
[----:B------:R-:W-:Y:S02]  /*2eb0*/  LOP3.LUT R29, R15, 0x3f003f, RZ, 0xc0, !PT ;  /* 0x003f003f0f1d7812 */ /* 0x000fe400078ec0ff */
[----:B------:R-:W-:Y:S02]  /*2ec0*/  LOP3.LUT R18, R18, 0xf000f, RZ, 0xc0, !PT ;  /* 0x000f000f12127812 */ /* 0x000fe400078ec0ff */
[----:B------:R-:W-:Y:S02]  /*2ed0*/  LOP3.LUT R42, R13, 0x300030, R42, 0xf8, !PT ;  /* 0x003000300d2a7812 */ /* 0x000fe400078ef82a */
[----:B------:R-:W-:-:S02]  /*2ee0*/  SHF.R.U32.HI R10, RZ, 0x6, R10 ;  /* 0x00000006ff0a7819 */ /* 0x000fc4000001160a */
[----:B------:R-:W-:Y:S02]  /*2ef0*/  SHF.R.U32.HI R11, RZ, 0x6, R11 ;  /* 0x00000006ff0b7819 */ /* 0x000fe4000001160b */
[----:B------:R-:W-:Y:S02]  /*2f00*/  SHF.R.U32.HI R14, RZ, 0x6, R14 ;  /* 0x00000006ff0e7819 */ /* 0x000fe4000001160e */
[----:B------:R-:W-:Y:S02]  /*2f10*/  SHF.R.U32.HI R15, RZ, 0x6, R15 ;  /* 0x00000006ff0f7819 */ /* 0x000fe4000001160f */
[----:B------:R-:W-:Y:S02]  /*2f20*/  SHF.R.U32.HI R33, RZ, 0x6, R19 ;  /* 0x00000006ff217819 */ /* 0x000fe40000011613 */
[----:B------:R-:W-:Y:S02]  /*2f30*/  LOP3.LUT R22, R22, 0xf000f, RZ, 0xc0, !PT ;  /* 0x000f000f16167812 */ /* 0x000fe400078ec0ff */
[----:B------:R-:W-:-:S02]  /*2f40*/  LOP3.LUT R17, R17, 0xf000f, RZ, 0xc0, !PT ;  /* 0x000f000f11117812 */ /* 0x000fc400078ec0ff */
[----:B------:R-:W-:Y:S02]  /*2f50*/  LOP3.LUT R13, R8, 0x3f003f, RZ, 0xc0, !PT ;  /* 0x003f003f080d7812 */ /* 0x000fe400078ec0ff */
[----:B------:R-:W-:Y:S02]  /*2f60*/  LOP3.LUT R8, R6, 0x64006400, RZ, 0xfc, !PT ;  /* 0x6400640006087812 */ /* 0x000fe400078efcff */
[----:B------:R-:W-:Y:S02]  /*2f70*/  LOP3.LUT R6, R9, 0x3f003f, RZ, 0xc0, !PT ;  /* 0x003f003f09067812 */ /* 0x000fe400078ec0ff */
[----:B------:R-:W-:Y:S02]  /*2f80*/  LOP3.LUT R45, R18, 0x300030, R45, 0xf8, !PT ;  /* 0x00300030122d7812 */ /* 0x000fe400078ef82d */
[----:B------:R-:W-:Y:S02]  /*2f90*/  LOP3.LUT R9, R7, 0x64006400, RZ, 0xfc, !PT ;  /* 0x6400640007097812 */ /* 0x000fe400078efcff */
[----:B------:R-:W-:-:S02]  /*2fa0*/  LOP3.LUT R25, R19, 0x3f003f, RZ, 0xc0, !PT ;  /* 0x003f003f13197812 */ /* 0x000fc400078ec0ff */
[----:B------:R-:W-:Y:S02]  /*2fb0*/  LOP3.LUT R43, R22, 0x300030, R43, 0xf8, !PT ;  /* 0x00300030162b7812 */ /* 0x000fe400078ef82b */
[----:B------:R-:W-:Y:S02]  /*2fc0*/  LOP3.LUT R44, R17, 0x300030, R44, 0xf8, !PT ;  /* 0x00300030112c7812 */ /* 0x000fe400078ef82c */
        /* <DEDUP_REMOVED lines=39> */
[----:B------:R-:W-:Y:S01]  /*3240*/  LOP3.LUT R45, R45, 0x64006400, RZ, 0xfc, !PT ;  /* 0x640064002d2d7812 */ /* 0x000fe200078efcff */
        /* <DEDUP_REMOVED lines=31> */
[----:B------:R-:W-:Y:S01]  /*3440*/  HADD2 R45, R45, -1056, -1056 ;  /* 0xe420e4202d2d7430 */ /* 0x000fe20000000000 */
[----:B------:R-:W-:Y:S06]  /*3450*/  @!P2 BRA `(.L_x_24) ;  /* 0x0000000000a8a947 */ /* 0x000fec0003800000 */
        /* <DEDUP_REMOVED lines=42> */
.L_x_24:
        /* <DEDUP_REMOVED lines=47> */
.L_x_25:
        /* <DEDUP_REMOVED lines=46> */
.L_x_26:
[----:B------:R-:W-:Y:S05]  /*3cd0*/  @P0 BRA `(.L_x_23) ;  /* 0x0000000000ac0947 */ /* 0x000fea0003800000 */
[----:B------:R-:W0:Y:S01]  /*3ce0*/  LDS.128 R16, [UR4+0x1a0] ;  /* 0x0001a004ff107984 */ /* 0x000e220008000c00 */
[----:B------:R-:W-:-:S03]  /*3cf0*/  MOV R65, R9 ;  /* 0x0000000900417202 */ /* 0x000fc60000000f00 */
[----:B------:R-:W1:Y:S01]  /*3d00*/  LDS.128 R20, [UR4+0x1b0] ;  /* 0x0001b004ff147984 */ /* 0x000e620008000c00 */
[-C--:B0-----:R-:W-:Y:S01]  /*3d10*/  HFMA2.MMA R9, R6, R16.reuse, RZ ;  /* 0x0000001006097235 */ /* 0x081fe200000000ff */
        /* <DEDUP_REMOVED lines=39> */
.L_x_23:
[----:B------:R-:W-:Y:S01]  /*3f90*/  VIADD R59, R59, 0x20 ;  /* 0x000000203b3b7836 */ /* 0x000fe20000000000 */
[----:B------:R-:W-:Y:S01]  /*3fa0*/  UIADD3 UR4, UR4, 0x40, URZ ;  /* 0x0000004004047890 */ /* 0x000fe2000fffe03f */
[----:B------:R-:W-:-:S03]  /*3fb0*/  IMAD.WIDE.U32 R62, R53, 0x18, R62 ;  /* 0x00000018353e7825 */ /* 0x000fc600078e003e */
[C---:B------:R-:W-:Y:S01]  /*3fc0*/  ISETP.GE.AND P2, PT, R59.reuse, UR5, PT ;  /* 0x000000053b007c0c */ /* 0x040fe2000bf46270 */
[----:B------:R-:W-:Y:S01]  /*3fd0*/  IMAD R7, R52, 0x18, RZ ;  /* 0x0000001834077824 */ /* 0x000fe200078e02ff */
[----:B------:R-:W-:-:S04]  /*3fe0*/  ISETP.LT.AND P3, PT, R59, R60, PT ;  /* 0x0000003c3b00720c */ /* 0x000fc80003f61270 */
[----:B------:R-:W-:-:S09]  /*3ff0*/  IADD3 R63, R63, R7, RZ ;  /* 0x000000073f3f7210 */ /* 0x000fd20007ffe0ff */
[----:B------:R-:W-:Y:S05]  /*4000*/  @!P2 BRA P3, `(.L_x_27) ;  /* 0xffffffd4008ca947 */ /* 0x000fea000183ffff */
.L_x_18:
[----:B------:R-:W-:Y:S05]  /*4010*/  @!P1 EXIT ;  /* 0x000000000000994d */ /* 0x000fea0003800000 */
[----:B------:R-:W0:Y:S01]  /*4020*/  S2R R6, SR_CTAID.X ;  /* 0x0000000000067919 */ /* 0x000e220000002500 */
[----:B------:R-:W1:Y:S01]  /*4030*/  S2UR UR4, SR_CTAID.Y ;  /* 0x00000000000479c3 */ /* 0x000e620000002600 */
[----:B------:R-:W0:Y:S07]  /*4040*/  S2R R7, SR_TID.X ;  /* 0x0000000000077919 */ /* 0x000e2e0000002100 */
[----:B-----5:R-:W2:Y:S01]  /*4050*/  LDC.64 R8, c[0x0][0x230] ;  /* 0x00008c00ff087b82 */ /* 0x020ea20000000a00 */
[----:B-1----:R-:W-:Y:S01]  /*4060*/  USHF.L.U32 UR4, UR4, 0x2, URZ ;  /* 0x0000000204047899 */ /* 0x002fe2000800063f */
[----:B0-----:R-:W-:-:S05]  /*4070*/  LEA R6, R6, R7, 0x6 ;  /* 0x0000000706067211 */ /* 0x001fca00078e30ff */
[----:B------:R-:W-:-:S04]  /*4080*/  IMAD.SHL.U32 R6, R6, 0x4, RZ ;  /* 0x0000000406067824 */ /* 0x000fc800078e00ff */
[----:B------:R-:W-:Y:S01]  /*4090*/  IMAD R7, R53, UR4, R6 ;  /* 0x0000000435077c24 */ /* 0x000fe2000f8e0206 */
[----:B------:R-:W-:-:S03]  /*40a0*/  MOV R6, R5 ;  /* 0x0000000500067202 */ /* 0x000fc60000000f00 */
[----:B--2---:R-:W-:-:S05]  /*40b0*/  IMAD.WIDE R8, R7, 0x2, R8 ;  /* 0x0000000207087825 */ /* 0x004fca00078e0208 */
[----:B------:R0:W-:Y:S01]  /*40c0*/  ATOM.E.ADD.F16x2.RN.STRONG.GPU P0, RZ, desc[UR8][R8.64], R6 ;  /* 0x0000000608ff79a2 */ /* 0x0001e2000810e1c8 */
[----:B------:R-:W-:Y:S01]  /*40d0*/  BSSY B0, `(.L_x_28) ;  /* 0x0000010000007945 */ /* 0x000fe20003800000 */
[----:B------:R-:W-:-:S03]  /*40e0*/  MOV R11, R4 ;  /* 0x00000004000b7202 */ /* 0x000fc60000000f00 */
[----:B0-----:R-:W-:Y:S05]  /*40f0*/  @P0 BRA `(.L_x_29) ;  /* 0x0000000000340947 */ /* 0x001fea0003800000 */
[----:B------:R-:W0:Y:S02]  /*4100*/  QSPC.E.S P0, RZ, [R8] ;  /* 0x0000000008ff73aa */ /* 0x000e240000000500 */
[----:B0-----:R-:W-:Y:S05]  /*4110*/  @!P0 BRA `(.L_x_30) ;  /* 0x0000000000208947 */ /* 0x001fea0003800000 */
[----:B------:R-:W-:-:S05]  /*4120*/  IMAD.MOV.U32 R6, RZ, RZ, R8 ;  /* 0x000000ffff067224 */ /* 0x000fca00078e0008 */
[----:B------:R-:W-:-:S07]  /*4130*/  MOV R10, R6 ;  /* 0x00000006000a7202 */ /* 0x000fce0000000f00 */
.L_x_31:
[----:B------:R-:W0:Y:S02]  /*4140*/  LDS R6, [R10] ;  /* 0x000000000a067984 */ /* 0x000e240000000800 */
[----:B0-----:R-:W-:-:S10]  /*4150*/  HFMA2.MMA R7, R6, 1, 1, R5 ;  /* 0x3c003c0006077835 */ /* 0x001fd40000000005 */
[----:B------:R-:W0:Y:S02]  /*4160*/  ATOMS.CAST.SPIN R7, [R10], R6, R7 ;  /* 0x000000060a07738d */ /* 0x000e240001800007 */
[----:B0-----:R-:W-:-:S13]  /*4170*/  ISETP.EQ.U32.AND P0, PT, R7, 0x1, PT ;  /* 0x000000010700780c */ /* 0x001fda0003f02070 */
[----:B------:R-:W-:Y:S05]  /*4180*/  @!P0 BRA `(.L_x_31) ;  /* 0xfffffffc00ec8947 */ /* 0x000fea000383ffff */
[----:B------:R-:W-:Y:S05]  /*4190*/  BRA `(.L_x_29) ;  /* 0x00000000000c7947 */ /* 0x000fea0003800000 */
.L_x_30:
[----:B------:R-:W2:Y:S02]  /*41a0*/  LD.E R5, desc[UR8][R8.64] ;  /* 0x0000000808057980 */ /* 0x000ea4000c101900 */
[----:B--2---:R-:W-:-:S05]  /*41b0*/  IADD3 R5, R6, R5, RZ ;  /* 0x0000000506057210 */ /* 0x004fca0007ffe0ff */
[----:B------:R0:W-:Y:S02]  /*41c0*/  ST.E desc[UR8][R8.64], R5 ;  /* 0x0000000508007985 */ /* 0x0001e4000c101908 */
.L_x_29:
[----:B------:R-:W-:Y:S05]  /*41d0*/  BSYNC B0 ;  /* 0x0000000000007941 */ /* 0x000fea0003800000 */
.L_x_28:
[----:B------:R1:W-:Y:S01]  /*41e0*/  ATOM.E.ADD.F16x2.RN.STRONG.GPU P0, RZ, desc[UR8][R8.64+0x4], R11 ;  /* 0x0000040b08ff79a2 */ /* 0x0003e2000810e1c8 */
[----:B------:R-:W-:Y:S04]  /*41f0*/  BSSY B0, `(.L_x_32) ;  /* 0x0000010000007945 */ /* 0x000fe80003800000 */
[----:B-1----:R-:W-:Y:S05]  /*4200*/  @P0 BRA `(.L_x_33) ;  /* 0x0000000000380947 */ /* 0x002fea0003800000 */
[----:B------:R-:W1:Y:S02]  /*4210*/  QSPC.E.S P0, RZ, [R8+0x4] ;  /* 0x0000040008ff73aa */ /* 0x000e640000000500 */
[----:B-1----:R-:W-:Y:S05]  /*4220*/  @!P0 BRA `(.L_x_34) ;  /* 0x0000000000248947 */ /* 0x002fea0003800000 */
[----:B------:R-:W-:-:S04]  /*4230*/  MOV R6, R8 ;  /* 0x0000000800067202 */ /* 0x000fc80000000f00 */
[----:B------:R-:W-:Y:S01]  /*4240*/  MOV R6, R6 ;  /* 0x0000000600067202 */ /* 0x000fe20000000f00 */
[----:B------:R-:W-:-:S07]  /*4250*/  IMAD.MOV.U32 R7, RZ, RZ, R4 ;  /* 0x000000ffff077224 */ /* 0x000fce00078e0004 */
.L_x_35:
[----:B------:R-:W0:Y:S02]  /*4260*/  LDS R4, [R6+0x4] ;  /* 0x0000040006047984 */ /* 0x000e240000000800 */
[----:B0-----:R-:W-:-:S06]  /*4270*/  HADD2 R5, R4, R7 ;  /* 0x0000000704057230 */ /* 0x001fcc0000000000 */
[----:B------:R-:W0:Y:S02]  /*4280*/  ATOMS.CAST.SPIN R5, [R6+0x4], R4, R5 ;  /* 0x000004040605738d */ /* 0x000e240001800005 */
[----:B0-----:R-:W-:-:S13]  /*4290*/  ISETP.EQ.U32.AND P0, PT, R5, 0x1, PT ;  /* 0x000000010500780c */ /* 0x001fda0003f02070 */
[----:B------:R-:W-:Y:S05]  /*42a0*/  @!P0 BRA `(.L_x_35) ;  /* 0xfffffffc00ec8947 */ /* 0x000fea000383ffff */
[----:B------:R-:W-:Y:S05]  /*42b0*/  BRA `(.L_x_33) ;  /* 0x00000000000c7947 */ /* 0x000fea0003800000 */
.L_x_34:
[----:B------:R-:W0:Y:S02]  /*42c0*/  LD.E R4, desc[UR8][R8.64+0x4] ;  /* 0x0000040808047980 */ /* 0x000e24000c101900 */
[----:B0-----:R-:W-:-:S05]  /*42d0*/  IADD3 R5, R11, R4, RZ ;  /* 0x000000040b057210 */ /* 0x001fca0007ffe0ff */
[----:B------:R1:W-:Y:S02]  /*42e0*/  ST.E desc[UR8][R8.64+0x4], R5 ;  /* 0x0000040508007985 */ /* 0x0003e4000c101908 */
.L_x_33:
[----:B------:R-:W-:Y:S05]  /*42f0*/  BSYNC B0 ;  /* 0x0000000000007941 */ /* 0x000fea0003800000 */
.L_x_32:
[----:B------:R-:W-:-:S13]  /*4300*/  ISETP.GE.AND P0, PT, R61, 0x2, PT ;  /* 0x000000023d00780c */ /* 0x000fda0003f06270 */
[----:B------:R-:W-:Y:S05]  /*4310*/  @!P0 EXIT ;  /* 0x000000000000894d */ /* 0x000fea0003800000 */
[----:B01----:R-:W-:Y:S01]  /*4320*/  IMAD.WIDE R8, R53, 0x2, R8 ;  /* 0x0000000235087825 */ /* 0x003fe200078e0208 */
[----:B------:R-:W-:-:S05]  /*4330*/  MOV R4, R3 ;  /* 0x0000000300047202 */ /* 0x000fca0000000f00 */
[----:B------:R0:W-:Y:S01]  /*4340*/  ATOM.E.ADD.F16x2.RN.STRONG.GPU P0, RZ, desc[UR8][R8.64], R4 ;  /* 0x0000000408ff79a2 */ /* 0x0001e2000810e1c8 */
[----:B------:R-:W-:Y:S01]  /*4350*/  BSSY B0, `(.L_x_36) ;  /* 0x0000010000007945 */ /* 0x000fe20003800000 */
[----:B------:R-:W-:-:S03]  /*4360*/  IMAD.MOV.U32 R7, RZ, RZ, R2 ;  /* 0x000000ffff077224 */ /* 0x000fc600078e0002 */
[----:B0-----:R-:W-:Y:S05]  /*4370*/  @P0 BRA `(.L_x_37) ;  /* 0x0000000000340947 */ /* 0x001fea0003800000 */
[----:B------:R-:W0:Y:S02]  /*4380*/  QSPC.E.S P0, RZ, [R8] ;  /* 0x0000000008ff73aa */ /* 0x000e240000000500 */
[----:B0-----:R-:W-:Y:S05]  /*4390*/  @!P0 BRA `(.L_x_38) ;  /* 0x0000000000208947 */ /* 0x001fea0003800000 */
[----:B------:R-:W-:-:S04]  /*43a0*/  MOV R4, R8 ;  /* 0x0000000800047202 */ /* 0x000fc80000000f00 */
[----:B------:R-:W-:-:S07]  /*43b0*/  MOV R6, R4 ;  /* 0x0000000400067202 */ /* 0x000fce0000000f00 */
.L_x_39:
[----:B------:R-:W0:Y:S02]  /*43c0*/  LDS R4, [R6] ;  /* 0x0000000006047984 */ /* 0x000e240000000800 */
[----:B0-----:R-:W-:-:S10]  /*43d0*/  HFMA2.MMA R5, R4, 1, 1, R3 ;  /* 0x3c003c0004057835 */ /* 0x001fd40000000003 */
[----:B------:R-:W0:Y:S02]  /*43e0*/  ATOMS.CAST.SPIN R5, [R6], R4, R5 ;  /* 0x000000040605738d */ /* 0x000e240001800005 */
[----:B0-----:R-:W-:-:S13]  /*43f0*/  ISETP.EQ.U32.AND P0, PT, R5, 0x1, PT ;  /* 0x000000010500780c */ /* 0x001fda0003f02070 */
[----:B------:R-:W-:Y:S05]  /*4400*/  @!P0 BRA `(.L_x_39) ;  /* 0xfffffffc00ec8947 */ /* 0x000fea000383ffff */
[----:B------:R-:W-:Y:S05]  /*4410*/  BRA `(.L_x_37) ;  /* 0x00000000000c7947 */ /* 0x000fea0003800000 */
.L_x_38:
[----:B------:R-:W2:Y:S02]  /*4420*/  LD.E R3, desc[UR8][R8.64] ;  /* 0x0000000808037980 */ /* 0x000ea4000c101900 */
[----:B--2---:R-:W-:-:S05]  /*4430*/  IADD3 R3, R4, R3, RZ ;  /* 0x0000000304037210 */ /* 0x004fca0007ffe0ff */
[----:B------:R0:W-:Y:S02]  /*4440*/  ST.E desc[UR8][R8.64], R3 ;  /* 0x0000000308007985 */ /* 0x0001e4000c101908 */
.L_x_37:
[----:B------:R-:W-:Y:S05]  /*4450*/  BSYNC B0 ;  /* 0x0000000000007941 */ /* 0x000fea0003800000 */
.L_x_36:
[----:B------:R1:W-:Y:S01]  /*4460*/  ATOM.E.ADD.F16x2.RN.STRONG.GPU P0, RZ, desc[UR8][R8.64+0x4], R7 ;  /* 0x0000040708ff79a2 */ /* 0x0003e2000810e1c8 */
[----:B------:R-:W-:Y:S04]  /*4470*/  BSSY B0, `(.L_x_40) ;  /* 0x0000010000007945 */ /* 0x000fe80003800000 */
[----:B-1----:R-:W-:Y:S05]  /*4480*/  @P0 BRA `(.L_x_41) ;  /* 0x0000000000380947 */ /* 0x002fea0003800000 */
[----:B------:R-:W1:Y:S02]  /*4490*/  QSPC.E.S P0, RZ, [R8+0x4] ;  /* 0x0000040008ff73aa */ /* 0x000e640000000500 */
[----:B-1----:R-:W-:Y:S05]  /*44a0*/  @!P0 BRA `(.L_x_42) ;  /* 0x0000000000248947 */ /* 0x002fea0003800000 */
[----:B------:R-:W-:-:S05]  /*44b0*/  IMAD.MOV.U32 R4, RZ, RZ, R8 ;  /* 0x000000ffff047224 */ /* 0x000fca00078e0008 */
[----:B------:R-:W-:Y:S02]  /*44c0*/  MOV R4, R4 ;  /* 0x0000000400047202 */ /* 0x000fe40000000f00 */
[----:B------:R-:W-:-:S07]  /*44d0*/  MOV R5, R2 ;  /* 0x0000000200057202 */ /* 0x000fce0000000f00 */
.L_x_43:
[----:B------:R-:W0:Y:S02]  /*44e0*/  LDS R2, [R4+0x4] ;  /* 0x0000040004027984 */ /* 0x000e240000000800 */
[----:B0-----:R-:W-:-:S06]  /*44f0*/  HADD2 R3, R2, R5 ;  /* 0x0000000502037230 */ /* 0x001fcc0000000000 */
[----:B------:R-:W0:Y:S02]  /*4500*/  ATOMS.CAST.SPIN R3, [R4+0x4], R2, R3 ;  /* 0x000004020403738d */ /* 0x000e240001800003 */
[----:B0-----:R-:W-:-:S13]  /*4510*/  ISETP.EQ.U32.AND P0, PT, R3, 0x1, PT ;  /* 0x000000010300780c */ /* 0x001fda0003f02070 */
[----:B------:R-:W-:Y:S05]  /*4520*/  @!P0 BRA `(.L_x_43) ;  /* 0xfffffffc00ec8947 */ /* 0x000fea000383ffff */
[----:B------:R-:W-:Y:S05]  /*4530*/  BRA `(.L_x_41) ;  /* 0x00000000000c7947 */ /* 0x000fea0003800000 */
.L_x_42:
[----:B------:R-:W0:Y:S02]  /*4540*/  LD.E R2, desc[UR8][R8.64+0x4] ;  /* 0x0000040808027980 */ /* 0x000e24000c101900 */
[----:B0-----:R-:W-:-:S05]  /*4550*/  IADD3 R3, R7, R2, RZ ;  /* 0x0000000207037210 */ /* 0x001fca0007ffe0ff */
[----:B------:R1:W-:Y:S02]  /*4560*/  ST.E desc[UR8][R8.64+0x4], R3 ;  /* 0x0000040308007985 */ /* 0x0003e4000c101908 */
.L_x_41:
[----:B------:R-:W-:Y:S05]  /*4570*/  BSYNC B0 ;  /* 0x0000000000007941 */ /* 0x000fea0003800000 */
.L_x_40:
[----:B------:R-:W-:-:S13]  /*4580*/  ISETP.NE.AND P0, PT, R61, 0x2, PT ;  /* 0x000000023d00780c */ /* 0x000fda0003f05270 */
[----:B------:R-:W-:Y:S05]  /*4590*/  @!P0 EXIT ;  /* 0x000000000000894d */ /* 0x000fea0003800000 */
[----:B01----:R-:W-:-:S04]  /*45a0*/  IMAD.WIDE R8, R53, 0x2, R8 ;  /* 0x0000000235087825 */ /* 0x003fc800078e0208 */
[----:B------:R-:W-:-:S05]  /*45b0*/  IMAD.MOV.U32 R3, RZ, RZ, R0 ;  /* 0x000000ffff037224 */ /* 0x000fca00078e0000 */
[----:B------:R0:W-:Y:S01]  /*45c0*/  ATOM.E.ADD.F16x2.RN.STRONG.GPU P0, RZ, desc[UR8][R8.64], R3 ;  /* 0x0000000308ff79a2 */ /* 0x0001e2000810e1c8 */
[----:B------:R-:W-:Y:S04]  /*45d0*/  BSSY B0, `(.L_x_44) ;  /* 0x000000f000007945 */ /* 0x000fe80003800000 */
[----:B0-----:R-:W-:Y:S05]  /*45e0*/  @P0 BRA `(.L_x_45) ;  /* 0x0000000000340947 */ /* 0x001fea0003800000 */
[----:B------:R-:W0:Y:S02]  /*45f0*/  QSPC.E.S P0, RZ, [R8] ;  /* 0x0000000008ff73aa */ /* 0x000e240000000500 */
[----:B0-----:R-:W-:Y:S05]  /*4600*/  @!P0 BRA `(.L_x_46) ;  /* 0x0000000000208947 */ /* 0x001fea0003800000 */
[----:B------:R-:W-:-:S04]  /*4610*/  MOV R2, R8 ;  /* 0x0000000800027202 */ /* 0x000fc80000000f00 */
[----:B------:R-:W-:-:S07]  /*4620*/  MOV R4, R2 ;  /* 0x0000000200047202 */ /* 0x000fce0000000f00 */
.L_x_47:
[----:B------:R-:W0:Y:S02]  /*4630*/  LDS R2, [R4] ;  /* 0x0000000004027984 */ /* 0x000e240000000800 */
[----:B0-----:R-:W-:-:S10]  /*4640*/  HFMA2.MMA R3, R2, 1, 1, R0 ;  /* 0x3c003c0002037835 */ /* 0x001fd40000000000 */
[----:B------:R-:W0:Y:S02]  /*4650*/  ATOMS.CAST.SPIN R3, [R4], R2, R3 ;  /* 0x000000020403738d */ /* 0x000e240001800003 */
[----:B0-----:R-:W-:-:S13]  /*4660*/  ISETP.EQ.U32.AND P0, PT, R3, 0x1, PT ;  /* 0x000000010300780c */ /* 0x001fda0003f02070 */
[----:B------:R-:W-:Y:S05]  /*4670*/  @!P0 BRA `(.L_x_47) ;  /* 0xfffffffc00ec8947 */ /* 0x000fea000383ffff */
[----:B------:R-:W-:Y:S05]  /*4680*/  BRA `(.L_x_45) ;  /* 0x00000000000c7947 */ /* 0x000fea0003800000 */
.L_x_46:
[----:B------:R-:W2:Y:S02]  /*4690*/  LD.E R0, desc[UR8][R8.64] ;  /* 0x0000000808007980 */ /* 0x000ea4000c101900 */
[----:B--2---:R-:W-:-:S05]  /*46a0*/  IADD3 R3, R3, R0, RZ ;  /* 0x0000000003037210 */ /* 0x004fca0007ffe0ff */
[----:B------:R0:W-:Y:S02]  /*46b0*/  ST.E desc[UR8][R8.64], R3 ;  /* 0x0000000308007985 */ /* 0x0001e4000c101908 */
.L_x_45:
[----:B------:R-:W-:Y:S05]  /*46c0*/  BSYNC B0 ;  /* 0x0000000000007941 */ /* 0x000fea0003800000 */
.L_x_44:
[----:B------:R1:W-:Y:S01]  /*46d0*/  ATOM.E.ADD.F16x2.RN.STRONG.GPU P0, RZ, desc[UR8][R8.64+0x4], R46 ;  /* 0x0000042e08ff79a2 */ /* 0x0003e2000810e1c8 */
[----:B------:R-:W-:Y:S04]  /*46e0*/  BSSY B0, `(.L_x_48) ;  /* 0x000000f000007945 */ /* 0x000fe80003800000 */
[----:B-1----:R-:W-:Y:S05]  /*46f0*/  @P0 BRA `(.L_x_49) ;  /* 0x0000000000340947 */ /* 0x002fea0003800000 */
[----:B------:R-:W1:Y:S02]  /*4700*/  QSPC.E.S P0, RZ, [R8+0x4] ;  /* 0x0000040008ff73aa */ /* 0x000e640000000500 */
[----:B-1----:R-:W-:Y:S05]  /*4710*/  @!P0 BRA `(.L_x_50) ;  /* 0x0000000000208947 */ /* 0x002fea0003800000 */
[----:B------:R-:W-:-:S05]  /*4720*/  IMAD.MOV.U32 R2, RZ, RZ, R8 ;  /* 0x000000ffff027224 */ /* 0x000fca00078e0008 */
[----:B------:R-:W-:-:S07]  /*4730*/  MOV R0, R2 ;  /* 0x0000000200007202 */ /* 0x000fce0000000f00 */
.L_x_51:
[----:B------:R-:W0:Y:S02]  /*4740*/  LDS R2, [R0+0x4] ;  /* 0x0000040000027984 */ /* 0x000e240000000800 */
[----:B0-----:R-:W-:-:S06]  /*4750*/  HADD2 R3, R2, R46 ;  /* 0x0000002e02037230 */ /* 0x001fcc0000000000 */
[----:B------:R-:W0:Y:S02]  /*4760*/  ATOMS.CAST.SPIN R3, [R0+0x4], R2, R3 ;  /* 0x000004020003738d */ /* 0x000e240001800003 */
[----:B0-----:R-:W-:-:S13]  /*4770*/  ISETP.EQ.U32.AND P0, PT, R3, 0x1, PT ;  /* 0x000000010300780c */ /* 0x001fda0003f02070 */
[----:B------:R-:W-:Y:S05]  /*4780*/  @!P0 BRA `(.L_x_51) ;  /* 0xfffffffc00ec8947 */ /* 0x000fea000383ffff */
[----:B------:R-:W-:Y:S05]  /*4790*/  BRA `(.L_x_49) ;  /* 0x00000000000c7947 */ /* 0x000fea0003800000 */
.L_x_50:
[----:B------:R-:W0:Y:S02]  /*47a0*/  LD.E R0, desc[UR8][R8.64+0x4] ;  /* 0x0000040808007980 */ /* 0x000e24000c101900 */
[----:B0-----:R-:W-:-:S05]  /*47b0*/  IADD3 R3, R46, R0, RZ ;  /* 0x000000002e037210 */ /* 0x001fca0007ffe0ff */
[----:B------:R1:W-:Y:S02]  /*47c0*/  ST.E desc[UR8][R8.64+0x4], R3 ;  /* 0x0000040308007985 */ /* 0x0003e4000c101908 */
.L_x_49:
[----:B------:R-:W-:Y:S05]  /*47d0*/  BSYNC B0 ;  /* 0x0000000000007941 */ /* 0x000fea0003800000 */
.L_x_48:
[----:B------:R-:W-:-:S13]  /*47e0*/  ISETP.GE.AND P0, PT, R61, 0x4, PT ;  /* 0x000000043d00780c */ /* 0x000fda0003f06270 */
[----:B------:R-:W-:Y:S05]  /*47f0*/  @!P0 EXIT ;  /* 0x000000000000894d */ /* 0x000fea0003800000 */
[----:B01----:R-:W-:-:S05]  /*4800*/  IMAD.WIDE R8, R53, 0x2, R8 ;  /* 0x0000000235087825 */ /* 0x003fca00078e0208 */
[----:B------:R0:W-:Y:S01]  /*4810*/  ATOM.E.ADD.F16x2.RN.STRONG.GPU P0, RZ, desc[UR8][R8.64], R47 ;  /* 0x0000002f08ff79a2 */ /* 0x0001e2000810e1c8 */
[----:B------:R-:W-:Y:S04]  /*4820*/  BSSY B0, `(.L_x_52) ;  /* 0x000000f000007945 */ /* 0x000fe80003800000 */
[----:B0-----:R-:W-:Y:S05]  /*4830*/  @P0 BRA `(.L_x_53) ;  /* 0x0000000000340947 */ /* 0x001fea0003800000 */
[----:B------:R-:W0:Y:S02]  /*4840*/  QSPC.E.S P0, RZ, [R8] ;  /* 0x0000000008ff73aa */ /* 0x000e240000000500 */
[----:B0-----:R-:W-:Y:S05]  /*4850*/  @!P0 BRA `(.L_x_54) ;  /* 0x0000000000208947 */ /* 0x001fea0003800000 */
[----:B------:R-:W-:-:S04]  /*4860*/  MOV R2, R8 ;  /* 0x0000000800027202 */ /* 0x000fc80000000f00 */
[----:B------:R-:W-:-:S07]  /*4870*/  MOV R0, R2 ;  /* 0x0000000200007202 */ /* 0x000fce0000000f00 */
.L_x_55:
[----:B------:R-:W0:Y:S02]  /*4880*/  LDS R2, [R0] ;  /* 0x0000000000027984 */ /* 0x000e240000000800 */
[----:B0-----:R-:W-:-:S10]  /*4890*/  HFMA2.MMA R3, R2, 1, 1, R47 ;  /* 0x3c003c0002037835 */ /* 0x001fd4000000002f */
[----:B------:R-:W0:Y:S02]  /*48a0*/  ATOMS.CAST.SPIN R3, [R0], R2, R3 ;  /* 0x000000020003738d */ /* 0x000e240001800003 */
[----:B0-----:R-:W-:-:S13]  /*48b0*/  ISETP.EQ.U32.AND P0, PT, R3, 0x1, PT ;  /* 0x000000010300780c */ /* 0x001fda0003f02070 */
[----:B------:R-:W-:Y:S05]  /*48c0*/  @!P0 BRA `(.L_x_55) ;  /* 0xfffffffc00ec8947 */ /* 0x000fea000383ffff */
[----:B------:R-:W-:Y:S05]  /*48d0*/  BRA `(.L_x_53) ;  /* 0x00000000000c7947 */ /* 0x000fea0003800000 */
.L_x_54:
[----:B------:R-:W2:Y:S02]  /*48e0*/  LD.E R0, desc[UR8][R8.64] ;  /* 0x0000000808007980 */ /* 0x000ea4000c101900 */
[----:B--2---:R-:W-:-:S05]  /*48f0*/  IMAD.IADD R3, R47, 0x1, R0 ;  /* 0x000000012f037824 */ /* 0x004fca00078e0200 */
[----:B------:R0:W-:Y:S02]  /*4900*/  ST.E desc[UR8][R8.64], R3 ;  /* 0x0000000308007985 */ /* 0x0001e4000c101908 */
.L_x_53:
[----:B------:R-:W-:Y:S05]  /*4910*/  BSYNC B0 ;  /* 0x0000000000007941 */ /* 0x000fea0003800000 */
.L_x_52:
[----:B------:R1:W-:Y:S02]  /*4920*/  ATOM.E.ADD.F16x2.RN.STRONG.GPU P0, RZ, desc[UR8][R8.64+0x4], R48 ;  /* 0x0000043008ff79a2 */ /* 0x0003e4000810e1c8 */
[----:B-1----:R-:W-:Y:S05]  /*4930*/  @P0 EXIT ;  /* 0x000000000000094d */ /* 0x002fea0003800000 */
[----:B------:R-:W1:Y:S02]  /*4940*/  QSPC.E.S P0, RZ, [R8+0x4] ;  /* 0x0000040008ff73aa */ /* 0x000e640000000500 */
[----:B-1----:R-:W-:Y:S05]  /*4950*/  @!P0 BRA `(.L_x_56) ;  /* 0x0000000000208947 */ /* 0x002fea0003800000 */
[----:B------:R-:W-:-:S04]  /*4960*/  MOV R2, R8 ;  /* 0x0000000800027202 */ /* 0x000fc80000000f00 */
[----:B------:R-:W-:-:S07]  /*4970*/  MOV R0, R2 ;  /* 0x0000000200007202 */ /* 0x000fce0000000f00 */
.L_x_57:
[----:B------:R-:W0:Y:S02]  /*4980*/  LDS R2, [R0+0x4] ;  /* 0x0000040000027984 */ /* 0x000e240000000800 */
[----:B0-----:R-:W-:-:S06]  /*4990*/  HADD2 R3, R2, R48 ;  /* 0x0000003002037230 */ /* 0x001fcc0000000000 */
[----:B------:R-:W0:Y:S02]  /*49a0*/  ATOMS.CAST.SPIN R3, [R0+0x4], R2, R3 ;  /* 0x000004020003738d */ /* 0x000e240001800003 */
[----:B0-----:R-:W-:-:S13]  /*49b0*/  ISETP.EQ.U32.AND P0, PT, R3, 0x1, PT ;  /* 0x000000010300780c */ /* 0x001fda0003f02070 */
[----:B------:R-:W-:Y:S05]  /*49c0*/  @!P0 BRA `(.L_x_57) ;  /* 0xfffffffc00ec8947 */ /* 0x000fea000383ffff */
[----:B------:R-:W-:Y:S05]  /*49d0*/  EXIT ;  /* 0x000000000000794d */ /* 0x000fea0003800000 */
.L_x_56:
[----:B------:R-:W0:Y:S02]  /*49e0*/  LD.E R0, desc[UR8][R8.64+0x4] ;  /* 0x0000040808007980 */ /* 0x000e24000c101900 */
[----:B0-----:R-:W-:-:S05]  /*49f0*/  IADD3 R3, R48, R0, RZ ;  /* 0x0000000030037210 */ /* 0x001fca0007ffe0ff */
[----:B------:R-:W-:Y:S01]  /*4a00*/  ST.E desc[UR8][R8.64+0x4], R3 ;  /* 0x0000040308007985 */ /* 0x000fe2000c101908 */
[----:B------:R-:W-:Y:S05]  /*4a10*/  EXIT ;  /* 0x000000000000794d */ /* 0x000fea0003800000 */
.L_x_58:
[----:B------:R-:W-:-:S00]  /*4a20*/  BRA `(.L_x_58) ;  /* 0xfffffffc00fc7947 */ /* 0x000fc0000383ffff */
[----:B------:R-:W-:-:S00]  /*4a30*/  NOP ;  /* 0x0000000000007918 */ /* 0x000fc00000000000 */
        /* <DEDUP_REMOVED lines=12> */
.L_x_3660:


//--------------------- .text._Z23gemm_half_q_half_kernelILi4ELi48ELb1ELb0ELi64EEvPK6__halfPKjS4_S2_PS0_iiiiPKtS7_iiiiiibS2_i --------------------------
	.section	.text._Z23gemm_half_q_half_kernelILi4ELi48ELb1ELb0ELi64EEvPK6__halfPKjS4_S2_PS0_iiiiPKtS7_iiiiiibS2_i,"ax",@progbits
	.align	128
        .global         _Z23gemm_half_q_half_kernelILi4ELi48ELb1ELb0ELi64EEvPK6__halfPKjS4_S2_PS0_iiiiPKtS7_iiiiiibS2_i
        .type           _Z23gemm_half_q_half_kernelILi4ELi48ELb1ELb0ELi64EEvPK6__halfPKjS4_S2_PS0_iiiiPKtS7_iiiiiibS2_i,@function
        .size           _Z23gemm_half_q_half_kernelILi4ELi48ELb1ELb0ELi64EEvPK6__halfPKjS4_S2_PS0_iiiiPKtS7_iiiiiibS2_i,(.L_x_3661 - _Z23gemm_half_q_half_kernelILi4ELi48ELb1ELb0ELi64EEvPK6__halfPKjS4_S2_PS0_iiiiPKtS7_iiiiiibS2_i)
        .other          _Z23gemm_half_q_half_kernelILi4ELi48ELb1ELb0ELi64EEvPK6__halfPKjS4_S2_PS0_iiiiPKtS7_iiiiiibS2_i,@"STO_CUDA_ENTRY STV_DEFAULT"
_Z23gemm_half_q_half_kernelILi4ELi48ELb1ELb0ELi64EEvPK6__halfPKjS4_S2_PS0_iiiiPKtS7_iiiiiibS2_i:
.text._Z23gemm_half_q_half_kernelILi4ELi48ELb1ELb0ELi64EEvPK6__halfPKjS4_S2_PS0_iiiiPKtS7_iiiiiibS2_i:
[----:B------:R-:W0:Y:S01]  /*0000*/  LDC R1, c[0x0][0x28] ;  /* 0x00000a00ff017b82 */ /* 0x000e220000000800 */
[----:B------:R-:W1:Y:S07]  /*0010*/  S2R R2, SR_CTAID.Y ;  /* 0x0000000000027919 */ /* 0x000e6e0000002600 */
[----:B------:R-:W1:Y:S01]  /*0020*/  LDC R3, c[0x0][0x238] ;  /* 0x00008e00ff037b82 */ /* 0x000e620000000800 */
[----:B------:R-:W-:Y:S01]  /*0030*/  ULDC.64 UR6, c[0x0][0x208] ;  /* 0x0000820000067ab9 */ /* 0x000fe20000000a00 */
[----:B0-----:R-:W-:Y:S01]  /*0040*/  IADD3 R1, R1, -0x10, RZ ;  /* 0xfffffff001017810 */ /* 0x001fe20007ffe0ff */
[----:B------:R-:W0:Y:S01]  /*0050*/  S2R R4, SR_TID.X ;  /* 0x0000000000047919 */ /* 0x000e220000002100 */
[----:B------:R-:W-:-:S02]  /*0060*/  PRMT R90, RZ, 0x7610, R90 ;  /* 0x00007610ff5a7816 */ /* 0x000fc4000000005a */
[----:B------:R-:W-:Y:S01]  /*0070*/  PRMT R89, RZ, 0x7610, R89 ;  /* 0x00007610ff597816 */ /* 0x000fe20000000059 */
[----:B------:R-:W0:Y:S01]  /*0080*/  S2R R5, SR_CTAID.X ;  /* 0x0000000000057919 */ /* 0x000e220000002500 */
[----:B------:R-:W2:Y:S01]  /*0090*/  LDC R8, c[0x0][0x240] ;  /* 0x00009000ff087b82 */ /* 0x000ea20000000800 */
[----:B------:R-:W-:Y:S01]  /*00a0*/  PRMT R88, RZ, 0x7610, R88 ;  /* 0x00007610ff587816 */ /* 0x000fe20000000058 */
[----:B------:R-:W3:Y:S01]  /*00b0*/  S2R R0, SR_CTAID.Z ;  /* 0x0000000000007919 */ /* 0x000ee20000002700 */
[--C-:B-1----:R-:W-:Y:S01]  /*00c0*/  IMAD R12, R2, -0x4, R3.reuse ;  /* 0xfffffffc020c7824 */ /* 0x102fe200078e0203 */
[----:B------:R-:W-:-:S04]  /*00d0*/  PRMT R3, RZ, 0x7610, R3 ;  /* 0x00007610ff037816 */ /* 0x000fc80000000003 */
[C---:B------:R-:W-:Y:S02]  /*00e0*/  ISETP.GE.AND P1, PT, R12.reuse, 0x1, PT ;  /* 0x000000010c00780c */ /* 0x040fe40003f26270 */
[----:B------:R-:W-:Y:S02]  /*00f0*/  VIMNMX R93, R12, 0x4, PT ;  /* 0x000000040c5d7848 */ /* 0x000fe40003fe0100 */
[----:B0-----:R-:W-:Y:S02]  /*0100*/  LEA R6, R5, R4, 0x6 ;  /* 0x0000000405067211 */ /* 0x001fe400078e30ff */
[----:B------:R-:W-:Y:S02]  /*0110*/  PRMT R5, RZ, 0x7610, R5 ;  /* 0x00007610ff057816 */ /* 0x000fe40000000005 */
[----:B---3--:R-:W-:Y:S02]  /*0120*/  SHF.L.U32 R91, R0, 0x6, RZ ;  /* 0x00000006005b7819 */ /* 0x008fe400000006ff */
[----:B------:R-:W-:-:S02]  /*0130*/  SHF.L.U32 R6, R6, 0x2, RZ ;  /* 0x0000000206067819 */ /* 0x000fc400000006ff */
[----:B--2---:R-:W-:Y:S01]  /*0140*/  VIADDMNMX R92, R91, 0x40, R8, PT ;  /* 0x000000405b5c7846 */ /* 0x004fe20003800108 */
[----:B------:R-:W-:Y:S06]  /*0150*/  @!P1 BRA `(.L_x_59) ;  /* 0x00000000006c9947 */ /* 0x000fec0003800000 */
        /* <DEDUP_REMOVED lines=10> */
[----:B-1----:R-:W-:-:S04]  /*0200*/  IADD3 R10, P0, R15, R10, RZ ;  /* 0x0000000a0f0a7210 */ /* 0x002fc80007f1e0ff */
[----:B------:R-:W-:-:S05]  /*0210*/  IADD3.X R11, R9, R11, RZ, P0, !PT ;  /* 0x0000000b090b7210 */ /* 0x000fca00007fe4ff */
        /* <DEDUP_REMOVED lines=15> */
.L_x_59:
[----:B------:R-:W-:-:S04]  /*0310*/  PRMT R5, R5, 0x9910, RZ ;  /* 0x0000991005057816 */ /* 0x000fc800000000ff */
[----:B------:R-:W-:-:S13]  /*0320*/  ISETP.NE.AND P0, PT, R5, RZ, PT ;  /* 0x000000ff0500720c */ /* 0x000fda0003f05270 */
[----:B------:R-:W-:Y:S05]  /*0330*/  @!P0 EXIT ;  /* 0x000000000000894d */ /* 0x000fea0003800000 */
[----:B------:R-:W-:Y:S01]  /*0340*/  IADD3 R26, R91, R4, RZ ;  /* 0x000000045b1a7210 */ /* 0x000fe20007ffe0ff */
[----:B------:R-:W-:Y:S03]  /*0350*/  BSSY B0, `(.L_x_60) ;  /* 0x00000b4000007945 */ /* 0x000fe60003800000 */
[----:B------:R-:W-:-:S13]  /*0360*/  ISETP.GE.OR P0, PT, R26, R92, !P1 ;  /* 0x0000005c1a00720c */ /* 0x000fda0004f06670 */
[----:B------:R-:W-:Y:S05]  /*0370*/  @P0 BRA `(.L_x_61) ;  /* 0x0000000800c40947 */ /* 0x000fea0003800000 */
[----:B------:R-:W-:Y:S01]  /*0380*/  ULDC.64 UR4, c[0x0][0x250] ;  /* 0x0000940000047ab9 */ /* 0x000fe20000000a00 */
[----:B------:R-:W-:Y:S02]  /*0390*/  SHF.R.S32.HI R28, RZ, 0x1f, R26 ;  /* 0x0000001fff1c7819 */ /* 0x000fe4000001141a */
[----:B------:R-:W-:-:S04]  /*03a0*/  ISETP.NE.U32.AND P0, PT, RZ, UR4, PT ;  /* 0x00000004ff007c0c */ /* 0x000fc8000bf05070 */
[----:B------:R-:W-:-:S13]  /*03b0*/  ISETP.NE.AND.EX P0, PT, RZ, UR5, PT, P0 ;  /* 0x00000005ff007c0c */ /* 0x000fda000bf05300 */
[----:B------:R-:W-:Y:S05]  /*03c0*/  @!P0 BRA `(.L_x_62) ;  /* 0x0000000400608947 */ /* 0x000fea0003800000 */
[----:B------:R-:W-:-:S04]  /*03d0*/  LEA R10, P0, R26, UR4, 0x1 ;  /* 0x000000041a0a7c11 */ /* 0x000fc8000f8008ff */
[----:B------:R-:W-:-:S05]  /*03e0*/  LEA.HI.X R11, R26, UR5, R28, 0x1, P0 ;  /* 0x000000051a0b7c11 */ /* 0x000fca00080f0c1c */
[----:B------:R0:W5:Y:S01]  /*03f0*/  LDG.E.U16.CONSTANT R28, desc[UR6][R10.64] ;  /* 0x000000060a1c7981 */ /* 0x000162000c1e9500 */
[----:B------:R-:W-:Y:S01]  /*0400*/  ISETP.GT.AND P2, PT, R93, 0x3, PT ;  /* 0x000000035d00780c */ /* 0x000fe20003f44270 */
[----:B------:R-:W-:Y:S01]  /*0410*/  HFMA2.MMA R20, -RZ, RZ, 0, 0 ;  /* 0x00000000ff147435 */ /* 0x000fe200000001ff */
[----:B------:R-:W-:Y:S01]  /*0420*/  MOV R5, 0x400 ;  /* 0x0000040000057802 */ /* 0x000fe20000000f00 */
[----:B------:R-:W1:Y:S01]  /*0430*/  S2R R14, SR_CgaCtaId ;  /* 0x00000000000e7919 */ /* 0x000e620000008800 */
[----:B------:R-:W-:Y:S02]  /*0440*/  PLOP3.LUT P0, PT, PT, PT, PT, 0x80, 0x0 ;  /* 0x000000000000781c */ /* 0x000fe40003f0f070 */
[----:B-1----:R-:W-:-:S07]  /*0450*/  LEA R5, R14, R5, 0x18 ;  /* 0x000000050e057211 */ /* 0x002fce00078ec0ff */
[----:B0-----:R-:W-:Y:S05]  /*0460*/  @!P2 BRA `(.L_x_63) ;  /* 0x0000000000a0a947 */ /* 0x001fea0003800000 */
[----:B------:R-:W-:Y:S01]  /*0470*/  PLOP3.LUT P0, PT, PT, PT, PT, 0x8, 0x0 ;  /* 0x000000000000781c */ /* 0x000fe20003f0e170 */
[----:B------:R-:W-:Y:S01]  /*0480*/  ULDC.64 UR4, c[0x0][0x210] ;  /* 0x0000840000047ab9 */ /* 0x000fe20000000a00 */
[----:B------:R-:W-:-:S11]  /*0490*/  IADD3 R21, R93, -0x3, RZ ;  /* 0xfffffffd5d157810 */ /* 0x000fd60007ffe0ff */
.L_x_64:
[----:B0-----:R-:W-:-:S04]  /*04a0*/  LEA R7, R2, R20, 0x2 ;  /* 0x0000001402077211 */ /* 0x001fc800078e10ff */
[C---:B------:R-:W-:Y:S01]  /*04b0*/  IADD3 R11, R7.reuse, 0x1, RZ ;  /* 0x00000001070b7810 */ /* 0x040fe20007ffe0ff */
[CC--:B------:R-:W-:Y:S01]  /*04c0*/  IMAD R9, R7.reuse, R8.reuse, RZ ;  /* 0x0000000807097224 */ /* 0x0c0fe200078e02ff */
[C---:B------:R-:W-:Y:S02]  /*04d0*/  IADD3 R13, R7.reuse, 0x2, RZ ;  /* 0x00000002070d7810 */ /* 0x040fe40007ffe0ff */
[----:B------:R-:W-:Y:S01]  /*04e0*/  IADD3 R15, R7, 0x3, RZ ;  /* 0x00000003070f7810 */ /* 0x000fe20007ffe0ff */
[-C--:B------:R-:W-:Y:S01]  /*04f0*/  IMAD R7, R11, R8.reuse, RZ ;  /* 0x000000080b077224 */ /* 0x080fe200078e02ff */
[----:B-----5:R-:W-:Y:S01]  /*0500*/  IADD3 R14, P2, R28, R9, RZ ;  /* 0x000000091c0e7210 */ /* 0x020fe20007f5e0ff */
[-C--:B------:R-:W-:Y:S02]  /*0510*/  IMAD R13, R13, R8.reuse, RZ ;  /* 0x000000080d0d7224 */ /* 0x080fe400078e02ff */
[----:B------:R-:W-:Y:S01]  /*0520*/  IMAD R15, R15, R8, RZ ;  /* 0x000000080f0f7224 */ /* 0x000fe200078e02ff */
[----:B------:R-:W-:-:S02]  /*0530*/  LEA.HI.X.SX32 R11, R9, RZ, 0x1, P2 ;  /* 0x000000ff090b7211 */ /* 0x000fc400010f0eff */
[----:B------:R-:W-:Y:S02]  /*0540*/  LEA R10, P2, R14, UR4, 0x1 ;  /* 0x000000040e0a7c11 */ /* 0x000fe4000f8408ff */
[C---:B------:R-:W-:Y:S02]  /*0550*/  IADD3 R19, P3, R28.reuse, R7, RZ ;  /* 0x000000071c137210 */ /* 0x040fe40007f7e0ff */
[C---:B------:R-:W-:Y:S02]  /*0560*/  IADD3 R17, P4, R28.reuse, R13, RZ ;  /* 0x0000000d1c117210 */ /* 0x040fe40007f9e0ff */
[----:B------:R-:W-:Y:S02]  /*0570*/  IADD3 R9, P5, R28, R15, RZ ;  /* 0x0000000f1c097210 */ /* 0x000fe40007fbe0ff */
[----:B------:R-:W-:Y:S02]  /*0580*/  LEA.HI.X R11, R14, UR5, R11, 0x1, P2 ;  /* 0x000000050e0b7c11 */ /* 0x000fe400090f0c0b */
[----:B------:R-:W-:-:S02]  /*0590*/  LEA.HI.X.SX32 R26, R7, RZ, 0x1, P3 ;  /* 0x000000ff071a7211 */ /* 0x000fc400018f0eff */
[----:B------:R-:W-:Y:S01]  /*05a0*/  LEA.HI.X.SX32 R24, R13, RZ, 0x1, P4 ;  /* 0x000000ff0d187211 */ /* 0x000fe200020f0eff */
[----:B------:R-:W2:Y:S01]  /*05b0*/  LDG.E.U16.CONSTANT R10, desc[UR6][R10.64] ;  /* 0x000000060a0a7981 */ /* 0x000ea2000c1e9500 */
[----:B------:R-:W-:Y:S02]  /*05c0*/  LEA R14, P2, R19, UR4, 0x1 ;  /* 0x00000004130e7c11 */ /* 0x000fe4000f8408ff */
[----:B------:R-:W-:Y:S02]  /*05d0*/  LEA.HI.X.SX32 R22, R15, RZ, 0x1, P5 ;  /* 0x000000ff0f167211 */ /* 0x000fe400028f0eff */
[----:B------:R-:W-:Y:S02]  /*05e0*/  LEA R16, P3, R17, UR4, 0x1 ;  /* 0x0000000411107c11 */ /* 0x000fe4000f8608ff */
[----:B------:R-:W-:Y:S02]  /*05f0*/  LEA R18, P4, R9, UR4, 0x1 ;  /* 0x0000000409127c11 */ /* 0x000fe4000f8808ff */
[----:B------:R-:W-:-:S02]  /*0600*/  LEA.HI.X R15, R19, UR5, R26, 0x1, P2 ;  /* 0x00000005130f7c11 */ /* 0x000fc400090f0c1a */
[----:B------:R-:W-:Y:S02]  /*0610*/  LEA.HI.X R17, R17, UR5, R24, 0x1, P3 ;  /* 0x0000000511117c11 */ /* 0x000fe400098f0c18 */
[----:B------:R-:W-:Y:S01]  /*0620*/  LEA.HI.X R19, R9, UR5, R22, 0x1, P4 ;  /* 0x0000000509137c11 */ /* 0x000fe2000a0f0c16 */
[----:B------:R-:W3:Y:S04]  /*0630*/  LDG.E.U16.CONSTANT R14, desc[UR6][R14.64] ;  /* 0x000000060e0e7981 */ /* 0x000ee8000c1e9500 */
[----:B------:R-:W4:Y:S04]  /*0640*/  LDG.E.U16.CONSTANT R16, desc[UR6][R16.64] ;  /* 0x0000000610107981 */ /* 0x000f28000c1e9500 */
[----:B------:R-:W4:Y:S01]  /*0650*/  LDG.E.U16.CONSTANT R18, desc[UR6][R18.64] ;  /* 0x0000000612127981 */ /* 0x000f22000c1e9500 */
[----:B------:R-:W-:-:S04]  /*0660*/  LEA R7, R20, R5, 0x7 ;  /* 0x0000000514077211 */ /* 0x000fc800078e38ff */
[----:B------:R-:W-:Y:S02]  /*0670*/  LEA R7, R4, R7, 0x1 ;  /* 0x0000000704077211 */ /* 0x000fe400078e08ff */
[----:B------:R-:W-:-:S04]  /*0680*/  IADD3 R20, R20, 0x4, RZ ;  /* 0x0000000414147810 */ /* 0x000fc80007ffe0ff */
[----:B------:R-:W-:Y:S01]  /*0690*/  ISETP.GE.AND P2, PT, R20, R21, PT ;  /* 0x000000151400720c */ /* 0x000fe20003f46270 */
[----:B--2---:R0:W-:Y:S04]  /*06a0*/  STS.U16 [R7], R10 ;  /* 0x0000000a07007388 */ /* 0x0041e80000000400 */
[----:B---3--:R0:W-:Y:S04]  /*06b0*/  STS.U16 [R7+0x80], R14 ;  /* 0x0000800e07007388 */ /* 0x0081e80000000400 */
[----:B----4-:R0:W-:Y:S04]  /*06c0*/  STS.U16 [R7+0x100], R16 ;  /* 0x0001001007007388 */ /* 0x0101e80000000400 */
[----:B------:R0:W-:Y:S01]  /*06d0*/  STS.U16 [R7+0x180], R18 ;  /* 0x0001801207007388 */ /* 0x0001e20000000400 */
[----:B------:R-:W-:Y:S05]  /*06e0*/  @!P2 BRA `(.L_x_64) ;  /* 0xfffffffc006ca947 */ /* 0x000fea000383ffff */
.L_x_63:
[----:B0-----:R-:W-:-:S04]  /*06f0*/  IADD3 R7, R93, -R20, RZ ;  /* 0x800000145d077210 */ /* 0x001fc80007ffe0ff */
[----:B------:R-:W-:-:S13]  /*0700*/  ISETP.GT.AND P2, PT, R7, 0x1, PT ;  /* 0x000000010700780c */ /* 0x000fda0003f44270 */
[----:B------:R-:W-:Y:S05]  /*0710*/  @!P2 BRA `(.L_x_65) ;  /* 0x000000000054a947 */ /* 0x000fea0003800000 */
[----:B------:R-:W-:Y:S01]  /*0720*/  LEA R7, R2, R20, 0x2 ;  /* 0x0000001402077211 */ /* 0x000fe200078e10ff */
[----:B------:R-:W-:-:S03]  /*0730*/  ULDC.64 UR4, c[0x0][0x210] ;  /* 0x0000840000047ab9 */ /* 0x000fc60000000a00 */
[C---:B------:R-:W-:Y:S01]  /*0740*/  IADD3 R9, R7.reuse, 0x1, RZ ;  /* 0x0000000107097810 */ /* 0x040fe20007ffe0ff */
[----:B------:R-:W-:-:S04]  /*0750*/  IMAD R7, R7, R8, RZ ;  /* 0x0000000807077224 */ /* 0x000fc800078e02ff */
[----:B------:R-:W-:Y:S01]  /*0760*/  IMAD R9, R9, R8, RZ ;  /* 0x0000000809097224 */ /* 0x000fe200078e02ff */
[----:B-----5:R-:W-:-:S04]  /*0770*/  IADD3 R11, P0, R28, R7, RZ ;  /* 0x000000071c0b7210 */ /* 0x020fc80007f1e0ff */
[----:B------:R-:W-:Y:S02]  /*0780*/  IADD3 R13, P2, R28, R9, RZ ;  /* 0x000000091c0d7210 */ /* 0x000fe40007f5e0ff */
[----:B------:R-:W-:Y:S02]  /*0790*/  LEA.HI.X.SX32 R18, R7, RZ, 0x1, P0 ;  /* 0x000000ff07127211 */ /* 0x000fe400000f0eff */
[----:B------:R-:W-:Y:S02]  /*07a0*/  LEA.HI.X.SX32 R16, R9, RZ, 0x1, P2 ;  /* 0x000000ff09107211 */ /* 0x000fe400010f0eff */
[----:B------:R-:W-:Y:S02]  /*07b0*/  LEA R10, P0, R11, UR4, 0x1 ;  /* 0x000000040b0a7c11 */ /* 0x000fe4000f8008ff */
[----:B------:R-:W-:Y:S02]  /*07c0*/  LEA R14, P2, R13, UR4, 0x1 ;  /* 0x000000040d0e7c11 */ /* 0x000fe4000f8408ff */
[----:B------:R-:W-:-:S02]  /*07d0*/  LEA.HI.X R11, R11, UR5, R18, 0x1, P0 ;  /* 0x000000050b0b7c11 */ /* 0x000fc400080f0c12 */
[----:B------:R-:W-:-:S03]  /*07e0*/  LEA.HI.X R15, R13, UR5, R16, 0x1, P2 ;  /* 0x000000050d0f7c11 */ /* 0x000fc600090f0c10 */
[----:B------:R-:W2:Y:S04]  /*07f0*/  LDG.E.U16.CONSTANT R10, desc[UR6][R10.64] ;  /* 0x000000060a0a7981 */ /* 0x000ea8000c1e9500 */
[----:B------:R-:W3:Y:S01]  /*0800*/  LDG.E.U16.CONSTANT R14, desc[UR6][R14.64] ;  /* 0x000000060e0e7981 */ /* 0x000ee2000c1e9500 */
[----:B------:R-:W-:Y:S02]  /*0810*/  LEA R7, R20, R5, 0x7 ;  /* 0x0000000514077211 */ /* 0x000fe400078e38ff */
[----:B------:R-:W-:Y:S02]  /*0820*/  PLOP3.LUT P0, PT, PT, PT, PT, 0x8, 0x0 ;  /* 0x000000000000781c */ /* 0x000fe40003f0e170 */
[----:B------:R-:W-:Y:S02]  /*0830*/  LEA R7, R4, R7, 0x1 ;  /* 0x0000000704077211 */ /* 0x000fe400078e08ff */
[----:B------:R-:W-:-:S03]  /*0840*/  IADD3 R20, R20, 0x2, RZ ;  /* 0x0000000214147810 */ /* 0x000fc60007ffe0ff */
[----:B--2---:R0:W-:Y:S04]  /*0850*/  STS.U16 [R7], R10 ;  /* 0x0000000a07007388 */ /* 0x0041e80000000400 */
[----:B---3--:R0:W-:Y:S02]  /*0860*/  STS.U16 [R7+0x80], R14 ;  /* 0x0000800e07007388 */ /* 0x0081e40000000400 */
.L_x_65:
[----:B------:R-:W-:-:S13]  /*0870*/  ISETP.LT.OR P0, PT, R20, R93, P0 ;  /* 0x0000005d1400720c */ /* 0x000fda0000701670 */
[----:B------:R-:W-:Y:S05]  /*0880*/  @!P0 BRA `(.L_x_61) ;  /* 0x0000000400808947 */ /* 0x000fea0003800000 */
[----:B0-----:R-:W-:Y:S01]  /*0890*/  LEA R7, R2, R20, 0x2 ;  /* 0x0000001402077211 */ /* 0x001fe200078e10ff */
[----:B------:R-:W-:-:S04]  /*08a0*/  ULDC.64 UR4, c[0x0][0x210] ;  /* 0x0000840000047ab9 */ /* 0x000fc80000000a00 */
[----:B------:R-:W-:-:S05]  /*08b0*/  IMAD R7, R7, R8, RZ ;  /* 0x0000000807077224 */ /* 0x000fca00078e02ff */
[----:B-----5:R-:W-:-:S04]  /*08c0*/  IADD3 R9, P0, R28, R7, RZ ;  /* 0x000000071c097210 */ /* 0x020fc80007f1e0ff */
[----:B------:R-:W-:Y:S02]  /*08d0*/  LEA.HI.X.SX32 R10, R7, RZ, 0x1, P0 ;  /* 0x000000ff070a7211 */ /* 0x000fe400000f0eff */
[----:B------:R-:W-:-:S04]  /*08e0*/  LEA R8, P0, R9, UR4, 0x1 ;  /* 0x0000000409087c11 */ /* 0x000fc8000f8008ff */
[----:B------:R-:W-:-:S05]  /*08f0*/  LEA.HI.X R9, R9, UR5, R10, 0x1, P0 ;  /* 0x0000000509097c11 */ /* 0x000fca00080f0c0a */
[----:B------:R-:W2:Y:S01]  /*0900*/  LDG.E.U16.CONSTANT R8, desc[UR6][R8.64] ;  /* 0x0000000608087981 */ /* 0x000ea2000c1e9500 */
[----:B------:R-:W-:-:S04]  /*0910*/  LEA R5, R20, R5, 0x7 ;  /* 0x0000000514057211 */ /* 0x000fc800078e38ff */
[----:B------:R-:W-:-:S05]  /*0920*/  LEA R5, R4, R5, 0x1 ;  /* 0x0000000504057211 */ /* 0x000fca00078e08ff */
[----:B--2---:R2:W-:Y:S01]  /*0930*/  STS.U16 [R5], R8 ;  /* 0x0000000805007388 */ /* 0x0045e20000000400 */
[----:B------:R-:W-:Y:S05]  /*0940*/  BRA `(.L_x_61) ;  /* 0x0000000400507947 */ /* 0x000fea0003800000 */
.L_x_62:
[----:B------:R-:W0:Y:S01]  /*0950*/  S2R R10, SR_CgaCtaId ;  /* 0x00000000000a7919 */ /* 0x000e220000008800 */
[----:B------:R-:W-:Y:S02]  /*0960*/  ISETP.GT.AND P2, PT, R93, 0x3, PT ;  /* 0x000000035d00780c */ /* 0x000fe40003f44270 */
[----:B------:R-:W-:Y:S02]  /*0970*/  MOV R5, 0x400 ;  /* 0x0000040000057802 */ /* 0x000fe40000000f00 */
[----:B------:R-:W-:Y:S02]  /*0980*/  PLOP3.LUT P0, PT, PT, PT, PT, 0x80, 0x0 ;  /* 0x000000000000781c */ /* 0x000fe40003f0f070 */
[----:B0-----:R-:W-:Y:S01]  /*0990*/  LEA R30, R10, R5, 0x18 ;  /* 0x000000050a1e7211 */ /* 0x001fe200078ec0ff */
[----:B------:R-:W-:-:S06]  /*09a0*/  HFMA2.MMA R5, -RZ, RZ, 0, 0 ;  /* 0x00000000ff057435 */ /* 0x000fcc00000001ff */
[----:B------:R-:W-:Y:S05]  /*09b0*/  @!P2 BRA `(.L_x_66) ;  /* 0x0000000000a0a947 */ /* 0x000fea0003800000 */
[----:B------:R-:W-:Y:S01]  /*09c0*/  PLOP3.LUT P0, PT, PT, PT, PT, 0x8, 0x0 ;  /* 0x000000000000781c */ /* 0x000fe20003f0e170 */
[----:B------:R-:W-:Y:S01]  /*09d0*/  ULDC.64 UR4, c[0x0][0x210] ;  /* 0x0000840000047ab9 */ /* 0x000fe20000000a00 */
[----:B------:R-:W-:-:S11]  /*09e0*/  IADD3 R32, R93, -0x3, RZ ;  /* 0xfffffffd5d207810 */ /* 0x000fd60007ffe0ff */
.L_x_67:
[----:B0-----:R-:W-:-:S04]  /*09f0*/  LEA R7, R2, R5, 0x2 ;  /* 0x0000000502077211 */ /* 0x001fc800078e10ff */
[C---:B------:R-:W-:Y:S01]  /*0a00*/  IADD3 R11, R7.reuse, 0x1, RZ ;  /* 0x00000001070b7810 */ /* 0x040fe20007ffe0ff */
[CC--:B------:R-:W-:Y:S01]  /*0a10*/  IMAD R9, R7.reuse, R8.reuse, RZ ;  /* 0x0000000807097224 */ /* 0x0c0fe200078e02ff */
[C---:B------:R-:W-:Y:S02]  /*0a20*/  IADD3 R13, R7.reuse, 0x2, RZ ;  /* 0x00000002070d7810 */ /* 0x040fe40007ffe0ff */
[----:B------:R-:W-:Y:S01]  /*0a30*/  IADD3 R15, R7, 0x3, RZ ;  /* 0x00000003070f7810 */ /* 0x000fe20007ffe0ff */
[-C--:B------:R-:W-:Y:S01]  /*0a40*/  IMAD R7, R11, R8.reuse, RZ ;  /* 0x000000080b077224 */ /* 0x080fe200078e02ff */
[----:B------:R-:W-:Y:S01]  /*0a50*/  IADD3 R14, P2, R26, R9, RZ ;  /* 0x000000091a0e7210 */ /* 0x000fe20007f5e0ff */
[-C--:B------:R-:W-:Y:S02]  /*0a60*/  IMAD R13, R13, R8.reuse, RZ ;  /* 0x000000080d0d7224 */ /* 0x080fe400078e02ff */
[----:B------:R-:W-:Y:S01]  /*0a70*/  IMAD R15, R15, R8, RZ ;  /* 0x000000080f0f7224 */ /* 0x000fe200078e02ff */
[----:B------:R-:W-:-:S02]  /*0a80*/  LEA.HI.X.SX32 R11, R9, R28, 0x1, P2 ;  /* 0x0000001c090b7211 */ /* 0x000fc400010f0eff */
[----:B------:R-:W-:Y:S02]  /*0a90*/  LEA R10, P2, R14, UR4, 0x1 ;  /* 0x000000040e0a7c11 */ /* 0x000fe4000f8408ff */
[C---:B------:R-:W-:Y:S02]  /*0aa0*/  IADD3 R19, P3, R26.reuse, R7, RZ ;  /* 0x000000071a137210 */ /* 0x040fe40007f7e0ff */
[C---:B------:R-:W-:Y:S02]  /*0ab0*/  IADD3 R17, P4, R26.reuse, R13, RZ ;  /* 0x0000000d1a117210 */ /* 0x040fe40007f9e0ff */
[----:B------:R-:W-:Y:S02]  /*0ac0*/  IADD3 R9, P5, R26, R15, RZ ;  /* 0x0000000f1a097210 */ /* 0x000fe40007fbe0ff */
[----:B------:R-:W-:Y:S02]  /*0ad0*/  LEA.HI.X R11, R14, UR5, R11, 0x1, P2 ;  /* 0x000000050e0b7c11 */ /* 0x000fe400090f0c0b */
[----:B------:R-:W-:-:S02]  /*0ae0*/  LEA.HI.X.SX32 R24, R7, R28, 0x1, P3 ;  /* 0x0000001c07187211 */ /* 0x000fc400018f0eff */
[-C--:B------:R-:W-:Y:S01]  /*0af0*/  LEA.HI.X.SX32 R22, R13, R28.reuse, 0x1, P4 ;  /* 0x0000001c0d167211 */ /* 0x080fe200020f0eff */
[----:B------:R-:W2:Y:S01]  /*0b00*/  LDG.E.U16.CONSTANT R10, desc[UR6][R10.64] ;  /* 0x000000060a0a7981 */ /* 0x000ea2000c1e9500 */
[----:B------:R-:W-:Y:S02]  /*0b10*/  LEA R14, P2, R19, UR4, 0x1 ;  /* 0x00000004130e7c11 */ /* 0x000fe4000f8408ff */
[----:B------:R-:W-:Y:S02]  /*0b20*/  LEA.HI.X.SX32 R20, R15, R28, 0x1, P5 ;  /* 0x0000001c0f147211 */ /* 0x000fe400028f0eff */
[----:B------:R-:W-:Y:S02]  /*0b30*/  LEA R16, P3, R17, UR4, 0x1 ;  /* 0x0000000411107c11 */ /* 0x000fe4000f8608ff */
[----:B------:R-:W-:Y:S02]  /*0b40*/  LEA R18, P4, R9, UR4, 0x1 ;  /* 0x0000000409127c11 */ /* 0x000fe4000f8808ff */
[----:B------:R-:W-:-:S02]  /*0b50*/  LEA.HI.X R15, R19, UR5, R24, 0x1, P2 ;  /* 0x00000005130f7c11 */ /* 0x000fc400090f0c18 */
[----:B------:R-:W-:Y:S02]  /*0b60*/  LEA.HI.X R17, R17, UR5, R22, 0x1, P3 ;  /* 0x0000000511117c11 */ /* 0x000fe400098f0c16 */
[----:B------:R-:W-:Y:S01]  /*0b70*/  LEA.HI.X R19, R9, UR5, R20, 0x1, P4 ;  /* 0x0000000509137c11 */ /* 0x000fe2000a0f0c14 */
[----:B------:R-:W3:Y:S04]  /*0b80*/  LDG.E.U16.CONSTANT R14, desc[UR6][R14.64] ;  /* 0x000000060e0e7981 */ /* 0x000ee8000c1e9500 */
[----:B------:R-:W4:Y:S04]  /*0b90*/  LDG.E.U16.CONSTANT R16, desc[UR6][R16.64] ;  /* 0x0000000610107981 */ /* 0x000f28000c1e9500 */
[----:B------:R-:W5:Y:S01]  /*0ba0*/  LDG.E.U16.CONSTANT R18, desc[UR6][R18.64] ;  /* 0x0000000612127981 */ /* 0x000f62000c1e9500 */
[----:B------:R-:W-:-:S04]  /*0bb0*/  LEA R7, R5, R30, 0x7 ;  /* 0x0000001e05077211 */ /* 0x000fc800078e38ff */
[----:B------:R-:W-:Y:S02]  /*0bc0*/  LEA R7, R4, R7, 0x1 ;  /* 0x0000000704077211 */ /* 0x000fe400078e08ff */
[----:B------:R-:W-:-:S04]  /*0bd0*/  IADD3 R5, R5, 0x4, RZ ;  /* 0x0000000405057810 */ /* 0x000fc80007ffe0ff */
[----:B------:R-:W-:Y:S01]  /*0be0*/  ISETP.GE.AND P2, PT, R5, R32, PT ;  /* 0x000000200500720c */ /* 0x000fe20003f46270 */
[----:B--2---:R0:W-:Y:S04]  /*0bf0*/  STS.U16 [R7], R10 ;  /* 0x0000000a07007388 */ /* 0x0041e80000000400 */
[----:B---3--:R0:W-:Y:S04]  /*0c00*/  STS.U16 [R7+0x80], R14 ;  /* 0x0000800e07007388 */ /* 0x0081e80000000400 */
[----:B----4-:R0:W-:Y:S04]  /*0c10*/  STS.U16 [R7+0x100], R16 ;  /* 0x0001001007007388 */ /* 0x0101e80000000400 */
[----:B-----5:R0:W-:Y:S01]  /*0c20*/  STS.U16 [R7+0x180], R18 ;  /* 0x0001801207007388 */ /* 0x0201e20000000400 */
[----:B------:R-:W-:Y:S05]  /*0c30*/  @!P2 BRA `(.L_x_67) ;  /* 0xfffffffc006ca947 */ /* 0x000fea000383ffff */
.L_x_66:
        /* <DEDUP_REMOVED lines=8> */
[----:B------:R-:W-:-:S04]  /*0cc0*/  IADD3 R11, P0, R26, R7, RZ ;  /* 0x000000071a0b7210 */ /* 0x000fc80007f1e0ff */
[----:B------:R-:W-:Y:S02]  /*0cd0*/  IADD3 R13, P2, R26, R9, RZ ;  /* 0x000000091a0d7210 */ /* 0x000fe40007f5e0ff */
[-C--:B------:R-:W-:Y:S02]  /*0ce0*/  LEA.HI.X.SX32 R18, R7, R28.reuse, 0x1, P0 ;  /* 0x0000001c07127211 */ /* 0x080fe400000f0eff */
[----:B------:R-:W-:Y:S02]  /*0cf0*/  LEA.HI.X.SX32 R16, R9, R28, 0x1, P2 ;  /* 0x0000001c09107211 */ /* 0x000fe400010f0eff */
[----:B------:R-:W-:Y:S02]  /*0d00*/  LEA R10, P0, R11, UR4, 0x1 ;  /* 0x000000040b0a7c11 */ /* 0x000fe4000f8008ff */
[----:B------:R-:W-:Y:S02]  /*0d10*/  LEA R14, P2, R13, UR4, 0x1 ;  /* 0x000000040d0e7c11 */ /* 0x000fe4000f8408ff */
[----:B------:R-:W-:-:S02]  /*0d20*/  LEA.HI.X R11, R11, UR5, R18, 0x1, P0 ;  /* 0x000000050b0b7c11 */ /* 0x000fc400080f0c12 */
[----:B------:R-:W-:-:S03]  /*0d30*/  LEA.HI.X R15, R13, UR5, R16, 0x1, P2 ;  /* 0x000000050d0f7c11 */ /* 0x000fc600090f0c10 */
[----:B------:R-:W2:Y:S04]  /*0d40*/  LDG.E.U16.CONSTANT R10, desc[UR6][R10.64] ;  /* 0x000000060a0a7981 */ /* 0x000ea8000c1e9500 */
[----:B------:R-:W3:Y:S01]  /*0d50*/  LDG.E.U16.CONSTANT R14, desc[UR6][R14.64] ;  /* 0x000000060e0e7981 */ /* 0x000ee2000c1e9500 */
[C---:B------:R-:W-:Y:S02]  /*0d60*/  LEA R7, R5.reuse, R30, 0x7 ;  /* 0x0000001e05077211 */ /* 0x040fe400078e38ff */
[----:B------:R-:W-:Y:S02]  /*0d70*/  PLOP3.LUT P0, PT, PT, PT, PT, 0x8, 0x0 ;  /* 0x000000000000781c */ /* 0x000fe40003f0e170 */
[----:B------:R-:W-:Y:S02]  /*0d80*/  LEA R7, R4, R7, 0x1 ;  /* 0x0000000704077211 */ /* 0x000fe400078e08ff */
[----:B------:R-:W-:-:S03]  /*0d90*/  IADD3 R5, R5, 0x2, RZ ;  /* 0x0000000205057810 */ /* 0x000fc60007ffe0ff */
[----:B--2---:R0:W-:Y:S04]  /*0da0*/  STS.U16 [R7], R10 ;  /* 0x0000000a07007388 */ /* 0x0041e80000000400 */
[----:B---3--:R0:W-:Y:S02]  /*0db0*/  STS.U16 [R7+0x80], R14 ;  /* 0x0000800e07007388 */ /* 0x0081e40000000400 */
.L_x_68:
[----:B------:R-:W-:-:S13]  /*0dc0*/  ISETP.LT.OR P0, PT, R5, R93, P0 ;  /* 0x0000005d0500720c */ /* 0x000fda0000701670 */
[----:B------:R-:W-:Y:S05]  /*0dd0*/  @!P0 BRA `(.L_x_61) ;  /* 0x00000000002c8947 */ /* 0x000fea0003800000 */
[----:B0-----:R-:W-:Y:S01]  /*0de0*/  LEA R7, R2, R5, 0x2 ;  /* 0x0000000502077211 */ /* 0x001fe200078e10ff */
[----:B------:R-:W-:-:S04]  /*0df0*/  ULDC.64 UR4, c[0x0][0x210] ;  /* 0x0000840000047ab9 */ /* 0x000fc80000000a00 */
[----:B------:R-:W-:-:S05]  /*0e00*/  IMAD R7, R7, R8, RZ ;  /* 0x0000000807077224 */ /* 0x000fca00078e02ff */
[----:B------:R-:W-:-:S04]  /*0e10*/  IADD3 R9, P0, R26, R7, RZ ;  /* 0x000000071a097210 */ /* 0x000fc80007f1e0ff */
[----:B------:R-:W-:Y:S02]  /*0e20*/  LEA.HI.X.SX32 R10, R7, R28, 0x1, P0 ;  /* 0x0000001c070a7211 */ /* 0x000fe400000f0eff */
[----:B------:R-:W-:-:S04]  /*0e30*/  LEA R8, P0, R9, UR4, 0x1 ;  /* 0x0000000409087c11 */ /* 0x000fc8000f8008ff */
[----:B------:R-:W-:-:S05]  /*0e40*/  LEA.HI.X R9, R9, UR5, R10, 0x1, P0 ;  /* 0x0000000509097c11 */ /* 0x000fca00080f0c0a */
[----:B------:R-:W2:Y:S01]  /*0e50*/  LDG.E.U16.CONSTANT R8, desc[UR6][R8.64] ;  /* 0x0000000608087981 */ /* 0x000ea2000c1e9500 */
[----:B------:R-:W-:-:S04]  /*0e60*/  LEA R5, R5, R30, 0x7 ;  /* 0x0000001e05057211 */ /* 0x000fc800078e38ff */
[----:B------:R-:W-:-:S05]  /*0e70*/  LEA R5, R4, R5, 0x1 ;  /* 0x0000000504057211 */ /* 0x000fca00078e08ff */
[----:B--2---:R1:W-:Y:S02]  /*0e80*/  STS.U16 [R5], R8 ;  /* 0x0000000805007388 */ /* 0x0043e40000000400 */
.L_x_61:
[----:B------:R-:W-:Y:S05]  /*0e90*/  BSYNC B0 ;  /* 0x0000000000007941 */ /* 0x000fea0003800000 */
.L_x_60:
[----:B------:R-:W-:Y:S02]  /*0ea0*/  ULDC UR4, c[0x0][0x23c] ;  /* 0x00008f0000047ab9 */ /* 0x000fe40000000800 */
[----:B------:R-:W-:-:S04]  /*0eb0*/  MOV R85, UR4 ;  /* 0x0000000400557c02 */ /* 0x000fc80008000f00 */
[----:B------:R-:W-:-:S13]  /*0ec0*/  ISETP.GE.AND P0, PT, R6, R85, PT ;  /* 0x000000550600720c */ /* 0x000fda0003f06270 */
[----:B------:R-:W-:Y:S05]  /*0ed0*/  @P0 EXIT ;  /* 0x000000000000094d */ /* 0x000fea0003800000 */
[----:B------:R-:W3:Y:S02]  /*0ee0*/  LDC.U8 R4, c[0x0][0x270] ;  /* 0x00009c00ff047b82 */ /* 0x000ee40000000000 */
[----:B---3--:R-:W-:-:S04]  /*0ef0*/  PRMT R4, R4, 0x8880, RZ ;  /* 0x0000888004047816 */ /* 0x008fc800000000ff */
[----:B------:R-:W-:-:S04]  /*0f00*/  ISETP.NE.AND P0, PT, R4, RZ, PT ;  /* 0x000000ff0400720c */ /* 0x000fc80003f05270 */
[----:B------:R-:W-:-:S04]  /*0f10*/  ISETP.NE.OR P0, PT, R0, RZ, !P0 ;  /* 0x000000ff0000720c */ /* 0x000fc80004705670 */
[----:B------:R-:W-:-:S13]  /*0f20*/  ISETP.LT.OR P0, PT, R12, 0x1, P0 ;  /* 0x000000010c00780c */ /* 0x000fda0000701670 */
[----:B------:R-:W-:Y:S05]  /*0f30*/  @P0 BRA `(.L_x_69) ;  /* 0x0000000000b80947 */ /* 0x000fea0003800000 */
[----:B------:R-:W-:Y:S01]  /*0f40*/  ISETP.GT.AND P2, PT, R93, 0x3, PT ;  /* 0x000000035d00780c */ /* 0x000fe20003f44270 */
[----:B0-----:R-:W-:Y:S01]  /*0f50*/  HFMA2.MMA R7, -RZ, RZ, 0, 0 ;  /* 0x00000000ff077435 */ /* 0x001fe200000001ff */
[----:B------:R-:W-:-:S11]  /*0f60*/  PLOP3.LUT P0, PT, PT, PT, PT, 0x80, 0x0 ;  /* 0x000000000000781c */ /* 0x000fd60003f0f070 */
[----:B------:R-:W-:Y:S05]  /*0f70*/  @!P2 BRA `(.L_x_70) ;  /* 0x000000000058a947 */ /* 0x000fea0003800000 */
[----:B------:R-:W0:Y:S01]  /*0f80*/  LDC.64 R16, c[0x0][0x230] ;  /* 0x00008c00ff107b82 */ /* 0x000e220000000a00 */
[----:B------:R-:W-:Y:S02]  /*0f90*/  PLOP3.LUT P0, PT, PT, PT, PT, 0x8, 0x0 ;  /* 0x000000000000781c */ /* 0x000fe40003f0e170 */
[----:B------:R-:W-:-:S11]  /*0fa0*/  IADD3 R18, R93, -0x3, RZ ;  /* 0xfffffffd5d127810 */ /* 0x000fd60007ffe0ff */
.L_x_71:
[----:B---3--:R-:W-:Y:S02]  /*0fb0*/  LEA R4, R2, R7, 0x2 ;  /* 0x0000000702047211 */ /* 0x008fe400078e10ff */
[----:B------:R-:W-:Y:S02]  /*0fc0*/  IADD3 R7, R7, 0x4, RZ ;  /* 0x0000000407077810 */ /* 0x000fe40007ffe0ff */
[C---:B-12---:R-:W-:Y:S01]  /*0fd0*/  IADD3 R8, R4.reuse, 0x1, RZ ;  /* 0x0000000104087810 */ /* 0x046fe20007ffe0ff */
[CCC-:B------:R-:W-:Y:S01]  /*0fe0*/  IMAD R5, R4.reuse, R85.reuse, R6.reuse ;  /* 0x0000005504057224 */ /* 0x1c0fe200078e0206 */
[C---:B------:R-:W-:Y:S02]  /*0ff0*/  IADD3 R10, R4.reuse, 0x2, RZ ;  /* 0x00000002040a7810 */ /* 0x040fe40007ffe0ff */
[----:B------:R-:W-:Y:S01]  /*1000*/  IADD3 R13, R4, 0x3, RZ ;  /* 0x00000003040d7810 */ /* 0x000fe20007ffe0ff */
[-CC-:B------:R-:W-:Y:S01]  /*1010*/  IMAD R9, R8, R85.reuse, R6.reuse ;  /* 0x0000005508097224 */ /* 0x180fe200078e0206 */
[----:B------:R-:W-:Y:S01]  /*1020*/  ISETP.GE.AND P2, PT, R7, R18, PT ;  /* 0x000000120700720c */ /* 0x000fe20003f46270 */
[----:B------:R-:W-:-:S02]  /*1030*/  IMAD R11, R10, R85, R6 ;  /* 0x000000550a0b7224 */ /* 0x000fc400078e0206 */
[----:B------:R-:W-:Y:S02]  /*1040*/  IMAD R13, R13, R85, R6 ;  /* 0x000000550d0d7224 */ /* 0x000fe400078e0206 */
[----:B0-----:R-:W-:-:S04]  /*1050*/  IMAD.WIDE R4, R5, 0x2, R16 ;  /* 0x0000000205047825 */ /* 0x001fc800078e0210 */
[--C-:B------:R-:W-:Y:S01]  /*1060*/  IMAD.WIDE R8, R9, 0x2, R16.reuse ;  /* 0x0000000209087825 */ /* 0x100fe200078e0210 */
[----:B------:R3:W-:Y:S03]  /*1070*/  STG.E.64 desc[UR6][R4.64], RZ ;  /* 0x000000ff04007986 */ /* 0x0007e6000c101b06 */
[--C-:B------:R-:W-:Y:S01]  /*1080*/  IMAD.WIDE R10, R11, 0x2, R16.reuse ;  /* 0x000000020b0a7825 */ /* 0x100fe200078e0210 */
[----:B------:R3:W-:Y:S03]  /*1090*/  STG.E.64 desc[UR6][R8.64], RZ ;  /* 0x000000ff08007986 */ /* 0x0007e6000c101b06 */
[----:B------:R-:W-:Y:S01]  /*10a0*/  IMAD.WIDE R14, R13, 0x2, R16 ;  /* 0x000000020d0e7825 */ /* 0x000fe200078e0210 */
[----:B------:R3:W-:Y:S04]  /*10b0*/  STG.E.64 desc[UR6][R10.64], RZ ;  /* 0x000000ff0a007986 */ /* 0x0007e8000c101b06 */
[----:B------:R3:W-:Y:S01]  /*10c0*/  STG.E.64 desc[UR6][R14.64], RZ ;  /* 0x000000ff0e007986 */ /* 0x0007e2000c101b06 */
[----:B------:R-:W-:Y:S05]  /*10d0*/  @!P2 BRA `(.L_x_71) ;  /* 0xfffffffc00b4a947 */ /* 0x000fea000383ffff */
.L_x_70:
[----:B---3--:R-:W-:-:S04]  /*10e0*/  IADD3 R4, R93, -R7, RZ ;  /* 0x800000075d047210 */ /* 0x008fc80007ffe0ff */
[----:B------:R-:W-:-:S13]  /*10f0*/  ISETP.GT.AND P2, PT, R4, 0x1, PT ;  /* 0x000000010400780c */ /* 0x000fda0003f44270 */
[----:B------:R-:W-:Y:S05]  /*1100*/  @!P2 BRA `(.L_x_72) ;  /* 0x00000000002ca947 */ /* 0x000fea0003800000 */
[----:B-12---:R-:W0:Y:S01]  /*1110*/  LDC.64 R8, c[0x0][0x230] ;  /* 0x00008c00ff087b82 */ /* 0x006e220000000a00 */
[----:B------:R-:W-:Y:S02]  /*1120*/  LEA R4, R2, R7, 0x2 ;  /* 0x0000000702047211 */ /* 0x000fe400078e10ff */
[----:B------:R-:W-:Y:S02]  /*1130*/  PLOP3.LUT P0, PT, PT, PT, PT, 0x8, 0x0 ;  /* 0x000000000000781c */ /* 0x000fe40003f0e170 */
[C---:B------:R-:W-:Y:S01]  /*1140*/  IADD3 R10, R4.reuse, 0x1, RZ ;  /* 0x00000001040a7810 */ /* 0x040fe20007ffe0ff */
[----:B------:R-:W-:Y:S01]  /*1150*/  IMAD R5, R4, R85, R6 ;  /* 0x0000005504057224 */ /* 0x000fe200078e0206 */
[----:B------:R-:W-:-:S03]  /*1160*/  IADD3 R7, R7, 0x2, RZ ;  /* 0x0000000207077810 */ /* 0x000fc60007ffe0ff */
[----:B------:R-:W-:Y:S02]  /*1170*/  IMAD R11, R10, R85, R6 ;  /* 0x000000550a0b7224 */ /* 0x000fe400078e0206 */
[----:B0-----:R-:W-:-:S04]  /*1180*/  IMAD.WIDE R4, R5, 0x2, R8 ;  /* 0x0000000205047825 */ /* 0x001fc800078e0208 */
[----:B------:R-:W-:Y:S01]  /*1190*/  IMAD.WIDE R8, R11, 0x2, R8 ;  /* 0x000000020b087825 */ /* 0x000fe200078e0208 */
[----:B------:R0:W-:Y:S04]  /*11a0*/  STG.E.64 desc[UR6][R4.64], RZ ;  /* 0x000000ff04007986 */ /* 0x0001e8000c101b06 */
[----:B------:R0:W-:Y:S02]  /*11b0*/  STG.E.64 desc[UR6][R8.64], RZ ;  /* 0x000000ff08007986 */ /* 0x0001e4000c101b06 */
.L_x_72:
[----:B------:R-:W-:-:S13]  /*11c0*/  ISETP.LT.OR P0, PT, R7, R93, P0 ;  /* 0x0000005d0700720c */ /* 0x000fda0000701670 */
[----:B012---:R-:W0:Y:S01]  /*11d0*/  @P0 LDC.64 R4, c[0x0][0x230] ;  /* 0x00008c00ff040b82 */ /* 0x007e220000000a00 */
[----:B------:R-:W-:-:S05]  /*11e0*/  @P0 LEA R2, R2, R7, 0x2 ;  /* 0x0000000702020211 */ /* 0x000fca00078e10ff */
[----:B------:R-:W-:-:S04]  /*11f0*/  @P0 IMAD R7, R2, R85, R6 ;  /* 0x0000005502070224 */ /* 0x000fc800078e0206 */
[----:B0-----:R-:W-:-:S05]  /*1200*/  @P0 IMAD.WIDE R4, R7, 0x2, R4 ;  /* 0x0000000207040825 */ /* 0x001fca00078e0204 */
[----:B------:R3:W-:Y:S02]  /*1210*/  @P0 STG.E.64 desc[UR6][R4.64], RZ ;  /* 0x000000ff04000986 */ /* 0x0007e4000c101b06 */
.L_x_69:
[----:B0-----:R-:W0:Y:S01]  /*1220*/  LDC.64 R14, c[0x0][0x248] ;  /* 0x00009200ff0e7b82 */ /* 0x001e220000000a00 */
[----:B-123--:R-:W-:-:S05]  /*1230*/  SHF.L.U32 R5, R0, 0x7, RZ ;  /* 0x0000000700057819 */ /* 0x00efca00000006ff */
[----:B0-----:R-:W-:-:S05]  /*1240*/  IMAD.WIDE R4, R5, 0x2, R14 ;  /* 0x0000000205047825 */ /* 0x001fca00078e020e */
[----:B------:R0:W5:Y:S01]  /*1250*/  LDG.E.U16.CONSTANT R86, desc[UR6][R4.64+0x2] ;  /* 0x0000020604567981 */ /* 0x000162000c1e9500 */
[----:B------:R-:W-:Y:S01]  /*1260*/  BAR.SYNC.DEFER_BLOCKING 0x0 ;  /* 0x0000000000007b1d */ /* 0x000fe20000010000 */
[----:B------:R-:W-:-:S13]  /*1270*/  ISETP.GE.AND P0, PT, R91, R92, PT ;  /* 0x0000005c5b00720c */ /* 0x000fda0003f06270 */
[----:B0-----:R-:W-:Y:S05]  /*1280*/  @P0 BRA `(.L_x_73) ;  /* 0x0000000000d00947 */ /* 0x001fea0003800000 */
[----:B------:R0:W5:Y:S01]  /*1290*/  LDG.E.U16.CONSTANT R0, desc[UR6][R4.64] ;  /* 0x0000000604007981 */ /* 0x000162000c1e9500 */
[----:B------:R-:W-:Y:S01]  /*12a0*/  SHF.R.S32.HI R7, RZ, 0x1f, R6 ;  /* 0x0000001fff077819 */ /* 0x000fe20000011406 */
[----:B------:R-:W-:Y:S01]  /*12b0*/  HFMA2.MMA R13, -RZ, RZ, 0, 0 ;  /* 0x00000000ff0d7435 */ /* 0x000fe200000001ff */
[----:B------:R-:W-:Y:S02]  /*12c0*/  SHF.L.U32 R2, R6, 0x2, RZ ;  /* 0x0000000206027819 */ /* 0x000fe400000006ff */
[----:B------:R-:W-:Y:S02]  /*12d0*/  LEA.HI R7, R7, R6, RZ, 0x3 ;  /* 0x0000000607077211 */ /* 0x000fe400078f18ff */
[----:B------:R-:W-:Y:S02]  /*12e0*/  MOV R17, R91 ;  /* 0x0000005b00117202 */ /* 0x000fe40000000f00 */
[----:B------:R-:W-:Y:S02]  /*12f0*/  LOP3.LUT R2, R2, 0x10, RZ, 0xc0, !PT ;  /* 0x0000001002027812 */ /* 0x000fe400078ec0ff */
[----:B0-----:R-:W-:-:S07]  /*1300*/  SHF.R.S32.HI R7, RZ, 0x3, R7 ;  /* 0x00000003ff077819 */ /* 0x001fce0000011407 */
.L_x_74:
[----:B0-----:R-:W0:Y:S01]  /*1310*/  LDC.64 R4, c[0x0][0x220] ;  /* 0x00008800ff047b82 */ /* 0x001e220000000a00 */
[----:B-----5:R-:W-:-:S05]  /*1320*/  IADD3 R10, R0, R13, RZ ;  /* 0x0000000d000a7210 */ /* 0x020fca0007ffe0ff */
        /* <DEDUP_REMOVED lines=10> */
[----:B------:R0:W3:Y:S04]  /*13d0*/  LDG.E.U16.CONSTANT R8, desc[UR6][R8.64] ;  /* 0x0000000608087981 */ /* 0x0000e8000c1e9500 */
[----:B------:R-:W4:Y:S01]  /*13e0*/  LDG.E.U16.CONSTANT R10, desc[UR6][R10.64] ;  /* 0x000000060a0a7981 */ /* 0x000f22000c1e9500 */
        /* <DEDUP_REMOVED lines=8> */
[----:B------:R-:W-:Y:S02]  /*1470*/  IADD3 R18, R18, 0x1, RZ ;  /* 0x0000000112127810 */ /* 0x000fe40007ffe0ff */
[----:B------:R-:W-:Y:S02]  /*1480*/  IADD3 R19, R19, 0x1, RZ ;  /* 0x0000000113137810 */ /* 0x000fe40007ffe0ff */
[----:B------:R-:W-:Y:S01]  /*1490*/  IADD3 R4, R4, 0x1, RZ ;  /* 0x0000000104047810 */ /* 0x000fe20007ffe0ff */
[----:B------:R-:W-:Y:S01]  /*14a0*/  IMAD R18, R18, R18, RZ ;  /* 0x0000001212127224 */ /* 0x000fe200078e02ff */
[----:B------:R-:W-:Y:S01]  /*14b0*/  IADD3 R16, R16, 0x1, RZ ;  /* 0x0000000110107810 */ /* 0x000fe20007ffe0ff */
[----:B------:R-:W-:Y:S02]  /*14c0*/  IMAD R19, R19, R19, RZ ;  /* 0x0000001313137224 */ /* 0x000fe400078e02ff */
[----:B0-----:R-:W-:-:S02]  /*14d0*/  IMAD R9, R4, R4, RZ ;  /* 0x0000000404097224 */ /* 0x001fc400078e02ff */
[----:B------:R-:W-:Y:S01]  /*14e0*/  IMAD R16, R16, R16, RZ ;  /* 0x0000001010107224 */ /* 0x000fe200078e02ff */
[----:B------:R-:W-:Y:S01]  /*14f0*/  I2F.F16 R18, R18 ;  /* 0x0000001200127306 */ /* 0x000fe20000200c00 */
[----:B----4-:R-:W-:-:S04]  /*1500*/  IADD3 R17, R10, R17, RZ ;  /* 0x000000110a117210 */ /* 0x010fc80007ffe0ff */
[----:B------:R-:W-:-:S03]  /*1510*/  ISETP.GE.AND P2, PT, R17, R92, PT ;  /* 0x0000005c1100720c */ /* 0x000fc60003f46270 */
[----:B------:R-:W0:Y:S08]  /*1520*/  I2F.F16 R19, R19 ;  /* 0x0000001300137306 */ /* 0x000e300000200c00 */
[----:B------:R-:W-:Y:S01]  /*1530*/  I2F.F16 R9, R9 ;  /* 0x0000000900097306 */ /* 0x000fe20000200c00 */
[----:B0-----:R-:W-:-:S07]  /*1540*/  PRMT R19, R18, 0x5410, R19 ;  /* 0x0000541012137816 */ /* 0x001fce0000000013 */
[----:B------:R-:W0:Y:S01]  /*1550*/  I2F.F16 R16, R16 ;  /* 0x0000001000107306 */ /* 0x000e220000200c00 */
[----:B---3--:R-:W-:Y:S01]  /*1560*/  HMUL2 R4, R19, R8.H0_H0 ;  /* 0x2000000813047232 */ /* 0x008fe20000000000 */
[----:B0-----:R-:W-:-:S05]  /*1570*/  PRMT R5, R16, 0x5410, R9 ;  /* 0x0000541010057816 */ /* 0x001fca0000000009 */
[----:B------:R-:W-:Y:S01]  /*1580*/  HMUL2 R5, R5, R8.H0_H0 ;  /* 0x2000000805057232 */ /* 0x000fe20000000000 */
[C---:B------:R-:W-:Y:S02]  /*1590*/  LEA R8, R13.reuse, R1, 0x3 ;  /* 0x000000010d087211 */ /* 0x040fe400078e18ff */
[----:B------:R-:W-:-:S03]  /*15a0*/  IADD3 R13, R13, 0x1, RZ ;  /* 0x000000010d0d7810 */ /* 0x000fc60007ffe0ff */
[----:B------:R0:W-:Y:S01]  /*15b0*/  STL.64 [R8], R4 ;  /* 0x0000000408007387 */ /* 0x0001e20000100a00 */
[----:B------:R-:W-:Y:S05]  /*15c0*/  @!P2 BRA `(.L_x_74) ;  /* 0xfffffffc0050a947 */ /* 0x000fea000383ffff */
.L_x_73:
[----:B------:R1:W5:Y:S01]  /*15d0*/  LDL.64 R96, [R1] ;  /* 0x0000000001607983 */ /* 0x0003620000100a00 */
[----:B------:R-:W2:Y:S01]  /*15e0*/  LDC R2, c[0x0][0x25c] ;  /* 0x00009700ff027b82 */ /* 0x000ea20000000800 */
[----:B------:R-:W-:Y:S01]  /*15f0*/  ULDC UR4, c[0x0][0x258] ;  /* 0x0000960000047ab9 */ /* 0x000fe20000000800 */
[----:B------:R-:W-:Y:S01]  /*1600*/  ULDC UR5, c[0x0][0x260] ;  /* 0x0000980000057ab9 */ /* 0x000fe20000000800 */
[C---:B------:R-:W-:Y:S01]  /*1610*/  ISETP.GT.AND P2, PT, R91.reuse, UR4, PT ;  /* 0x000000045b007c0c */ /* 0x040fe2000bf44270 */
[----:B------:R-:W-:Y:S01]  /*1620*/  ULDC UR8, c[0x0][0x268] ;  /* 0x00009a0000087ab9 */ /* 0x000fe20000000800 */
[C---:B------:R-:W-:Y:S01]  /*1630*/  VIMNMX R0, R91.reuse, UR4, PT ;  /* 0x000000045b007c48 */ /* 0x040fe2000bfe0100 */
[----:B------:R-:W-:Y:S01]  /*1640*/  HFMA2.MMA R11, -RZ, RZ, 0, 0 ;  /* 0x00000000ff0b7435 */ /* 0x000fe200000001ff */
[----:B------:R-:W-:Y:S01]  /*1650*/  ISETP.GT.AND P4, PT, R91, UR5, PT ;  /* 0x000000055b007c0c */ /* 0x000fe2000bf84270 */
[----:B0-----:R-:W0:Y:S01]  /*1660*/  LDC R4, c[0x0][0x264] ;  /* 0x00009900ff047b82 */ /* 0x001e220000000800 */
[----:B------:R-:W-:-:S02]  /*1670*/  SHF.R.S32.HI R5, RZ, 0x1f, R0 ;  /* 0x0000001fff057819 */ /* 0x000fc40000011400 */
[----:B------:R-:W-:Y:S02]  /*1680*/  ISETP.GT.AND P6, PT, R91, UR8, PT ;  /* 0x000000085b007c0c */ /* 0x000fe4000bfc4270 */
[----:B------:R-:W-:Y:S01]  /*1690*/  LEA.HI R10, R5, R0, RZ, 0x5 ;  /* 0x00000000050a7211 */ /* 0x000fe200078f28ff */
[----:B------:R-:W-:Y:S01]  /*16a0*/  HFMA2.MMA R0, -RZ, RZ, 0, 0 ;  /* 0x00000000ff007435 */ /* 0x000fe200000001ff */
[----:B------:R-:W-:Y:S02]  /*16b0*/  MOV R9, RZ ;  /* 0x000000ff00097202 */ /* 0x000fe40000000f00 */
[----:B------:R-:W-:Y:S02]  /*16c0*/  MOV R5, RZ ;  /* 0x000000ff00057202 */ /* 0x000fe40000000f00 */
[C---:B--2---:R-:W-:Y:S02]  /*16d0*/  ISETP.GT.AND P3, PT, R91.reuse, R2, PT ;  /* 0x000000025b00720c */ /* 0x044fe40003f64270 */
[----:B0-----:R-:W-:Y:S01]  /*16e0*/  ISETP.GT.AND P5, PT, R91, R4, PT ;  /* 0x000000045b00720c */ /* 0x001fe20003fa4270 */
[----:B-1----:R-:W-:-:S12]  /*16f0*/  @!P2 BRA `(.L_x_75) ;  /* 0x00000000001ca947 */ /* 0x002fd80003800000 */
[----:B------:R-:W0:Y:S02]  /*1700*/  LDC R8, c[0x0][0x25c] ;  /* 0x00009700ff087b82 */ /* 0x000e240000000800 */
[----:B0-----:R-:W-:-:S04]  /*1710*/  VIMNMX R5, R91, R8, PT ;  /* 0x000000085b057248 */ /* 0x001fc80003fe0100 */
[----:B------:R-:W-:-:S04]  /*1720*/  IADD3 R5, R5, -UR4, RZ ;  /* 0x8000000405057c10 */ /* 0x000fc8000fffe0ff */
[----:B------:R-:W-:-:S04]  /*1730*/  SHF.R.S32.HI R8, RZ, 0x1f, R5 ;  /* 0x0000001fff087819 */ /* 0x000fc80000011405 */
[----:B------:R-:W-:-:S04]  /*1740*/  LEA.HI R8, R8, R5, RZ, 0x5 ;  /* 0x0000000508087211 */ /* 0x000fc800078f28ff */
[----:B------:R-:W-:-:S05]  /*1750*/  SHF.R.S32.HI R8, RZ, 0x5, R8 ;  /* 0x00000005ff087819 */ /* 0x000fca0000011408 */
[----:B------:R-:W-:-:S07]  /*1760*/  IMAD R5, R8, 0x6, RZ ;  /* 0x0000000608057824 */ /* 0x000fce00078e02ff */
.L_x_75:
[----:B------:R-:W-:Y:S05]  /*1770*/  @!P3 BRA `(.L_x_76) ;  /* 0x00000000001cb947 */ /* 0x000fea0003800000 */
[----:B------:R-:W0:Y:S02]  /*1780*/  LDC R0, c[0x0][0x260] ;  /* 0x00009800ff007b82 */ /* 0x000e240000000800 */
[----:B0-----:R-:W-:-:S04]  /*1790*/  VIMNMX R7, R91, R0, PT ;  /* 0x000000005b077248 */ /* 0x001fc80003fe0100 */
[----:B------:R-:W-:-:S04]  /*17a0*/  IADD3 R7, R7, -R2, RZ ;  /* 0x8000000207077210 */ /* 0x000fc80007ffe0ff */
[----:B------:R-:W-:-:S04]  /*17b0*/  SHF.R.S32.HI R0, RZ, 0x1f, R7 ;  /* 0x0000001fff007819 */ /* 0x000fc80000011407 */
[----:B------:R-:W-:-:S04]  /*17c0*/  LEA.HI R0, R0, R7, RZ, 0x5 ;  /* 0x0000000700007211 */ /* 0x000fc800078f28ff */
[----:B------:R-:W-:-:S04]  /*17d0*/  SHF.R.S32.HI R0, RZ, 0x5, R0 ;  /* 0x00000005ff007819 */ /* 0x000fc80000011400 */
[----:B------:R-:W-:-:S07]  /*17e0*/  LEA R0, R0, R0, 0x2 ;  /* 0x0000000000007211 */ /* 0x000fce00078e10ff */
.L_x_76:
[----:B------:R-:W-:Y:S05]  /*17f0*/  @!P4 BRA `(.L_x_77) ;  /* 0x00000000001cc947 */ /* 0x000fea0003800000 */
[----:B------:R-:W0:Y:S02]  /*1800*/  LDC R8, c[0x0][0x264] ;  /* 0x00009900ff087b82 */ /* 0x000e240000000800 */
[----:B0-----:R-:W-:-:S04]  /*1810*/  VIMNMX R7, R91, R8, PT ;  /* 0x000000085b077248 */ /* 0x001fc80003fe0100 */
[----:B------:R-:W-:-:S04]  /*1820*/  IADD3 R7, R7, -UR5, RZ ;  /* 0x8000000507077c10 */ /* 0x000fc8000fffe0ff */
[----:B------:R-:W-:-:S04]  /*1830*/  SHF.R.S32.HI R8, RZ, 0x1f, R7 ;  /* 0x0000001fff087819 */ /* 0x000fc80000011407 */
[----:B------:R-:W-:-:S04]  /*1840*/  LEA.HI R8, R8, R7, RZ, 0x5 ;  /* 0x0000000708087211 */ /* 0x000fc800078f28ff */
[----:B------:R-:W-:-:S04]  /*1850*/  SHF.R.S32.HI R8, RZ, 0x5, R8 ;  /* 0x00000005ff087819 */ /* 0x000fc80000011408 */
[----:B------:R-:W-:-:S07]  /*1860*/  SHF.L.U32 R11, R8, 0x2, RZ ;  /* 0x00000002080b7819 */ /* 0x000fce00000006ff */
.L_x_77:
        /* <DEDUP_REMOVED lines=8> */
.L_x_78:
[----:B------:R-:W-:Y:S01]  /*18f0*/  HFMA2.MMA R4, -RZ, RZ, 0, 0 ;  /* 0x00000000ff047435 */ /* 0x000fe200000001ff */
[----:B------:R-:W-:Y:S01]  /*1900*/  SHF.R.S32.HI R10, RZ, 0x5, R10 ;  /* 0x00000005ff0a7819 */ /* 0x000fe2000001140a */
[----:B------:R-:W-:Y:S09]  /*1910*/  @!P6 BRA `(.L_x_79) ;  /* 0x00000000001ce947 */ /* 0x000ff20003800000 */
[----:B------:R-:W0:Y:S02]  /*1920*/  LDC R4, c[0x0][0x26c] ;  /* 0x00009b00ff047b82 */ /* 0x000e240000000800 */
[----:B0-----:R-:W-:-:S04]  /*1930*/  VIMNMX R4, R91, R4, PT ;  /* 0x000000045b047248 */ /* 0x001fc80003fe0100 */
[----:B------:R-:W-:-:S04]  /*1940*/  IADD3 R4, R4, -UR8, RZ ;  /* 0x8000000804047c10 */ /* 0x000fc8000fffe0ff */
[----:B------:R-:W-:-:S04]  /*1950*/  SHF.R.S32.HI R7, RZ, 0x1f, R4 ;  /* 0x0000001fff077819 */ /* 0x000fc80000011404 */
[----:B------:R-:W-:-:S04]  /*1960*/  LEA.HI R7, R7, R4, RZ, 0x5 ;  /* 0x0000000407077211 */ /* 0x000fc800078f28ff */
[----:B------:R-:W-:-:S04]  /*1970*/  SHF.R.S32.HI R7, RZ, 0x5, R7 ;  /* 0x00000005ff077819 */ /* 0x000fc80000011407 */
[----:B------:R-:W-:-:S07]  /*1980*/  SHF.L.U32 R4, R7, 0x1, RZ ;  /* 0x0000000107047819 */ /* 0x000fce00000006ff */
.L_x_79:
[----:B------:R-:W-:Y:S01]  /*1990*/  LEA R5, R10, R5, 0x3 ;  /* 0x000000050a057211 */ /* 0x000fe200078e18ff */
[----:B------:R-:W0:Y:S01]  /*19a0*/  S2UR UR5, SR_CgaCtaId ;  /* 0x00000000000579c3 */ /* 0x000e220000008800 */
[----:B------:R-:W-:Y:S01]  /*19b0*/  ISETP.GE.OR P0, PT, R91, R2, P0 ;  /* 0x000000025b00720c */ /* 0x000fe20000706670 */
[----:B------:R-:W-:Y:S01]  /*19c0*/  ULDC.64 UR8, c[0x0][0x218] ;  /* 0x0000860000087ab9 */ /* 0x000fe20000000a00 */
[----:B------:R-:W-:Y:S01]  /*19d0*/  IADD3 R0, R11, R5, R0 ;  /* 0x000000050b007210 */ /* 0x000fe20007ffe000 */
[----:B------:R-:W-:Y:S01]  /*19e0*/  UMOV UR4, 0x400 ;  /* 0x0000040000047882 */ /* 0x000fe20000000000 */
[----:B------:R-:W-:Y:S02]  /*19f0*/  MOV R87, RZ ;  /* 0x000000ff00577202 */ /* 0x000fe40000000f00 */
[----:B------:R-:W-:Y:S02]  /*1a00*/  IADD3 R0, R4, R0, R9 ;  /* 0x0000000004007210 */ /* 0x000fe40007ffe009 */
[----:B------:R-:W-:-:S02]  /*1a10*/  PRMT R20, RZ, 0x5410, RZ ;  /* 0x00005410ff147816 */ /* 0x000fc400000000ff */
[----:B------:R-:W-:Y:S01]  /*1a20*/  PRMT R19, RZ, 0x5410, RZ ;  /* 0x00005410ff137816 */ /* 0x000fe200000000ff */
[----:B------:R-:W-:Y:S01]  /*1a30*/  IMAD R5, R0, R85, RZ ;  /* 0x0000005500057224 */ /* 0x000fe200078e02ff */
[----:B------:R-:W-:Y:S02]  /*1a40*/  SHF.R.S32.HI R0, RZ, 0x1f, R6 ;  /* 0x0000001fff007819 */ /* 0x000fe40000011406 */
[----:B------:R-:W-:Y:S02]  /*1a50*/  PRMT R18, RZ, 0x5410, RZ ;  /* 0x00005410ff127816 */ /* 0x000fe400000000ff */
[----:B------:R-:W-:Y:S02]  /*1a60*/  IADD3 R6, P2, R6, R5, RZ ;  /* 0x0000000506067210 */ /* 0x000fe40007f5e0ff */
[----:B------:R-:W-:Y:S02]  /*1a70*/  PRMT R17, RZ, 0x5410, RZ ;  /* 0x00005410ff117816 */ /* 0x000fe400000000ff */
[----:B------:R-:W-:-:S02]  /*1a80*/  LEA.HI.X.SX32 R5, R5, R0, 0x1, P2 ;  /* 0x0000000005057211 */ /* 0x000fc400010f0eff */
[C---:B------:R-:W-:Y:S01]  /*1a90*/  LEA R32, P2, R6.reuse, UR8, 0x2 ;  /* 0x0000000806207c11 */ /* 0x040fe2000f8410ff */
[----:B0-----:R-:W-:Y:S01]  /*1aa0*/  ULEA UR4, UR5, UR4, 0x18 ;  /* 0x0000000405047291 */ /* 0x001fe2000f8ec03f */
[----:B------:R-:W-:Y:S02]  /*1ab0*/  PRMT R16, RZ, 0x5410, RZ ;  /* 0x00005410ff107816 */ /* 0x000fe400000000ff */
[----:B------:R-:W-:Y:S02]  /*1ac0*/  LEA.HI.X R33, R6, UR9, R5, 0x2, P2 ;  /* 0x0000000906217c11 */ /* 0x000fe400090f1405 */
[----:B------:R-:W-:Y:S02]  /*1ad0*/  PRMT R15, RZ, 0x5410, RZ ;  /* 0x00005410ff0f7816 */ /* 0x000fe400000000ff */
[----:B------:R-:W-:Y:S02]  /*1ae0*/  PRMT R14, RZ, 0x5410, RZ ;  /* 0x00005410ff0e7816 */ /* 0x000fe400000000ff */
[----:B------:R-:W-:-:S02]  /*1af0*/  PRMT R13, RZ, 0x5410, RZ ;  /* 0x00005410ff0d7816 */ /* 0x000fc400000000ff */
[----:B-----5:R-:W-:Y:S01]  /*1b00*/  IADD3 R86, R91, R86, RZ ;  /* 0x000000565b567210 */ /* 0x020fe20007ffe0ff */
[----:B------:R-:W-:Y:S06]  /*1b10*/  @P0 BRA `(.L_x_80) ;  /* 0x00000028008c0947 */ /* 0x000fec0003800000 */
[----:B------:R-:W0:Y:S01]  /*1b20*/  LDC R85, c[0x0][0x23c] ;  /* 0x00008f00ff557b82 */ /* 0x000e220000000800 */
[----:B------:R-:W-:Y:S01]  /*1b30*/  MOV R87, RZ ;  /* 0x000000ff00577202 */ /* 0x000fe20000000f00 */
[----:B------:R-:W-:Y:S01]  /*1b40*/  ULDC UR8, c[0x0][0x25c] ;  /* 0x0000970000087ab9 */ /* 0x000fe20000000800 */
[----:B------:R-:W-:Y:S01]  /*1b50*/  PRMT R20, RZ, 0x7610, R20 ;  /* 0x00007610ff147816 */ /* 0x000fe20000000014 */
[----:B------:R-:W-:-:S06]  /*1b60*/  ULDC UR9, c[0x0][0x240] ;  /* 0x0000900000097ab9 */ /* 0x000fcc0000000800 */
.L_x_89:
[----:B------:R-:W-:Y:S01]  /*1b70*/  ISETP.NE.AND P0, PT, R91, R86, PT ;  /* 0x000000565b00720c */ /* 0x000fe20003f05270 */
[----:B------:R1:W5:-:S12]  /*1b80*/  LDG.E.128.CONSTANT R8, desc[UR6][R32.64] ;  /* 0x0000000620087981 */ /* 0x000358000c1e9d00 */
[----:B------:R-:W2:Y:S01]  /*1b90*/  @!P0 LDC.64 R4, c[0x0][0x248] ;  /* 0x00009200ff048b82 */ /* 0x000ea20000000a00 */
[----:B------:R-:W-:Y:S02]  /*1ba0*/  @!P0 IADD3 R87, R87, 0x1, RZ ;  /* 0x0000000157578810 */ /* 0x000fe40007ffe0ff */
[----:B------:R-:W-:Y:S02]  /*1bb0*/  @!P0 SHF.L.U32 R7, R91, 0x1, RZ ;  /* 0x000000015b078819 */ /* 0x000fe400000006ff */
[----:B------:R-:W-:-:S03]  /*1bc0*/  @!P0 LEA R0, R87, R1, 0x3 ;  /* 0x0000000157008211 */ /* 0x000fc600078e18ff */
[----:B--2---:R-:W-:Y:S02]  /*1bd0*/  @!P0 IMAD.WIDE R4, R7, 0x2, R4 ;  /* 0x0000000207048825 */ /* 0x004fe400078e0204 */
[----:B------:R-:W2:Y:S04]  /*1be0*/  @!P0 LDL.64 R6, [R0] ;  /* 0x0000000000068983 */ /* 0x000ea80000100a00 */
[----:B------:R-:W3:Y:S01]  /*1bf0*/  @!P0 LDG.E.U16.CONSTANT R4, desc[UR6][R4.64+0x2] ;  /* 0x0000020604048981 */ /* 0x000ee2000c1e9500 */
[----:B--2---:R-:W-:Y:S02]  /*1c00*/  @!P0 PRMT R96, R6, 0x7610, R96 ;  /* 0x0000761006608816 */ /* 0x004fe40000000060 */
[----:B------:R-:W-:Y:S02]  /*1c10*/  @!P0 PRMT R97, R7, 0x7610, R97 ;  /* 0x0000761007618816 */ /* 0x000fe40000000061 */
[----:B---3--:R-:W-:-:S02]  /*1c20*/  @!P0 IADD3 R86, R4, R91, RZ ;  /* 0x0000005b04568210 */ /* 0x008fc40007ffe0ff */
[----:B------:R-:W-:Y:S02]  /*1c30*/  @!P0 PRMT R96, R96, 0x7610, R6 ;  /* 0x0000761060608816 */ /* 0x000fe40000000006 */
[----:B------:R-:W-:Y:S01]  /*1c40*/  @!P0 PRMT R97, R97, 0x7610, R7 ;  /* 0x0000761061618816 */ /* 0x000fe20000000007 */
[----:B-1----:R-:W-:Y:S06]  /*1c50*/  @!P1 BRA `(.L_x_81) ;  /* 0x0000001400049947 */ /* 0x002fec0003800000 */
[----:B0-----:R-:W-:-:S04]  /*1c60*/  IMAD.WIDE R4, R85, 0x4, R32 ;  /* 0x0000000455047825 */ /* 0x001fc800078e0220 */
[----:B------:R-:W-:Y:S02]  /*1c70*/  IMAD.WIDE R24, R85, 0x4, R4 ;  /* 0x0000000455187825 */ /* 0x000fe400078e0204 */
[----:B------:R-:W2:Y:S04]  /*1c80*/  LDG.E.128.CONSTANT R4, desc[UR6][R4.64] ;  /* 0x0000000604047981 */ /* 0x000ea8000c1e9d00 */
[----:B------:R-:W3:Y:S01]  /*1c90*/  LDG.E.128.CONSTANT R24, desc[UR6][R24.64] ;  /* 0x0000000618187981 */ /* 0x000ee2000c1e9d00 */
[----:B-----5:R-:W-:Y:S02]  /*1ca0*/  SHF.R.U32.HI R31, RZ, 0xc, R9 ;  /* 0x0000000cff1f7819 */ /* 0x020fe40000011609 */
[----:B------:R-:W-:Y:S02]  /*1cb0*/  SHF.R.U32.HI R41, RZ, 0xc, R11 ;  /* 0x0000000cff297819 */ /* 0x000fe4000001160b */
[----:B------:R-:W-:-:S02]  /*1cc0*/  LOP3.LUT R23, R9, 0x3f003f, RZ, 0xc0, !PT ;  /* 0x003f003f09177812 */ /* 0x000fc400078ec0ff */
[----:B------:R-:W-:Y:S02]  /*1cd0*/  SHF.R.U32.HI R30, RZ, 0x6, R9 ;  /* 0x00000006ff1e7819 */ /* 0x000fe40000011609 */
[--C-:B------:R-:W-:Y:S02]  /*1ce0*/  SHF.R.U32.HI R37, RZ, 0xc, R10.reuse ;  /* 0x0000000cff257819 */ /* 0x100fe4000001160a */
[----:B------:R-:W-:Y:S02]  /*1cf0*/  LOP3.LUT R38, R10, 0x3f003f, RZ, 0xc0, !PT ;  /* 0x003f003f0a267812 */ /* 0x000fe400078ec0ff */
[----:B------:R-:W-:Y:S02]  /*1d00*/  SHF.R.U32.HI R39, RZ, 0x6, R10 ;  /* 0x00000006ff277819 */ /* 0x000fe4000001160a */
[----:B------:R-:W-:Y:S02]  /*1d10*/  LOP3.LUT R44, R11, 0x3f003f, RZ, 0xc0, !PT ;  /* 0x003f003f0b2c7812 */ /* 0x000fe400078ec0ff */
[----:B------:R-:W-:-:S02]  /*1d20*/  SHF.R.U32.HI R45, RZ, 0x6, R11 ;  /* 0x00000006ff2d7819 */ /* 0x000fc4000001160b */
[----:B------:R-:W-:Y:S02]  /*1d30*/  LOP3.LUT R10, R31, 0xf000f, RZ, 0xc0, !PT ;  /* 0x000f000f1f0a7812 */ /* 0x000fe400078ec0ff */
[--C-:B------:R-:W-:Y:S02]  /*1d40*/  SHF.R.U32.HI R21, RZ, 0xc, R8.reuse ;  /* 0x0000000cff157819 */ /* 0x100fe40000011608 */
[----:B------:R-:W-:Y:S02]  /*1d50*/  LOP3.LUT R0, R8, 0x3f003f, RZ, 0xc0, !PT ;  /* 0x003f003f08007812 */ /* 0x000fe400078ec0ff */
[----:B------:R-:W-:Y:S02]  /*1d60*/  SHF.R.U32.HI R2, RZ, 0x6, R8 ;  /* 0x00000006ff027819 */ /* 0x000fe40000011608 */
[----:B------:R-:W-:Y:S02]  /*1d70*/  PRMT R8, R90, 0x9910, RZ ;  /* 0x000099105a087816 */ /* 0x000fe400000000ff */
[----:B------:R-:W-:-:S02]  /*1d80*/  LOP3.LUT R37, R37, 0xf000f, RZ, 0xc0, !PT ;  /* 0x000f000f25257812 */ /* 0x000fc400078ec0ff */
[----:B------:R-:W-:Y:S02]  /*1d90*/  ISETP.NE.AND P0, PT, R8, RZ, PT ;  /* 0x000000ff0800720c */ /* 0x000fe40003f05270 */
        /* <DEDUP_REMOVED lines=9> */
[----:B------:R-:W-:-:S03]  /*1e30*/  ISETP.GE.AND P2, PT, R93, 0x2, PT ;  /* 0x000000025d00780c */ /* 0x000fc60003f46270 */
[----:B------:R-:W-:Y:S01]  /*1e40*/  HADD2 R0, R0, -1056, -1056 ;  /* 0xe420e42000007430 */ /* 0x000fe20000000000 */
[--C-:B---3--:R-:W-:Y:S02]  /*1e50*/  SHF.R.U32.HI R9, RZ, 0x8, R24.reuse ;  /* 0x00000008ff097819 */ /* 0x108fe40000011618 */
[--C-:B------:R-:W-:Y:S02]  /*1e60*/  SHF.R.U32.HI R22, RZ, 0xa, R24.reuse ;  /* 0x0000000aff167819 */ /* 0x100fe40000011618 */
[----:B------:R-:W-:Y:S02]  /*1e70*/  LOP3.LUT R28, R24, 0x3f003f, RZ, 0xc0, !PT ;  /* 0x003f003f181c7812 */ /* 0x000fe400078ec0ff */
[----:B------:R-:W-:Y:S02]  /*1e80*/  SHF.R.U32.HI R29, RZ, 0x6, R24 ;  /* 0x00000006ff1d7819 */ /* 0x000fe40000011618 */
[--C-:B------:R-:W-:Y:S02]  /*1e90*/  SHF.R.U32.HI R11, RZ, 0x8, R25.reuse ;  /* 0x00000008ff0b7819 */ /* 0x100fe40000011619 */
[----:B------:R-:W-:-:S02]  /*1ea0*/  SHF.R.U32.HI R34, RZ, 0xa, R25 ;  /* 0x0000000aff227819 */ /* 0x000fc40000011619 */
[----:B------:R-:W-:Y:S02]  /*1eb0*/  LOP3.LUT R35, R25, 0x3f003f, RZ, 0xc0, !PT ;  /* 0x003f003f19237812 */ /* 0x000fe400078ec0ff */
[----:B------:R-:W-:Y:S02]  /*1ec0*/  SHF.R.U32.HI R36, RZ, 0x6, R25 ;  /* 0x00000006ff247819 */ /* 0x000fe40000011619 */
[--C-:B------:R-:W-:Y:S02]  /*1ed0*/  SHF.R.U32.HI R24, RZ, 0x8, R26.reuse ;  /* 0x00000008ff187819 */ /* 0x100fe4000001161a */
[--C-:B------:R-:W-:Y:S02]  /*1ee0*/  SHF.R.U32.HI R40, RZ, 0xa, R26.reuse ;  /* 0x0000000aff287819 */ /* 0x100fe4000001161a */
[----:B------:R-:W-:Y:S02]  /*1ef0*/  LOP3.LUT R42, R26, 0x3f003f, RZ, 0xc0, !PT ;  /* 0x003f003f1a2a7812 */ /* 0x000fe400078ec0ff */
[----:B------:R-:W-:-:S02]  /*1f00*/  SHF.R.U32.HI R43, RZ, 0x6, R26 ;  /* 0x00000006ff2b7819 */ /* 0x000fc4000001161a */
[----:B------:R-:W-:Y:S02]  /*1f10*/  SHF.R.U32.HI R25, RZ, 0x8, R27 ;  /* 0x00000008ff197819 */ /* 0x000fe4000001161b */
[----:B------:R-:W-:Y:S02]  /*1f20*/  LOP3.LUT R26, R41, 0xf000f, RZ, 0xc0, !PT ;  /* 0x000f000f291a7812 */ /* 0x000fe400078ec0ff */
[----:B------:R-:W-:Y:S02]  /*1f30*/  LOP3.LUT R11, R10, 0x300030, R11, 0xf8, !PT ;  /* 0x003000300a0b7812 */ /* 0x000fe400078ef80b */
[--C-:B------:R-:W-:Y:S02]  /*1f40*/  SHF.R.U32.HI R51, RZ, 0xa, R27.reuse ;  /* 0x0000000aff337819 */ /* 0x100fe4000001161b */
[----:B------:R-:W-:Y:S02]  /*1f50*/  LOP3.LUT R49, R27, 0x3f003f, RZ, 0xc0, !PT ;  /* 0x003f003f1b317812 */ /* 0x000fe400078ec0ff */
[----:B------:R-:W-:-:S02]  /*1f60*/  SHF.R.U32.HI R50, RZ, 0x6, R27 ;  /* 0x00000006ff327819 */ /* 0x000fc4000001161b */
[----:B------:R-:W-:Y:S02]  /*1f70*/  LOP3.LUT R10, R26, 0x300030, R25, 0xf8, !PT ;  /* 0x003000301a0a7812 */ /* 0x000fe400078ef819 */
[--C-:B--2---:R-:W-:Y:S02]  /*1f80*/  SHF.R.U32.HI R27, RZ, 0xc, R5.reuse ;  /* 0x0000000cff1b7819 */ /* 0x104fe40000011605 */
[----:B------:R-:W-:Y:S02]  /*1f90*/  LOP3.LUT R25, R5, 0x3f003f, RZ, 0xc0, !PT ;  /* 0x003f003f05197812 */ /* 0x000fe400078ec0ff */
[----:B------:R-:W-:Y:S02]  /*1fa0*/  SHF.R.U32.HI R26, RZ, 0x6, R5 ;  /* 0x00000006ff1a7819 */ /* 0x000fe40000011605 */
[----:B------:R-:W-:Y:S02]  /*1fb0*/  SHF.R.U32.HI R5, RZ, 0xc, R6 ;  /* 0x0000000cff057819 */ /* 0x000fe40000011606 */
[----:B------:R-:W-:-:S02]  /*1fc0*/  SHF.R.U32.HI R21, RZ, 0xc, R4 ;  /* 0x0000000cff157819 */ /* 0x000fc40000011604 */
[----:B------:R-:W-:Y:S02]  /*1fd0*/  LOP3.LUT R5, R5, 0xf000f, RZ, 0xc0, !PT ;  /* 0x000f000f05057812 */ /* 0x000fe400078ec0ff */
[----:B------:R-:W-:Y:S02]  /*1fe0*/  LOP3.LUT R31, R6, 0x3f003f, RZ, 0xc0, !PT ;  /* 0x003f003f061f7812 */ /* 0x000fe400078ec0ff */
[----:B------:R-:W-:Y:S02]  /*1ff0*/  SHF.R.U32.HI R41, RZ, 0x6, R6 ;  /* 0x00000006ff297819 */ /* 0x000fe40000011606 */
[----:B------:R-:W-:Y:S02]  /*2000*/  SHF.R.U32.HI R6, RZ, 0xc, R7 ;  /* 0x0000000cff067819 */ /* 0x000fe40000011607 */
[----:B------:R-:W-:Y:S02]  /*2010*/  LOP3.LUT R9, R8, 0x300030, R9, 0xf8, !PT ;  /* 0x0030003008097812 */ /* 0x000fe400078ef809 */
[----:B------:R-:W-:-:S02]  /*2020*/  LOP3.LUT R47, R7, 0x3f003f, RZ, 0xc0, !PT ;  /* 0x003f003f072f7812 */ /* 0x000fc400078ec0ff */
[----:B------:R-:W-:Y:S02]  /*2030*/  LOP3.LUT R46, R5, 0x300030, R40, 0xf8, !PT ;  /* 0x00300030052e7812 */ /* 0x000fe400078ef828 */
[----:B------:R-:W-:Y:S02]  /*2040*/  LOP3.LUT R8, R37, 0x300030, R24, 0xf8, !PT ;  /* 0x0030003025087812 */ /* 0x000fe400078ef818 */
[----:B------:R-:W-:Y:S02]  /*2050*/  LOP3.LUT R21, R21, 0xf000f, RZ, 0xc0, !PT ;  /* 0x000f000f15157812 */ /* 0x000fe400078ec0ff */
        /* <DEDUP_REMOVED lines=8> */
[----:B------:R-:W-:Y:S01]  /*20e0*/  LOP3.LUT R23, R2, 0x64006400, RZ, 0xfc, !PT ;  /* 0x6400640002177812 */ /* 0x000fe200078efcff */
[----:B------:R-:W-:Y:S01]  /*20f0*/  HADD2 R2, R5, -1056, -1056 ;  /* 0xe420e42005027430 */ /* 0x000fe20000000000 */
[----:B------:R-:W-:-:S02]  /*2100*/  LOP3.LUT R37, R27, 0x300030, R34, 0xf8, !PT ;  /* 0x003000301b257812 */ /* 0x000fc400078ef822 */
[----:B------:R-:W-:Y:S02]  /*2110*/  LOP3.LUT R22, R44, 0x64006400, RZ, 0xfc, !PT ;  /* 0x640064002c167812 */ /* 0x000fe400078efcff */
[----:B------:R-:W-:Y:S02]  /*2120*/  LOP3.LUT R48, R48, 0x3f003f, RZ, 0xc0, !PT ;  /* 0x003f003f30307812 */ /* 0x000fe400078ec0ff */
[----:B------:R-:W-:Y:S02]  /*2130*/  LOP3.LUT R50, R50, 0x3f003f, RZ, 0xc0, !PT ;  /* 0x003f003f32327812 */ /* 0x000fe400078ec0ff */
[----:B------:R-:W-:Y:S02]  /*2140*/  LOP3.LUT R52, R52, 0x300030, R51, 0xf8, !PT ;  /* 0x0030003034347812 */ /* 0x000fe400078ef833 */
[----:B------:R-:W-:Y:S01]  /*2150*/  LOP3.LUT R27, R24, 0x64006400, RZ, 0xfc, !PT ;  /* 0x64006400181b7812 */ /* 0x000fe200078efcff */
[----:B------:R-:W-:Y:S01]  /*2160*/  HADD2 R24, R30, -1056, -1056 ;  /* 0xe420e4201e187430 */ /* 0x000fe20000000000 */
[----:B------:R-:W-:-:S02]  /*2170*/  LOP3.LUT R4, R4, 0x3f003f, RZ, 0xc0, !PT ;  /* 0x003f003f04047812 */ /* 0x000fc400078ec0ff */
[----:B------:R-:W-:Y:S02]  /*2180*/  LOP3.LUT R34, R26, 0x3f003f, RZ, 0xc0, !PT ;  /* 0x003f003f1a227812 */ /* 0x000fe400078ec0ff */
[----:B------:R-:W-:Y:S02]  /*2190*/  LOP3.LUT R41, R41, 0x3f003f, RZ, 0xc0, !PT ;  /* 0x003f003f29297812 */ /* 0x000fe400078ec0ff */
[----:B------:R-:W-:Y:S02]  /*21a0*/  LOP3.LUT R5, R29, 0x3f003f, RZ, 0xc0, !PT ;  /* 0x003f003f1d057812 */ /* 0x000fe400078ec0ff */
[----:B------:R-:W-:Y:S02]  /*21b0*/  LOP3.LUT R36, R36, 0x3f003f, RZ, 0xc0, !PT ;  /* 0x003f003f24247812 */ /* 0x000fe400078ec0ff */
[----:B------:R-:W-:Y:S01]  /*21c0*/  LOP3.LUT R44, R43, 0x3f003f, RZ, 0xc0, !PT ;  /* 0x003f003f2b2c7812 */ /* 0x000fe200078ec0ff */
[----:B------:R-:W-:Y:S01]  /*21d0*/  HADD2 R30, R47, -1056, -1056 ;  /* 0xe420e4202f1e7430 */ /* 0x000fe20000000000 */
[----:B------:R-:W-:Y:S01]  /*21e0*/  LOP3.LUT R7, R25, 0x64006400, RZ, 0xfc, !PT ;  /* 0x6400640019077812 */ /* 0x000fe200078efcff */
[----:B------:R-:W-:Y:S01]  /*21f0*/  HADD2 R25, R39, -1056, -1056 ;  /* 0xe420e42027197430 */ /* 0x000fe20000000000 */
[----:B------:R-:W-:Y:S01]  /*2200*/  LOP3.LUT R40, R31, 0x64006400, RZ, 0xfc, !PT ;  /* 0x640064001f287812 */ /* 0x000fe200078efcff */
[----:B------:R-:W-:Y:S01]  /*2210*/  HADD2 R26, R45, -1056, -1056 ;  /* 0xe420e4202d1a7430 */ /* 0x000fe20000000000 */
        /* <DEDUP_REMOVED lines=46> */
[----:B------:R-:W-:Y:S01]  /*2500*/  HADD2 R52, R52, -1056, -1056 ;  /* 0xe420e42034347430 */ /* 0x000fe20000000000 */
[----:B------:R-:W-:Y:S06]  /*2510*/  @!P0 BRA `(.L_x_82) ;  /* 0x0000000000a88947 */ /* 0x000fec0003800000 */
[----:B------:R-:W0:Y:S04]  /*2520*/  LDS.128 R4, [UR4] ;  /* 0x00000004ff047984 */ /* 0x000e280008000c00 */
[----:B------:R-:W1:Y:S01]  /*2530*/  LDS.128 R8, [UR4+0x10] ;  /* 0x00001004ff087984 */ /* 0x000e620008000c00 */
[-C--:B0-----:R-:W-:Y:S01]  /*2540*/  HFMA2.MMA R53, R0, R4.reuse, RZ ;  /* 0x0000000400357235 */ /* 0x081fe200000000ff */
[-C--:B------:R-:W-:Y:S01]  /*2550*/  HFMA2 R54, R2, R4.reuse, RZ.H0_H0 ;  /* 0x0000000402367231 */ /* 0x080fe200000400ff */
[----:B------:R-:W-:Y:S01]  /*2560*/  HFMA2.MMA R55, R21, R4, RZ ;  /* 0x0000000415377235 */ /* 0x000fe200000000ff */
[----:B------:R-:W-:Y:S02]  /*2570*/  HFMA2 R4, R22, R4, RZ.H0_H0 ;  /* 0x0000000416047231 */ /* 0x000fe400000400ff */
[----:B------:R-:W-:-:S02]  /*2580*/  HFMA2 R54, R24, R5, R54 ;  /* 0x0000000518367231 */ /* 0x000fc40000000036 */
[----:B------:R-:W-:Y:S01]  /*2590*/  HFMA2 R4, R26, R5, R4 ;  /* 0x000000051a047231 */ /* 0x000fe20000000004 */
[-C--:B------:R-:W-:Y:S01]  /*25a0*/  HFMA2.MMA R53, R23, R5.reuse, R53 ;  /* 0x0000000517357235 */ /* 0x080fe20000000035 */
[----:B------:R-:W-:Y:S01]  /*25b0*/  HFMA2 R54, R28, R6, R54 ;  /* 0x000000061c367231 */ /* 0x000fe20000000036 */
[----:B------:R-:W-:-:S03]  /*25c0*/  HFMA2.MMA R55, R25, R5, R55 ;  /* 0x0000000519377235 */ /* 0x000fc60000000037 */
[----:B------:R-:W-:-:S03]  /*25d0*/  HFMA2 R54, R38, R7, R54 ;  /* 0x0000000726367231 */ /* 0x000fc60000000036 */
[-C--:B------:R-:W-:Y:S01]  /*25e0*/  HFMA2.MMA R53, R27, R6.reuse, R53 ;  /* 0x000000061b357235 */ /* 0x080fe20000000035 */
[----:B-1----:R-:W-:Y:S01]  /*25f0*/  HFMA2 R54, R34, R8, R54 ;  /* 0x0000000822367231 */ /* 0x002fe20000000036 */
[----:B------:R-:W-:Y:S01]  /*2600*/  HFMA2.MMA R55, R29, R6, R55 ;  /* 0x000000061d377235 */ /* 0x000fe20000000037 */
[----:B------:R-:W-:Y:S02]  /*2610*/  HFMA2 R6, R30, R6, R4 ;  /* 0x000000061e067231 */ /* 0x000fe40000000004 */
[----:B------:R-:W-:Y:S02]  /*2620*/  HFMA2 R54, R43, R9, R54 ;  /* 0x000000092b367231 */ /* 0x000fe40000000036 */
[----:B------:R-:W-:Y:S01]  /*2630*/  HFMA2 R6, R40, R7, R6 ;  /* 0x0000000728067231 */ /* 0x000fe20000000006 */
[-C--:B------:R-:W-:Y:S01]  /*2640*/  HFMA2.MMA R4, R37, R7.reuse, R53 ;  /* 0x0000000725047235 */ /* 0x080fe20000000035 */
[----:B------:R-:W-:Y:S01]  /*2650*/  HFMA2 R54, R44, R10, R54 ;  /* 0x0000000a2c367231 */ /* 0x000fe20000000036 */
[----:B------:R-:W-:Y:S01]  /*2660*/  HFMA2.MMA R55, R39, R7, R55 ;  /* 0x0000000727377235 */ /* 0x000fe20000000037 */
[----:B------:R-:W-:-:S02]  /*2670*/  HFMA2 R6, R36, R8, R6 ;  /* 0x0000000824067231 */ /* 0x000fc40000000006 */
[----:B------:R-:W-:Y:S02]  /*2680*/  HFMA2 R54, R50, R11, R54 ;  /* 0x0000000b32367231 */ /* 0x000fe40000000036 */
[----:B------:R-:W-:Y:S01]  /*2690*/  HFMA2 R6, R47, R9, R6 ;  /* 0x000000092f067231 */ /* 0x000fe20000000006 */
[-C--:B------:R-:W-:Y:S01]  /*26a0*/  HFMA2.MMA R4, R31, R8.reuse, R4 ;  /* 0x000000081f047235 */ /* 0x080fe20000000004 */
[----:B------:R-:W-:Y:S01]  /*26b0*/  HADD2 R54, R54.H0_H0, R54.H1_H1 ;  /* 0x3000003636367230 */ /* 0x000fe20000000800 */
[----:B------:R-:W-:Y:S01]  /*26c0*/  HFMA2.MMA R55, R35, R8, R55 ;  /* 0x0000000823377235 */ /* 0x000fe20000000037 */
[----:B------:R-:W-:-:S04]  /*26d0*/  HFMA2 R6, R48, R10, R6 ;  /* 0x0000000a30067231 */ /* 0x000fc80000000006 */
[----:B------:R-:W-:Y:S01]  /*26e0*/  HFMA2 R6, R52, R11, R6 ;  /* 0x0000000b34067231 */ /* 0x000fe20000000006 */
[-C--:B------:R-:W-:Y:S02]  /*26f0*/  HFMA2.MMA R5, R41, R9.reuse, R4 ;  /* 0x0000000929057235 */ /* 0x080fe40000000004 */
[----:B------:R-:W-:Y:S01]  /*2700*/  HFMA2.MMA R55, R45, R9, R55 ;  /* 0x000000092d377235 */ /* 0x000fe20000000037 */
[----:B------:R-:W-:-:S05]  /*2710*/  HADD2 R6, R6.H0_H0, R6.H1_H1 ;  /* 0x3000000606067230 */ /* 0x000fca0000000800 */
        /* <DEDUP_REMOVED lines=10> */
.L_x_82:
[----:B------:R-:W-:Y:S05]  /*27c0*/  @!P2 BRA `(.L_x_81) ;  /* 0x000000080028a947 */ /* 0x000fea0003800000 */
[----:B------:R-:W-:Y:S02]  /*27d0*/  PRMT R4, R89, 0x9910, RZ ;  /* 0x0000991059047816 */ /* 0x000fe400000000ff */
[----:B------:R-:W-:Y:S02]  /*27e0*/  ISETP.GE.AND P2, PT, R93, 0x3, PT ;  /* 0x000000035d00780c */ /* 0x000fe40003f46270 */
[----:B------:R-:W-:-:S13]  /*27f0*/  ISETP.NE.AND P0, PT, R4, RZ, PT ;  /* 0x000000ff0400720c */ /* 0x000fda0003f05270 */
[----:B------:R-:W-:Y:S05]  /*2800*/  @!P0 BRA `(.L_x_83) ;  /* 0x0000000000a88947 */ /* 0x000fea0003800000 */
[----:B------:R-:W0:Y:S04]  /*2810*/  LDS.128 R4, [UR4+0x80] ;  /* 0x00008004ff047984 */ /* 0x000e280008000c00 */
        /* <DEDUP_REMOVED lines=41> */
.L_x_83:
[----:B------:R-:W-:Y:S05]  /*2ab0*/  @!P2 BRA `(.L_x_81) ;  /* 0x00000004006ca947 */ /* 0x000fea0003800000 */
[----:B------:R-:W-:Y:S02]  /*2ac0*/  PRMT R4, R88, 0x9910, RZ ;  /* 0x0000991058047816 */ /* 0x000fe400000000ff */
[----:B------:R-:W-:Y:S02]  /*2ad0*/  PRMT R5, R3, 0x9910, RZ ;  /* 0x0000991003057816 */ /* 0x000fe400000000ff */
[----:B------:R-:W-:Y:S02]  /*2ae0*/  ISETP.NE.AND P2, PT, R4, RZ, PT ;  /* 0x000000ff0400720c */ /* 0x000fe40003f45270 */
[----:B------:R-:W-:-:S04]  /*2af0*/  ISETP.NE.AND P0, PT, R5, RZ, PT ;  /* 0x000000ff0500720c */ /* 0x000fc80003f05270 */
[----:B------:R-:W-:-:S07]  /*2b00*/  ISETP.LT.OR P0, PT, R12, 0x4, !P0 ;  /* 0x000000040c00780c */ /* 0x000fce0004701670 */
[----:B------:R-:W-:Y:S06]  /*2b10*/  @!P2 BRA `(.L_x_84) ;  /* 0x0000000000a8a947 */ /* 0x000fec0003800000 */
        /* <DEDUP_REMOVED lines=42> */
.L_x_84:
[----:B------:R-:W-:Y:S05]  /*2dc0*/  @P0 BRA `(.L_x_81) ;  /* 0x0000000000a80947 */ /* 0x000fea0003800000 */
        /* <DEDUP_REMOVED lines=42> */
.L_x_81:
[----:B0-----:R-:W-:-:S04]  /*3070*/  IMAD.WIDE R4, R85, 0xc, R32 ;  /* 0x0000000c55047825 */ /* 0x001fc800078e0220 */
[C---:B------:R-:W-:Y:S02]  /*3080*/  IMAD.WIDE R24, R85.reuse, 0x4, R4 ;  /* 0x0000000455187825 */ /* 0x040fe400078e0204 */
[----:B------:R-:W2:Y:S02]  /*3090*/  LDG.E.128.CONSTANT R4, desc[UR6][R4.64] ;  /* 0x0000000604047981 */ /* 0x000ea4000c1e9d00 */
[C---:B-----5:R-:W-:Y:S02]  /*30a0*/  IMAD.WIDE R8, R85.reuse, 0x4, R24 ;  /* 0x0000000455087825 */ /* 0x060fe400078e0218 */
[----:B------:R-:W3:Y:S04]  /*30b0*/  LDG.E.128.CONSTANT R24, desc[UR6][R24.64] ;  /* 0x0000000618187981 */ /* 0x000ee8000c1e9d00 */
[----:B------:R-:W4:Y:S01]  /*30c0*/  LDG.E.128.CONSTANT R8, desc[UR6][R8.64] ;  /* 0x0000000608087981 */ /* 0x000f22000c1e9d00 */
[----:B------:R-:W-:Y:S01]  /*30d0*/  IMAD.WIDE R32, R85, 0x18, R32 ;  /* 0x0000001855207825 */ /* 0x000fe200078e0220 */
[----:B--2---:R-:W-:-:S02]  /*30e0*/  SHF.R.U32.HI R0, RZ, 0xc, R4 ;  /* 0x0000000cff007819 */ /* 0x004fc40000011604 */
[----:B------:R-:W-:Y:S02]  /*30f0*/  SHF.R.U32.HI R22, RZ, 0xc, R6 ;  /* 0x0000000cff167819 */ /* 0x000fe40000011606 */
[----:B------:R-:W-:Y:S02]  /*3100*/  SHF.R.U32.HI R28, RZ, 0xc, R7 ;  /* 0x0000000cff1c7819 */ /* 0x000fe40000011607 */
[----:B------:R-:W-:Y:S02]  /*3110*/  SHF.R.U32.HI R2, RZ, 0xc, R5 ;  /* 0x0000000cff027819 */ /* 0x000fe40000011605 */
[----:B------:R-:W-:Y:S02]  /*3120*/  LOP3.LUT R21, R0, 0xf000f, RZ, 0xc0, !PT ;  /* 0x000f000f00157812 */ /* 0x000fe400078ec0ff */
[----:B------:R-:W-:Y:S02]  /*3130*/  LOP3.LUT R29, R22, 0xf000f, RZ, 0xc0, !PT ;  /* 0x000f000f161d7812 */ /* 0x000fe400078ec0ff */
[----:B----4-:R-:W-:-:S02]  /*3140*/  SHF.R.U32.HI R0, RZ, 0x8, R8 ;  /* 0x00000008ff007819 */ /* 0x010fc40000011608 */
[----:B------:R-:W-:Y:S02]  /*3150*/  LOP3.LUT R31, R28, 0xf000f, RZ, 0xc0, !PT ;  /* 0x000f000f1c1f7812 */ /* 0x000fe400078ec0ff */
[----:B------:R-:W-:Y:S02]  /*3160*/  SHF.R.U32.HI R22, RZ, 0x8, R10 ;  /* 0x00000008ff167819 */ /* 0x000fe4000001160a */
[----:B------:R-:W-:Y:S02]  /*3170*/  SHF.R.U32.HI R30, RZ, 0x8, R11 ;  /* 0x00000008ff1e7819 */ /* 0x000fe4000001160b */
[----:B------:R-:W-:Y:S02]  /*3180*/  LOP3.LUT R23, R2, 0xf000f, RZ, 0xc0, !PT ;  /* 0x000f000f02177812 */ /* 0x000fe400078ec0ff */
[----:B------:R-:W-:Y:S02]  /*3190*/  SHF.R.U32.HI R2, RZ, 0x8, R9 ;  /* 0x00000008ff027819 */ /* 0x000fe40000011609 */
[----:B------:R-:W-:-:S02]  /*31a0*/  LOP3.LUT R21, R21, 0x300030, R0, 0xf8, !PT ;  /* 0x0030003015157812 */ /* 0x000fc400078ef800 */
[----:B------:R-:W-:Y:S02]  /*31b0*/  LOP3.LUT R34, R29, 0x300030, R22, 0xf8, !PT ;  /* 0x003000301d227812 */ /* 0x000fe400078ef816 */
[----:B------:R-:W-:Y:S02]  /*31c0*/  LOP3.LUT R45, R31, 0x300030, R30, 0xf8, !PT ;  /* 0x003000301f2d7812 */ /* 0x000fe400078ef81e */
[----:B---3--:R-:W-:Y:S02]  /*31d0*/  SHF.R.U32.HI R0, RZ, 0xc, R24 ;  /* 0x0000000cff007819 */ /* 0x008fe40000011618 */
[----:B------:R-:W-:Y:S02]  /*31e0*/  SHF.R.U32.HI R22, RZ, 0xc, R25 ;  /* 0x0000000cff167819 */ /* 0x000fe40000011619 */
[----:B------:R-:W-:Y:S02]  /*31f0*/  SHF.R.U32.HI R30, RZ, 0xc, R26 ;  /* 0x0000000cff1e7819 */ /* 0x000fe4000001161a */
[----:B------:R-:W-:-:S02]  /*3200*/  SHF.R.U32.HI R35, RZ, 0xc, R27 ;  /* 0x0000000cff237819 */ /* 0x000fc4000001161b */
[----:B------:R-:W-:Y:S02]  /*3210*/  LOP3.LUT R28, R23, 0x300030, R2, 0xf8, !PT ;  /* 0x00300030171c7812 */ /* 0x000fe400078ef802 */
[----:B------:R-:W-:Y:S02]  /*3220*/  LOP3.LUT R23, R0, 0xf000f, RZ, 0xc0, !PT ;  /* 0x000f000f00177812 */ /* 0x000fe400078ec0ff */
[----:B------:R-:W-:Y:S02]  /*3230*/  SHF.R.U32.HI R2, RZ, 0xa, R8 ;  /* 0x0000000aff027819 */ /* 0x000fe40000011608 */
[----:B------:R-:W-:Y:S02]  /*3240*/  SHF.R.U32.HI R29, RZ, 0xa, R9 ;  /* 0x0000000aff1d7819 */ /* 0x000fe40000011609 */
[----:B------:R-:W-:Y:S02]  /*3250*/  SHF.R.U32.HI R31, RZ, 0xa, R10 ;  /* 0x0000000aff1f7819 */ /* 0x000fe4000001160a */
[----:B------:R-:W-:-:S02]  /*3260*/  SHF.R.U32.HI R36, RZ, 0xa, R11 ;  /* 0x0000000aff247819 */ /* 0x000fc4000001160b */
[----:B------:R-:W-:Y:S02]  /*3270*/  LOP3.LUT R22, R22, 0xf000f, RZ, 0xc0, !PT ;  /* 0x000f000f16167812 */ /* 0x000fe400078ec0ff */
[----:B------:R-:W-:Y:S02]  /*3280*/  LOP3.LUT R0, R30, 0xf000f, RZ, 0xc0, !PT ;  /* 0x000f000f1e007812 */ /* 0x000fe400078ec0ff */
[----:B------:R-:W-:Y:S02]  /*3290*/  LOP3.LUT R35, R35, 0xf000f, RZ, 0xc0, !PT ;  /* 0x000f000f23237812 */ /* 0x000fe400078ec0ff */
[----:B------:R-:W-:Y:S02]  /*32a0*/  LOP3.LUT R23, R23, 0x300030, R2, 0xf8, !PT ;  /* 0x0030003017177812 */ /* 0x000fe400078ef802 */
[----:B------:R-:W-:Y:S02]  /*32b0*/  LOP3.LUT R30, R22, 0x300030, R29, 0xf8, !PT ;  /* 0x00300030161e7812 */ /* 0x000fe400078ef81d */
[----:B------:R-:W-:-:S02]  /*32c0*/  LOP3.LUT R42, R0, 0x300030, R31, 0xf8, !PT ;  /* 0x00300030002a7812 */ /* 0x000fc400078ef81f */
[----:B------:R-:W-:Y:S01]  /*32d0*/  LOP3.LUT R51, R35, 0x300030, R36, 0xf8, !PT ;  /* 0x0030003023337812 */ /* 0x000fe200078ef824 */
[----:B------:R-:W-:Y:S06]  /*32e0*/  @!P1 BRA `(.L_x_85) ;  /* 0x0000001000749947 */ /* 0x000fec0003800000 */
[----:B------:R-:W-:Y:S02]  /*32f0*/  LOP3.LUT R22, R5, 0x3f003f, RZ, 0xc0, !PT ;  /* 0x003f003f05167812 */ /* 0x000fe400078ec0ff */
[----:B------:R-:W-:Y:S02]  /*3300*/  SHF.R.U32.HI R29, RZ, 0x6, R5 ;  /* 0x00000006ff1d7819 */ /* 0x000fe40000011605 */
[----:B------:R-:W-:Y:S02]  /*3310*/  PRMT R5, R90, 0x9910, RZ ;  /* 0x000099105a057816 */ /* 0x000fe400000000ff */
[----:B------:R-:W-:Y:S02]  /*3320*/  LOP3.LUT R35, R6, 0x3f003f, RZ, 0xc0, !PT ;  /* 0x003f003f06237812 */ /* 0x000fe400078ec0ff */
[----:B------:R-:W-:Y:S02]  /*3330*/  SHF.R.U32.HI R36, RZ, 0x6, R6 ;  /* 0x00000006ff247819 */ /* 0x000fe40000011606 */
[----:B------:R-:W-:-:S02]  /*3340*/  LOP3.LUT R43, R7, 0x3f003f, RZ, 0xc0, !PT ;  /* 0x003f003f072b7812 */ /* 0x000fc400078ec0ff */
[----:B------:R-:W-:Y:S02]  /*3350*/  SHF.R.U32.HI R44, RZ, 0x6, R7 ;  /* 0x00000006ff2c7819 */ /* 0x000fe40000011607 */
[----:B------:R-:W-:Y:S02]  /*3360*/  ISETP.NE.AND P0, PT, R5, RZ, PT ;  /* 0x000000ff0500720c */ /* 0x000fe40003f05270 */
[----:B------:R-:W-:Y:S02]  /*3370*/  LOP3.LUT R0, R4, 0x3f003f, RZ, 0xc0, !PT ;  /* 0x003f003f04007812 */ /* 0x000fe400078ec0ff */
[----:B------:R-:W-:Y:S02]  /*3380*/  LOP3.LUT R2, R24, 0x3f003f, RZ, 0xc0, !PT ;  /* 0x003f003f18027812 */ /* 0x000fe400078ec0ff */
[----:B------:R-:W-:Y:S02]  /*3390*/  LOP3.LUT R7, R25, 0x3f003f, RZ, 0xc0, !PT ;  /* 0x003f003f19077812 */ /* 0x000fe400078ec0ff */
[----:B------:R-:W-:-:S02]  /*33a0*/  SHF.R.U32.HI R47, RZ, 0x6, R27 ;  /* 0x00000006ff2f7819 */ /* 0x000fc4000001161b */
[----:B------:R-:W-:Y:S02]  /*33b0*/  LOP3.LUT R6, R8, 0x3f003f, RZ, 0xc0, !PT ;  /* 0x003f003f08067812 */ /* 0x000fe400078ec0ff */
[----:B------:R-:W-:Y:S02]  /*33c0*/  SHF.R.U32.HI R4, RZ, 0x6, R4 ;  /* 0x00000006ff047819 */ /* 0x000fe40000011604 */
[----:B------:R-:W-:Y:S02]  /*33d0*/  SHF.R.U32.HI R24, RZ, 0x6, R24 ;  /* 0x00000006ff187819 */ /* 0x000fe40000011618 */
[----:B------:R-:W-:Y:S02]  /*33e0*/  SHF.R.U32.HI R25, RZ, 0x6, R25 ;  /* 0x00000006ff197819 */ /* 0x000fe40000011619 */
[----:B------:R-:W-:Y:S02]  /*33f0*/  LOP3.LUT R37, R26, 0x3f003f, RZ, 0xc0, !PT ;  /* 0x003f003f1a257812 */ /* 0x000fe400078ec0ff */
        /* <DEDUP_REMOVED lines=16> */
[----:B------:R-:W-:Y:S01]  /*3500*/  HADD2 R25, R50, -1056, -1056 ;  /* 0xe420e42032197430 */ /* 0x000fe20000000000 */
        /* <DEDUP_REMOVED lines=9> */
[----:B------:R-:W-:Y:S01]  /*35a0*/  LOP3.LUT R23, R23, 0x64006400, RZ, 0xfc, !PT ;  /* 0x6400640017177812 */ /* 0x000fe200078efcff */
[----:B------:R-:W-:Y:S01]  /*35b0*/  HADD2 R24, R55, -1056, -1056 ;  /* 0xe420e42037187430 */ /* 0x000fe20000000000 */
        /* <DEDUP_REMOVED lines=45> */
[----:B------:R-:W-:Y:S01]  /*3890*/  ISETP.GE.AND P2, PT, R93, 0x2, PT ;  /* 0x000000025d00780c */ /* 0x000fe20003f46270 */
        /* <DEDUP_REMOVED lines=11> */
[----:B------:R-:W-:Y:S01]  /*3950*/  HADD2 R52, R54, -1056, -1056 ;  /* 0xe420e42036347430 */ /* 0x000fe20000000000 */
        /* <DEDUP_REMOVED lines=43> */
.L_x_86:
        /* <DEDUP_REMOVED lines=47> */
.L_x_87:
        /* <DEDUP_REMOVED lines=49> */
.L_x_88:
        /* <DEDUP_REMOVED lines=43> */
.L_x_85:
[----:B------:R-:W0:Y:S01]  /*44c0*/  S2UR UR5, SR_CTAID.Z ;  /* 0x00000000000579c3 */ /* 0x000e220000002700 */
[----:B------:R-:W-:Y:S01]  /*44d0*/  IADD3 R91, R91, 0x20, RZ ;  /* 0x000000205b5b7810 */ /* 0x000fe20007ffe0ff */
[----:B------:R-:W-:-:S03]  /*44e0*/  UIADD3 UR4, UR4, 0x40, URZ ;  /* 0x0000004004047890 */ /* 0x000fc6000fffe03f */
[----:B------:R-:W-:Y:S01]  /*44f0*/  ISETP.GE.AND P0, PT, R91, UR8, PT ;  /* 0x000000085b007c0c */ /* 0x000fe2000bf06270 */
[----:B0-----:R-:W-:-:S04]  /*4500*/  ULEA UR5, UR5, 0x40, 0x6 ;  /* 0x0000004005057891 */ /* 0x001fc8000f8e303f */
[----:B------:R-:W-:-:S04]  /*4510*/  UISETP.LT.AND UP0, UPT, UR5, UR9, UPT ;  /* 0x000000090500728c */ /* 0x000fc8000bf01270 */
[----:B------:R-:W-:-:S06]  /*4520*/  USEL UR5, UR5, UR9, UP0 ;  /* 0x0000000905057287 */ /* 0x000fcc0008000000 */
[----:B------:R-:W-:-:S13]  /*4530*/  ISETP.LT.AND P2, PT, R91, UR5, PT ;  /* 0x000000055b007c0c */ /* 0x000fda000bf41270 */
[----:B------:R-:W-:Y:S05]  /*4540*/  @!P0 BRA P2, `(.L_x_89) ;  /* 0xffffffd400888947 */ /* 0x000fea000103ffff */
.L_x_80:
[----:B------:R-:W-:Y:S01]  /*4550*/  ISETP.GE.AND P0, PT, R91, R92, PT ;  /* 0x0000005c5b00720c */ /* 0x000fe20003f06270 */
[----:B------:R-:W-:-:S03]  /*4560*/  ULDC UR5, c[0x0][0x260] ;  /* 0x0000980000057ab9 */ /* 0x000fc60000000800 */
[----:B------:R-:W-:-:S13]  /*4570*/  ISETP.GE.OR P0, PT, R91, UR5, P0 ;  /* 0x000000055b007c0c */ /* 0x000fda0008706670 */
[----:B------:R-:W-:Y:S05]  /*4580*/  @P0 BRA `(.L_x_90) ;  /* 0x0000002400680947 */ /* 0x000fea0003800000 */
[----:B------:R-:W-:Y:S01]  /*4590*/  PRMT R0, R3, 0x9910, RZ ;  /* 0x0000991003007816 */ /* 0x000fe200000000ff */
[----:B------:R-:W-:-:S03]  /*45a0*/  ULDC UR5, c[0x0][0x260] ;  /* 0x0000980000057ab9 */ /* 0x000fc60000000800 */
[----:B------:R-:W-:-:S04]  /*45b0*/  ISETP.NE.AND P0, PT, R0, RZ, PT ;  /* 0x000000ff0000720c */ /* 0x000fc80003f05270 */
[----:B------:R-:W-:-:S13]  /*45c0*/  ISETP.LT.OR P0, PT, R12, 0x4, !P0 ;  /* 0x000000040c00780c */ /* 0x000fda0004701670 */
.L_x_95:
[----:B------:R-:W-:Y:S01]  /*45d0*/  ISETP.NE.AND P2, PT, R91, R86, PT ;  /* 0x000000565b00720c */ /* 0x000fe20003f45270 */
[----:B------:R-:W0:-:S12]  /*45e0*/  LDC R85, c[0x0][0x23c] ;  /* 0x00008f00ff557b82 */ /* 0x000e180000000800 */
[----:B------:R-:W1:Y:S01]  /*45f0*/  @!P2 LDC.64 R2, c[0x0][0x248] ;  /* 0x00009200ff02ab82 */ /* 0x000e620000000a00 */
[----:B------:R-:W-:Y:S02]  /*4600*/  @!P2 IADD3 R87, R87, 0x1, RZ ;  /* 0x000000015757a810 */ /* 0x000fe40007ffe0ff */
[----:B------:R-:W-:Y:S02]  /*4610*/  @!P2 LEA R5, R91, 0x1, 0x1 ;  /* 0x000000015b05a811 */ /* 0x000fe400078e08ff */
[----:B------:R-:W-:-:S06]  /*4620*/  @!P2 LEA R6, R87, R1, 0x3 ;  /* 0x000000015706a211 */ /* 0x000fcc00078e18ff */
[----:B------:R-:W2:Y:S01]  /*4630*/  @!P2 LDL.64 R6, [R6] ;  /* 0x000000000606a983 */ /* 0x000ea20000100a00 */
[----:B0-----:R-:W-:-:S03]  /*4640*/  IMAD.WIDE R28, R85, 0x4, R32 ;  /* 0x00000004551c7825 */ /* 0x001fc600078e0220 */
[----:B------:R-:W5:Y:S01]  /*4650*/  LDG.E.128.CONSTANT R32, desc[UR6][R32.64] ;  /* 0x0000000620207981 */ /* 0x000f62000c1e9d00 */
[----:B------:R-:W-:-:S03]  /*4660*/  IMAD.WIDE R24, R85, 0x4, R28 ;  /* 0x0000000455187825 */ /* 0x000fc600078e021c */
[----:B------:R-:W5:Y:S01]  /*4670*/  LDG.E.128.CONSTANT R28, desc[UR6][R28.64] ;  /* 0x000000061c1c7981 */ /* 0x000f62000c1e9d00 */
[----:B-1----:R-:W-:-:S04]  /*4680*/  @!P2 IMAD.WIDE R2, R5, 0x2, R2 ;  /* 0x000000020502a825 */ /* 0x002fc800078e0202 */
[C---:B------:R-:W-:Y:S02]  /*4690*/  IMAD.WIDE R4, R85.reuse, 0x4, R24 ;  /* 0x0000000455047825 */ /* 0x040fe400078e0218 */
[----:B------:R-:W3:Y:S04]  /*46a0*/  @!P2 LDG.E.U16.CONSTANT R2, desc[UR6][R2.64] ;  /* 0x000000060202a981 */ /* 0x000ee8000c1e9500 */
[----:B------:R-:W5:Y:S04]  /*46b0*/  LDG.E.128.CONSTANT R24, desc[UR6][R24.64] ;  /* 0x0000000618187981 */ /* 0x000f68000c1e9d00 */
[----:B------:R0:W5:Y:S01]  /*46c0*/  LDG.E.128.CONSTANT R8, desc[UR6][R4.64] ;  /* 0x0000000604087981 */ /* 0x000162000c1e9d00 */
[----:B------:R-:W-:Y:S01]  /*46d0*/  IMAD.WIDE R94, R85, 0x4, R4 ;  /* 0x00000004555e7825 */ /* 0x000fe200078e0204 */
[----:B--2---:R-:W-:-:S02]  /*46e0*/  @!P2 PRMT R96, R6, 0x7610, R96 ;  /* 0x000076100660a816 */ /* 0x004fc40000000060 */
[----:B------:R-:W-:Y:S02]  /*46f0*/  @!P2 PRMT R97, R7, 0x7610, R97 ;  /* 0x000076100761a816 */ /* 0x000fe40000000061 */
[----:B------:R-:W-:Y:S02]  /*4700*/  @!P2 PRMT R96, R96, 0x7610, R6 ;  /* 0x000076106060a816 */ /* 0x000fe40000000006 */
[----:B------:R-:W-:Y:S02]  /*4710*/  @!P2 PRMT R97, R97, 0x7610, R7 ;  /* 0x000076106161a816 */ /* 0x000fe40000000007 */
[----:B---3--:R-:W-:Y:S01]  /*4720*/  @!P2 IADD3 R86, R2, R91, RZ ;  /* 0x0000005b0256a210 */ /* 0x008fe20007ffe0ff */
[----:B0-----:R-:W-:Y:S06]  /*4730*/  @!P1 BRA `(.L_x_91) ;  /* 0x0000002000e49947 */ /* 0x001fec0003800000 */
[----:B------:R-:W2:Y:S01]  /*4740*/  LDG.E.128.CONSTANT R4, desc[UR6][R94.64] ;  /* 0x000000065e047981 */ /* 0x000ea2000c1e9d00 */
[----:B-----5:R-:W-:Y:S02]  /*4750*/  SHF.R.U32.HI R2, RZ, 0xf, R32 ;  /* 0x0000000fff027819 */ /* 0x020fe40000011620 */
[--C-:B------:R-:W-:Y:S02]  /*4760*/  SHF.R.U32.HI R41, RZ, 0xe, R29.reuse ;  /* 0x0000000eff297819 */ /* 0x100fe4000001161d */
[C---:B------:R-:W-:Y:S02]  /*4770*/  LOP3.LUT R60, R29.reuse, 0x3e003e0, RZ, 0xc0, !PT ;  /* 0x03e003e01d3c7812 */ /* 0x040fe400078ec0ff */
[----:B------:R-:W-:Y:S02]  /*4780*/  LOP3.LUT R46, R29, 0x1f001f, RZ, 0xc0, !PT ;  /* 0x001f001f1d2e7812 */ /* 0x000fe400078ec0ff */
[----:B------:R-:W-:Y:S02]  /*4790*/  SHF.R.U32.HI R50, RZ, 0xa, R29 ;  /* 0x0000000aff327819 */ /* 0x000fe4000001161d */
[----:B------:R-:W-:-:S02]  /*47a0*/  SHF.R.U32.HI R29, RZ, 0xd, R25 ;  /* 0x0000000dff1d7819 */ /* 0x000fc40000011619 */
[C---:B------:R-:W-:Y:S02]  /*47b0*/  LOP3.LUT R71, R25.reuse, 0x3e003e0, RZ, 0xc0, !PT ;  /* 0x03e003e019477812 */ /* 0x040fe400078ec0ff */
[----:B------:R-:W-:Y:S02]  /*47c0*/  LOP3.LUT R53, R25, 0x1f001f, RZ, 0xc0, !PT ;  /* 0x001f001f19357812 */ /* 0x000fe400078ec0ff */
[----:B------:R-:W-:Y:S02]  /*47d0*/  SHF.R.U32.HI R55, RZ, 0xa, R25 ;  /* 0x0000000aff377819 */ /* 0x000fe40000011619 */
[----:B------:R-:W-:Y:S02]  /*47e0*/  SHF.R.U32.HI R38, RZ, 0xf, R33 ;  /* 0x0000000fff267819 */ /* 0x000fe40000011621 */
[----:B------:R-:W-:Y:S02]  /*47f0*/  SHF.R.U32.HI R40, RZ, 0xf, R34 ;  /* 0x0000000fff287819 */ /* 0x000fe40000011622 */
[----:B------:R-:W-:-:S02]  /*4800*/  SHF.R.U32.HI R77, RZ, 0xe, R31 ;  /* 0x0000000eff4d7819 */ /* 0x000fc4000001161f */
[C---:B------:R-:W-:Y:S02]  /*4810*/  LOP3.LUT R58, R31.reuse, 0x3e003e0, RZ, 0xc0, !PT ;  /* 0x03e003e01f3a7812 */ /* 0x040fe400078ec0ff */
[----:B------:R-:W-:Y:S02]  /*4820*/  LOP3.LUT R22, R31, 0x1f001f, RZ, 0xc0, !PT ;  /* 0x001f001f1f167812 */ /* 0x000fe400078ec0ff */
[----:B------:R-:W-:Y:S02]  /*4830*/  SHF.R.U32.HI R23, RZ, 0xa, R31 ;  /* 0x0000000aff177819 */ /* 0x000fe4000001161f */
[----:B------:R-:W-:Y:S02]  /*4840*/  SHF.R.U32.HI R25, RZ, 0xc, R8 ;  /* 0x0000000cff197819 */ /* 0x000fe40000011608 */
[C---:B------:R-:W-:Y:S02]  /*4850*/  LOP3.LUT R75, R8.reuse, 0x3e003e0, RZ, 0xc0, !PT ;  /* 0x03e003e0084b7812 */ /* 0x040fe400078ec0ff */
[----:B------:R-:W-:-:S02]  /*4860*/  LOP3.LUT R67, R8, 0x1f001f, RZ, 0xc0, !PT ;  /* 0x001f001f08437812 */ /* 0x000fc400078ec0ff */
[----:B------:R-:W-:Y:S02]  /*4870*/  SHF.R.U32.HI R68, RZ, 0xa, R8 ;  /* 0x0000000aff447819 */ /* 0x000fe40000011608 */
[--C-:B------:R-:W-:Y:S02]  /*4880*/  SHF.R.U32.HI R31, RZ, 0xc, R10.reuse ;  /* 0x0000000cff1f7819 */ /* 0x100fe4000001160a */
[C---:B------:R-:W-:Y:S02]  /*4890*/  LOP3.LUT R8, R10.reuse, 0x3e003e0, RZ, 0xc0, !PT ;  /* 0x03e003e00a087812 */ /* 0x040fe400078ec0ff */
[----:B------:R-:W-:Y:S02]  /*48a0*/  LOP3.LUT R61, R10, 0x1f001f, RZ, 0xc0, !PT ;  /* 0x001f001f0a3d7812 */ /* 0x000fe400078ec0ff */
[----:B------:R-:W-:Y:S02]  /*48b0*/  SHF.R.U32.HI R62, RZ, 0xa, R10 ;  /* 0x0000000aff3e7819 */ /* 0x000fe4000001160a */
[----:B------:R-:W-:-:S02]  /*48c0*/  SHF.R.U32.HI R39, RZ, 0xe, R28 ;  /* 0x0000000eff277819 */ /* 0x000fc4000001161c */
[----:B------:R-:W-:Y:S02]  /*48d0*/  LOP3.LUT R10, R2, 0x10001, RZ, 0xc0, !PT ;  /* 0x00010001020a7812 */ /* 0x000fe400078ec0ff */
[----:B------:R-:W-:Y:S02]  /*48e0*/  SHF.R.U32.HI R43, RZ, 0xe, R30 ;  /* 0x0000000eff2b7819 */ /* 0x000fe4000001161e */
[----:B------:R-:W-:Y:S02]  /*48f0*/  LOP3.LUT R38, R38, 0x10001, RZ, 0xc0, !PT ;  /* 0x0001000126267812 */ /* 0x000fe400078ec0ff */
[----:B------:R-:W-:Y:S02]  /*4900*/  LOP3.LUT R40, R40, 0x10001, RZ, 0xc0, !PT ;  /* 0x0001000128287812 */ /* 0x000fe400078ec0ff */
[C---:B------:R-:W-:Y:S02]  /*4910*/  LOP3.LUT R59, R32.reuse, 0x3e003e0, RZ, 0xc0, !PT ;  /* 0x03e003e0203b7812 */ /* 0x040fe400078ec0ff */
[----:B------:R-:W-:-:S02]  /*4920*/  LOP3.LUT R48, R32, 0x1f001f, RZ, 0xc0, !PT ;  /* 0x001f001f20307812 */ /* 0x000fc400078ec0ff */
[----:B------:R-:W-:Y:S02]  /*4930*/  SHF.R.U32.HI R47, RZ, 0xa, R32 ;  /* 0x0000000aff2f7819 */ /* 0x000fe40000011620 */
[C---:B------:R-:W-:Y:S02]  /*4940*/  LOP3.LUT R72, R28.reuse, 0x3e003e0, RZ, 0xc0, !PT ;  /* 0x03e003e01c487812 */ /* 0x040fe400078ec0ff */
[----:B------:R-:W-:Y:S02]  /*4950*/  LOP3.LUT R52, R28, 0x1f001f, RZ, 0xc0, !PT ;  /* 0x001f001f1c347812 */ /* 0x000fe400078ec0ff */
[----:B------:R-:W-:Y:S02]  /*4960*/  SHF.R.U32.HI R54, RZ, 0xa, R28 ;  /* 0x0000000aff367819 */ /* 0x000fe4000001161c */
[C---:B------:R-:W-:Y:S02]  /*4970*/  LOP3.LUT R56, R33.reuse, 0x3e003e0, RZ, 0xc0, !PT ;  /* 0x03e003e021387812 */ /* 0x040fe400078ec0ff */
[----:B------:R-:W-:-:S02]  /*4980*/  LOP3.LUT R32, R33, 0x1f001f, RZ, 0xc0, !PT ;  /* 0x001f001f21207812 */ /* 0x000fc400078ec0ff */
[----:B------:R-:W-:Y:S02]  /*4990*/  SHF.R.U32.HI R36, RZ, 0xa, R33 ;  /* 0x0000000aff247819 */ /* 0x000fe40000011621 */
[----:B------:R-:W-:Y:S02]  /*49a0*/  SHF.R.U32.HI R28, RZ, 0xd, R24 ;  /* 0x0000000dff1c7819 */ /* 0x000fe40000011618 */
[----:B------:R-:W-:Y:S02]  /*49b0*/  LOP3.LUT R39, R10, 0x20002, R39, 0xf8, !PT ;  /* 0x000200020a277812 */ /* 0x000fe400078ef827 */
[C---:B------:R-:W-:Y:S02]  /*49c0*/  LOP3.LUT R57, R30.reuse, 0x3e003e0, RZ, 0xc0, !PT ;  /* 0x03e003e01e397812 */ /* 0x040fe400078ec0ff */
[----:B------:R-:W-:Y:S02]  /*49d0*/  LOP3.LUT R37, R30, 0x1f001f, RZ, 0xc0, !PT ;  /* 0x001f001f1e257812 */ /* 0x000fe400078ec0ff */
[----:B------:R-:W-:-:S02]  /*49e0*/  SHF.R.U32.HI R33, RZ, 0xa, R30 ;  /* 0x0000000aff217819 */ /* 0x000fc4000001161e */
[----:B------:R-:W-:Y:S02]  /*49f0*/  PRMT R10, R90, 0x9910, RZ ;  /* 0x000099105a0a7816 */ /* 0x000fe400000000ff */
[----:B------:R-:W-:Y:S02]  /*4a00*/  SHF.R.U32.HI R42, RZ, 0xf, R35 ;  /* 0x0000000fff2a7819 */ /* 0x000fe40000011623 */
[----:B------:R-:W-:Y:S02]  /*4a10*/  SHF.R.U32.HI R30, RZ, 0xd, R26 ;  /* 0x0000000dff1e7819 */ /* 0x000fe4000001161a */
[----:B------:R-:W-:Y:S02]  /*4a20*/  LOP3.LUT R38, R38, 0x20002, R41, 0xf8, !PT ;  /* 0x0002000226267812 */ /* 0x000fe400078ef829 */
[----:B------:R-:W-:Y:S02]  /*4a30*/  LOP3.LUT R43, R40, 0x20002, R43, 0xf8, !PT ;  /* 0x00020002282b7812 */ /* 0x000fe400078ef82b */
[----:B------:R-:W-:-:S02]  /*4a40*/  LOP3.LUT R28, R39, 0x40004, R28, 0xf8, !PT ;  /* 0x00040004271c7812 */ /* 0x000fc400078ef81c */
[C---:B------:R-:W-:Y:S02]  /*4a50*/  LOP3.LUT R69, R26.reuse, 0x3e003e0, RZ, 0xc0, !PT ;  /* 0x03e003e01a457812 */ /* 0x040fe400078ec0ff */
[----:B------:R-:W-:Y:S02]  /*4a60*/  LOP3.LUT R49, R26, 0x1f001f, RZ, 0xc0, !PT ;  /* 0x001f001f1a317812 */ /* 0x000fe400078ec0ff */
[----:B------:R-:W-:Y:S02]  /*4a70*/  SHF.R.U32.HI R51, RZ, 0xa, R26 ;  /* 0x0000000aff337819 */ /* 0x000fe4000001161a */
[----:B------:R-:W-:Y:S02]  /*4a80*/  MOV R78, 0x2800 ;  /* 0x00002800004e7802 */ /* 0x000fe40000000f00 */
[----:B------:R-:W-:Y:S02]  /*4a90*/  ISETP.NE.AND P2, PT, R10, RZ, PT ;  /* 0x000000ff0a00720c */ /* 0x000fe40003f45270 */
[----:B------:R-:W-:-:S02]  /*4aa0*/  SHF.R.U32.HI R26, RZ, 0xc, R9 ;  /* 0x0000000cff1a7819 */ /* 0x000fc40000011609 */
[C---:B------:R-:W-:Y:S02]  /*4ab0*/  LOP3.LUT R74, R9.reuse, 0x3e003e0, RZ, 0xc0, !PT ;  /* 0x03e003e0094a7812 */ /* 0x040fe400078ec0ff */
[----:B------:R-:W-:Y:S02]  /*4ac0*/  LOP3.LUT R65, R9, 0x1f001f, RZ, 0xc0, !PT ;  /* 0x001f001f09417812 */ /* 0x000fe400078ec0ff */
[----:B------:R-:W-:Y:S02]  /*4ad0*/  SHF.R.U32.HI R66, RZ, 0xa, R9 ;  /* 0x0000000aff427819 */ /* 0x000fe40000011609 */
[----:B------:R-:W-:Y:S02]  /*4ae0*/  LOP3.LUT R42, R42, 0x10001, RZ, 0xc0, !PT ;  /* 0x000100012a2a7812 */ /* 0x000fe400078ec0ff */
[----:B------:R-:W-:Y:S02]  /*4af0*/  LOP3.LUT R29, R38, 0x40004, R29, 0xf8, !PT ;  /* 0x00040004261d7812 */ /* 0x000fe400078ef81d */
[----:B------:R-:W-:-:S02]  /*4b00*/  LOP3.LUT R10, R43, 0x40004, R30, 0xf8, !PT ;  /* 0x000400042b0a7812 */ /* 0x000fc400078ef81e */
[--C-:B------:R-:W-:Y:S02]  /*4b10*/  SHF.R.U32.HI R79, RZ, 0xc, R11.reuse ;  /* 0x0000000cff4f7819 */ /* 0x100fe4000001160b */
[C---:B------:R-:W-:Y:S02]  /*4b20*/  LOP3.LUT R9, R11.reuse, 0x3e003e0, RZ, 0xc0, !PT ;  /* 0x03e003e00b097812 */ /* 0x040fe400078ec0ff */
[----:B------:R-:W-:Y:S02]  /*4b30*/  LOP3.LUT R44, R11, 0x1f001f, RZ, 0xc0, !PT ;  /* 0x001f001f0b2c7812 */ /* 0x000fe400078ec0ff */
[----:B------:R-:W-:Y:S02]  /*4b40*/  SHF.R.U32.HI R45, RZ, 0xa, R11 ;  /* 0x0000000aff2d7819 */ /* 0x000fe4000001160b */
[----:B------:R-:W-:Y:S02]  /*4b50*/  LOP3.LUT R11, R28, 0x80008, R25, 0xf8, !PT ;  /* 0x000800081c0b7812 */ /* 0x000fe400078ef819 */
[----:B------:R-:W-:-:S02]  /*4b60*/  PRMT R2, R78, 0x7610, R2 ;  /* 0x000076104e027816 */ /* 0x000fc40000000002 */
[----:B------:R-:W-:Y:S02]  /*4b70*/  SHF.R.U32.HI R76, RZ, 0xd, R27 ;  /* 0x0000000dff4c7819 */ /* 0x000fe4000001161b */
[----:B------:R-:W-:Y:S02]  /*4b80*/  LOP3.LUT R77, R42, 0x20002, R77, 0xf8, !PT ;  /* 0x000200022a4d7812 */ /* 0x000fe400078ef84d */
        /* <DEDUP_REMOVED lines=8> */
[----:B------:R-:W-:Y:S02]  /*4c10*/  LOP3.LUT R80, R76, 0x80008, R79, 0xf8, !PT ;  /* 0x000800084c507812 */ /* 0x000fe400078ef84f */
[----:B------:R-:W-:-:S02]  /*4c20*/  LOP3.LUT R77, R74, 0x64006400, RZ, 0xfc, !PT ;  /* 0x640064004a4d7812 */ /* 0x000fc400078efcff */
[----:B------:R-:W-:Y:S02]  /*4c30*/  LOP3.LUT R107, R58, 0x64006400, RZ, 0xfc, !PT ;  /* 0x640064003a6b7812 */ /* 0x000fe400078efcff */
[----:B------:R-:W-:Y:S02]  /*4c40*/  LOP3.LUT R12, R35, 0x3e003e0, RZ, 0xc0, !PT ;  /* 0x03e003e0230c7812 */ /* 0x000fe400078ec0ff */
[C---:B------:R-:W-:Y:S02]  /*4c50*/  LOP3.LUT R73, R24.reuse, 0x3e003e0, RZ, 0xc0, !PT ;  /* 0x03e003e018497812 */ /* 0x040fe400078ec0ff */
[----:B------:R-:W-:Y:S02]  /*4c60*/  LOP3.LUT R63, R24, 0x1f001f, RZ, 0xc0, !PT ;  /* 0x001f001f183f7812 */ /* 0x000fe400078ec0ff */
[----:B------:R-:W-:Y:S02]  /*4c70*/  SHF.R.U32.HI R64, RZ, 0xa, R24 ;  /* 0x0000000aff407819 */ /* 0x000fe40000011618 */
[----:B------:R-:W-:-:S02]  /*4c80*/  LOP3.LUT R70, R27, 0x3e003e0, RZ, 0xc0, !PT ;  /* 0x03e003e01b467812 */ /* 0x000fc400078ec0ff */
[----:B------:R-:W-:Y:S02]  /*4c90*/  LOP3.LUT R79, R3, 0x64006400, RZ, 0xfc, !PT ;  /* 0x64006400034f7812 */ /* 0x000fe400078efcff */
[----:B------:R-:W-:Y:S02]  /*4ca0*/  SHF.R.U32.HI R34, RZ, 0xa, R34 ;  /* 0x0000000aff227819 */ /* 0x000fe40000011622 */
[----:B------:R-:W-:Y:S02]  /*4cb0*/  SHF.R.U32.HI R35, RZ, 0xa, R35 ;  /* 0x0000000aff237819 */ /* 0x000fe40000011623 */
[----:B------:R-:W-:Y:S02]  /*4cc0*/  LOP3.LUT R24, R27, 0x1f001f, RZ, 0xc0, !PT ;  /* 0x001f001f1b187812 */ /* 0x000fe400078ec0ff */
[----:B------:R-:W-:Y:S02]  /*4cd0*/  SHF.R.U32.HI R27, RZ, 0xa, R27 ;  /* 0x0000000aff1b7819 */ /* 0x000fe4000001161b */
[----:B------:R-:W-:-:S02]  /*4ce0*/  LOP3.LUT R59, R59, 0x64006400, RZ, 0xfc, !PT ;  /* 0x640064003b3b7812 */ /* 0x000fc400078efcff */
[----:B------:R-:W-:Y:S02]  /*4cf0*/  LOP3.LUT R68, R68, 0x1f001f, RZ, 0xc0, !PT ;  /* 0x001f001f44447812 */ /* 0x000fe400078ec0ff */
[----:B------:R-:W-:Y:S01]  /*4d00*/  LOP3.LUT R55, R55, 0x1f001f, RZ, 0xc0, !PT ;  /* 0x001f001f37377812 */ /* 0x000fe200078ec0ff */
[-C--:B------:R-:W-:Y:S01]  /*4d10*/  HFMA2 R83, R59, R2.reuse.H0_H0, -48, -48 ;  /* 0xd200d2003b537431 */ /* 0x080fe20000040002 */
[----:B------:R-:W-:Y:S02]  /*4d20*/  LOP3.LUT R81, R57, 0x64006400, RZ, 0xfc, !PT ;  /* 0x6400640039517812 */ /* 0x000fe400078efcff */
[----:B------:R-:W-:Y:S02]  /*4d30*/  LOP3.LUT R54, R54, 0x1f001f, RZ, 0xc0, !PT ;  /* 0x001f001f36367812 */ /* 0x000fe400078ec0ff */
[----:B------:R-:W-:Y:S01]  /*4d40*/  LOP3.LUT R65, R65, 0x64006400, RZ, 0xfc, !PT ;  /* 0x6400640041417812 */ /* 0x000fe200078efcff */
[----:B------:R-:W-:Y:S01]  /*4d50*/  HFMA2 R59, R81, R2.H0_H0, -48, -48 ;  /* 0xd200d200513b7431 */ /* 0x000fe20000040002 */
[----:B------:R-:W-:-:S02]  /*4d60*/  LOP3.LUT R109, R70, 0x64006400, RZ, 0xfc, !PT ;  /* 0x64006400466d7812 */ /* 0x000fc400078efcff */
[----:B------:R-:W-:Y:S02]  /*4d70*/  LOP3.LUT R48, R48, 0x64006400, RZ, 0xfc, !PT ;  /* 0x6400640030307812 */ /* 0x000fe400078efcff */
[----:B------:R-:W-:Y:S02]  /*4d80*/  LOP3.LUT R64, R64, 0x1f001f, RZ, 0xc0, !PT ;  /* 0x001f001f40407812 */ /* 0x000fe400078ec0ff */
[----:B------:R-:W-:Y:S01]  /*4d90*/  LOP3.LUT R32, R32, 0x64006400, RZ, 0xfc, !PT ;  /* 0x6400640020207812 */ /* 0x000fe200078efcff */
[----:B------:R-:W-:Y:S01]  /*4da0*/  HADD2 R84, R48, -1040, -1040 ;  /* 0xe410e41030547430 */ /* 0x000fe20000000000 */
[----:B------:R-:W-:Y:S02]  /*4db0*/  LOP3.LUT R33, R33, 0x1f001f, RZ, 0xc0, !PT ;  /* 0x001f001f21217812 */ /* 0x000fe400078ec0ff */
        /* <DEDUP_REMOVED lines=13> */
[----:B------:R-:W-:Y:S01]  /*4e90*/  LOP3.LUT R105, R12, 0x64006400, RZ, 0xfc, !PT ;  /* 0x640064000c697812 */ /* 0x000fe200078efcff */
[-C--:B------:R-:W-:Y:S01]  /*4ea0*/  HFMA2 R12, R75, R2.reuse.H0_H0, -48, -48 ;  /* 0xd200d2004b0c7431 */ /* 0x080fe20000040002 */
[----:B------:R-:W-:Y:S01]  /*4eb0*/  LOP3.LUT R111, R9, 0x64006400, RZ, 0xfc, !PT ;  /* 0x64006400096f7812 */ /* 0x000fe200078efcff */
[-C--:B------:R-:W-:Y:S01]  /*4ec0*/  HFMA2 R9, R99, R2.reuse.H0_H0, -48, -48 ;  /* 0xd200d20063097431 */ /* 0x080fe20000040002 */
[----:B------:R-:W-:Y:S01]  /*4ed0*/  LOP3.LUT R52, R52, 0x64006400, RZ, 0xfc, !PT ;  /* 0x6400640034347812 */ /* 0x000fe200078efcff */
[----:B------:R-:W-:Y:S01]  /*4ee0*/  HFMA2 R8, R101, R2.H0_H0, -48, -48 ;  /* 0xd200d20065087431 */ /* 0x000fe20000040002 */
[----:B------:R-:W-:-:S02]  /*4ef0*/  LOP3.LUT R63, R63, 0x64006400, RZ, 0xfc, !PT ;  /* 0x640064003f3f7812 */ /* 0x000fc400078efcff */
[----:B------:R-:W-:Y:S01]  /*4f00*/  LOP3.LUT R46, R46, 0x64006400, RZ, 0xfc, !PT ;  /* 0x640064002e2e7812 */ /* 0x000fe200078efcff */
[----:B------:R-:W-:Y:S01]  /*4f10*/  HADD2 R75, R52, -1040, -1040 ;  /* 0xe410e410344b7430 */ /* 0x000fe20000000000 */
[----:B------:R-:W-:Y:S02]  /*4f20*/  LOP3.LUT R53, R53, 0x64006400, RZ, 0xfc, !PT ;  /* 0x6400640035357812 */ /* 0x000fe400078efcff */
[----:B------:R-:W-:Y:S02]  /*4f30*/  LOP3.LUT R49, R49, 0x64006400, RZ, 0xfc, !PT ;  /* 0x6400640031317812 */ /* 0x000fe400078efcff */
[----:B------:R-:W-:Y:S02]  /*4f40*/  LOP3.LUT R82, R47, 0x64006400, RZ, 0xfc, !PT ;  /* 0x640064002f527812 */ /* 0x000fe400078efcff */
[----:B------:R-:W-:Y:S02]  /*4f50*/  LOP3.LUT R54, R70, 0x64006400, RZ, 0xfc, !PT ;  /* 0x6400640046367812 */ /* 0x000fe400078efcff */
[----:B------:R-:W-:Y:S01]  /*4f60*/  LOP3.LUT R81, R35, 0x64006400, RZ, 0xfc, !PT ;  /* 0x6400640023517812 */ /* 0x000fe200078efcff */
[----:B------:R-:W-:Y:S01]  /*4f70*/  HADD2 R82, R82, -1040, -1040 ;  /* 0xe410e41052527430 */ /* 0x000fe20000000000 */
[----:B------:R-:W-:-:S02]  /*4f80*/  LOP3.LUT R37, R37, 0x64006400, RZ, 0xfc, !PT ;  /* 0x6400640025257812 */ /* 0x000fc400078efcff */
[----:B------:R-:W-:Y:S01]  /*4f90*/  LOP3.LUT R98, R62, 0x64006400, RZ, 0xfc, !PT ;  /* 0x640064003e627812 */ /* 0x000fe200078efcff */
[----:B------:R-:W-:Y:S01]  /*4fa0*/  HADD2 R62, R53, -1040, -1040 ;  /* 0xe410e410353e7430 */ /* 0x000fe20000000000 */
[----:B------:R-:W-:Y:S01]  /*4fb0*/  ISETP.GE.AND P3, PT, R93, 0x2, PT ;  /* 0x000000025d00780c */ /* 0x000fe20003f66270 */
[----:B------:R-:W-:Y:S01]  /*4fc0*/  HADD2 R81, R81, -1040, -1040 ;  /* 0xe410e41051517430 */ /* 0x000fe20000000000 */
[--C-:B--2---:R-:W-:Y:S02]  /*4fd0*/  SHF.R.U32.HI R28, RZ, 0xb, R4.reuse ;  /* 0x0000000bff1c7819 */ /* 0x104fe40000011604 */
[C---:B------:R-:W-:Y:S02]  /*4fe0*/  LOP3.LUT R10, R4.reuse, 0x3e003e0, RZ, 0xc0, !PT ;  /* 0x03e003e0040a7812 */ /* 0x040fe400078ec0ff */
[----:B------:R-:W-:Y:S02]  /*4ff0*/  LOP3.LUT R25, R4, 0x1f001f, RZ, 0xc0, !PT ;  /* 0x001f001f04197812 */ /* 0x000fe400078ec0ff */
[----:B------:R-:W-:-:S02]  /*5000*/  SHF.R.U32.HI R26, RZ, 0xa, R4 ;  /* 0x0000000aff1a7819 */ /* 0x000fc40000011604 */
[----:B------:R-:W-:Y:S02]  /*5010*/  LOP3.LUT R4, R5, 0x3e003e0, RZ, 0xc0, !PT ;  /* 0x03e003e005047812 */ /* 0x000fe400078ec0ff */
[----:B------:R-:W-:Y:S02]  /*5020*/  LOP3.LUT R28, R11, 0x100010, R28, 0xf8, !PT ;  /* 0x001000100b1c7812 */ /* 0x000fe400078ef81c */
[--C-:B------:R-:W-:Y:S02]  /*5030*/  SHF.R.U32.HI R29, RZ, 0xb, R5.reuse ;  /* 0x0000000bff1d7819 */ /* 0x100fe40000011605 */
[----:B------:R-:W-:Y:S02]  /*5040*/  LOP3.LUT R38, R5, 0x1f001f, RZ, 0xc0, !PT ;  /* 0x001f001f05267812 */ /* 0x000fe400078ec0ff */
[----:B------:R-:W-:Y:S02]  /*5050*/  SHF.R.U32.HI R39, RZ, 0xa, R5 ;  /* 0x0000000aff277819 */ /* 0x000fe40000011605 */
[----:B------:R-:W-:Y:S01]  /*5060*/  LOP3.LUT R11, R60, 0x64006400, RZ, 0xfc, !PT ;  /* 0x640064003c0b7812 */ /* 0x000fe200078efcff */
[----:B------:R-:W-:Y:S01]  /*5070*/  HFMA2 R60, R107, R2.H0_H0, -48, -48 ;  /* 0xd200d2006b3c7431 */ /* 0x000fe20000040002 */
[----:B------:R-:W-:-:S02]  /*5080*/  SHF.R.U32.HI R5, RZ, 0xb, R6 ;  /* 0x0000000bff057819 */ /* 0x000fc40000011606 */
[----:B------:R-:W-:Y:S01]  /*5090*/  LOP3.LUT R69, R4, 0x64006400, RZ, 0xfc, !PT ;  /* 0x6400640004457812 */ /* 0x000fe200078efcff */
[-C--:B------:R-:W-:Y:S01]  /*50a0*/  HFMA2 R58, R11, R2.reuse.H0_H0, -48, -48 ;  /* 0xd200d2000b3a7431 */ /* 0x080fe20000040002 */
[----:B------:R-:W-:Y:S01]  /*50b0*/  LOP3.LUT R29, R30, 0x100010, R29, 0xf8, !PT ;  /* 0x001000101e1d7812 */ /* 0x000fe200078ef81d */
[-C--:B------:R-:W-:Y:S01]  /*50c0*/  HFMA2 R11, R71, R2.reuse.H0_H0, -48, -48 ;  /* 0xd200d200470b7431 */ /* 0x080fe20000040002 */
[----:B------:R-:W-:Y:S01]  /*50d0*/  LOP3.LUT R30, R78, 0x100010, R5, 0xf8, !PT ;  /* 0x001000104e1e7812 */ /* 0x000fe200078ef805 */
[-C--:B------:R-:W-:Y:S01]  /*50e0*/  HFMA2 R4, R69, R2.reuse.H0_H0, -48, -48 ;  /* 0xd200d20045047431 */ /* 0x080fe20000040002 */
[----:B------:R-:W-:Y:S02]  /*50f0*/  LOP3.LUT R5, R72, 0x64006400, RZ, 0xfc, !PT ;  /* 0x6400640048057812 */ /* 0x000fe400078efcff */
[----:B------:R-:W-:Y:S02]  /*5100*/  SHF.R.U32.HI R41, RZ, 0xa, R6 ;  /* 0x0000000aff297819 */ /* 0x000fe40000011606 */
[--C-:B------:R-:W-:Y:S01]  /*5110*/  SHF.R.U32.HI R31, RZ, 0xb, R7.reuse ;  /* 0x0000000bff1f7819 */ /* 0x100fe20000011607 */
[----:B------:R-:W-:Y:S01]  /*5120*/  HFMA2 R57, R5, R2.H0_H0, -48, -48 ;  /* 0xd200d20005397431 */ /* 0x000fe20000040002 */
[----:B------:R-:W-:-:S02]  /*5130*/  SHF.R.U32.HI R43, RZ, 0xa, R7 ;  /* 0x0000000aff2b7819 */ /* 0x000fc40000011607 */
        /* <DEDUP_REMOVED lines=8> */
[----:B------:R-:W-:Y:S01]  /*51c0*/  LOP3.LUT R0, R23, 0x1f001f, RZ, 0xc0, !PT ;  /* 0x001f001f17007812 */ /* 0x000fe200078ec0ff */
[----:B------:R-:W-:Y:S01]  /*51d0*/  HADD2 R72, R72, -1040, -1040 ;  /* 0xe410e41048487430 */ /* 0x000fe20000000000 */
[----:B------:R-:W-:Y:S01]  /*51e0*/  LOP3.LUT R50, R22, 0x64006400, RZ, 0xfc, !PT ;  /* 0x6400640016327812 */ /* 0x000fe200078efcff */
[----:B------:R-:W-:Y:S01]  /*51f0*/  HADD2 R71, R71, -1040, -1040 ;  /* 0xe410e41047477430 */ /* 0x000fe20000000000 */
[----:B------:R-:W-:-:S02]  /*5200*/  LOP3.LUT R23, R44, 0x64006400, RZ, 0xfc, !PT ;  /* 0x640064002c177812 */ /* 0x000fc400078efcff */
[C---:B------:R-:W-:Y:S02]  /*5210*/  LOP3.LUT R76, R6.reuse, 0x3e003e0, RZ, 0xc0, !PT ;  /* 0x03e003e0064c7812 */ /* 0x040fe400078ec0ff */
[----:B------:R-:W-:Y:S01]  /*5220*/  LOP3.LUT R40, R6, 0x1f001f, RZ, 0xc0, !PT ;  /* 0x001f001f06287812 */ /* 0x000fe200078ec0ff */
[----:B------:R-:W-:Y:S01]  /*5230*/  HADD2 R23, R23, -1040, -1040 ;  /* 0xe410e41017177430 */ /* 0x000fe20000000000 */
[----:B------:R-:W-:Y:S02]  /*5240*/  LOP3.LUT R44, R45, 0x1f001f, RZ, 0xc0, !PT ;  /* 0x001f001f2d2c7812 */ /* 0x000fe400078ec0ff */
[C---:B------:R-:W-:Y:S02]  /*5250*/  LOP3.LUT R6, R7.reuse, 0x3e003e0, RZ, 0xc0, !PT ;  /* 0x03e003e007067812 */ /* 0x040fe400078ec0ff */
[----:B------:R-:W-:Y:S02]  /*5260*/  LOP3.LUT R42, R7, 0x1f001f, RZ, 0xc0, !PT ;  /* 0x001f001f072a7812 */ /* 0x000fe400078ec0ff */
[----:B------:R-:W-:-:S02]  /*5270*/  LOP3.LUT R31, R80, 0x100010, R31, 0xf8, !PT ;  /* 0x00100010501f7812 */ /* 0x000fc400078ef81f */
        /* <DEDUP_REMOVED lines=14> */
[-C--:B------:R-:W-:Y:S01]  /*5360*/  HFMA2 R56, R73, R2.reuse.H0_H0, -48, -48 ;  /* 0xd200d20049387431 */ /* 0x080fe20000040002 */
        /* <DEDUP_REMOVED lines=31> */
[----:B------:R-:W-:Y:S01]  /*5560*/  HFMA2 R2, R113, R2.H0_H0, -48, -48 ;  /* 0xd200d20071027431 */ /* 0x000fe20000040002 */
        /* <DEDUP_REMOVED lines=36> */
[-C--:B------:R-:W-:Y:S02]  /*57b0*/  HFMA2.MMA R32, R83, R37.reuse, R32 ;  /* 0x0000002553207235 */ /* 0x080fe40000000020 */
[----:B------:R-:W-:Y:S01]  /*57c0*/  HFMA2.MMA R34, R77, R37, R34 ;  /* 0x000000254d227235 */ /* 0x000fe20000000022 */
[----:B------:R-:W-:-:S04]  /*57d0*/  HFMA2 R37, R79, R38, R33 ;  /* 0x000000264f257231 */ /* 0x000fc80000000021 */
[-C--:B------:R-:W-:Y:S01]  /*57e0*/  HFMA2 R37, R73, R39.reuse, R37 ;  /* 0x0000002749257231 */ /* 0x080fe20000000025 */
[-C--:B------:R-:W-:Y:S02]  /*57f0*/  HFMA2.MMA R32, R82, R38.reuse, R32 ;  /* 0x0000002652207235 */ /* 0x080fe40000000020 */
[----:B------:R-:W-:Y:S01]  /*5800*/  HFMA2.MMA R98, R80, R38, R34 ;  /* 0x0000002650627235 */ /* 0x000fe20000000022 */
[----:B------:R-:W-:Y:S02]  /*5810*/  HFMA2 R38, R81, R38, R36 ;  /* 0x0000002651267231 */ /* 0x000fe40000000024 */
[-C--:B-1----:R-:W-:Y:S02]  /*5820*/  HFMA2 R37, R58, R28.reuse, R37 ;  /* 0x0000001c3a257231 */ /* 0x082fe40000000025 */
[----:B------:R-:W-:Y:S01]  /*5830*/  HFMA2 R38, R65, R39, R38 ;  /* 0x0000002741267231 */ /* 0x000fe20000000026 */
[-C--:B------:R-:W-:Y:S01]  /*5840*/  HFMA2.MMA R36, R75, R39.reuse, R32 ;  /* 0x000000274b247235 */ /* 0x080fe20000000020 */
[----:B------:R-:W-:Y:S01]  /*5850*/  HFMA2 R37, R68, R29, R37 ;  /* 0x0000001d44257231 */ /* 0x000fe20000000025 */
[----:B------:R-:W0:Y:S01]  /*5860*/  LDS.128 R32, [UR4+0x20] ;  /* 0x00002004ff207984 */ /* 0x000e220008000c00 */
[----:B------:R-:W-:Y:S01]  /*5870*/  HFMA2.MMA R98, R63, R39, R98 ;  /* 0x000000273f627235 */ /* 0x000fe20000000062 */
[----:B------:R-:W-:-:S04]  /*5880*/  HFMA2 R38, R60, R28, R38 ;  /* 0x0000001c3c267231 */ /* 0x000fc80000000026 */
[-C--:B------:R-:W-:Y:S01]  /*5890*/  HFMA2.MMA R36, R57, R28.reuse, R36 ;  /* 0x0000001c39247235 */ /* 0x080fe20000000024 */
[----:B------:R-:W-:Y:S02]  /*58a0*/  HFMA2 R38, R70, R29, R38 ;  /* 0x0000001d46267231 */ /* 0x000fe40000000026 */
[----:B------:R-:W-:-:S05]  /*58b0*/  HFMA2.MMA R98, R59, R28, R98 ;  /* 0x0000001c3b627235 */ /* 0x000fca0000000062 */
[----:B------:R-:W-:-:S03]  /*58c0*/  HFMA2.MMA R36, R67, R29, R36 ;  /* 0x0000001d43247235 */ /* 0x000fc60000000024 */
[----:B------:R-:W-:Y:S01]  /*58d0*/  HFMA2.MMA R98, R69, R29, R98 ;  /* 0x0000001d45627235 */ /* 0x000fe20000000062 */
[----:B------:R-:W-:-:S04]  /*58e0*/  HFMA2 R29, R62, R30, R37 ;  /* 0x0000001e3e1d7231 */ /* 0x000fc80000000025 */
[-C--:B------:R-:W-:Y:S01]  /*58f0*/  HFMA2.MMA R36, R61, R30.reuse, R36 ;  /* 0x0000001e3d247235 */ /* 0x080fe20000000024 */
[----:B------:R-:W-:Y:S02]  /*5900*/  HFMA2 R29, R11, R31, R29 ;  /* 0x0000001f0b1d7231 */ /* 0x000fe4000000001d */
[----:B------:R-:W-:Y:S01]  /*5910*/  HFMA2.MMA R98, R64, R30, R98 ;  /* 0x0000001e40627235 */ /* 0x000fe20000000062 */
[----:B------:R-:W-:-:S04]  /*5920*/  HFMA2 R30, R66, R30, R38 ;  /* 0x0000001e421e7231 */ /* 0x000fc80000000026 */
[-C--:B------:R-:W-:Y:S01]  /*5930*/  HFMA2.MMA R28, R56, R31.reuse, R36 ;  /* 0x0000001f381c7235 */ /* 0x080fe20000000024 */
[----:B------:R-:W-:Y:S01]  /*5940*/  HFMA2 R30, R7, R31, R30 ;  /* 0x0000001f071e7231 */ /* 0x000fe2000000001e */
[----:B------:R-:W1:Y:S01]  /*5950*/  LDS.128 R36, [UR4+0x30] ;  /* 0x00003004ff247984 */ /* 0x000e620008000c00 */
[----:B------:R-:W-:-:S05]  /*5960*/  HFMA2.MMA R98, R9, R31, R98 ;  /* 0x0000001f09627235 */ /* 0x000fca0000000062 */
[-C--:B0-----:R-:W-:Y:S01]  /*5970*/  HFMA2.MMA R28, R24, R32.reuse, R28 ;  /* 0x00000020181c7235 */ /* 0x081fe2000000001c */
[-C--:B------:R-:W-:Y:S02]  /*5980*/  HFMA2 R29, R26, R32.reuse, R29 ;  /* 0x000000201a1d7231 */ /* 0x080fe4000000001d */
        /* <DEDUP_REMOVED lines=10> */
[-C--:B------:R-:W-:Y:S02]  /*5a30*/  HFMA2.MMA R28, R12, R34.reuse, R28 ;  /* 0x000000220c1c7235 */ /* 0x080fe4000000001c */
[----:B------:R-:W-:-:S06]  /*5a40*/  HFMA2.MMA R98, R8, R34, R98 ;  /* 0x0000002208627235 */ /* 0x000fcc0000000062 */
[-C--:B------:R-:W-:Y:S02]  /*5a50*/  HFMA2.MMA R28, R25, R35.reuse, R28 ;  /* 0x00000023191c7235 */ /* 0x080fe4000000001c */
[----:B------:R-:W-:-:S06]  /*5a60*/  HFMA2.MMA R98, R41, R35, R98 ;  /* 0x0000002329627235 */ /* 0x000fcc0000000062 */
[-C--:B-1----:R-:W-:Y:S01]  /*5a70*/  HFMA2.MMA R28, R44, R36.reuse, R28 ;  /* 0x000000242c1c7235 */ /* 0x082fe2000000001c */
[-C--:B------:R-:W-:Y:S01]  /*5a80*/  HFMA2 R29, R45, R36.reuse, R29 ;  /* 0x000000242d1d7231 */ /* 0x080fe2000000001d */
        /* <DEDUP_REMOVED lines=22> */
.L_x_92:
        /* <DEDUP_REMOVED lines=81> */
.L_x_93:
[----:B------:R-:W-:Y:S05]  /*6100*/  @!P3 BRA `(.L_x_91) ;  /* 0x000000080070b947 */ /* 0x000fea0003800000 */
[----:B------:R-:W-:-:S04]  /*6110*/  PRMT R28, R88, 0x9910, RZ ;  /* 0x00009910581c7816 */ /* 0x000fc800000000ff */
        /* <DEDUP_REMOVED lines=78> */
.L_x_94:
        /* <DEDUP_REMOVED lines=77> */
.L_x_91:
[----:B------:R-:W-:Y:S01]  /*6ad0*/  IADD3 R91, R91, 0x20, RZ ;  /* 0x000000205b5b7810 */ /* 0x000fe20007ffe0ff */
[----:B------:R-:W-:Y:S01]  /*6ae0*/  UIADD3 UR4, UR4, 0x40, URZ ;  /* 0x0000004004047890 */ /* 0x000fe2000fffe03f */
[----:B-----5:R-:W-:Y:S02]  /*6af0*/  IMAD.WIDE R32, R85, 0x4, R94 ;  /* 0x0000000455207825 */ /* 0x020fe400078e025e */
[C---:B------:R-:W-:Y:S02]  /*6b00*/  ISETP.GE.AND P2, PT, R91.reuse, UR5, PT ;  /* 0x000000055b007c0c */ /* 0x040fe4000bf46270 */
[----:B------:R-:W-:-:S13]  /*6b10*/  ISETP.LT.AND P3, PT, R91, R92, PT ;  /* 0x0000005c5b00720c */ /* 0x000fda0003f61270 */
[----:B------:R-:W-:Y:S05]  /*6b20*/  @!P2 BRA P3, `(.L_x_95) ;  /* 0xffffffd800a8a947 */ /* 0x000fea000183ffff */
.L_x_90:
[----:B------:R-:W-:Y:S05]  /*6b30*/  @!P1 EXIT ;  /* 0x000000000000994d */ /* 0x000fea0003800000 */
[----:B------:R-:W0:Y:S01]  /*6b40*/  S2R R0, SR_CTAID.X ;  /* 0x0000000000007919 */ /* 0x000e220000002500 */
[----:B------:R-:W1:Y:S01]  /*6b50*/  S2UR UR4, SR_CTAID.Y ;  /* 0x00000000000479c3 */ /* 0x000e620000002600 */
[----:B------:R-:W0:Y:S07]  /*6b60*/  S2R R3, SR_TID.X ;  /* 0x0000000000037919 */ /* 0x000e2e0000002100 */
[----:B------:R-:W2:Y:S01]  /*6b70*/  LDC.64 R4, c[0x0][0x230] ;  /* 0x00008c00ff047b82 */ /* 0x000ea20000000a00 */
[----:B-1----:R-:W-:Y:S01]  /*6b80*/  USHF.L.U32 UR4, UR4, 0x2, URZ ;  /* 0x0000000204047899 */ /* 0x002fe2000800063f */
[----:B0-----:R-:W-:-:S04]  /*6b90*/  LEA R0, R0, R3, 0x6 ;  /* 0x0000000300007211 */ /* 0x001fc800078e30ff */
[----:B------:R-:W-:-:S05]  /*6ba0*/  SHF.L.U32 R0, R0, 0x2, RZ ;  /* 0x0000000200007819 */ /* 0x000fca00000006ff */
[----:B------:R-:W-:-:S04]  /*6bb0*/  IMAD R3, R85, UR4, R0 ;  /* 0x0000000455037c24 */ /* 0x000fc8000f8e0200 */
[----:B--2---:R-:W-:-:S05]  /*6bc0*/  IMAD.WIDE R4, R3, 0x2, R4 ;  /* 0x0000000203047825 */ /* 0x004fca00078e0204 */
[----:B------:R0:W-:Y:S01]  /*6bd0*/  ATOM.E.ADD.F16x2.RN.STRONG.GPU P0, RZ, desc[UR6][R4.64], R20 ;  /* 0x0000001404ff79a2 */ /* 0x0001e2000810e1c6 */
[----:B------:R-:W-:Y:S04]  /*6be0*/  BSSY B0, `(.L_x_96) ;  /* 0x000000f000007945 */ /* 0x000fe80003800000 */
[----:B0-----:R-:W-:Y:S05]  /*6bf0*/  @P0 BRA `(.L_x_97) ;  /* 0x0000000000340947 */ /* 0x001fea0003800000 */
[----:B------:R-:W0:Y:S02]  /*6c00*/  QSPC.E.S P0, RZ, [R4] ;  /* 0x0000000004ff73aa */ /* 0x000e240000000500 */
[----:B0-----:R-:W-:Y:S05]  /*6c10*/  @!P0 BRA `(.L_x_98) ;  /* 0x0000000000208947 */ /* 0x001fea0003800000 */
[----:B------:R-:W-:-:S04]  /*6c20*/  MOV R2, R4 ;  /* 0x0000000400027202 */ /* 0x000fc80000000f00 */
[----:B------:R-:W-:-:S07]  /*6c30*/  MOV R0, R2 ;  /* 0x0000000200007202 */ /* 0x000fce0000000f00 */
.L_x_99:
[----:B------:R-:W0:Y:S02]  /*6c40*/  LDS R2, [R0] ;  /* 0x0000000000027984 */ /* 0x000e240000000800 */
[----:B0-----:R-:W-:-:S06]  /*6c50*/  HADD2 R3, R2, R20 ;  /* 0x0000001402037230 */ /* 0x001fcc0000000000 */
[----:B------:R-:W0:Y:S02]  /*6c60*/  ATOMS.CAST.SPIN R3, [R0], R2, R3 ;  /* 0x000000020003738d */ /* 0x000e240001800003 */
[----:B0-----:R-:W-:-:S13]  /*6c70*/  ISETP.EQ.U32.AND P0, PT, R3, 0x1, PT ;  /* 0x000000010300780c */ /* 0x001fda0003f02070 */
[----:B------:R-:W-:Y:S05]  /*6c80*/  @!P0 BRA `(.L_x_99) ;  /* 0xfffffffc00ec8947 */ /* 0x000fea000383ffff */
[----:B------:R-:W-:Y:S05]  /*6c90*/  BRA `(.L_x_97) ;  /* 0x00000000000c7947 */ /* 0x000fea0003800000 */
.L_x_98:
[----:B------:R-:W2:Y:S02]  /*6ca0*/  LD.E R0, desc[UR6][R4.64] ;  /* 0x0000000604007980 */ /* 0x000ea4000c101900 */
[----:B--2---:R-:W-:-:S05]  /*6cb0*/  IADD3 R3, R20, R0, RZ ;  /* 0x0000000014037210 */ /* 0x004fca0007ffe0ff */
[----:B------:R0:W-:Y:S02]  /*6cc0*/  ST.E desc[UR6][R4.64], R3 ;  /* 0x0000000304007985 */ /* 0x0001e4000c101906 */
.L_x_97:
[----:B------:R-:W-:Y:S05]  /*6cd0*/  BSYNC B0 ;  /* 0x0000000000007941 */ /* 0x000fea0003800000 */
.L_x_96:
[----:B------:R1:W-:Y:S01]  /*6ce0*/  ATOM.E.ADD.F16x2.RN.STRONG.GPU P0, RZ, desc[UR6][R4.64+0x4], R19 ;  /* 0x0000041304ff79a2 */ /* 0x0003e2000810e1c6 */
[----:B------:R-:W-:Y:S04]  /*6cf0*/  BSSY B0, `(.L_x_100) ;  /* 0x000000f000007945 */ /* 0x000fe80003800000 */
[----:B-1----:R-:W-:Y:S05]  /*6d00*/  @P0 BRA `(.L_x_101) ;  /* 0x0000000000340947 */ /* 0x002fea0003800000 */
[----:B------:R-:W1:Y:S02]  /*6d10*/  QSPC.E.S P0, RZ, [R4+0x4] ;  /* 0x0000040004ff73aa */ /* 0x000e640000000500 */
[----:B-1----:R-:W-:Y:S05]  /*6d20*/  @!P0 BRA `(.L_x_102) ;  /* 0x0000000000208947 */ /* 0x002fea0003800000 */
[----:B------:R-:W-:-:S04]  /*6d30*/  MOV R2, R4 ;  /* 0x0000000400027202 */ /* 0x000fc80000000f00 */
[----:B------:R-:W-:-:S07]  /*6d40*/  MOV R0, R2 ;  /* 0x0000000200007202 */ /* 0x000fce0000000f00 */
.L_x_103:
[----:B------:R-:W0:Y:S02]  /*6d50*/  LDS R2, [R0+0x4] ;  /* 0x0000040000027984 */ /* 0x000e240000000800 */
[----:B0-----:R-:W-:-:S10]  /*6d60*/  HFMA2.MMA R3, R2, 1, 1, R19 ;  /* 0x3c003c0002037835 */ /* 0x001fd40000000013 */
[----:B------:R-:W0:Y:S02]  /*6d70*/  ATOMS.CAST.SPIN R3, [R0+0x4], R2, R3 ;  /* 0x000004020003738d */ /* 0x000e240001800003 */
[----:B0-----:R-:W-:-:S13]  /*6d80*/  ISETP.EQ.U32.AND P0, PT, R3, 0x1, PT ;  /* 0x000000010300780c */ /* 0x001fda0003f02070 */
[----:B------:R-:W-:Y:S05]  /*6d90*/  @!P0 BRA `(.L_x_103) ;  /* 0xfffffffc00ec8947 */ /* 0x000fea000383ffff */
[----:B------:R-:W-:Y:S05]  /*6da0*/  BRA `(.L_x_101) ;  /* 0x00000000000c7947 */ /* 0x000fea0003800000 */
.L_x_102:
[----:B------:R-:W0:Y:S02]  /*6db0*/  LD.E R0, desc[UR6][R4.64+0x4] ;  /* 0x0000040604007980 */ /* 0x000e24000c101900 */
[----:B0-----:R-:W-:-:S05]  /*6dc0*/  IADD3 R3, R19, R0, RZ ;  /* 0x0000000013037210 */ /* 0x001fca0007ffe0ff */
[----:B------:R1:W-:Y:S02]  /*6dd0*/  ST.E desc[UR6][R4.64+0x4], R3 ;  /* 0x0000040304007985 */ /* 0x0003e4000c101906 */
.L_x_101:
[----:B------:R-:W-:Y:S05]  /*6de0*/  BSYNC B0 ;  /* 0x0000000000007941 */ /* 0x000fea0003800000 */
.L_x_100:
        /* <DEDUP_REMOVED lines=10> */
.L_x_107:
[----:B------:R-:W0:Y:S02]  /*6e90*/  LDS R2, [R0] ;  /* 0x0000000000027984 */ /* 0x000e240000000800 */
[----:B0-----:R-:W-:-:S06]  /*6ea0*/  HADD2 R3, R2, R18 ;  /* 0x0000001202037230 */ /* 0x001fcc0000000000 */
[----:B------:R-:W0:Y:S02]  /*6eb0*/  ATOMS.CAST.SPIN R3, [R0], R2, R3 ;  /* 0x000000020003738d */ /* 0x000e240001800003 */
[----:B0-----:R-:W-:-:S13]  /*6ec0*/  ISETP.EQ.U32.AND P0, PT, R3, 0x1, PT ;  /* 0x000000010300780c */ /* 0x001fda0003f02070 */
[----:B------:R-:W-:Y:S05]  /*6ed0*/  @!P0 BRA `(.L_x_107) ;  /* 0xfffffffc00ec8947 */ /* 0x000fea000383ffff */
[----:B------:R-:W-:Y:S05]  /*6ee0*/  BRA `(.L_x_105) ;  /* 0x00000000000c7947 */ /* 0x000fea0003800000 */
.L_x_106:
[----:B------:R-:W2:Y:S02]  /*6ef0*/  LD.E R0, desc[UR6][R4.64] ;  /* 0x0000000604007980 */ /* 0x000ea4000c101900 */
[----:B--2---:R-:W-:-:S05]  /*6f00*/  IADD3 R3, R18, R0, RZ ;  /* 0x0000000012037210 */ /* 0x004fca0007ffe0ff */
[----:B------:R0:W-:Y:S02]  /*6f10*/  ST.E desc[UR6][R4.64], R3 ;  /* 0x0000000304007985 */ /* 0x0001e4000c101906 */
.L_x_105:
[----:B------:R-:W-:Y:S05]  /*6f20*/  BSYNC B0 ;  /* 0x0000000000007941 */ /* 0x000fea0003800000 */
.L_x_104:
[----:B------:R1:W-:Y:S01]  /*6f30*/  ATOM.E.ADD.F16x2.RN.STRONG.GPU P0, RZ, desc[UR6][R4.64+0x4], R17 ;  /* 0x0000041104ff79a2 */ /* 0x0003e2000810e1c6 */
[----:B------:R-:W-:Y:S04]  /*6f40*/  BSSY B0, `(.L_x_108) ;  /* 0x000000f000007945 */ /* 0x000fe80003800000 */
[----:B-1----:R-:W-:Y:S05]  /*6f50*/  @P0 BRA `(.L_x_109) ;  /* 0x0000000000340947 */ /* 0x002fea0003800000 */
[----:B------:R-:W1:Y:S02]  /*6f60*/  QSPC.E.S P0, RZ, [R4+0x4] ;  /* 0x0000040004ff73aa */ /* 0x000e640000000500 */
[----:B-1----:R-:W-:Y:S05]  /*6f70*/  @!P0 BRA `(.L_x_110) ;  /* 0x0000000000208947 */ /* 0x002fea0003800000 */
[----:B------:R-:W-:-:S04]  /*6f80*/  MOV R2, R4 ;  /* 0x0000000400027202 */ /* 0x000fc80000000f00 */
[----:B------:R-:W-:-:S07]  /*6f90*/  MOV R0, R2 ;  /* 0x0000000200007202 */ /* 0x000fce0000000f00 */
.L_x_111:
[----:B------:R-:W0:Y:S02]  /*6fa0*/  LDS R2, [R0+0x4] ;  /* 0x0000040000027984 */ /* 0x000e240000000800 */
[----:B0-----:R-:W-:-:S10]  /*6fb0*/  HFMA2.MMA R3, R2, 1, 1, R17 ;  /* 0x3c003c0002037835 */ /* 0x001fd40000000011 */
[----:B------:R-:W0:Y:S02]  /*6fc0*/  ATOMS.CAST.SPIN R3, [R0+0x4], R2, R3 ;  /* 0x000004020003738d */ /* 0x000e240001800003 */
[----:B0-----:R-:W-:-:S13]  /*6fd0*/  ISETP.EQ.U32.AND P0, PT, R3, 0x1, PT ;  /* 0x000000010300780c */ /* 0x001fda0003f02070 */
[----:B------:R-:W-:Y:S05]  /*6fe0*/  @!P0 BRA `(.L_x_111) ;  /* 0xfffffffc00ec8947 */ /* 0x000fea000383ffff */
[----:B------:R-:W-:Y:S05]  /*6ff0*/  BRA `(.L_x_109) ;  /* 0x00000000000c7947 */ /* 0x000fea0003800000 */
.L_x_110:
[----:B------:R-:W0:Y:S02]  /*7000*/  LD.E R0, desc[UR6][R4.64+0x4] ;  /* 0x0000040604007980 */ /* 0x000e24000c101900 */
[----:B0-----:R-:W-:-:S05]  /*7010*/  IADD3 R3, R17, R0, RZ ;  /* 0x0000000011037210 */ /* 0x001fca0007ffe0ff */
[----:B------:R1:W-:Y:S02]  /*7020*/  ST.E desc[UR6][R4.64+0x4], R3 ;  /* 0x0000040304007985 */ /* 0x0003e4000c101906 */
.L_x_109:
[----:B------:R-:W-:Y:S05]  /*7030*/  BSYNC B0 ;  /* 0x0000000000007941 */ /* 0x000fea0003800000 */
.L_x_108:
[----:B------:R-:W-:-:S13]  /*7040*/  ISETP.NE.AND P0, PT, R93, 0x2, PT ;  /* 0x000000025d00780c */ /* 0x000fda0003f05270 */
        /* <DEDUP_REMOVED lines=9> */
.L_x_115:
[----:B------:R-:W0:Y:S02]  /*70e0*/  LDS R2, [R0] ;  /* 0x0000000000027984 */ /* 0x000e240000000800 */
[----:B0-----:R-:W-:-:S06]  /*70f0*/  HADD2 R3, R2, R16 ;  /* 0x0000001002037230 */ /* 0x001fcc0000000000 */
[----:B------:R-:W0:Y:S02]  /*7100*/  ATOMS.CAST.SPIN R3, [R0], R2, R3 ;  /* 0x000000020003738d */ /* 0x000e240001800003 */
[----:B0-----:R-:W-:-:S13]  /*7110*/  ISETP.EQ.U32.AND P0, PT, R3, 0x1, PT ;  /* 0x000000010300780c */ /* 0x001fda0003f02070 */
[----:B------:R-:W-:Y:S05]  /*7120*/  @!P0 BRA `(.L_x_115) ;  /* 0xfffffffc00ec8947 */ /* 0x000fea000383ffff */
[----:B------:R-:W-:Y:S05]  /*7130*/  BRA `(.L_x_113) ;  /* 0x00000000000c7947 */ /* 0x000fea0003800000 */
.L_x_114:
[----:B------:R-:W2:Y:S02]  /*7140*/  LD.E R0, desc[UR6][R4.64] ;  /* 0x0000000604007980 */ /* 0x000ea4000c101900 */
[----:B--2---:R-:W-:-:S05]  /*7150*/  IADD3 R3, R16, R0, RZ ;  /* 0x0000000010037210 */ /* 0x004fca0007ffe0ff */
[----:B------:R0:W-:Y:S02]  /*7160*/  ST.E desc[UR6][R4.64], R3 ;  /* 0x0000000304007985 */ /* 0x0001e4000c101906 */
.L_x_113:
[----:B------:R-:W-:Y:S05]  /*7170*/  BSYNC B0 ;  /* 0x0000000000007941 */ /* 0x000fea0003800000 */
.L_x_112:
[----:B------:R1:W-:Y:S01]  /*7180*/  ATOM.E.ADD.F16x2.RN.STRONG.GPU P0, RZ, desc[UR6][R4.64+0x4], R15 ;  /* 0x0000040f04ff79a2 */ /* 0x0003e2000810e1c6 */
[----:B------:R-:W-:Y:S04]  /*7190*/  BSSY B0, `(.L_x_116) ;  /* 0x000000f000007945 */ /* 0x000fe80003800000 */
[----:B-1----:R-:W-:Y:S05]  /*71a0*/  @P0 BRA `(.L_x_117) ;  /* 0x0000000000340947 */ /* 0x002fea0003800000 */
[----:B------:R-:W1:Y:S02]  /*71b0*/  QSPC.E.S P0, RZ, [R4+0x4] ;  /* 0x0000040004ff73aa */ /* 0x000e640000000500 */
[----:B-1----:R-:W-:Y:S05]  /*71c0*/  @!P0 BRA `(.L_x_118) ;  /* 0x0000000000208947 */ /* 0x002fea0003800000 */
[----:B------:R-:W-:-:S04]  /*71d0*/  MOV R2, R4 ;  /* 0x0000000400027202 */ /* 0x000fc80000000f00 */
[----:B------:R-:W-:-:S07]  /*71e0*/  MOV R0, R2 ;  /* 0x0000000200007202 */ /* 0x000fce0000000f00 */
.L_x_119:
[----:B------:R-:W0:Y:S02]  /*71f0*/  LDS R2, [R0+0x4] ;  /* 0x0000040000027984 */ /* 0x000e240000000800 */
[----:B0-----:R-:W-:-:S10]  /*7200*/  HFMA2.MMA R3, R2, 1, 1, R15 ;  /* 0x3c003c0002037835 */ /* 0x001fd4000000000f */
[----:B------:R-:W0:Y:S02]  /*7210*/  ATOMS.CAST.SPIN R3, [R0+0x4], R2, R3 ;  /* 0x000004020003738d */ /* 0x000e240001800003 */
[----:B0-----:R-:W-:-:S13]  /*7220*/  ISETP.EQ.U32.AND P0, PT, R3, 0x1, PT ;  /* 0x000000010300780c */ /* 0x001fda0003f02070 */
[----:B------:R-:W-:Y:S05]  /*7230*/  @!P0 BRA `(.L_x_119) ;  /* 0xfffffffc00ec8947 */ /* 0x000fea000383ffff */
[----:B------:R-:W-:Y:S05]  /*7240*/  BRA `(.L_x_117) ;  /* 0x00000000000c7947 */ /* 0x000fea0003800000 */
.L_x_118:
[----:B------:R-:W0:Y:S02]  /*7250*/  LD.E R0, desc[UR6][R4.64+0x4] ;  /* 0x0000040604007980 */ /* 0x000e24000c101900 */
[----:B0-----:R-:W-:-:S05]  /*7260*/  IADD3 R3, R15, R0, RZ ;  /* 0x000000000f037210 */ /* 0x001fca0007ffe0ff */
[----:B------:R1:W-:Y:S02]  /*7270*/  ST.E desc[UR6][R4.64+0x4], R3 ;  /* 0x0000040304007985 */ /* 0x0003e4000c101906 */
.L_x_117:
[----:B------:R-:W-:Y:S05]  /*7280*/  BSYNC B0 ;  /* 0x0000000000007941 */ /* 0x000fea0003800000 */
.L_x_116:
        /* <DEDUP_REMOVED lines=10> */
.L_x_123:
[----:B------:R-:W0:Y:S02]  /*7330*/  LDS R2, [R0] ;  /* 0x0000000000027984 */ /* 0x000e240000000800 */
[----:B0-----:R-:W-:-:S06]  /*7340*/  HADD2 R3, R2, R14 ;  /* 0x0000000e02037230 */ /* 0x001fcc0000000000 */
[----:B------:R-:W0:Y:S02]  /*7350*/  ATOMS.CAST.SPIN R3, [R0], R2, R3 ;  /* 0x000000020003738d */ /* 0x000e240001800003 */
[----:B0-----:R-:W-:-:S13]  /*7360*/  ISETP.EQ.U32.AND P0, PT, R3, 0x1, PT ;  /* 0x000000010300780c */ /* 0x001fda0003f02070 */
[----:B------:R-:W-:Y:S05]  /*7370*/  @!P0 BRA `(.L_x_123) ;  /* 0xfffffffc00ec8947 */ /* 0x000fea000383ffff */
[----:B------:R-:W-:Y:S05]  /*7380*/  BRA `(.L_x_121) ;  /* 0x00000000000c7947 */ /* 0x000fea0003800000 */
.L_x_122:
[----:B------:R-:W2:Y:S02]  /*7390*/  LD.E R0, desc[UR6][R4.64] ;  /* 0x0000000604007980 */ /* 0x000ea4000c101900 */
[----:B--2---:R-:W-:-:S05]  /*73a0*/  IADD3 R3, R14, R0, RZ ;  /* 0x000000000e037210 */ /* 0x004fca0007ffe0ff */
[----:B------:R0:W-:Y:S02]  /*73b0*/  ST.E desc[UR6][R4.64], R3 ;  /* 0x0000000304007985 */ /* 0x0001e4000c101906 */
.L_x_121:
[----:B------:R-:W-:Y:S05]  /*73c0*/  BSYNC B0 ;  /* 0x0000000000007941 */ /* 0x000fea0003800000 */
.L_x_120:
[----:B------:R1:W-:Y:S02]  /*73d0*/  ATOM.E.ADD.F16x2.RN.STRONG.GPU P0, RZ, desc[UR6][R4.64+0x4], R13 ;  /* 0x0000040d04ff79a2 */ /* 0x0003e4000810e1c6 */
[----:B-1----:R-:W-:Y:S05]  /*73e0*/  @P0 EXIT ;  /* 0x000000000000094d */ /* 0x002fea0003800000 */
[----:B------:R-:W1:Y:S02]  /*73f0*/  QSPC.E.S P0, RZ, [R4+0x4] ;  /* 0x0000040004ff73aa */ /* 0x000e640000000500 */
[----:B-1----:R-:W-:Y:S05]  /*7400*/  @!P0 BRA `(.L_x_124) ;  /* 0x0000000000208947 */ /* 0x002fea0003800000 */
[----:B------:R-:W-:-:S04]  /*7410*/  MOV R2, R4 ;  /* 0x0000000400027202 */ /* 0x000fc80000000f00 */
[----:B------:R-:W-:-:S07]  /*7420*/  MOV R0, R2 ;  /* 0x0000000200007202 */ /* 0x000fce0000000f00 */
.L_x_125:
[----:B------:R-:W0:Y:S02]  /*7430*/  LDS R2, [R0+0x4] ;  /* 0x0000040000027984 */ /* 0x000e240000000800 */
[----:B0-----:R-:W-:-:S10]  /*7440*/  HFMA2.MMA R3, R2, 1, 1, R13 ;  /* 0x3c003c0002037835 */ /* 0x001fd4000000000d */
[----:B------:R-:W0:Y:S02]  /*7450*/  ATOMS.CAST.SPIN R3, [R0+0x4], R2, R3 ;  /* 0x000004020003738d */ /* 0x000e240001800003 */
[----:B0-----:R-:W-:-:S13]  /*7460*/  ISETP.EQ.U32.AND P0, PT, R3, 0x1, PT ;  /* 0x000000010300780c */ /* 0x001fda0003f02070 */
[----:B------:R-:W-:Y:S05]  /*7470*/  @!P0 BRA `(.L_x_125) ;  /* 0xfffffffc00ec8947 */ /* 0x000fea000383ffff */
[----:B------:R-:W-:Y:S05]  /*7480*/  EXIT ;  /* 0x000000000000794d */ /* 0x000fea0003800000 */
.L_x_124:
[----:B------:R-:W0:Y:S02]  /*7490*/  LD.E R0, desc[UR6][R4.64+0x4] ;  /* 0x0000040604007980 */ /* 0x000e24000c101900 */
[----:B0-----:R-:W-:-:S05]  /*74a0*/  IADD3 R3, R13, R0, RZ ;  /* 0x000000000d037210 */ /* 0x001fca0007ffe0ff */
[----:B------:R-:W-:Y:S01]  /*74b0*/  ST.E desc[UR6][R4.64+0x4], R3 ;  /* 0x0000040304007985 */ /* 0x000fe2000c101906 */
[----:B------:R-:W-:Y:S05]  /*74c0*/  EXIT ;  /* 0x000000000000794d */ /* 0x000fea0003800000 */
.L_x_126:
        /* <DEDUP_REMOVED lines=11> */
.L_x_3661:


//--------------------- .text._Z23gemm_half_q_half_kernelILi4ELi16ELb1ELb0ELi64EEvPK6__halfPKjS4_S2_PS0_iiiiPKtS7_iiiiiibS2_i --------------------------
	.section	.text._Z23gemm_half_q_half_kernelILi4ELi16ELb1ELb0ELi64EEvPK6__halfPKjS4_S2_PS0_iiiiPKtS7_iiiiiibS2_i,"ax",@progbits
	.align	128
        .global         _Z23gemm_half_q_half_kernelILi4ELi16ELb1ELb0ELi64EEvPK6__halfPKjS4_S2_PS0_iiiiPKtS7_iiiiiibS2_i
        .type           _Z23gemm_half_q_half_kernelILi4ELi16ELb1ELb0ELi64EEvPK6__halfPKjS4_S2_PS0_iiiiPKtS7_iiiiiibS2_i,@function
        .size           _Z23gemm_half_q_half_kernelILi4ELi16ELb1ELb0ELi64EEvPK6__halfPKjS4_S2_PS0_iiiiPKtS7_iiiiiibS2_i,(.L_x_3662 - _Z23gemm_half_q_half_kernelILi4ELi16ELb1ELb0ELi64EEvPK6__halfPKjS4_S2_PS0_iiiiPKtS7_iiiiiibS2_i)
        .other          _Z23gemm_half_q_half_kernelILi4ELi16ELb1ELb0ELi64EEvPK6__halfPKjS4_S2_PS0_iiiiPKtS7_iiiiiibS2_i,@"STO_CUDA_ENTRY STV_DEFAULT"
_Z23gemm_half_q_half_kernelILi4ELi16ELb1ELb0ELi64EEvPK6__halfPKjS4_S2_PS0_iiiiPKtS7_iiiiiibS2_i:
.text._Z23gemm_half_q_half_kernelILi4ELi16ELb1ELb0ELi64EEvPK6__halfPKjS4_S2_PS0_iiiiPKtS7_iiiiiibS2_i:
        /* <DEDUP_REMOVED lines=16> */
[----:B0-----:R-:W-:-:S03]  /*0100*/  SHF.L.U32 R89, R87, 0x6, RZ ;  /* 0x0000000657597819 */ /* 0x001fc600000006ff */
[C---:B------:R-:W-:Y:S02]  /*0110*/  ISETP.GE.AND P1, PT, R3.reuse, 0x1, PT ;  /* 0x000000010300780c */ /* 0x040fe40003f26270 */
[----:B--2---:R-:W-:Y:S02]  /*0120*/  LEA R4, R18, UR4, 0x2 ;  /* 0x0000000412047c11 */ /* 0x004fe4000f8e10ff */
[----:B------:R-:W-:Y:S02]  /*0130*/  VIMNMX R90, R3, 0x4, PT ;  /* 0x00000004035a7848 */ /* 0x000fe40003fe0100 */
        /* <DEDUP_REMOVED lines=9> */
[----:B0-----:R-:W-:Y:S01]  /*01d0*/  IMAD.SHL.U32 R7, R12, 0x2, RZ ;  /* 0x000000020c077824 */ /* 0x001fe200078e00ff */
[----:B------:R-:W-:-:S04]  /*01e0*/  SHF.R.S32.HI R13, RZ, 0x1f, R12 ;  /* 0x0000001fff0d7819 */ /* 0x000fc8000001140c */
        /* <DEDUP_REMOVED lines=18> */
.L_x_127:
        /* <DEDUP_REMOVED lines=19> */
[----:B------:R-:W-:Y:S01]  /*0440*/  ISETP.GT.AND P2, PT, R90, 0x3, PT ;  /* 0x000000035a00780c */ /* 0x000fe20003f44270 */
[----:B------:R-:W-:-:S03]  /*0450*/  HFMA2.MMA R17, -RZ, RZ, 0, 0 ;  /* 0x00000000ff117435 */ /* 0x000fc600000001ff */
[----:B------:R-:W-:Y:S01]  /*0460*/  SHF.L.U32 R7, R7, 0x2, RZ ;  /* 0x0000000207077819 */ /* 0x000fe200000006ff */
[----:B0-----:R-:W-:-:S03]  /*0470*/  ULEA UR5, UR6, UR5, 0x18 ;  /* 0x0000000506057291 */ /* 0x001fc6000f8ec03f */
[----:B--2---:R-:W-:-:S04]  /*0480*/  IADD3 R9, P0, R10, R7, RZ ;  /* 0x000000070a097210 */ /* 0x004fc80007f1e0ff */
[----:B------:R-:W-:Y:S02]  /*0490*/  LEA.HI.X.SX32 R12, R7, RZ, 0x1, P0 ;  /* 0x000000ff070c7211 */ /* 0x000fe400000f0eff */
[C---:B------:R-:W-:Y:S02]  /*04a0*/  LEA R8, P0, R9.reuse, UR10, 0x1 ;  /* 0x0000000a09087c11 */ /* 0x040fe4000f8008ff */
[----:B------:R-:W-:Y:S02]  /*04b0*/  LEA R7, R18, UR5, 0x1 ;  /* 0x0000000512077c11 */ /* 0x000fe4000f8e08ff */
[----:B------:R-:W-:Y:S02]  /*04c0*/  LEA.HI.X R9, R9, UR11, R12, 0x1, P0 ;  /* 0x0000000b09097c11 */ /* 0x000fe400080f0c0c */
[----:B------:R-:W-:Y:S01]  /*04d0*/  PLOP3.LUT P0, PT, PT, PT, PT, 0x80, 0x0 ;  /* 0x000000000000781c */ /* 0x000fe20003f0f070 */
[----:B------:R-:W-:-:S12]  /*04e0*/  @!P2 BRA `(.L_x_131) ;  /* 0x000000000048a947 */ /* 0x000fd80003800000 */
[----:B------:R-:W-:Y:S01]  /*04f0*/  PLOP3.LUT P0, PT, PT, PT, PT, 0x8, 0x0 ;  /* 0x000000000000781c */ /* 0x000fe20003f0e170 */
[----:B------:R-:W-:-:S12]  /*0500*/  VIADD R24, R90, 0xfffffffd ;  /* 0xfffffffd5a187836 */ /* 0x000fd80000000000 */
.L_x_132:
        /* <DEDUP_REMOVED lines=16> */
.L_x_131:
[----:B------:R-:W-:-:S05]  /*0610*/  IMAD.IADD R10, R90, 0x1, -R17 ;  /* 0x000000015a0a7824 */ /* 0x000fca00078e0a11 */
[----:B------:R-:W-:-:S13]  /*0620*/  ISETP.GT.AND P2, PT, R10, 0x1, PT ;  /* 0x000000010a00780c */ /* 0x000fda0003f44270 */
[----:B------:R-:W-:Y:S01]  /*0630*/  @P2 IMAD.WIDE R10, R19, 0x2, R8 ;  /* 0x00000002130a2825 */ /* 0x000fe200078e0208 */
[----:B------:R0:W2:Y:S04]  /*0640*/  @P2 LDG.E.U16.CONSTANT R12, desc[UR8][R8.64] ;  /* 0x00000008080c2981 */ /* 0x0000a8000c1e9500 */
[----:B------:R-:W3:Y:S01]  /*0650*/  @P2 LDG.E.U16.CONSTANT R14, desc[UR8][R10.64] ;  /* 0x000000080a0e2981 */ /* 0x000ee2000c1e9500 */
[----:B------:R-:W-:Y:S02]  /*0660*/  @P2 PLOP3.LUT P0, PT, PT, PT, PT, 0x8, 0x0 ;  /* 0x000000000000281c */ /* 0x000fe40003f0e170 */
[----:B------:R-:W-:Y:S01]  /*0670*/  @P2 IADD3 R17, R17, 0x2, RZ ;  /* 0x0000000211112810 */ /* 0x000fe20007ffe0ff */
[----:B0-----:R-:W-:-:S03]  /*0680*/  @P2 IMAD.WIDE R8, R19, 0x2, R10 ;  /* 0x0000000213082825 */ /* 0x001fc600078e020a */
[----:B------:R-:W-:Y:S01]  /*0690*/  ISETP.LT.OR P0, PT, R17, R90, P0 ;  /* 0x0000005a1100720c */ /* 0x000fe20000701670 */
[----:B--2---:R-:W-:Y:S04]  /*06a0*/  @P2 STS.U16 [R7], R12 ;  /* 0x0000000c07002388 */ /* 0x004fe80000000400 */
[----:B---3--:R0:W-:Y:S02]  /*06b0*/  @P2 STS.U16 [R7+0x80], R14 ;  /* 0x0000800e07002388 */ /* 0x0081e40000000400 */
[----:B0-----:R-:W-:-:S06]  /*06c0*/  @P2 IADD3 R7, R7, 0x100, RZ ;  /* 0x0000010007072810 */ /* 0x001fcc0007ffe0ff */
[----:B------:R-:W-:Y:S05]  /*06d0*/  @!P0 BRA `(.L_x_129) ;  /* 0x0000000000c88947 */ /* 0x000fea0003800000 */
[----:B------:R-:W2:Y:S04]  /*06e0*/  LDG.E.U16.CONSTANT R8, desc[UR8][R8.64] ;  /* 0x0000000808087981 */ /* 0x000ea8000c1e9500 */
[----:B--2---:R0:W-:Y:S01]  /*06f0*/  STS.U16 [R7], R8 ;  /* 0x0000000807007388 */ /* 0x0041e20000000400 */
[----:B------:R-:W-:Y:S05]  /*0700*/  BRA `(.L_x_129) ;  /* 0x0000000000bc7947 */ /* 0x000fea0003800000 */
.L_x_130:
[----:B------:R-:W0:Y:S01]  /*0710*/  S2UR UR6, SR_CgaCtaId ;  /* 0x00000000000679c3 */ /* 0x000e220000008800 */
[----:B------:R-:W-:Y:S01]  /*0720*/  IMAD R9, R16, R19, RZ ;  /* 0x0000001310097224 */ /* 0x000fe200078e02ff */
[----:B------:R-:W-:Y:S01]  /*0730*/  ISETP.GT.AND P2, PT, R90, 0x3, PT ;  /* 0x000000035a00780c */ /* 0x000fe20003f44270 */
[----:B------:R-:W-:Y:S01]  /*0740*/  UMOV UR5, 0x400 ;  /* 0x0000040000057882 */ /* 0x000fe20000000000 */
[----:B------:R-:W-:Y:S01]  /*0750*/  ULDC.64 UR10, c[0x0][0x210] ;  /* 0x00008400000a7ab9 */ /* 0x000fe20000000a00 */
[----:B------:R-:W-:Y:S01]  /*0760*/  IMAD.SHL.U32 R9, R9, 0x4, RZ ;  /* 0x0000000409097824 */ /* 0x000fe200078e00ff */
[----:B------:R-:W-:-:S04]  /*0770*/  HFMA2.MMA R17, -RZ, RZ, 0, 0 ;  /* 0x00000000ff117435 */ /* 0x000fc800000001ff */
[----:B------:R-:W-:-:S04]  /*0780*/  IADD3 R7, P0, R7, R9, RZ ;  /* 0x0000000907077210 */ /* 0x000fc80007f1e0ff */
[----:B------:R-:W-:Y:S02]  /*0790*/  LEA.HI.X.SX32 R10, R9, R8, 0x1, P0 ;  /* 0x00000008090a7211 */ /* 0x000fe400000f0eff */
[----:B------:R-:W-:-:S04]  /*07a0*/  LEA R8, P0, R7, UR10, 0x1 ;  /* 0x0000000a07087c11 */ /* 0x000fc8000f8008ff */
[----:B------:R-:W-:Y:S02]  /*07b0*/  LEA.HI.X R9, R7, UR11, R10, 0x1, P0 ;  /* 0x0000000b07097c11 */ /* 0x000fe400080f0c0a */
[----:B------:R-:W-:Y:S01]  /*07c0*/  PLOP3.LUT P0, PT, PT, PT, PT, 0x80, 0x0 ;  /* 0x000000000000781c */ /* 0x000fe20003f0f070 */
[----:B0-----:R-:W-:-:S06]  /*07d0*/  ULEA UR5, UR6, UR5, 0x18 ;  /* 0x0000000506057291 */ /* 0x001fcc000f8ec03f */
[----:B------:R-:W-:Y:S01]  /*07e0*/  LEA R7, R18, UR5, 0x1 ;  /* 0x0000000512077c11 */ /* 0x000fe2000f8e08ff */
[----:B------:R-:W-:Y:S06]  /*07f0*/  @!P2 BRA `(.L_x_133) ;  /* 0x000000000048a947 */ /* 0x000fec0003800000 */
[----:B------:R-:W-:Y:S02]  /*0800*/  PLOP3.LUT P0, PT, PT, PT, PT, 0x8, 0x0 ;  /* 0x000000000000781c */ /* 0x000fe40003f0e170 */
[----:B------:R-:W-:-:S11]  /*0810*/  IADD3 R24, R90, -0x3, RZ ;  /* 0xfffffffd5a187810 */ /* 0x000fd60007ffe0ff */
.L_x_134:
        /* <DEDUP_REMOVED lines=16> */
.L_x_133:
[----:B------:R-:W-:-:S04]  /*0920*/  IADD3 R10, R90, -R17, RZ ;  /* 0x800000115a0a7210 */ /* 0x000fc80007ffe0ff */
[----:B------:R-:W-:-:S13]  /*0930*/  ISETP.GT.AND P2, PT, R10, 0x1, PT ;  /* 0x000000010a00780c */ /* 0x000fda0003f44270 */
[----:B------:R-:W-:Y:S01]  /*0940*/  @P2 VIADD R17, R17, 0x2 ;  /* 0x0000000211112836 */ /* 0x000fe20000000000 */
[----:B------:R-:W-:Y:S01]  /*0950*/  @P2 PLOP3.LUT P0, PT, PT, PT, PT, 0x8, 0x0 ;  /* 0x000000000000281c */ /* 0x000fe20003f0e170 */
[----:B------:R-:W-:Y:S01]  /*0960*/  @P2 IMAD.WIDE R10, R19, 0x2, R8 ;  /* 0x00000002130a2825 */ /* 0x000fe200078e0208 */
[----:B------:R0:W2:Y:S02]  /*0970*/  @P2 LDG.E.U16.CONSTANT R14, desc[UR8][R8.64] ;  /* 0x00000008080e2981 */ /* 0x0000a4000c1e9500 */
[----:B------:R-:W-:Y:S02]  /*0980*/  ISETP.LT.OR P0, PT, R17, R90, P0 ;  /* 0x0000005a1100720c */ /* 0x000fe40000701670 */
[----:B------:R-:W3:Y:S01]  /*0990*/  @P2 LDG.E.U16.CONSTANT R20, desc[UR8][R10.64] ;  /* 0x000000080a142981 */ /* 0x000ee2000c1e9500 */
[----:B0-----:R-:W-:-:S10]  /*09a0*/  @P2 IMAD.WIDE R8, R19, 0x2, R10 ;  /* 0x0000000213082825 */ /* 0x001fd400078e020a */
[----:B------:R-:W4:Y:S04]  /*09b0*/  @P0 LDG.E.U16.CONSTANT R12, desc[UR8][R8.64] ;  /* 0x00000008080c0981 */ /* 0x000f28000c1e9500 */
[----:B--2---:R-:W-:Y:S04]  /*09c0*/  @P2 STS.U16 [R7], R14 ;  /* 0x0000000e07002388 */ /* 0x004fe80000000400 */
[----:B---3--:R0:W-:Y:S02]  /*09d0*/  @P2 STS.U16 [R7+0x80], R20 ;  /* 0x0000801407002388 */ /* 0x0081e40000000400 */
[----:B0-----:R-:W-:-:S05]  /*09e0*/  @P2 IADD3 R7, R7, 0x100, RZ ;  /* 0x0000010007072810 */ /* 0x001fca0007ffe0ff */
[----:B----4-:R1:W-:Y:S02]  /*09f0*/  @P0 STS.U16 [R7], R12 ;  /* 0x0000000c07000388 */ /* 0x0103e40000000400 */
.L_x_129:
[----:B------:R-:W-:Y:S05]  /*0a00*/  BSYNC B0 ;  /* 0x0000000000007941 */ /* 0x000fea0003800000 */
.L_x_128:
[----:B------:R-:W-:Y:S02]  /*0a10*/  ULDC UR5, c[0x0][0x23c] ;  /* 0x00008f0000057ab9 */ /* 0x000fe40000000800 */
[----:B------:R-:W-:-:S04]  /*0a20*/  MOV R85, UR5 ;  /* 0x0000000500557c02 */ /* 0x000fc80008000f00 */
[----:B------:R-:W-:-:S13]  /*0a30*/  ISETP.GE.AND P0, PT, R4, R85, PT ;  /* 0x000000550400720c */ /* 0x000fda0003f06270 */
[----:B------:R-:W-:Y:S05]  /*0a40*/  @P0 EXIT ;  /* 0x000000000000094d */ /* 0x000fea0003800000 */
[----:B01----:R-:W0:Y:S02]  /*0a50*/  LDC.U8 R7, c[0x0][0x270] ;  /* 0x00009c00ff077b82 */ /* 0x003e240000000000 */
[----:B0-----:R-:W-:-:S04]  /*0a60*/  PRMT R7, R7, 0x8880, RZ ;  /* 0x0000888007077816 */ /* 0x001fc800000000ff */
[----:B------:R-:W-:-:S04]  /*0a70*/  ISETP.NE.AND P0, PT, R7, RZ, PT ;  /* 0x000000ff0700720c */ /* 0x000fc80003f05270 */
[----:B------:R-:W-:-:S04]  /*0a80*/  ISETP.NE.OR P0, PT, R87, RZ, !P0 ;  /* 0x000000ff5700720c */ /* 0x000fc80004705670 */
[----:B------:R-:W-:-:S13]  /*0a90*/  ISETP.LT.OR P0, PT, R3, 0x1, P0 ;  /* 0x000000010300780c */ /* 0x000fda0000701670 */
[----:B------:R-:W-:Y:S05]  /*0aa0*/  @P0 BRA `(.L_x_135) ;  /* 0x0000000000800947 */ /* 0x000fea0003800000 */
[----:B------:R-:W0:Y:S01]  /*0ab0*/  LDC.64 R8, c[0x0][0x230] ;  /* 0x00008c00ff087b82 */ /* 0x000e220000000a00 */
[----:B------:R-:W-:Y:S01]  /*0ac0*/  IMAD R7, R16, R85, RZ ;  /* 0x0000005510077224 */ /* 0x000fe200078e02ff */
[----:B------:R-:W-:Y:S02]  /*0ad0*/  ISETP.GT.AND P2, PT, R90, 0x3, PT ;  /* 0x000000035a00780c */ /* 0x000fe40003f44270 */
[----:B------:R-:W-:Y:S02]  /*0ae0*/  PLOP3.LUT P0, PT, PT, PT, PT, 0x80, 0x0 ;  /* 0x000000000000781c */ /* 0x000fe40003f0f070 */
[----:B------:R-:W-:-:S05]  /*0af0*/  LEA R7, R7, UR4, 0x2 ;  /* 0x0000000407077c11 */ /* 0x000fca000f8e10ff */
[----:B------:R-:W-:-:S04]  /*0b00*/  IMAD R7, R18, 0x4, R7 ;  /* 0x0000000412077824 */ /* 0x000fc800078e0207 */
[----:B0-----:R-:W-:Y:S01]  /*0b10*/  IMAD.WIDE R8, R7, 0x2, R8 ;  /* 0x0000000207087825 */ /* 0x001fe200078e0208 */
[----:B------:R-:W-:Y:S01]  /*0b20*/  HFMA2.MMA R7, -RZ, RZ, 0, 0 ;  /* 0x00000000ff077435 */ /* 0x000fe200000001ff */
[----:B------:R-:W-:Y:S10]  /*0b30*/  @!P2 BRA `(.L_x_136) ;  /* 0x000000000034a947 */ /* 0x000ff40003800000 */
[----:B------:R-:W-:Y:S02]  /*0b40*/  PLOP3.LUT P0, PT, PT, PT, PT, 0x8, 0x0 ;  /* 0x000000000000781c */ /* 0x000fe40003f0e170 */
[----:B------:R-:W-:-:S11]  /*0b50*/  IADD3 R16, R90, -0x3, RZ ;  /* 0xfffffffd5a107810 */ /* 0x000fd60007ffe0ff */
.L_x_137:
[----:B-1----:R-:W-:Y:S01]  /*0b60*/  IMAD.WIDE R10, R85, 0x2, R8 ;  /* 0x00000002550a7825 */ /* 0x002fe200078e0208 */
[----:B------:R0:W-:Y:S03]  /*0b70*/  STG.E.64 desc[UR8][R8.64], RZ ;  /* 0x000000ff08007986 */ /* 0x0001e6000c101b08 */
[----:B------:R-:W-:Y:S01]  /*0b80*/  VIADD R7, R7, 0x4 ;  /* 0x0000000407077836 */ /* 0x000fe20000000000 */
[----:B------:R1:W-:Y:S01]  /*0b90*/  STG.E.64 desc[UR8][R10.64], RZ ;  /* 0x000000ff0a007986 */ /* 0x0003e2000c101b08 */
[----:B------:R-:W-:-:S03]  /*0ba0*/  IMAD.WIDE R12, R85, 0x2, R10 ;  /* 0x00000002550c7825 */ /* 0x000fc600078e020a */
[----:B------:R-:W-:Y:S02]  /*0bb0*/  ISETP.GE.AND P2, PT, R7, R16, PT ;  /* 0x000000100700720c */ /* 0x000fe40003f46270 */
[----:B------:R1:W-:Y:S01]  /*0bc0*/  STG.E.64 desc[UR8][R12.64], RZ ;  /* 0x000000ff0c007986 */ /* 0x0003e2000c101b08 */
[----:B------:R-:W-:-:S05]  /*0bd0*/  IMAD.WIDE R14, R85, 0x2, R12 ;  /* 0x00000002550e7825 */ /* 0x000fca00078e020c */
[----:B------:R1:W-:Y:S01]  /*0be0*/  STG.E.64 desc[UR8][R14.64], RZ ;  /* 0x000000ff0e007986 */ /* 0x0003e2000c101b08 */
[----:B0-----:R-:W-:-:S04]  /*0bf0*/  IMAD.WIDE R8, R85, 0x2, R14 ;  /* 0x0000000255087825 */ /* 0x001fc800078e020e */
[----:B------:R-:W-:Y:S05]  /*0c00*/  @!P2 BRA `(.L_x_137) ;  /* 0xfffffffc00d4a947 */ /* 0x000fea000383ffff */
.L_x_136:
[----:B-1----:R-:W-:-:S04]  /*0c10*/  IADD3 R10, R90, -R7, RZ ;  /* 0x800000075a0a7210 */ /* 0x002fc80007ffe0ff */
[----:B------:R-:W-:-:S13]  /*0c20*/  ISETP.GT.AND P2, PT, R10, 0x1, PT ;  /* 0x000000010a00780c */ /* 0x000fda0003f44270 */
[----:B------:R-:W-:Y:S01]  /*0c30*/  @P2 PLOP3.LUT P0, PT, PT, PT, PT, 0x8, 0x0 ;  /* 0x000000000000281c */ /* 0x000fe20003f0e170 */
[----:B------:R-:W-:Y:S01]  /*0c40*/  @P2 IMAD.WIDE R10, R85, 0x2, R8 ;  /* 0x00000002550a2825 */ /* 0x000fe200078e0208 */
[----:B------:R-:W-:Y:S01]  /*0c50*/  @P2 IADD3 R7, R7, 0x2, RZ ;  /* 0x0000000207072810 */ /* 0x000fe20007ffe0ff */
[----:B------:R0:W-:Y:S03]  /*0c60*/  @P2 STG.E.64 desc[UR8][R8.64], RZ ;  /* 0x000000ff08002986 */ /* 0x0001e6000c101b08 */
[----:B------:R-:W-:Y:S01]  /*0c70*/  ISETP.LT.OR P0, PT, R7, R90, P0 ;  /* 0x0000005a0700720c */ /* 0x000fe20000701670 */
[----:B------:R1:W-:Y:S01]  /*0c80*/  @P2 STG.E.64 desc[UR8][R10.64], RZ ;  /* 0x000000ff0a002986 */ /* 0x0003e2000c101b08 */
[----:B0-----:R-:W-:-:S11]  /*0c90*/  @P2 IMAD.WIDE R8, R85, 0x2, R10 ;  /* 0x0000000255082825 */ /* 0x001fd600078e020a */
[----:B------:R1:W-:Y:S02]  /*0ca0*/  @P0 STG.E.64 desc[UR8][R8.64], RZ ;  /* 0x000000ff08000986 */ /* 0x0003e4000c101b08 */
.L_x_135:
[----:B-1----:R-:W0:Y:S08]  /*0cb0*/  LDC.64 R8, c[0x0][0x248] ;  /* 0x00009200ff087b82 */ /* 0x002e300000000a00 */
[----:B------:R-:W-:Y:S01]  /*0cc0*/  BAR.SYNC.DEFER_BLOCKING 0x0 ;  /* 0x0000000000007b1d */ /* 0x000fe20000010000 */
[----:B------:R-:W-:Y:S01]  /*0cd0*/  ISETP.GE.AND P0, PT, R89, R88, PT ;  /* 0x000000585900720c */ /* 0x000fe20003f06270 */
[----:B------:R-:W-:-:S06]  /*0ce0*/  IMAD.SHL.U32 R87, R87, 0x80, RZ ;  /* 0x0000008057577824 */ /* 0x000fcc00078e00ff */
[----:B------:R-:W1:Y:S08]  /*0cf0*/  LDC R24, c[0x0][0x25c] ;  /* 0x00009700ff187b82 */ /* 0x000e700000000800 */
[----:B------:R-:W2:Y:S01]  /*0d00*/  LDC R26, c[0x0][0x264] ;  /* 0x00009900ff1a7b82 */ /* 0x000ea20000000800 */
[----:B0-----:R-:W-:Y:S01]  /*0d10*/  IMAD.WIDE R86, R87, 0x2, R8 ;  /* 0x0000000257567825 */ /* 0x001fe200078e0208 */
[----:B------:R-:W-:Y:S06]  /*0d20*/  @P0 BRA `(.L_x_138) ;  /* 0x0000000000d00947 */ /* 0x000fec0003800000 */
[----:B------:R0:W5:Y:S01]  /*0d30*/  LDG.E.U16.CONSTANT R7, desc[UR8][R86.64] ;  /* 0x0000000856077981 */ /* 0x000162000c1e9500 */
[----:B------:R-:W-:Y:S01]  /*0d40*/  SHF.R.S32.HI R11, RZ, 0x1f, R4 ;  /* 0x0000001fff0b7819 */ /* 0x000fe20000011404 */
[----:B------:R-:W-:Y:S01]  /*0d50*/  IMAD.MOV.U32 R19, RZ, RZ, R89 ;  /* 0x000000ffff137224 */ /* 0x000fe200078e0059 */
[----:B------:R-:W-:Y:S02]  /*0d60*/  SHF.L.U32 R10, R4, 0x2, RZ ;  /* 0x00000002040a7819 */ /* 0x000fe400000006ff */
[----:B------:R-:W-:Y:S02]  /*0d70*/  LEA.HI R11, R11, R4, RZ, 0x3 ;  /* 0x000000040b0b7211 */ /* 0x000fe400078f18ff */
[----:B------:R-:W-:Y:S02]  /*0d80*/  MOV R18, RZ ;  /* 0x000000ff00127202 */ /* 0x000fe40000000f00 */
[----:B------:R-:W-:Y:S02]  /*0d90*/  LOP3.LUT R16, R10, 0x10, RZ, 0xc0, !PT ;  /* 0x000000100a107812 */ /* 0x000fe400078ec0ff */
[----:B0-----:R-:W-:-:S07]  /*0da0*/  SHF.R.S32.HI R17, RZ, 0x3, R11 ;  /* 0x00000003ff117819 */ /* 0x001fce000001140b */
.L_x_139:
        /* <DEDUP_REMOVED lines=8> */
[----:B------:R-:W3:Y:S01]  /*0e30*/  LDG.E.CONSTANT R11, desc[UR8][R10.64] ;  /* 0x000000080a0b7981 */ /* 0x000ee2000c1e9900 */
[----:B------:R-:W-:Y:S01]  /*0e40*/  LEA R15, R19, 0x1, 0x1 ;  /* 0x00000001130f7811 */ /* 0x000fe200078e08ff */
[----:B0-----:R-:W-:-:S04]  /*0e50*/  IMAD.WIDE R12, R14, 0x2, R12 ;  /* 0x000000020e0c7825 */ /* 0x001fc800078e020c */
[----:B------:R-:W-:Y:S02]  /*0e60*/  IMAD.WIDE R14, R15, 0x2, R8 ;  /* 0x000000020f0e7825 */ /* 0x000fe400078e0208 */
[----:B------:R0:W4:Y:S04]  /*0e70*/  LDG.E.U16.CONSTANT R12, desc[UR8][R12.64] ;  /* 0x000000080c0c7981 */ /* 0x000128000c1e9500 */
[----:B------:R-:W2:Y:S01]  /*0e80*/  LDG.E.U16.CONSTANT R14, desc[UR8][R14.64] ;  /* 0x000000080e0e7981 */ /* 0x000ea2000c1e9500 */
[----:B---3--:R-:W-:-:S04]  /*0e90*/  SHF.R.U32.HI R20, RZ, R16, R11 ;  /* 0x00000010ff147219 */ /* 0x008fc8000001160b */
[----:B------:R-:W-:Y:S02]  /*0ea0*/  LOP3.LUT R21, R20, 0xf, RZ, 0xc0, !PT ;  /* 0x0000000f14157812 */ /* 0x000fe400078ec0ff */
[--C-:B------:R-:W-:Y:S02]  /*0eb0*/  SHF.R.U32.HI R22, RZ, 0x4, R20.reuse ;  /* 0x00000004ff167819 */ /* 0x100fe40000011614 */
[--C-:B------:R-:W-:Y:S02]  /*0ec0*/  SHF.R.U32.HI R10, RZ, 0xc, R20.reuse ;  /* 0x0000000cff0a7819 */ /* 0x100fe40000011614 */
[----:B------:R-:W-:Y:S02]  /*0ed0*/  SHF.R.U32.HI R20, RZ, 0x8, R20 ;  /* 0x00000008ff147819 */ /* 0x000fe40000011614 */
[----:B------:R-:W-:Y:S02]  /*0ee0*/  LOP3.LUT R22, R22, 0xf, RZ, 0xc0, !PT ;  /* 0x0000000f16167812 */ /* 0x000fe400078ec0ff */
[----:B------:R-:W-:-:S02]  /*0ef0*/  LOP3.LUT R10, R10, 0xf, RZ, 0xc0, !PT ;  /* 0x0000000f0a0a7812 */ /* 0x000fc400078ec0ff */
[----:B------:R-:W-:Y:S01]  /*0f00*/  LOP3.LUT R20, R20, 0xf, RZ, 0xc0, !PT ;  /* 0x0000000f14147812 */ /* 0x000fe200078ec0ff */
[----:B------:R-:W-:Y:S01]  /*0f10*/  VIADD R22, R22, 0x1 ;  /* 0x0000000116167836 */ /* 0x000fe20000000000 */
[----:B------:R-:W-:Y:S02]  /*0f20*/  IADD3 R21, R21, 0x1, RZ ;  /* 0x0000000115157810 */ /* 0x000fe40007ffe0ff */
[----:B------:R-:W-:Y:S01]  /*0f30*/  IADD3 R10, R10, 0x1, RZ ;  /* 0x000000010a0a7810 */ /* 0x000fe20007ffe0ff */
[----:B------:R-:W-:Y:S01]  /*0f40*/  IMAD R22, R22, R22, RZ ;  /* 0x0000001616167224 */ /* 0x000fe200078e02ff */
[----:B------:R-:W-:Y:S01]  /*0f50*/  IADD3 R20, R20, 0x1, RZ ;  /* 0x0000000114147810 */ /* 0x000fe20007ffe0ff */
[----:B------:R-:W-:Y:S02]  /*0f60*/  IMAD R21, R21, R21, RZ ;  /* 0x0000001515157224 */ /* 0x000fe400078e02ff */
[----:B0-----:R-:W-:Y:S02]  /*0f70*/  IMAD R13, R10, R10, RZ ;  /* 0x0000000a0a0d7224 */ /* 0x001fe400078e02ff */
[----:B------:R-:W-:Y:S01]  /*0f80*/  IMAD R20, R20, R20, RZ ;  /* 0x0000001414147224 */ /* 0x000fe200078e02ff */
[----:B------:R-:W-:Y:S01]  /*0f90*/  I2F.F16 R22, R22 ;  /* 0x0000001600167306 */ /* 0x000fe20000200c00 */
[----:B--2---:R-:W-:-:S04]  /*0fa0*/  IADD3 R19, R14, R19, RZ ;  /* 0x000000130e137210 */ /* 0x004fc80007ffe0ff */
[----:B------:R-:W-:-:S03]  /*0fb0*/  ISETP.GE.AND P2, PT, R19, R88, PT ;  /* 0x000000581300720c */ /* 0x000fc60003f46270 */
[----:B------:R-:W0:Y:S08]  /*0fc0*/  I2F.F16 R21, R21 ;  /* 0x0000001500157306 */ /* 0x000e300000200c00 */
[----:B------:R-:W-:Y:S01]  /*0fd0*/  I2F.F16 R13, R13 ;  /* 0x0000000d000d7306 */ /* 0x000fe20000200c00 */
[----:B0-----:R-:W-:-:S07]  /*0fe0*/  PRMT R21, R21, 0x5410, R22 ;  /* 0x0000541015157816 */ /* 0x001fce0000000016 */
[----:B------:R-:W0:Y:S01]  /*0ff0*/  I2F.F16 R20, R20 ;  /* 0x0000001400147306 */ /* 0x000e220000200c00 */
[----:B----4-:R-:W-:Y:S01]  /*1000*/  HMUL2 R10, R21, R12.H0_H0 ;  /* 0x2000000c150a7232 */ /* 0x010fe20000000000 */
[----:B0-----:R-:W-:-:S05]  /*1010*/  PRMT R11, R20, 0x5410, R13 ;  /* 0x00005410140b7816 */ /* 0x001fca000000000d */
[----:B------:R-:W-:Y:S02]  /*1020*/  HMUL2 R11, R11, R12.H0_H0 ;  /* 0x2000000c0b0b7232 */ /* 0x000fe40000000000 */
[C---:B------:R-:W-:Y:S01]  /*1030*/  IMAD R12, R18.reuse, 0x8, R1 ;  /* 0x00000008120c7824 */ /* 0x040fe200078e0201 */
[----:B------:R-:W-:-:S04]  /*1040*/  IADD3 R18, R18, 0x1, RZ ;  /* 0x0000000112127810 */ /* 0x000fc80007ffe0ff */
[----:B------:R0:W-:Y:S01]  /*1050*/  STL.64 [R12], R10 ;  /* 0x0000000a0c007387 */ /* 0x0001e20000100a00 */
[----:B------:R-:W-:Y:S05]  /*1060*/  @!P2 BRA `(.L_x_139) ;  /* 0xfffffffc0050a947 */ /* 0x000fea000383ffff */
.L_x_138:
[----:B------:R-:W-:Y:S01]  /*1070*/  ULDC UR4, c[0x0][0x258] ;  /* 0x0000960000047ab9 */ /* 0x000fe20000000800 */
[----:B------:R-:W-:Y:S01]  /*1080*/  ULDC UR5, c[0x0][0x260] ;  /* 0x0000980000057ab9 */ /* 0x000fe20000000800 */
[C---:B------:R-:W-:Y:S01]  /*1090*/  ISETP.GT.AND P2, PT, R89.reuse, UR4, PT ;  /* 0x0000000459007c0c */ /* 0x040fe2000bf44270 */
[----:B------:R-:W-:Y:S01]  /*10a0*/  ULDC UR6, c[0x0][0x268] ;  /* 0x00009a0000067ab9 */ /* 0x000fe20000000800 */
[C---:B------:R-:W-:Y:S02]  /*10b0*/  VIMNMX R7, R89.reuse, UR4, PT ;  /* 0x0000000459077c48 */ /* 0x040fe4000bfe0100 */
[C---:B------:R-:W-:Y:S02]  /*10c0*/  ISETP.GT.AND P4, PT, R89.reuse, UR5, PT ;  /* 0x0000000559007c0c */ /* 0x040fe4000bf84270 */
[----:B------:R-:W-:Y:S02]  /*10d0*/  SHF.R.S32.HI R8, RZ, 0x1f, R7 ;  /* 0x0000001fff087819 */ /* 0x000fe40000011407 */
[----:B------:R-:W-:-:S02]  /*10e0*/  ISETP.GT.AND P6, PT, R89, UR6, PT ;  /* 0x0000000659007c0c */ /* 0x000fc4000bfc4270 */
[----:B0-----:R-:W-:Y:S01]  /*10f0*/  LEA.HI R11, R8, R7, RZ, 0x5 ;  /* 0x00000007080b7211 */ /* 0x001fe200078f28ff */
[----:B------:R-:W-:Y:S01]  /*1100*/  HFMA2.MMA R7, -RZ, RZ, 0, 0 ;  /* 0x00000000ff077435 */ /* 0x000fe200000001ff */
[C---:B-1----:R-:W-:Y:S01]  /*1110*/  ISETP.GT.AND P3, PT, R89.reuse, R24, PT ;  /* 0x000000185900720c */ /* 0x042fe20003f64270 */
[----:B------:R-:W-:Y:S01]  /*1120*/  IMAD.MOV.U32 R8, RZ, RZ, RZ ;  /* 0x000000ffff087224 */ /* 0x000fe200078e00ff */
[----:B--2---:R-:W-:Y:S01]  /*1130*/  ISETP.GT.AND P5, PT, R89, R26, PT ;  /* 0x0000001a5900720c */ /* 0x004fe20003fa4270 */
[----:B------:R-:W-:-:S12]  /*1140*/  @!P2 BRA `(.L_x_140) ;  /* 0x00000000001ca947 */ /* 0x000fd80003800000 */
[----:B------:R-:W0:Y:S02]  /*1150*/  LDC R8, c[0x0][0x25c] ;  /* 0x00009700ff087b82 */ /* 0x000e240000000800 */
[----:B0-----:R-:W-:-:S04]  /*1160*/  VIMNMX R8, R89, R8, PT ;  /* 0x0000000859087248 */ /* 0x001fc80003fe0100 */
[----:B------:R-:W-:-:S04]  /*1170*/  IADD3 R8, R8, -UR4, RZ ;  /* 0x8000000408087c10 */ /* 0x000fc8000fffe0ff */
[----:B------:R-:W-:-:S04]  /*1180*/  SHF.R.S32.HI R9, RZ, 0x1f, R8 ;  /* 0x0000001fff097819 */ /* 0x000fc80000011408 */
[----:B------:R-:W-:-:S04]  /*1190*/  LEA.HI R9, R9, R8, RZ, 0x5 ;  /* 0x0000000809097211 */ /* 0x000fc800078f28ff */
[----:B------:R-:W-:-:S05]  /*11a0*/  SHF.R.S32.HI R9, RZ, 0x5, R9 ;  /* 0x00000005ff097819 */ /* 0x000fca0000011409 */
[----:B------:R-:W-:-:S07]  /*11b0*/  IMAD R8, R9, 0x6, RZ ;  /* 0x0000000609087824 */ /* 0x000fce00078e02ff */
.L_x_140:
        /* <DEDUP_REMOVED lines=8> */
.L_x_141:
[----:B------:R-:W-:Y:S01]  /*1240*/  MOV R9, RZ ;  /* 0x000000ff00097202 */ /* 0x000fe20000000f00 */
[----:B------:R-:W-:Y:S01]  /*1250*/  IMAD.MOV.U32 R10, RZ, RZ, RZ ;  /* 0x000000ffff0a7224 */ /* 0x000fe200078e00ff */
[----:B------:R-:W-:Y:S01]  /*1260*/  SHF.R.S32.HI R13, RZ, 0x5, R11 ;  /* 0x00000005ff0d7819 */ /* 0x000fe2000001140b */
[----:B------:R-:W-:Y:S06]  /*1270*/  @!P4 BRA `(.L_x_142) ;  /* 0x00000000001cc947 */ /* 0x000fec0003800000 */
[----:B------:R-:W0:Y:S02]  /*1280*/  LDC R10, c[0x0][0x264] ;  /* 0x00009900ff0a7b82 */ /* 0x000e240000000800 */
[----:B0-----:R-:W-:-:S04]  /*1290*/  VIMNMX R10, R89, R10, PT ;  /* 0x0000000a590a7248 */ /* 0x001fc80003fe0100 */
[----:B------:R-:W-:-:S04]  /*12a0*/  IADD3 R10, R10, -UR5, RZ ;  /* 0x800000050a0a7c10 */ /* 0x000fc8000fffe0ff */
[----:B------:R-:W-:-:S04]  /*12b0*/  SHF.R.S32.HI R11, RZ, 0x1f, R10 ;  /* 0x0000001fff0b7819 */ /* 0x000fc8000001140a */
[----:B------:R-:W-:-:S04]  /*12c0*/  LEA.HI R11, R11, R10, RZ, 0x5 ;  /* 0x0000000a0b0b7211 */ /* 0x000fc800078f28ff */
[----:B------:R-:W-:-:S04]  /*12d0*/  SHF.R.S32.HI R11, RZ, 0x5, R11 ;  /* 0x00000005ff0b7819 */ /* 0x000fc8000001140b */
[----:B------:R-:W-:-:S07]  /*12e0*/  SHF.L.U32 R10, R11, 0x2, RZ ;  /* 0x000000020b0a7819 */ /* 0x000fce00000006ff */
.L_x_142:
        /* <DEDUP_REMOVED lines=8> */
.L_x_143:
[----:B------:R-:W-:Y:S01]  /*1370*/  IMAD.MOV.U32 R12, RZ, RZ, RZ ;  /* 0x000000ffff0c7224 */ /* 0x000fe200078e00ff */
        /* <DEDUP_REMOVED lines=8> */
.L_x_144:
[----:B------:R-:W-:Y:S02]  /*1400*/  ISETP.GE.OR P0, PT, R89, UR5, P0 ;  /* 0x0000000559007c0c */ /* 0x000fe40008706670 */
        /* <DEDUP_REMOVED lines=15> */
[----:B------:R-:W-:Y:S01]  /*1500*/  PRMT R0, R0, 0x9910, RZ ;  /* 0x0000991000007816 */ /* 0x000fe200000000ff */
[----:B------:R-:W-:Y:S01]  /*1510*/  IMAD R85, R12, R85, RZ ;  /* 0x000000550c557224 */ /* 0x000fe200078e02ff */
[----:B------:R-:W-:Y:S01]  /*1520*/  PRMT R2, R2, 0x9910, RZ ;  /* 0x0000991002027816 */ /* 0x000fe200000000ff */
[----:B------:R-:W-:Y:S01]  /*1530*/  ULDC.64 UR6, c[0x0][0x218] ;  /* 0x0000860000067ab9 */ /* 0x000fe20000000a00 */
[----:B------:R-:W-:Y:S01]  /*1540*/  ISETP.NE.AND P0, PT, R0, RZ, PT ;  /* 0x000000ff0000720c */ /* 0x000fe20003f05270 */
[----:B------:R-:W-:Y:S01]  /*1550*/  UMOV UR4, 0x400 ;  /* 0x0000040000047882 */ /* 0x000fe20000000000 */
[----:B------:R-:W-:-:S02]  /*1560*/  PRMT R0, R5, 0x9910, RZ ;  /* 0x0000991005007816 */ /* 0x000fc400000000ff */
[----:B------:R-:W-:Y:S01]  /*1570*/  SHF.R.S32.HI R5, RZ, 0x1f, R85 ;  /* 0x0000001fff057819 */ /* 0x000fe20000011455 */
[----:B0-----:R-:W-:Y:S01]  /*1580*/  IMAD.MOV.U32 R87, RZ, RZ, RZ ;  /* 0x000000ffff577224 */ /* 0x001fe200078e00ff */
[----:B------:R-:W-:Y:S02]  /*1590*/  IADD3 R33, P2, R4, R85, RZ ;  /* 0x0000005504217210 */ /* 0x000fe40007f5e0ff */
[----:B------:R-:W-:Y:S02]  /*15a0*/  ISETP.NE.AND P4, PT, R2, RZ, PT ;  /* 0x000000ff0200720c */ /* 0x000fe40003f85270 */
[----:B------:R-:W-:Y:S02]  /*15b0*/  PRMT R2, R6, 0x9910, RZ ;  /* 0x0000991006027816 */ /* 0x000fe400000000ff */
[----:B------:R-:W-:Y:S02]  /*15c0*/  LEA.HI.X.SX32 R4, R4, R5, 0x1, P2 ;  /* 0x0000000504047211 */ /* 0x000fe400010f0eff */
[----:B------:R-:W-:-:S02]  /*15d0*/  LEA R32, P5, R33, UR6, 0x2 ;  /* 0x0000000621207c11 */ /* 0x000fc4000f8a10ff */
[----:B------:R-:W-:Y:S02]  /*15e0*/  ISETP.NE.AND P3, PT, R0, RZ, PT ;  /* 0x000000ff0000720c */ /* 0x000fe40003f65270 */
[----:B------:R-:W-:Y:S01]  /*15f0*/  ISETP.NE.AND P2, PT, R2, RZ, PT ;  /* 0x000000ff0200720c */ /* 0x000fe20003f45270 */
[----:B-1----:R-:W-:Y:S01]  /*1600*/  ULEA UR4, UR5, UR4, 0x18 ;  /* 0x0000000405047291 */ /* 0x002fe2000f8ec03f */
[----:B------:R-:W-:Y:S02]  /*1610*/  ISETP.LT.OR P0, PT, R3, 0x4, !P0 ;  /* 0x000000040300780c */ /* 0x000fe40004701670 */
[----:B------:R-:W-:Y:S01]  /*1620*/  LEA.HI.X R33, R33, UR7, R4, 0x2, P5 ;  /* 0x0000000721217c11 */ /* 0x000fe2000a8f1404 */
[----:B------:R-:W-:Y:S01]  /*1630*/  ULDC UR5, c[0x0][0x260] ;  /* 0x0000980000057ab9 */ /* 0x000fe20000000800 */
[----:B------:R-:W-:Y:S02]  /*1640*/  PRMT R20, RZ, 0x7610, R20 ;  /* 0x00007610ff147816 */ /* 0x000fe40000000014 */
[----:B--2---:R-:W-:-:S02]  /*1650*/  PRMT R91, R8, 0x7610, R8 ;  /* 0x00007610085b7816 */ /* 0x004fc40000000008 */
[----:B------:R-:W-:Y:S02]  /*1660*/  PRMT R94, R9, 0x7610, R9 ;  /* 0x00007610095e7816 */ /* 0x000fe40000000009 */
[----:B---3--:R-:W-:-:S07]  /*1670*/  IADD3 R86, R89, R86, RZ ;  /* 0x0000005659567210 */ /* 0x008fce0007ffe0ff */
.L_x_150:
[----:B------:R-:W-:Y:S01]  /*1680*/  ISETP.NE.AND P5, PT, R89, R86, PT ;  /* 0x000000565900720c */ /* 0x000fe20003fa5270 */
[----:B------:R-:W0:-:S12]  /*1690*/  LDC R85, c[0x0][0x23c] ;  /* 0x00008f00ff557b82 */ /* 0x000e180000000800 */
[----:B------:R-:W1:Y:S01]  /*16a0*/  @!P5 LDC.64 R2, c[0x0][0x248] ;  /* 0x00009200ff02db82 */ /* 0x000e620000000a00 */
[----:B------:R-:W-:Y:S02]  /*16b0*/  @!P5 IADD3 R87, R87, 0x1, RZ ;  /* 0x000000015757d810 */ /* 0x000fe40007ffe0ff */
[----:B------:R-:W-:-:S03]  /*16c0*/  @!P5 SHF.L.U32 R5, R89, 0x1, RZ ;  /* 0x000000015905d819 */ /* 0x000fc600000006ff */
[----:B------:R-:W-:-:S05]  /*16d0*/  @!P5 IMAD R0, R87, 0x8, R1 ;  /* 0x000000085700d824 */ /* 0x000fca00078e0201 */
        /* <DEDUP_REMOVED lines=18> */
[----:B-----5:R-:W-:Y:S01]  /*1800*/  SHF.R.U32.HI R36, RZ, 0xf, R32 ;  /* 0x0000000fff247819 */ /* 0x020fe20000011620 */
[----:B------:R-:W-:Y:S01]  /*1810*/  HFMA2.MMA R2, -RZ, RZ, 0, 0.03125 ;  /* 0x00002800ff027435 */ /* 0x000fe200000001ff */
[----:B------:R-:W-:Y:S02]  /*1820*/  SHF.R.U32.HI R76, RZ, 0xf, R34 ;  /* 0x0000000fff4c7819 */ /* 0x000fe40000011622 */
[----:B------:R-:W-:Y:S02]  /*1830*/  SHF.R.U32.HI R78, RZ, 0xf, R35 ;  /* 0x0000000fff4e7819 */ /* 0x000fe40000011623 */
[C---:B------:R-:W-:Y:S02]  /*1840*/  LOP3.LUT R60, R32.reuse, 0x3e003e0, RZ, 0xc0, !PT ;  /* 0x03e003e0203c7812 */ /* 0x040fe400078ec0ff */
[----:B------:R-:W-:Y:S02]  /*1850*/  LOP3.LUT R51, R32, 0x1f001f, RZ, 0xc0, !PT ;  /* 0x001f001f20337812 */ /* 0x000fe400078ec0ff */
[----:B------:R-:W-:-:S02]  /*1860*/  SHF.R.U32.HI R50, RZ, 0xa, R32 ;  /* 0x0000000aff327819 */ /* 0x000fc40000011620 */
[--C-:B------:R-:W-:Y:S02]  /*1870*/  SHF.R.U32.HI R32, RZ, 0xf, R33.reuse ;  /* 0x0000000fff207819 */ /* 0x100fe40000011621 */
[C---:B------:R-:W-:Y:S02]  /*1880*/  LOP3.LUT R56, R33.reuse, 0x3e003e0, RZ, 0xc0, !PT ;  /* 0x03e003e021387812 */ /* 0x040fe400078ec0ff */
[----:B------:R-:W-:Y:S02]  /*1890*/  LOP3.LUT R39, R33, 0x1f001f, RZ, 0xc0, !PT ;  /* 0x001f001f21277812 */ /* 0x000fe400078ec0ff */
[----:B------:R-:W-:Y:S02]  /*18a0*/  SHF.R.U32.HI R41, RZ, 0xa, R33 ;  /* 0x0000000aff297819 */ /* 0x000fe40000011621 */
[----:B------:R-:W-:Y:S02]  /*18b0*/  SHF.R.U32.HI R33, RZ, 0xe, R28 ;  /* 0x0000000eff217819 */ /* 0x000fe4000001161c */
[----:B------:R-:W-:-:S02]  /*18c0*/  SHF.R.U32.HI R77, RZ, 0xe, R30 ;  /* 0x0000000eff4d7819 */ /* 0x000fc4000001161e */
[----:B------:R-:W-:Y:S02]  /*18d0*/  SHF.R.U32.HI R79, RZ, 0xe, R31 ;  /* 0x0000000eff4f7819 */ /* 0x000fe4000001161f */
[----:B------:R-:W-:Y:S02]  /*18e0*/  LOP3.LUT R36, R36, 0x10001, RZ, 0xc0, !PT ;  /* 0x0001000124247812 */ /* 0x000fe400078ec0ff */
[----:B------:R-:W-:Y:S02]  /*18f0*/  LOP3.LUT R76, R76, 0x10001, RZ, 0xc0, !PT ;  /* 0x000100014c4c7812 */ /* 0x000fe400078ec0ff */
[----:B------:R-:W-:Y:S02]  /*1900*/  LOP3.LUT R78, R78, 0x10001, RZ, 0xc0, !PT ;  /* 0x000100014e4e7812 */ /* 0x000fe400078ec0ff */
[----:B------:R-:W-:Y:S02]  /*1910*/  SHF.R.U32.HI R37, RZ, 0xe, R29 ;  /* 0x0000000eff257819 */ /* 0x000fe4000001161d */
[----:B------:R-:W-:-:S02]  /*1920*/  LOP3.LUT R32, R32, 0x10001, RZ, 0xc0, !PT ;  /* 0x0001000120207812 */ /* 0x000fc400078ec0ff */
[C---:B------:R-:W-:Y:S02]  /*1930*/  LOP3.LUT R72, R28.reuse, 0x3e003e0, RZ, 0xc0, !PT ;  /* 0x03e003e01c487812 */ /* 0x040fe400078ec0ff */
[----:B------:R-:W-:Y:S02]  /*1940*/  LOP3.LUT R61, R28, 0x1f001f, RZ, 0xc0, !PT ;  /* 0x001f001f1c3d7812 */ /* 0x000fe400078ec0ff */
[----:B------:R-:W-:Y:S02]  /*1950*/  SHF.R.U32.HI R62, RZ, 0xa, R28 ;  /* 0x0000000aff3e7819 */ /* 0x000fe4000001161c */
[C---:B------:R-:W-:Y:S02]  /*1960*/  LOP3.LUT R57, R30.reuse, 0x3e003e0, RZ, 0xc0, !PT ;  /* 0x03e003e01e397812 */ /* 0x040fe400078ec0ff */
[----:B------:R-:W-:Y:S02]  /*1970*/  LOP3.LUT R40, R30, 0x1f001f, RZ, 0xc0, !PT ;  /* 0x001f001f1e287812 */ /* 0x000fe400078ec0ff */
[----:B------:R-:W-:-:S02]  /*1980*/  SHF.R.U32.HI R42, RZ, 0xa, R30 ;  /* 0x0000000aff2a7819 */ /* 0x000fc4000001161e */
[C---:B------:R-:W-:Y:S02]  /*1990*/  LOP3.LUT R58, R31.reuse, 0x3e003e0, RZ, 0xc0, !PT ;  /* 0x03e003e01f3a7812 */ /* 0x040fe400078ec0ff */
[----:B------:R-:W-:Y:S02]  /*19a0*/  LOP3.LUT R22, R31, 0x1f001f, RZ, 0xc0, !PT ;  /* 0x001f001f1f167812 */ /* 0x000fe400078ec0ff */
[----:B------:R-:W-:Y:S02]  /*19b0*/  SHF.R.U32.HI R23, RZ, 0xa, R31 ;  /* 0x0000000aff177819 */ /* 0x000fe4000001161f */
[----:B------:R-:W-:Y:S02]  /*19c0*/  SHF.R.U32.HI R28, RZ, 0xd, R24 ;  /* 0x0000000dff1c7819 */ /* 0x000fe40000011618 */
[----:B------:R-:W-:Y:S02]  /*19d0*/  SHF.R.U32.HI R30, RZ, 0xd, R26 ;  /* 0x0000000dff1e7819 */ /* 0x000fe4000001161a */
[----:B------:R-:W-:-:S02]  /*19e0*/  SHF.R.U32.HI R31, RZ, 0xd, R27 ;  /* 0x0000000dff1f7819 */ /* 0x000fc4000001161b */
[----:B------:R-:W-:Y:S02]  /*19f0*/  LOP3.LUT R33, R36, 0x20002, R33, 0xf8, !PT ;  /* 0x0002000224217812 */ /* 0x000fe400078ef821 */
[----:B------:R-:W-:Y:S02]  /*1a00*/  LOP3.LUT R77, R76, 0x20002, R77, 0xf8, !PT ;  /* 0x000200024c4d7812 */ /* 0x000fe400078ef84d */
[----:B------:R-:W-:Y:S02]  /*1a10*/  LOP3.LUT R78, R78, 0x20002, R79, 0xf8, !PT ;  /* 0x000200024e4e7812 */ /* 0x000fe400078ef84f */
[C---:B------:R-:W-:Y:S02]  /*1a20*/  LOP3.LUT R59, R29.reuse, 0x3e003e0, RZ, 0xc0, !PT ;  /* 0x03e003e01d3b7812 */ /* 0x040fe400078ec0ff */
[----:B------:R-:W-:Y:S02]  /*1a30*/  LOP3.LUT R45, R29, 0x1f001f, RZ, 0xc0, !PT ;  /* 0x001f001f1d2d7812 */ /* 0x000fe400078ec0ff */
        /* <DEDUP_REMOVED lines=12> */
[----:B------:R-:W-:-:S02]  /*1b00*/  LOP3.LUT R32, R32, 0x20002, R37, 0xf8, !PT ;  /* 0x0002000220207812 */ /* 0x000fc400078ef825 */
[--C-:B------:R-:W-:Y:S02]  /*1b10*/  SHF.R.U32.HI R26, RZ, 0xc, R10.reuse ;  /* 0x0000000cff1a7819 */ /* 0x100fe4000001160a */
[C---:B------:R-:W-:Y:S02]  /*1b20*/  LOP3.LUT R8, R10.reuse, 0x3e003e0, RZ, 0xc0, !PT ;  /* 0x03e003e00a087812 */ /* 0x040fe400078ec0ff */
[----:B------:R-:W-:Y:S02]  /*1b30*/  LOP3.LUT R54, R10, 0x1f001f, RZ, 0xc0, !PT ;  /* 0x001f001f0a367812 */ /* 0x000fe400078ec0ff */
[----:B------:R-:W-:Y:S02]  /*1b40*/  SHF.R.U32.HI R55, RZ, 0xa, R10 ;  /* 0x0000000aff377819 */ /* 0x000fe4000001160a */
[----:B------:R-:W-:Y:S02]  /*1b50*/  SHF.R.U32.HI R10, RZ, 0xc, R11 ;  /* 0x0000000cff0a7819 */ /* 0x000fe4000001160b */
[----:B------:R-:W-:-:S02]  /*1b60*/  LOP3.LUT R33, R33, 0x40004, R28, 0xf8, !PT ;  /* 0x0004000421217812 */ /* 0x000fc400078ef81c */
[----:B------:R-:W-:Y:S02]  /*1b70*/  LOP3.LUT R77, R77, 0x40004, R30, 0xf8, !PT ;  /* 0x000400044d4d7812 */ /* 0x000fe400078ef81e */
[----:B------:R-:W-:Y:S02]  /*1b80*/  LOP3.LUT R31, R78, 0x40004, R31, 0xf8, !PT ;  /* 0x000400044e1f7812 */ /* 0x000fe400078ef81f */
[C---:B------:R-:W-:Y:S02]  /*1b90*/  LOP3.LUT R71, R25.reuse, 0x3e003e0, RZ, 0xc0, !PT ;  /* 0x03e003e019477812 */ /* 0x040fe400078ec0ff */
[----:B------:R-:W-:Y:S02]  /*1ba0*/  LOP3.LUT R52, R25, 0x1f001f, RZ, 0xc0, !PT ;  /* 0x001f001f19347812 */ /* 0x000fe400078ec0ff */
[----:B------:R-:W-:Y:S02]  /*1bb0*/  SHF.R.U32.HI R53, RZ, 0xa, R25 ;  /* 0x0000000aff357819 */ /* 0x000fe40000011619 */
[----:B------:R-:W-:-:S02]  /*1bc0*/  SHF.R.U32.HI R25, RZ, 0xc, R9 ;  /* 0x0000000cff197819 */ /* 0x000fc40000011609 */
[----:B------:R-:W-:Y:S02]  /*1bd0*/  LOP3.LUT R32, R32, 0x40004, R29, 0xf8, !PT ;  /* 0x0004000420207812 */ /* 0x000fe400078ef81d */
[C---:B------:R-:W-:Y:S02]  /*1be0*/  LOP3.LUT R74, R9.reuse, 0x3e003e0, RZ, 0xc0, !PT ;  /* 0x03e003e0094a7812 */ /* 0x040fe400078ec0ff */
[----:B------:R-:W-:Y:S02]  /*1bf0*/  LOP3.LUT R63, R9, 0x1f001f, RZ, 0xc0, !PT ;  /* 0x001f001f093f7812 */ /* 0x000fe400078ec0ff */
[----:B------:R-:W-:Y:S02]  /*1c00*/  SHF.R.U32.HI R64, RZ, 0xa, R9 ;  /* 0x0000000aff407819 */ /* 0x000fe40000011609 */
[----:B------:R-:W-:Y:S02]  /*1c10*/  LOP3.LUT R28, R33, 0x80008, R24, 0xf8, !PT ;  /* 0x00080008211c7812 */ /* 0x000fe400078ef818 */
[----:B------:R-:W-:-:S02]  /*1c20*/  LOP3.LUT R78, R77, 0x80008, R26, 0xf8, !PT ;  /* 0x000800084d4e7812 */ /* 0x000fc400078ef81a */
[----:B------:R-:W-:Y:S02]  /*1c30*/  LOP3.LUT R80, R31, 0x80008, R10, 0xf8, !PT ;  /* 0x000800081f507812 */ /* 0x000fe400078ef80a */
[C---:B------:R-:W-:Y:S02]  /*1c40*/  LOP3.LUT R9, R11.reuse, 0x3e003e0, RZ, 0xc0, !PT ;  /* 0x03e003e00b097812 */ /* 0x040fe400078ec0ff */
[----:B------:R-:W-:Y:S02]  /*1c50*/  LOP3.LUT R44, R11, 0x1f001f, RZ, 0xc0, !PT ;  /* 0x001f001f0b2c7812 */ /* 0x000fe400078ec0ff */
[----:B------:R-:W-:Y:S02]  /*1c60*/  SHF.R.U32.HI R49, RZ, 0xa, R11 ;  /* 0x0000000aff317819 */ /* 0x000fe4000001160b */
[C---:B------:R-:W-:Y:S02]  /*1c70*/  LOP3.LUT R70, R27.reuse, 0x3e003e0, RZ, 0xc0, !PT ;  /* 0x03e003e01b467812 */ /* 0x040fe400078ec0ff */
[----:B------:R-:W-:-:S02]  /*1c80*/  LOP3.LUT R43, R27, 0x1f001f, RZ, 0xc0, !PT ;  /* 0x001f001f1b2b7812 */ /* 0x000fc400078ec0ff */
[----:B------:R-:W-:Y:S02]  /*1c90*/  SHF.R.U32.HI R38, RZ, 0xa, R27 ;  /* 0x0000000aff267819 */ /* 0x000fe4000001161b */
[----:B------:R-:W-:Y:S02]  /*1ca0*/  LOP3.LUT R11, R32, 0x80008, R25, 0xf8, !PT ;  /* 0x00080008200b7812 */ /* 0x000fe400078ef819 */
[----:B------:R-:W-:Y:S02]  /*1cb0*/  LOP3.LUT R81, R69, 0x64006400, RZ, 0xfc, !PT ;  /* 0x6400640045517812 */ /* 0x000fe400078efcff */
[----:B------:R-:W-:Y:S02]  /*1cc0*/  LOP3.LUT R0, R34, 0x1f001f, RZ, 0xc0, !PT ;  /* 0x001f001f22007812 */ /* 0x000fe400078ec0ff */
[----:B------:R-:W-:Y:S02]  /*1cd0*/  LOP3.LUT R95, R8, 0x64006400, RZ, 0xfc, !PT ;  /* 0x64006400085f7812 */ /* 0x000fe400078efcff */
[----:B------:R-:W-:-:S02]  /*1ce0*/  LOP3.LUT R3, R34, 0x3e003e0, RZ, 0xc0, !PT ;  /* 0x03e003e022037812 */ /* 0x000fc400078ec0ff */
[----:B------:R-:W-:Y:S01]  /*1cf0*/  LOP3.LUT R68, R68, 0x1f001f, RZ, 0xc0, !PT ;  /* 0x001f001f44447812 */ /* 0x000fe200078ec0ff */
[----:B------:R-:W-:Y:S01]  /*1d00*/  HFMA2 R8, R95, R2.H0_H0, -48, -48 ;  /* 0xd200d2005f087431 */ /* 0x000fe20000040002 */
[----:B------:R-:W-:Y:S02]  /*1d10*/  LOP3.LUT R50, R50, 0x1f001f, RZ, 0xc0, !PT ;  /* 0x001f001f32327812 */ /* 0x000fe400078ec0ff */
[----:B------:R-:W-:Y:S02]  /*1d20*/  LOP3.LUT R48, R48, 0x1f001f, RZ, 0xc0, !PT ;  /* 0x001f001f30307812 */ /* 0x000fe400078ec0ff */
[C---:B------:R-:W-:Y:S02]  /*1d30*/  LOP3.LUT R12, R35.reuse, 0x3e003e0, RZ, 0xc0, !PT ;  /* 0x03e003e0230c7812 */ /* 0x040fe400078ec0ff */
[----:B------:R-:W-:Y:S02]  /*1d40*/  LOP3.LUT R21, R35, 0x1f001f, RZ, 0xc0, !PT ;  /* 0x001f001f23157812 */ /* 0x000fe400078ec0ff */
[----:B------:R-:W-:-:S02]  /*1d50*/  SHF.R.U32.HI R34, RZ, 0xa, R34 ;  /* 0x0000000aff227819 */ /* 0x000fc40000011622 */
[----:B------:R-:W-:Y:S02]  /*1d60*/  SHF.R.U32.HI R35, RZ, 0xa, R35 ;  /* 0x0000000aff237819 */ /* 0x000fe40000011623 */
[----:B------:R-:W-:Y:S02]  /*1d70*/  LOP3.LUT R59, R59, 0x64006400, RZ, 0xfc, !PT ;  /* 0x640064003b3b7812 */ /* 0x000fe400078efcff */
[----:B------:R-:W-:Y:S02]  /*1d80*/  LOP3.LUT R77, R3, 0x64006400, RZ, 0xfc, !PT ;  /* 0x64006400034d7812 */ /* 0x000fe400078efcff */
[----:B------:R-:W-:Y:S02]  /*1d90*/  LOP3.LUT R79, R57, 0x64006400, RZ, 0xfc, !PT ;  /* 0x64006400394f7812 */ /* 0x000fe400078efcff */
[----:B------:R-:W-:Y:S01]  /*1da0*/  LOP3.LUT R95, R44, 0x64006400, RZ, 0xfc, !PT ;  /* 0x640064002c5f7812 */ /* 0x000fe200078efcff */
[----:B------:R-:W-:Y:S01]  /*1db0*/  HFMA2 R77, R77, R2.H0_H0, -48, -48 ;  /* 0xd200d2004d4d7431 */ /* 0x000fe20000040002 */
[----:B------:R-:W-:-:S02]  /*1dc0*/  LOP3.LUT R103, R70, 0x64006400, RZ, 0xfc, !PT ;  /* 0x6400640046677812 */ /* 0x000fc400078efcff */
[----:B------:R-:W-:Y:S01]  /*1dd0*/  LOP3.LUT R105, R9, 0x64006400, RZ, 0xfc, !PT ;  /* 0x6400640009697812 */ /* 0x000fe200078efcff */
[----:B------:R-:W-:Y:S01]  /*1de0*/  HFMA2 R9, R81, R2.H0_H0, -48, -48 ;  /* 0xd200d20051097431 */ /* 0x000fe20000040002 */
[----:B------:R-:W-:Y:S02]  /*1df0*/  LOP3.LUT R51, R51, 0x64006400, RZ, 0xfc, !PT ;  /* 0x6400640033337812 */ /* 0x000fe400078efcff */
[----:B------:R-:W-:Y:S02]  /*1e00*/  LOP3.LUT R53, R53, 0x1f001f, RZ, 0xc0, !PT ;  /* 0x001f001f35357812 */ /* 0x000fe400078ec0ff */
[----:B------:R-:W-:Y:S01]  /*1e10*/  LOP3.LUT R44, R49, 0x1f001f, RZ, 0xc0, !PT ;  /* 0x001f001f312c7812 */ /* 0x000fe200078ec0ff */
[----:B------:R-:W-:Y:S01]  /*1e20*/  HADD2 R84, R51, -1040, -1040 ;  /* 0xe410e41033547430 */ /* 0x000fe20000000000 */
        /* <DEDUP_REMOVED lines=9> */
[----:B------:R-:W-:Y:S01]  /*1ec0*/  HFMA2 R59, R79, R2.H0_H0, -48, -48 ;  /* 0xd200d2004f3b7431 */ /* 0x000fe20000040002 */
        /* <DEDUP_REMOVED lines=26> */
[----:B------:R-:W-:-:S02]  /*2070*/  LOP3.LUT R39, R39, 0x64006400, RZ, 0xfc, !PT ;  /* 0x6400640027277812 */ /* 0x000fc400078efcff */
[----:B------:R-:W-:Y:S01]  /*2080*/  LOP3.LUT R41, R55, 0x64006400, RZ, 0xfc, !PT ;  /* 0x6400640037297812 */ /* 0x000fe200078efcff */
[----:B------:R-:W-:Y:S01]  /*2090*/  HADD2 R79, R79, -1040, -1040 ;  /* 0xe410e4104f4f7430 */ /* 0x000fe20000000000 */
[----:B------:R-:W-:Y:S02]  /*20a0*/  LOP3.LUT R81, R81, 0x64006400, RZ, 0xfc, !PT ;  /* 0x6400640051517812 */ /* 0x000fe400078efcff */
[----:B------:R-:W-:Y:S01]  /*20b0*/  LOP3.LUT R70, R70, 0x64006400, RZ, 0xfc, !PT ;  /* 0x6400640046467812 */ /* 0x000fe200078efcff */
[----:B------:R-:W-:Y:S01]  /*20c0*/  HADD2 R41, R41, -1040, -1040 ;  /* 0xe410e41029297430 */ /* 0x000fe20000000000 */
[----:B------:R-:W-:Y:S01]  /*20d0*/  ISETP.GE.AND P5, PT, R90, 0x2, PT ;  /* 0x000000025a00780c */ /* 0x000fe20003fa6270 */
[----:B------:R-:W-:Y:S02]  /*20e0*/  HADD2 R81, R81, -1040, -1040 ;  /* 0xe410e41051517430 */ /* 0x000fe40000000000 */
[----:B------:R-:W-:Y:S01]  /*20f0*/  HADD2 R70, R70, -1040, -1040 ;  /* 0xe410e41046467430 */ /* 0x000fe20000000000 */
[----:B--2---:R-:W-:-:S02]  /*2100*/  SHF.R.U32.HI R29, RZ, 0xb, R4 ;  /* 0x0000000bff1d7819 */ /* 0x004fc40000011604 */
[C---:B------:R-:W-:Y:S02]  /*2110*/  LOP3.LUT R10, R4.reuse, 0x3e003e0, RZ, 0xc0, !PT ;  /* 0x03e003e0040a7812 */ /* 0x040fe400078ec0ff */
[----:B------:R-:W-:Y:S02]  /*2120*/  LOP3.LUT R24, R4, 0x1f001f, RZ, 0xc0, !PT ;  /* 0x001f001f04187812 */ /* 0x000fe400078ec0ff */
[----:B------:R-:W-:Y:S02]  /*2130*/  SHF.R.U32.HI R26, RZ, 0xa, R4 ;  /* 0x0000000aff1a7819 */ /* 0x000fe40000011604 */
[----:B------:R-:W-:Y:S02]  /*2140*/  SHF.R.U32.HI R30, RZ, 0xb, R5 ;  /* 0x0000000bff1e7819 */ /* 0x000fe40000011605 */
[C---:B------:R-:W-:Y:S02]  /*2150*/  LOP3.LUT R4, R5.reuse, 0x3e003e0, RZ, 0xc0, !PT ;  /* 0x03e003e005047812 */ /* 0x040fe400078ec0ff */
[----:B------:R-:W-:-:S02]  /*2160*/  LOP3.LUT R25, R5, 0x1f001f, RZ, 0xc0, !PT ;  /* 0x001f001f05197812 */ /* 0x000fc400078ec0ff */
[----:B------:R-:W-:Y:S02]  /*2170*/  SHF.R.U32.HI R27, RZ, 0xa, R5 ;  /* 0x0000000aff1b7819 */ /* 0x000fe40000011605 */
[----:B------:R-:W-:Y:S02]  /*2180*/  SHF.R.U32.HI R5, RZ, 0xb, R6 ;  /* 0x0000000bff057819 */ /* 0x000fe40000011606 */
[----:B------:R-:W-:Y:S02]  /*2190*/  LOP3.LUT R30, R11, 0x100010, R30, 0xf8, !PT ;  /* 0x001000100b1e7812 */ /* 0x000fe400078ef81e */
[----:B------:R-:W-:Y:S02]  /*21a0*/  LOP3.LUT R69, R4, 0x64006400, RZ, 0xfc, !PT ;  /* 0x6400640004457812 */ /* 0x000fe400078efcff */
[----:B------:R-:W-:Y:S02]  /*21b0*/  LOP3.LUT R29, R28, 0x100010, R29, 0xf8, !PT ;  /* 0x001000101c1d7812 */ /* 0x000fe400078ef81d */
[----:B------:R-:W-:Y:S01]  /*21c0*/  LOP3.LUT R11, R71, 0x64006400, RZ, 0xfc, !PT ;  /* 0x64006400470b7812 */ /* 0x000fe200078efcff */
[----:B------:R-:W-:Y:S01]  /*21d0*/  HFMA2 R4, R69, R2.H0_H0, -48, -48 ;  /* 0xd200d20045047431 */ /* 0x000fe20000040002 */
[----:B------:R-:W-:-:S02]  /*21e0*/  LOP3.LUT R28, R78, 0x100010, R5, 0xf8, !PT ;  /* 0x001000104e1c7812 */ /* 0x000fc400078ef805 */
[----:B------:R-:W-:Y:S01]  /*21f0*/  LOP3.LUT R71, R74, 0x64006400, RZ, 0xfc, !PT ;  /* 0x640064004a477812 */ /* 0x000fe200078efcff */
[-C--:B------:R-:W-:Y:S01]  /*2200*/  HFMA2 R11, R11, R2.reuse.H0_H0, -48, -48 ;  /* 0xd200d2000b0b7431 */ /* 0x080fe20000040002 */
[----:B------:R-:W-:Y:S01]  /*2210*/  LOP3.LUT R5, R72, 0x64006400, RZ, 0xfc, !PT ;  /* 0x6400640048057812 */ /* 0x000fe200078efcff */
[----:B------:R-:W-:Y:S01]  /*2220*/  HADD2 R74, R39, -1040, -1040 ;  /* 0xe410e410274a7430 */ /* 0x000fe20000000000 */
[--C-:B------:R-:W-:Y:S02]  /*2230*/  SHF.R.U32.HI R31, RZ, 0xb, R7.reuse ;  /* 0x0000000bff1f7819 */ /* 0x100fe40000011607 */
[----:B------:R-:W-:Y:S01]  /*2240*/  LOP3.LUT R72, R0, 0x64006400, RZ, 0xfc, !PT ;  /* 0x6400640000487812 */ /* 0x000fe200078efcff */
[----:B------:R-:W-:Y:S01]  /*2250*/  HFMA2 R57, R5, R2.H0_H0, -48, -48 ;  /* 0xd200d20005397431 */ /* 0x000fe20000040002 */
[----:B------:R-:W-:Y:S02]  /*2260*/  SHF.R.U32.HI R33, RZ, 0xa, R6 ;  /* 0x0000000aff217819 */ /* 0x000fe40000011606 */
[----:B------:R-:W-:Y:S01]  /*2270*/  SHF.R.U32.HI R37, RZ, 0xa, R7 ;  /* 0x0000000aff257819 */ /* 0x000fe20000011607 */
[----:B------:R-:W-:Y:S01]  /*2280*/  HADD2 R72, R72, -1040, -1040 ;  /* 0xe410e41048487430 */ /* 0x000fe20000000000 */
[----:B------:R-:W-:-:S02]  /*2290*/  LOP3.LUT R0, R46, 0x1f001f, RZ, 0xc0, !PT ;  /* 0x001f001f2e007812 */ /* 0x000fc400078ec0ff */
[----:B------:R-:W-:Y:S01]  /*22a0*/  LOP3.LUT R3, R10, 0x64006400, RZ, 0xfc, !PT ;  /* 0x640064000a037812 */ /* 0x000fe200078efcff */
[-C--:B------:R-:W-:Y:S01]  /*22b0*/  HFMA2 R10, R71, R2.reuse.H0_H0, -48, -48 ;  /* 0xd200d200470a7431 */ /* 0x080fe20000040002 */
[----:B------:R-:W-:Y:S02]  /*22c0*/  LOP3.LUT R69, R65, 0x1f001f, RZ, 0xc0, !PT ;  /* 0x001f001f41457812 */ /* 0x000fe400078ec0ff */
[----:B------:R-:W-:Y:S01]  /*22d0*/  LOP3.LUT R46, R68, 0x64006400, RZ, 0xfc, !PT ;  /* 0x64006400442e7812 */ /* 0x000fe200078efcff */
[----:B------:R-:W-:Y:S01]  /*22e0*/  HFMA2 R5, R3, R2.H0_H0, -48, -48 ;  /* 0xd200d20003057431 */ /* 0x000fe20000040002 */
[----:B------:R-:W-:Y:S02]  /*22f0*/  LOP3.LUT R68, R48, 0x64006400, RZ, 0xfc, !PT ;  /* 0x6400640030447812 */ /* 0x000fe400078efcff */
[C---:B------:R-:W-:Y:S02]  /*2300*/  LOP3.LUT R76, R6.reuse, 0x3e003e0, RZ, 0xc0, !PT ;  /* 0x03e003e0064c7812 */ /* 0x040fe400078ec0ff */
[----:B------:R-:W-:Y:S01]  /*2310*/  LOP3.LUT R32, R6, 0x1f001f, RZ, 0xc0, !PT ;  /* 0x001f001f06207812 */ /* 0x000fe200078ec0ff */
[----:B------:R-:W-:Y:S01]  /*2320*/  HADD2 R68, R68, -1040, -1040 ;  /* 0xe410e41044447430 */ /* 0x000fe20000000000 */
[----:B------:R-:W-:-:S02]  /*2330*/  LOP3.LUT R36, R7, 0x1f001f, RZ, 0xc0, !PT ;  /* 0x001f001f07247812 */ /* 0x000fc400078ec0ff */
[----:B------:R-:W-:Y:S02]  /*2340*/  LOP3.LUT R31, R80, 0x100010, R31, 0xf8, !PT ;  /* 0x00100010501f7812 */ /* 0x000fe400078ef81f */
[----:B------:R-:W-:Y:S02]  /*2350*/  LOP3.LUT R71, R21, 0x64006400, RZ, 0xfc, !PT ;  /* 0x6400640015477812 */ /* 0x000fe400078efcff */
[----:B------:R-:W-:Y:S02]  /*2360*/  LOP3.LUT R48, R24, 0x64006400, RZ, 0xfc, !PT ;  /* 0x6400640018307812 */ /* 0x000fe400078efcff */
[----:B------:R-:W-:Y:S01]  /*2370*/  LOP3.LUT R50, R25, 0x64006400, RZ, 0xfc, !PT ;  /* 0x6400640019327812 */ /* 0x000fe200078efcff */
[----:B------:R-:W-:Y:S01]  /*2380*/  HADD2 R71, R71, -1040, -1040 ;  /* 0xe410e41047477430 */ /* 0x000fe20000000000 */
        /* <DEDUP_REMOVED lines=9> */
[-C--:B------:R-:W-:Y:S01]  /*2420*/  HFMA2 R56, R73, R2.reuse.H0_H0, -48, -48 ;  /* 0xd200d20049387431 */ /* 0x080fe20000040002 */
        /* <DEDUP_REMOVED lines=38> */
[----:B------:R-:W-:Y:S02]  /*2690*/  HFMA2 R2, R107, R2.H0_H0, -48, -48 ;  /* 0xd200d2006b027431 */ /* 0x000fe40000040002 */
        /* <DEDUP_REMOVED lines=93> */
.L_x_147:
[----:B------:R-:W-:Y:S05]  /*2c70*/  @!P5 BRA `(.L_x_146) ;  /* 0x0000000c00a4d947 */ /* 0x000fea0003800000 */
[----:B------:R-:W-:Y:S01]  /*2c80*/  ISETP.GE.AND P5, PT, R90, 0x3, PT ;  /* 0x000000035a00780c */ /* 0x000fe20003fa6270 */
[----:B------:R-:W-:-:S12]  /*2c90*/  @!P3 BRA `(.L_x_148) ;  /* 0x000000040030b947 */ /* 0x000fd80003800000 */
        /* <DEDUP_REMOVED lines=76> */
.L_x_148:
[----:B------:R-:W-:Y:S05]  /*3160*/  @!P5 BRA `(.L_x_146) ;  /* 0x000000080068d947 */ /* 0x000fea0003800000 */
        /* <DEDUP_REMOVED lines=77> */
.L_x_149:
        /* <DEDUP_REMOVED lines=77> */
.L_x_146:
[----:B------:R-:W-:Y:S01]  /*3b10*/  IADD3 R89, R89, 0x20, RZ ;  /* 0x0000002059597810 */ /* 0x000fe20007ffe0ff */
[----:B------:R-:W-:Y:S01]  /*3b20*/  IMAD.WIDE R92, R85, 0x4, R92 ;  /* 0x00000004555c7825 */ /* 0x000fe200078e025c */
[----:B------:R-:W-:Y:S02]  /*3b30*/  UIADD3 UR4, UR4, 0x40, URZ ;  /* 0x0000004004047890 */ /* 0x000fe4000fffe03f */
[C---:B------:R-:W-:Y:S01]  /*3b40*/  ISETP.GE.AND P5, PT, R89.reuse, UR5, PT ;  /* 0x0000000559007c0c */ /* 0x040fe2000bfa6270 */
[----:B-----5:R-:W-:Y:S01]  /*3b50*/  IMAD.MOV.U32 R32, RZ, RZ, R92 ;  /* 0x000000ffff207224 */ /* 0x020fe200078e005c */
[----:B------:R-:W-:Y:S02]  /*3b60*/  ISETP.LT.AND P6, PT, R89, R88, PT ;  /* 0x000000585900720c */ /* 0x000fe40003fc1270 */
[----:B------:R-:W-:-:S11]  /*3b70*/  MOV R33, R93 ;  /* 0x0000005d00217202 */ /* 0x000fd60000000f00 */
[----:B------:R-:W-:Y:S05]  /*3b80*/  @!P5 BRA P6, `(.L_x_150) ;  /* 0xffffffd800bcd947 */ /* 0x000fea000303ffff */
.L_x_145:
        /* <DEDUP_REMOVED lines=15> */
[----:B------:R-:W-:-:S05]  /*3c80*/  IMAD.MOV.U32 R2, RZ, RZ, R4 ;  /* 0x000000ffff027224 */ /* 0x000fca00078e0004 */
[----:B------:R-:W-:-:S07]  /*3c90*/  MOV R0, R2 ;  /* 0x0000000200007202 */ /* 0x000fce0000000f00 */
.L_x_154:
[----:B------:R-:W0:Y:S02]  /*3ca0*/  LDS R2, [R0] ;  /* 0x0000000000027984 */ /* 0x000e240000000800 */
[----:B0-----:R-:W-:-:S06]  /*3cb0*/  HADD2 R3, R2, R20 ;  /* 0x0000001402037230 */ /* 0x001fcc0000000000 */
[----:B------:R-:W0:Y:S02]  /*3cc0*/  ATOMS.CAST.SPIN R3, [R0], R2, R3 ;  /* 0x000000020003738d */ /* 0x000e240001800003 */
[----:B0-----:R-:W-:-:S13]  /*3cd0*/  ISETP.EQ.U32.AND P0, PT, R3, 0x1, PT ;  /* 0x000000010300780c */ /* 0x001fda0003f02070 */
[----:B------:R-:W-:Y:S05]  /*3ce0*/  @!P0 BRA `(.L_x_154) ;  /* 0xfffffffc00ec8947 */ /* 0x000fea000383ffff */
[----:B------:R-:W-:Y:S05]  /*3cf0*/  BRA `(.L_x_152) ;  /* 0x00000000000c7947 */ /* 0x000fea0003800000 */
.L_x_153:
[----:B------:R-:W2:Y:S02]  /*3d00*/  LD.E R0, desc[UR8][R4.64] ;  /* 0x0000000804007980 */ /* 0x000ea4000c101900 */
[----:B--2---:R-:W-:-:S05]  /*3d10*/  IADD3 R3, R20, R0, RZ ;  /* 0x0000000014037210 */ /* 0x004fca0007ffe0ff */
[----:B------:R0:W-:Y:S02]  /*3d20*/  ST.E desc[UR8][R4.64], R3 ;  /* 0x0000000304007985 */ /* 0x0001e4000c101908 */
.L_x_152:
[----:B------:R-:W-:Y:S05]  /*3d30*/  BSYNC B0 ;  /* 0x0000000000007941 */ /* 0x000fea0003800000 */
.L_x_151:
[----:B------:R1:W-:Y:S01]  /*3d40*/  ATOM.E.ADD.F16x2.RN.STRONG.GPU P0, RZ, desc[UR8][R4.64+0x4], R19 ;  /* 0x0000041304ff79a2 */ /* 0x0003e2000810e1c8 */
[----:B------:R-:W-:Y:S04]  /*3d50*/  BSSY B0, `(.L_x_155) ;  /* 0x000000f000007945 */ /* 0x000fe80003800000 */
[----:B-1----:R-:W-:Y:S05]  /*3d60*/  @P0 BRA `(.L_x_156) ;  /* 0x0000000000340947 */ /* 0x002fea0003800000 */
[----:B------:R-:W1:Y:S02]  /*3d70*/  QSPC.E.S P0, RZ, [R4+0x4] ;  /* 0x0000040004ff73aa */ /* 0x000e640000000500 */
[----:B-1----:R-:W-:Y:S05]  /*3d80*/  @!P0 BRA `(.L_x_157) ;  /* 0x0000000000208947 */ /* 0x002fea0003800000 */
[----:B------:R-:W-:-:S04]  /*3d90*/  MOV R2, R4 ;  /* 0x0000000400027202 */ /* 0x000fc80000000f00 */
[----:B------:R-:W-:-:S07]  /*3da0*/  MOV R0, R2 ;  /* 0x0000000200007202 */ /* 0x000fce0000000f00 */
.L_x_158:
[----:B------:R-:W0:Y:S02]  /*3db0*/  LDS R2, [R0+0x4] ;  /* 0x0000040000027984 */ /* 0x000e240000000800 */
[----:B0-----:R-:W-:-:S10]  /*3dc0*/  HFMA2.MMA R3, R2, 1, 1, R19 ;  /* 0x3c003c0002037835 */ /* 0x001fd40000000013 */
[----:B------:R-:W0:Y:S02]  /*3dd0*/  ATOMS.CAST.SPIN R3, [R0+0x4], R2, R3 ;  /* 0x000004020003738d */ /* 0x000e240001800003 */
[----:B0-----:R-:W-:-:S13]  /*3de0*/  ISETP.EQ.U32.AND P0, PT, R3, 0x1, PT ;  /* 0x000000010300780c */ /* 0x001fda0003f02070 */
[----:B------:R-:W-:Y:S05]  /*3df0*/  @!P0 BRA `(.L_x_158) ;  /* 0xfffffffc00ec8947 */ /* 0x000fea000383ffff */
[----:B------:R-:W-:Y:S05]  /*3e00*/  BRA `(.L_x_156) ;  /* 0x00000000000c7947 */ /* 0x000fea0003800000 */
.L_x_157:
[----:B------:R-:W0:Y:S02]  /*3e10*/  LD.E R0, desc[UR8][R4.64+0x4] ;  /* 0x0000040804007980 */ /* 0x000e24000c101900 */
[----:B0-----:R-:W-:-:S05]  /*3e20*/  IADD3 R3, R19, R0, RZ ;  /* 0x0000000013037210 */ /* 0x001fca0007ffe0ff */
[----:B------:R1:W-:Y:S02]  /*3e30*/  ST.E desc[UR8][R4.64+0x4], R3 ;  /* 0x0000040304007985 */ /* 0x0003e4000c101908 */
.L_x_156:
[----:B------:R-:W-:Y:S05]  /*3e40*/  BSYNC B0 ;  /* 0x0000000000007941 */ /* 0x000fea0003800000 */
.L_x_155:
        /* <DEDUP_REMOVED lines=8> */
[----:B------:R-:W-:-:S05]  /*3ed0*/  IMAD.MOV.U32 R2, RZ, RZ, R4 ;  /* 0x000000ffff027224 */ /* 0x000fca00078e0004 */
[----:B------:R-:W-:-:S07]  /*3ee0*/  MOV R0, R2 ;  /* 0x0000000200007202 */ /* 0x000fce0000000f00 */
.L_x_162:
[----:B------:R-:W0:Y:S02]  /*3ef0*/  LDS R2, [R0] ;  /* 0x0000000000027984 */ /* 0x000e240000000800 */
[----:B0-----:R-:W-:-:S06]  /*3f00*/  HADD2 R3, R2, R18 ;  /* 0x0000001202037230 */ /* 0x001fcc0000000000 */
[----:B------:R-:W0:Y:S02]  /*3f10*/  ATOMS.CAST.SPIN R3, [R0], R2, R3 ;  /* 0x000000020003738d */ /* 0x000e240001800003 */
[----:B0-----:R-:W-:-:S13]  /*3f20*/  ISETP.EQ.U32.AND P0, PT, R3, 0x1, PT ;  /* 0x000000010300780c */ /* 0x001fda0003f02070 */
[----:B------:R-:W-:Y:S05]  /*3f30*/  @!P0 BRA `(.L_x_162) ;  /* 0xfffffffc00ec8947 */ /* 0x000fea000383ffff */
[----:B------:R-:W-:Y:S05]  /*3f40*/  BRA `(.L_x_160) ;  /* 0x00000000000c7947 */ /* 0x000fea0003800000 */
.L_x_161:
[----:B------:R-:W2:Y:S02]  /*3f50*/  LD.E R0, desc[UR8][R4.64] ;  /* 0x0000000804007980 */ /* 0x000ea4000c101900 */
[----:B--2---:R-:W-:-:S05]  /*3f60*/  IADD3 R3, R18, R0, RZ ;  /* 0x0000000012037210 */ /* 0x004fca0007ffe0ff */
[----:B------:R0:W-:Y:S02]  /*3f70*/  ST.E desc[UR8][R4.64], R3 ;  /* 0x0000000304007985 */ /* 0x0001e4000c101908 */
.L_x_160:
[----:B------:R-:W-:Y:S05]  /*3f80*/  BSYNC B0 ;  /* 0x0000000000007941 */ /* 0x000fea0003800000 */
.L_x_159:
[----:B------:R1:W-:Y:S01]  /*3f90*/  ATOM.E.ADD.F16x2.RN.STRONG.GPU P0, RZ, desc[UR8][R4.64+0x4], R17 ;  /* 0x0000041104ff79a2 */ /* 0x0003e2000810e1c8 */
[----:B------:R-:W-:Y:S04]  /*3fa0*/  BSSY B0, `(.L_x_163) ;  /* 0x000000f000007945 */ /* 0x000fe80003800000 */
[----:B-1----:R-:W-:Y:S05]  /*3fb0*/  @P0 BRA `(.L_x_164) ;  /* 0x0000000000340947 */ /* 0x002fea0003800000 */
[----:B------:R-:W1:Y:S02]  /*3fc0*/  QSPC.E.S P0, RZ, [R4+0x4] ;  /* 0x0000040004ff73aa */ /* 0x000e640000000500 */
[----:B-1----:R-:W-:Y:S05]  /*3fd0*/  @!P0 BRA `(.L_x_165) ;  /* 0x0000000000208947 */ /* 0x002fea0003800000 */
[----:B------:R-:W-:-:S04]  /*3fe0*/  MOV R2, R4 ;  /* 0x0000000400027202 */ /* 0x000fc80000000f00 */
[----:B------:R-:W-:-:S07]  /*3ff0*/  MOV R0, R2 ;  /* 0x0000000200007202 */ /* 0x000fce0000000f00 */
.L_x_166:
[----:B------:R-:W0:Y:S02]  /*4000*/  LDS R2, [R0+0x4] ;  /* 0x0000040000027984 */ /* 0x000e240000000800 */
[----:B0-----:R-:W-:-:S10]  /*4010*/  HFMA2.MMA R3, R2, 1, 1, R17 ;  /* 0x3c003c0002037835 */ /* 0x001fd40000000011 */
[----:B------:R-:W0:Y:S02]  /*4020*/  ATOMS.CAST.SPIN R3, [R0+0x4], R2, R3 ;  /* 0x000004020003738d */ /* 0x000e240001800003 */
[----:B0-----:R-:W-:-:S13]  /*4030*/  ISETP.EQ.U32.AND P0, PT, R3, 0x1, PT ;  /* 0x000000010300780c */ /* 0x001fda0003f02070 */
[----:B------:R-:W-:Y:S05]  /*4040*/  @!P0 BRA `(.L_x_166) ;  /* 0xfffffffc00ec8947 */ /* 0x000fea000383ffff */
[----:B------:R-:W-:Y:S05]  /*4050*/  BRA `(.L_x_164) ;  /* 0x00000000000c7947 */ /* 0x000fea0003800000 */
.L_x_165:
[----:B------:R-:W0:Y:S02]  /*4060*/  LD.E R0, desc[UR8][R4.64+0x4] ;  /* 0x0000040804007980 */ /* 0x000e24000c101900 */
[----:B0-----:R-:W-:-:S05]  /*4070*/  IADD3 R3, R17, R0, RZ ;  /* 0x0000000011037210 */ /* 0x001fca0007ffe0ff */
[----:B------:R1:W-:Y:S02]  /*4080*/  ST.E desc[UR8][R4.64+0x4], R3 ;  /* 0x0000040304007985 */ /* 0x0003e4000c101908 */
.L_x_164:
[----:B------:R-:W-:Y:S05]  /*4090*/  BSYNC B0 ;  /* 0x0000000000007941 */ /* 0x000fea0003800000 */
.L_x_163:
        /* <DEDUP_REMOVED lines=10> */
.L_x_170:
[----:B------:R-:W0:Y:S02]  /*4140*/  LDS R2, [R0] ;  /* 0x0000000000027984 */ /* 0x000e240000000800 */
[----:B0-----:R-:W-:-:S06]  /*4150*/  HADD2 R3, R2, R16 ;  /* 0x0000001002037230 */ /* 0x001fcc0000000000 */
[----:B------:R-:W0:Y:S02]  /*4160*/  ATOMS.CAST.SPIN R3, [R0], R2, R3 ;  /* 0x000000020003738d */ /* 0x000e240001800003 */
[----:B0-----:R-:W-:-:S13]  /*4170*/  ISETP.EQ.U32.AND P0, PT, R3, 0x1, PT ;  /* 0x000000010300780c */ /* 0x001fda0003f02070 */
[----:B------:R-:W-:Y:S05]  /*4180*/  @!P0 BRA `(.L_x_170) ;  /* 0xfffffffc00ec8947 */ /* 0x000fea000383ffff */
[----:B------:R-:W-:Y:S05]  /*4190*/  BRA `(.L_x_168) ;  /* 0x00000000000c7947 */ /* 0x000fea0003800000 */
.L_x_169:
[----:B------:R-:W2:Y:S02]  /*41a0*/  LD.E R0, desc[UR8][R4.64] ;  /* 0x0000000804007980 */ /* 0x000ea4000c101900 */
[----:B--2---:R-:W-:-:S05]  /*41b0*/  IADD3 R3, R16, R0, RZ ;  /* 0x0000000010037210 */ /* 0x004fca0007ffe0ff */
[----:B------:R0:W-:Y:S02]  /*41c0*/  ST.E desc[UR8][R4.64], R3 ;  /* 0x0000000304007985 */ /* 0x0001e4000c101908 */
.L_x_168:
[----:B------:R-:W-:Y:S05]  /*41d0*/  BSYNC B0 ;  /* 0x0000000000007941 */ /* 0x000fea0003800000 */
.L_x_167:
[----:B------:R1:W-:Y:S01]  /*41e0*/  ATOM.E.ADD.F16x2.RN.STRONG.GPU P0, RZ, desc[UR8][R4.64+0x4], R15 ;  /* 0x0000040f04ff79a2 */ /* 0x0003e2000810e1c8 */
[----:B------:R-:W-:Y:S04]  /*41f0*/  BSSY B0, `(.L_x_171) ;  /* 0x000000f000007945 */ /* 0x000fe80003800000 */
[----:B-1----:R-:W-:Y:S05]  /*4200*/  @P0 BRA `(.L_x_172) ;  /* 0x0000000000340947 */ /* 0x002fea0003800000 */
[----:B------:R-:W1:Y:S02]  /*4210*/  QSPC.E.S P0, RZ, [R4+0x4] ;  /* 0x0000040004ff73aa */ /* 0x000e640000000500 */
[----:B-1----:R-:W-:Y:S05]  /*4220*/  @!P0 BRA `(.L_x_173) ;  /* 0x0000000000208947 */ /* 0x002fea0003800000 */
[----:B------:R-:W-:-:S04]  /*4230*/  MOV R2, R4 ;  /* 0x0000000400027202 */ /* 0x000fc80000000f00 */
[----:B------:R-:W-:-:S07]  /*4240*/  MOV R0, R2 ;  /* 0x0000000200007202 */ /* 0x000fce0000000f00 */
.L_x_174:
[----:B------:R-:W0:Y:S02]  /*4250*/  LDS R2, [R0+0x4] ;  /* 0x0000040000027984 */ /* 0x000e240000000800 */
[----:B0-----:R-:W-:-:S10]  /*4260*/  HFMA2.MMA R3, R2, 1, 1, R15 ;  /* 0x3c003c0002037835 */ /* 0x001fd4000000000f */
[----:B------:R-:W0:Y:S02]  /*4270*/  ATOMS.CAST.SPIN R3, [R0+0x4], R2, R3 ;  /* 0x000004020003738d */ /* 0x000e240001800003 */
[----:B0-----:R-:W-:-:S13]  /*4280*/  ISETP.EQ.U32.AND P0, PT, R3, 0x1, PT ;  /* 0x000000010300780c */ /* 0x001fda0003f02070 */
[----:B------:R-:W-:Y:S05]  /*4290*/  @!P0 BRA `(.L_x_174) ;  /* 0xfffffffc00ec8947 */ /* 0x000fea000383ffff */
[----:B------:R-:W-:Y:S05]  /*42a0*/  BRA `(.L_x_172) ;  /* 0x00000000000c7947 */ /* 0x000fea0003800000 */
.L_x_173:
[----:B------:R-:W0:Y:S02]  /*42b0*/  LD.E R0, desc[UR8][R4.64+0x4] ;  /* 0x0000040804007980 */ /* 0x000e24000c101900 */
[----:B0-----:R-:W-:-:S05]  /*42c0*/  IADD3 R3, R15, R0, RZ ;  /* 0x000000000f037210 */ /* 0x001fca0007ffe0ff */
[----:B------:R1:W-:Y:S02]  /*42d0*/  ST.E desc[UR8][R4.64+0x4], R3 ;  /* 0x0000040304007985 */ /* 0x0003e4000c101908 */
.L_x_172:
[----:B------:R-:W-:Y:S05]  /*42e0*/  BSYNC B0 ;  /* 0x0000000000007941 */ /* 0x000fea0003800000 */
.L_x_171:
        /* <DEDUP_REMOVED lines=10> */
.L_x_178:
[----:B------:R-:W0:Y:S02]  /*4390*/  LDS R2, [R0] ;  /* 0x0000000000027984 */ /* 0x000e240000000800 */
[----:B0-----:R-:W-:-:S06]  /*43a0*/  HADD2 R3, R2, R14 ;  /* 0x0000000e02037230 */ /* 0x001fcc0000000000 */
[----:B------:R-:W0:Y:S02]  /*43b0*/  ATOMS.CAST.SPIN R3, [R0], R2, R3 ;  /* 0x000000020003738d */ /* 0x000e240001800003 */
[----:B0-----:R-:W-:-:S13]  /*43c0*/  ISETP.EQ.U32.AND P0, PT, R3, 0x1, PT ;  /* 0x000000010300780c */ /* 0x001fda0003f02070 */
[----:B------:R-:W-:Y:S05]  /*43d0*/  @!P0 BRA `(.L_x_178) ;  /* 0xfffffffc00ec8947 */ /* 0x000fea000383ffff */
[----:B------:R-:W-:Y:S05]  /*43e0*/  BRA `(.L_x_176) ;  /* 0x00000000000c7947 */ /* 0x000fea0003800000 */
.L_x_177:
[----:B------:R-:W2:Y:S02]  /*43f0*/  LD.E R0, desc[UR8][R4.64] ;  /* 0x0000000804007980 */ /* 0x000ea4000c101900 */
[----:B--2---:R-:W-:-:S05]  /*4400*/  IADD3 R3, R14, R0, RZ ;  /* 0x000000000e037210 */ /* 0x004fca0007ffe0ff */
[----:B------:R0:W-:Y:S02]  /*4410*/  ST.E desc[UR8][R4.64], R3 ;  /* 0x0000000304007985 */ /* 0x0001e4000c101908 */
.L_x_176:
[----:B------:R-:W-:Y:S05]  /*4420*/  BSYNC B0 ;  /* 0x0000000000007941 */ /* 0x000fea0003800000 */
.L_x_175:
[----:B------:R1:W-:Y:S02]  /*4430*/  ATOM.E.ADD.F16x2.RN.STRONG.GPU P0, RZ, desc[UR8][R4.64+0x4], R13 ;  /* 0x0000040d04ff79a2 */ /* 0x0003e4000810e1c8 */
[----:B-1----:R-:W-:Y:S05]  /*4440*/  @P0 EXIT ;  /* 0x000000000000094d */ /* 0x002fea0003800000 */
[----:B------:R-:W1:Y:S02]  /*4450*/  QSPC.E.S P0, RZ, [R4+0x4] ;  /* 0x0000040004ff73aa */ /* 0x000e640000000500 */
[----:B-1----:R-:W-:Y:S05]  /*4460*/  @!P0 BRA `(.L_x_179) ;  /* 0x0000000000208947 */ /* 0x002fea0003800000 */
[----:B------:R-:W-:-:S04]  /*4470*/  MOV R2, R4 ;  /* 0x0000000400027202 */ /* 0x000fc80000000f00 */
[----:B------:R-:W-:-:S07]  /*4480*/  MOV R0, R2 ;  /* 0x0000000200007202 */ /* 0x000fce0000000f00 */
.L_x_180:
[----:B------:R-:W0:Y:S02]  /*4490*/  LDS R2, [R0+0x4] ;  /* 0x0000040000027984 */ /* 0x000e240000000800 */
[----:B0-----:R-:W-:-:S10]  /*44a0*/  HFMA2.MMA R3, R2, 1, 1, R13 ;  /* 0x3c003c0002037835 */ /* 0x001fd4000000000d */
[----:B------:R-:W0:Y:S02]  /*44b0*/  ATOMS.CAST.SPIN R3, [R0+0x4], R2, R3 ;  /* 0x000004020003738d */ /* 0x000e240001800003 */
[----:B0-----:R-:W-:-:S13]  /*44c0*/  ISETP.EQ.U32.AND P0, PT, R3, 0x1, PT ;  /* 0x000000010300780c */ /* 0x001fda0003f02070 */
[----:B------:R-:W-:Y:S05]  /*44d0*/  @!P0 BRA `(.L_x_180) ;  /* 0xfffffffc00ec8947 */ /* 0x000fea000383ffff */
[----:B------:R-:W-:Y:S05]  /*44e0*/  EXIT ;  /* 0x000000000000794d */ /* 0x000fea0003800000 */
.L_x_179:
[----:B------:R-:W0:Y:S02]  /*44f0*/  LD.E R0, desc[UR8][R4.64+0x4] ;  /* 0x0000040804007980 */ /* 0x000e24000c101900 */
[----:B0-----:R-:W-:-:S05]  /*4500*/  IADD3 R3, R13, R0, RZ ;  /* 0x000000000d037210 */ /* 0x001fca0007ffe0ff */
[----:B------:R-:W-:Y:S01]  /*4510*/  ST.E desc[UR8][R4.64+0x4], R3 ;  /* 0x0000040304007985 */ /* 0x000fe2000c101908 */
[----:B------:R-:W-:Y:S05]  /*4520*/  EXIT ;  /* 0x000000000000794d */ /* 0x000fea0003800000 */
.L_x_181:
        /* <DEDUP_REMOVED lines=13> */
.L_x_3662:


//--------------------- .text._Z23gemm_half_q_half_kernelILi4ELi24ELb1ELb0ELi64EEvPK6__halfPKjS4_S2_PS0_iiiiPKtS7_iiiiiibS2_i --------------------------
	.section	.text._Z23gemm_half_q_half_kernelILi4ELi24ELb1ELb0ELi64EEvPK6__halfPKjS4_S2_PS0_iiiiPKtS7_iiiiiibS2_i,"ax",@progbits
	.align	128
        .global         _Z23gemm_half_q_half_kernelILi4ELi24ELb1ELb0ELi64EEvPK6__halfPKjS4_S2_PS0_iiiiPKtS7_iiiiiibS2_i
        .type           _Z23gemm_half_q_half_kernelILi4ELi24ELb1ELb0ELi64EEvPK6__halfPKjS4_S2_PS0_iiiiPKtS7_iiiiiibS2_i,@function
        .size           _Z23gemm_half_q_half_kernelILi4ELi24ELb1ELb0ELi64EEvPK6__halfPKjS4_S2_PS0_iiiiPKtS7_iiiiiibS2_i,(.L_x_3663 - _Z23gemm_half_q_half_kernelILi4ELi24ELb1ELb0ELi64EEvPK6__halfPKjS4_S2_PS0_iiiiPKtS7_iiiiiibS2_i)
        .other          _Z23gemm_half_q_half_kernelILi4ELi24ELb1ELb0ELi64EEvPK6__halfPKjS4_S2_PS0_iiiiPKtS7_iiiiiibS2_i,@"STO_CUDA_ENTRY STV_DEFAULT"
_Z23gemm_half_q_half_kernelILi4ELi24ELb1ELb0ELi64EEvPK6__halfPKjS4_S2_PS0_iiiiPKtS7_iiiiiibS2_i:
.text._Z23gemm_half_q_half_kernelILi4ELi24ELb1ELb0ELi64EEvPK6__halfPKjS4_S2_PS0_iiiiPKtS7_iiiiiibS2_i:
        /* <DEDUP_REMOVED lines=12> */
[----:B------:R-:W-:Y:S02]  /*00c0*/  PRMT R89, RZ, 0x7610, R89 ;  /* 0x00007610ff597816 */ /* 0x000fe40000000059 */
[----:B------:R-:W-:Y:S01]  /*00d0*/  PRMT R4, RZ, 0x7610, R4 ;  /* 0x00007610ff047816 */ /* 0x000fe20000000004 */
[----:B-1----:R-:W-:-:S05]  /*00e0*/  IMAD R96, R0, -0x4, R7 ;  /* 0xfffffffc00607824 */ /* 0x002fca00078e0207 */
[C---:B------:R-:W-:Y:S02]  /*00f0*/  ISETP.GE.AND P1, PT, R96.reuse, 0x1, PT ;  /* 0x000000016000780c */ /* 0x040fe40003f26270 */
[----:B------:R-:W-:Y:S02]  /*0100*/  VIMNMX R95, R96, 0x4, PT ;  /* 0x00000004605f7848 */ /* 0x000fe40003fe0100 */
[----:B0-----:R-:W-:Y:S02]  /*0110*/  LEA R2, R2, R3, 0x6 ;  /* 0x0000000302027211 */ /* 0x001fe400078e30ff */
[----:B---3--:R-:W-:Y:S02]  /*0120*/  SHF.L.U32 R94, R86, 0x6, RZ ;  /* 0x00000006565e7819 */ /* 0x008fe400000006ff */
[----:B------:R-:W-:Y:S02]  /*0130*/  SHF.L.U32 R2, R2, 0x2, RZ ;  /* 0x0000000202027819 */ /* 0x000fe400000006ff */
[----:B--2---:R-:W-:-:S03]  /*0140*/  VIADDMNMX R93, R94, 0x40, R5, PT ;  /* 0x000000405e5d7846 */ /* 0x004fc60003800105 */
        /* <DEDUP_REMOVED lines=28> */
.L_x_182:
        /* <DEDUP_REMOVED lines=25> */
.L_x_187:
[----:B------:R-:W-:-:S04]  /*04a0*/  LEA R4, R0, R15, 0x2 ;  /* 0x0000000f00047211 */ /* 0x000fc800078e10ff */
[C---:B0-----:R-:W-:Y:S01]  /*04b0*/  IADD3 R8, R4.reuse, 0x1, RZ ;  /* 0x0000000104087810 */ /* 0x041fe20007ffe0ff */
        /* <DEDUP_REMOVED lines=16> */
[----:B------:R-:W-:Y:S02]  /*05c0*/  LEA.HI.X.SX32 R4, R4, RZ, 0x1, P5 ;  /* 0x000000ff04047211 */ /* 0x000fe400028f0eff */
[----:B------:R-:W-:Y:S02]  /*05d0*/  LEA R8, P2, R9, UR4, 0x1 ;  /* 0x0000000409087c11 */ /* 0x000fe4000f8408ff */
        /* <DEDUP_REMOVED lines=17> */
.L_x_186:
[----:B------:R-:W-:-:S04]  /*06f0*/  IADD3 R4, R95, -R15, RZ ;  /* 0x8000000f5f047210 */ /* 0x000fc80007ffe0ff */
[----:B------:R-:W-:-:S13]  /*0700*/  ISETP.GT.AND P2, PT, R4, 0x1, PT ;  /* 0x000000010400780c */ /* 0x000fda0003f44270 */
[----:B------:R-:W-:Y:S05]  /*0710*/  @!P2 BRA `(.L_x_188) ;  /* 0x000000000054a947 */ /* 0x000fea0003800000 */
[----:B------:R-:W-:Y:S01]  /*0720*/  LEA R4, R0, R15, 0x2 ;  /* 0x0000000f00047211 */ /* 0x000fe200078e10ff */
[----:B------:R-:W-:-:S03]  /*0730*/  ULDC.64 UR4, c[0x0][0x210] ;  /* 0x0000840000047ab9 */ /* 0x000fc60000000a00 */
[C---:B0-----:R-:W-:Y:S01]  /*0740*/  IADD3 R6, R4.reuse, 0x1, RZ ;  /* 0x0000000104067810 */ /* 0x041fe20007ffe0ff */
[----:B------:R-:W-:-:S04]  /*0750*/  IMAD R4, R4, R5, RZ ;  /* 0x0000000504047224 */ /* 0x000fc800078e02ff */
[----:B------:R-:W-:Y:S01]  /*0760*/  IMAD R7, R6, R5, RZ ;  /* 0x0000000506077224 */ /* 0x000fe200078e02ff */
[----:B-----5:R-:W-:-:S04]  /*0770*/  IADD3 R10, P0, R19, R4, RZ ;  /* 0x00000004130a7210 */ /* 0x020fc80007f1e0ff */
[----:B------:R-:W-:Y:S02]  /*0780*/  IADD3 R9, P2, R19, R7, RZ ;  /* 0x0000000713097210 */ /* 0x000fe40007f5e0ff */
[----:B------:R-:W-:Y:S02]  /*0790*/  LEA.HI.X.SX32 R11, R4, RZ, 0x1, P0 ;  /* 0x000000ff040b7211 */ /* 0x000fe400000f0eff */
[----:B------:R-:W-:Y:S02]  /*07a0*/  LEA.HI.X.SX32 R4, R7, RZ, 0x1, P2 ;  /* 0x000000ff07047211 */ /* 0x000fe400010f0eff */
[C---:B------:R-:W-:Y:S02]  /*07b0*/  LEA R6, P0, R10.reuse, UR4, 0x1 ;  /* 0x000000040a067c11 */ /* 0x040fe4000f8008ff */
        /* <DEDUP_REMOVED lines=11> */
.L_x_188:
[----:B------:R-:W-:-:S13]  /*0870*/  ISETP.LT.OR P0, PT, R15, R95, P0 ;  /* 0x0000005f0f00720c */ /* 0x000fda0000701670 */
[----:B------:R-:W-:Y:S05]  /*0880*/  @!P0 BRA `(.L_x_184) ;  /* 0x0000000400808947 */ /* 0x000fea0003800000 */
[----:B------:R-:W-:Y:S01]  /*0890*/  LEA R4, R0, R15, 0x2 ;  /* 0x0000000f00047211 */ /* 0x000fe200078e10ff */
[----:B------:R-:W-:-:S04]  /*08a0*/  ULDC.64 UR4, c[0x0][0x210] ;  /* 0x0000840000047ab9 */ /* 0x000fc80000000a00 */
[----:B------:R-:W-:-:S05]  /*08b0*/  IMAD R4, R4, R5, RZ ;  /* 0x0000000504047224 */ /* 0x000fca00078e02ff */
[----:B-----5:R-:W-:-:S04]  /*08c0*/  IADD3 R5, P0, R19, R4, RZ ;  /* 0x0000000413057210 */ /* 0x020fc80007f1e0ff */
[----:B01----:R-:W-:Y:S02]  /*08d0*/  LEA.HI.X.SX32 R6, R4, RZ, 0x1, P0 ;  /* 0x000000ff04067211 */ /* 0x003fe400000f0eff */
[----:B------:R-:W-:-:S04]  /*08e0*/  LEA R4, P0, R5, UR4, 0x1 ;  /* 0x0000000405047c11 */ /* 0x000fc8000f8008ff */
[----:B------:R-:W-:-:S05]  /*08f0*/  LEA.HI.X R5, R5, UR5, R6, 0x1, P0 ;  /* 0x0000000505057c11 */ /* 0x000fca00080f0c06 */
[----:B------:R-:W2:Y:S01]  /*0900*/  LDG.E.U16.CONSTANT R4, desc[UR6][R4.64] ;  /* 0x0000000604047981 */ /* 0x000ea2000c1e9500 */
[----:B------:R-:W-:-:S04]  /*0910*/  LEA R14, R15, R14, 0x7 ;  /* 0x0000000e0f0e7211 */ /* 0x000fc800078e38ff */
[----:B------:R-:W-:-:S05]  /*0920*/  LEA R3, R3, R14, 0x1 ;  /* 0x0000000e03037211 */ /* 0x000fca00078e08ff */
[----:B--2---:R3:W-:Y:S01]  /*0930*/  STS.U16 [R3], R4 ;  /* 0x0000000403007388 */ /* 0x0047e20000000400 */
[----:B------:R-:W-:Y:S05]  /*0940*/  BRA `(.L_x_184) ;  /* 0x0000000400507947 */ /* 0x000fea0003800000 */
.L_x_185:
[----:B------:R-:W0:Y:S01]  /*0950*/  S2R R7, SR_CgaCtaId ;  /* 0x0000000000077919 */ /* 0x000e220000008800 */
[----:B------:R-:W-:Y:S01]  /*0960*/  ISETP.GT.AND P2, PT, R95, 0x3, PT ;  /* 0x000000035f00780c */ /* 0x000fe20003f44270 */
[----:B------:R-:W-:Y:S01]  /*0970*/  HFMA2.MMA R15, -RZ, RZ, 0, 0 ;  /* 0x00000000ff0f7435 */ /* 0x000fe200000001ff */
[----:B------:R-:W-:Y:S02]  /*0980*/  MOV R4, 0x400 ;  /* 0x0000040000047802 */ /* 0x000fe40000000f00 */
[----:B------:R-:W-:Y:S02]  /*0990*/  PLOP3.LUT P0, PT, PT, PT, PT, 0x80, 0x0 ;  /* 0x000000000000781c */ /* 0x000fe40003f0f070 */
[----:B0-----:R-:W-:-:S07]  /*09a0*/  LEA R18, R7, R4, 0x18 ;  /* 0x0000000407127211 */ /* 0x001fce00078ec0ff */
[----:B------:R-:W-:Y:S05]  /*09b0*/  @!P2 BRA `(.L_x_189) ;  /* 0x0000000000a0a947 */ /* 0x000fea0003800000 */
[----:B------:R-:W-:Y:S01]  /*09c0*/  PLOP3.LUT P0, PT, PT, PT, PT, 0x8, 0x0 ;  /* 0x000000000000781c */ /* 0x000fe20003f0e170 */
[----:B------:R-:W-:Y:S01]  /*09d0*/  ULDC.64 UR4, c[0x0][0x210] ;  /* 0x0000840000047ab9 */ /* 0x000fe20000000a00 */
[----:B------:R-:W-:-:S11]  /*09e0*/  IADD3 R20, R95, -0x3, RZ ;  /* 0xfffffffd5f147810 */ /* 0x000fd60007ffe0ff */
.L_x_190:
[----:B------:R-:W-:-:S04]  /*09f0*/  LEA R4, R0, R15, 0x2 ;  /* 0x0000000f00047211 */ /* 0x000fc800078e10ff */
[C---:B0-----:R-:W-:Y:S01]  /*0a00*/  IADD3 R8, R4.reuse, 0x1, RZ ;  /* 0x0000000104087810 */ /* 0x041fe20007ffe0ff */
        /* <DEDUP_REMOVED lines=16> */
[----:B------:R-:W-:Y:S02]  /*0b10*/  LEA.HI.X.SX32 R4, R4, R21, 0x1, P5 ;  /* 0x0000001504047211 */ /* 0x000fe400028f0eff */
        /* <DEDUP_REMOVED lines=18> */
.L_x_189:
        /* <DEDUP_REMOVED lines=8> */
[----:B------:R-:W-:-:S04]  /*0cc0*/  IADD3 R10, P0, R19, R4, RZ ;  /* 0x00000004130a7210 */ /* 0x000fc80007f1e0ff */
[----:B------:R-:W-:Y:S02]  /*0cd0*/  IADD3 R9, P2, R19, R7, RZ ;  /* 0x0000000713097210 */ /* 0x000fe40007f5e0ff */
[-C--:B------:R-:W-:Y:S02]  /*0ce0*/  LEA.HI.X.SX32 R11, R4, R21.reuse, 0x1, P0 ;  /* 0x00000015040b7211 */ /* 0x080fe400000f0eff */
[----:B------:R-:W-:Y:S02]  /*0cf0*/  LEA.HI.X.SX32 R4, R7, R21, 0x1, P2 ;  /* 0x0000001507047211 */ /* 0x000fe400010f0eff */
        /* <DEDUP_REMOVED lines=12> */
.L_x_191:
[----:B------:R-:W-:-:S13]  /*0dc0*/  ISETP.LT.OR P0, PT, R15, R95, P0 ;  /* 0x0000005f0f00720c */ /* 0x000fda0000701670 */
[----:B------:R-:W-:Y:S05]  /*0dd0*/  @!P0 BRA `(.L_x_184) ;  /* 0x00000000002c8947 */ /* 0x000fea0003800000 */
[----:B------:R-:W-:Y:S01]  /*0de0*/  LEA R4, R0, R15, 0x2 ;  /* 0x0000000f00047211 */ /* 0x000fe200078e10ff */
[----:B------:R-:W-:-:S04]  /*0df0*/  ULDC.64 UR4, c[0x0][0x210] ;  /* 0x0000840000047ab9 */ /* 0x000fc80000000a00 */
[----:B------:R-:W-:-:S05]  /*0e00*/  IMAD R4, R4, R5, RZ ;  /* 0x0000000504047224 */ /* 0x000fca00078e02ff */
[----:B------:R-:W-:-:S04]  /*0e10*/  IADD3 R5, P0, R19, R4, RZ ;  /* 0x0000000413057210 */ /* 0x000fc80007f1e0ff */
[----:B01----:R-:W-:Y:S02]  /*0e20*/  LEA.HI.X.SX32 R6, R4, R21, 0x1, P0 ;  /* 0x0000001504067211 */ /* 0x003fe400000f0eff */
[----:B------:R-:W-:-:S04]  /*0e30*/  LEA R4, P0, R5, UR4, 0x1 ;  /* 0x0000000405047c11 */ /* 0x000fc8000f8008ff */
[----:B------:R-:W-:-:S05]  /*0e40*/  LEA.HI.X R5, R5, UR5, R6, 0x1, P0 ;  /* 0x0000000505057c11 */ /* 0x000fca00080f0c06 */
[----:B------:R-:W2:Y:S01]  /*0e50*/  LDG.E.U16.CONSTANT R4, desc[UR6][R4.64] ;  /* 0x0000000604047981 */ /* 0x000ea2000c1e9500 */
[----:B------:R-:W-:-:S04]  /*0e60*/  LEA R6, R15, R18, 0x7 ;  /* 0x000000120f067211 */ /* 0x000fc800078e38ff */
[----:B------:R-:W-:-:S05]  /*0e70*/  LEA R3, R3, R6, 0x1 ;  /* 0x0000000603037211 */ /* 0x000fca00078e08ff */
[----:B--2---:R2:W-:Y:S02]  /*0e80*/  STS.U16 [R3], R4 ;  /* 0x0000000403007388 */ /* 0x0045e40000000400 */
.L_x_184:
[----:B------:R-:W-:Y:S05]  /*0e90*/  BSYNC B0 ;  /* 0x0000000000007941 */ /* 0x000fea0003800000 */
.L_x_183:
[----:B------:R-:W-:Y:S02]  /*0ea0*/  ULDC UR4, c[0x0][0x23c] ;  /* 0x00008f0000047ab9 */ /* 0x000fe40000000800 */
[----:B------:R-:W-:-:S04]  /*0eb0*/  MOV R85, UR4 ;  /* 0x0000000400557c02 */ /* 0x000fc80008000f00 */
[----:B------:R-:W-:-:S13]  /*0ec0*/  ISETP.GE.AND P0, PT, R2, R85, PT ;  /* 0x000000550200720c */ /* 0x000fda0003f06270 */
[----:B------:R-:W-:Y:S05]  /*0ed0*/  @P0 EXIT ;  /* 0x000000000000094d */ /* 0x000fea0003800000 */
[----:B--23--:R-:W2:Y:S02]  /*0ee0*/  LDC.U8 R3, c[0x0][0x270] ;  /* 0x00009c00ff037b82 */ /* 0x00cea40000000000 */
[----:B--2---:R-:W-:-:S04]  /*0ef0*/  PRMT R3, R3, 0x8880, RZ ;  /* 0x0000888003037816 */ /* 0x004fc800000000ff */
[----:B------:R-:W-:-:S04]  /*0f00*/  ISETP.NE.AND P0, PT, R3, RZ, PT ;  /* 0x000000ff0300720c */ /* 0x000fc80003f05270 */
[----:B------:R-:W-:-:S04]  /*0f10*/  ISETP.NE.OR P0, PT, R86, RZ, !P0 ;  /* 0x000000ff5600720c */ /* 0x000fc80004705670 */
[----:B------:R-:W-:-:S13]  /*0f20*/  ISETP.LT.OR P0, PT, R96, 0x1, P0 ;  /* 0x000000016000780c */ /* 0x000fda0000701670 */
[----:B------:R-:W-:Y:S05]  /*0f30*/  @P0 BRA `(.L_x_192) ;  /* 0x0000000000b80947 */ /* 0x000fea0003800000 */
[----:B------:R-:W-:Y:S01]  /*0f40*/  ISETP.GT.AND P2, PT, R95, 0x3, PT ;  /* 0x000000035f00780c */ /* 0x000fe20003f44270 */
[----:B------:R-:W-:Y:S01]  /*0f50*/  HFMA2.MMA R3, -RZ, RZ, 0, 0 ;  /* 0x00000000ff037435 */ /* 0x000fe200000001ff */
[----:B------:R-:W-:-:S11]  /*0f60*/  PLOP3.LUT P0, PT, PT, PT, PT, 0x80, 0x0 ;  /* 0x000000000000781c */ /* 0x000fd60003f0f070 */
[----:B------:R-:W-:Y:S05]  /*0f70*/  @!P2 BRA `(.L_x_193) ;  /* 0x000000000058a947 */ /* 0x000fea0003800000 */
[----:B0-----:R-:W0:Y:S01]  /*0f80*/  LDC.64 R12, c[0x0][0x230] ;  /* 0x00008c00ff0c7b82 */ /* 0x001e220000000a00 */
[----:B------:R-:W-:Y:S02]  /*0f90*/  PLOP3.LUT P0, PT, PT, PT, PT, 0x8, 0x0 ;  /* 0x000000000000781c */ /* 0x000fe40003f0e170 */
[----:B------:R-:W-:-:S11]  /*0fa0*/  IADD3 R14, R95, -0x3, RZ ;  /* 0xfffffffd5f0e7810 */ /* 0x000fd60007ffe0ff */
.L_x_194:
[----:B--2---:R-:W-:Y:S02]  /*0fb0*/  LEA R4, R0, R3, 0x2 ;  /* 0x0000000300047211 */ /* 0x004fe400078e10ff */
[----:B------:R-:W-:Y:S02]  /*0fc0*/  IADD3 R3, R3, 0x4, RZ ;  /* 0x0000000403037810 */ /* 0x000fe40007ffe0ff */
[C---:B-1----:R-:W-:Y:S01]  /*0fd0*/  IADD3 R6, R4.reuse, 0x1, RZ ;  /* 0x0000000104067810 */ /* 0x042fe20007ffe0ff */
        /* <DEDUP_REMOVED lines=16> */
.L_x_193:
[----:B--2---:R-:W-:-:S04]  /*10e0*/  IADD3 R4, R95, -R3, RZ ;  /* 0x800000035f047210 */ /* 0x004fc80007ffe0ff */
[----:B------:R-:W-:-:S13]  /*10f0*/  ISETP.GT.AND P2, PT, R4, 0x1, PT ;  /* 0x000000010400780c */ /* 0x000fda0003f44270 */
[----:B------:R-:W-:Y:S05]  /*1100*/  @!P2 BRA `(.L_x_195) ;  /* 0x00000000002ca947 */ /* 0x000fea0003800000 */
[----:B01----:R-:W0:Y:S01]  /*1110*/  LDC.64 R6, c[0x0][0x230] ;  /* 0x00008c00ff067b82 */ /* 0x003e220000000a00 */
        /* <DEDUP_REMOVED lines=10> */
.L_x_195:
[----:B------:R-:W-:-:S13]  /*11c0*/  ISETP.LT.OR P0, PT, R3, R95, P0 ;  /* 0x0000005f0300720c */ /* 0x000fda0000701670 */
[----:B--2---:R-:W2:Y:S01]  /*11d0*/  @P0 LDC.64 R4, c[0x0][0x230] ;  /* 0x00008c00ff040b82 */ /* 0x004ea20000000a00 */
[----:B------:R-:W-:-:S05]  /*11e0*/  @P0 LEA R0, R0, R3, 0x2 ;  /* 0x0000000300000211 */ /* 0x000fca00078e10ff */
[----:B------:R-:W-:-:S04]  /*11f0*/  @P0 IMAD R3, R0, R85, R2 ;  /* 0x0000005500030224 */ /* 0x000fc800078e0202 */
[----:B--2---:R-:W-:-:S05]  /*1200*/  @P0 IMAD.WIDE R4, R3, 0x2, R4 ;  /* 0x0000000203040825 */ /* 0x004fca00078e0204 */
[----:B------:R2:W-:Y:S02]  /*1210*/  @P0 STG.E.64 desc[UR6][R4.64], RZ ;  /* 0x000000ff04000986 */ /* 0x0005e4000c101b06 */
.L_x_192:
[----:B01----:R-:W0:Y:S01]  /*1220*/  LDC.64 R10, c[0x0][0x248] ;  /* 0x00009200ff0a7b82 */ /* 0x003e220000000a00 */
[----:B--2---:R-:W-:-:S05]  /*1230*/  SHF.L.U32 R5, R86, 0x7, RZ ;  /* 0x0000000756057819 */ /* 0x004fca00000006ff */
        /* <DEDUP_REMOVED lines=13> */
.L_x_197:
        /* <DEDUP_REMOVED lines=28> */
[----:B------:R-:W-:-:S02]  /*14d0*/  IMAD R15, R15, R15, RZ ;  /* 0x0000000f0f0f7224 */ /* 0x000fc400078e02ff */
[----:B0-----:R-:W-:Y:S01]  /*14e0*/  IMAD R7, R4, R4, RZ ;  /* 0x0000000404077224 */ /* 0x001fe200078e02ff */
[----:B------:R-:W-:Y:S01]  /*14f0*/  I2F.F16 R16, R16 ;  /* 0x0000001000107306 */ /* 0x000fe20000200c00 */
[----:B----4-:R-:W-:-:S04]  /*1500*/  IADD3 R14, R9, R14, RZ ;  /* 0x0000000e090e7210 */ /* 0x010fc80007ffe0ff */
[----:B------:R-:W-:-:S03]  /*1510*/  ISETP.GE.AND P2, PT, R14, R93, PT ;  /* 0x0000005d0e00720c */ /* 0x000fc60003f46270 */
[----:B------:R-:W0:Y:S08]  /*1520*/  I2F.F16 R17, R17 ;  /* 0x0000001100117306 */ /* 0x000e300000200c00 */
[----:B------:R-:W-:Y:S01]  /*1530*/  I2F.F16 R4, R7 ;  /* 0x0000000700047306 */ /* 0x000fe20000200c00 */
[----:B0-----:R-:W-:-:S07]  /*1540*/  PRMT R17, R16, 0x5410, R17 ;  /* 0x0000541010117816 */ /* 0x001fce0000000011 */
[----:B------:R-:W0:Y:S02]  /*1550*/  I2F.F16 R15, R15 ;  /* 0x0000000f000f7306 */ /* 0x000e240000200c00 */
[----:B0-----:R-:W-:Y:S01]  /*1560*/  PRMT R5, R15, 0x5410, R4 ;  /* 0x000054100f057816 */ /* 0x001fe20000000004 */
[----:B---3--:R-:W-:-:S04]  /*1570*/  HMUL2 R4, R17, R6.H0_H0 ;  /* 0x2000000611047232 */ /* 0x008fc80000000000 */
[----:B------:R-:W-:Y:S01]  /*1580*/  HMUL2 R5, R5, R6.H0_H0 ;  /* 0x2000000605057232 */ /* 0x000fe20000000000 */
[C---:B------:R-:W-:Y:S02]  /*1590*/  LEA R6, R13.reuse, R1, 0x3 ;  /* 0x000000010d067211 */ /* 0x040fe400078e18ff */
[----:B------:R-:W-:-:S03]  /*15a0*/  IADD3 R13, R13, 0x1, RZ ;  /* 0x000000010d0d7810 */ /* 0x000fc60007ffe0ff */
[----:B------:R0:W-:Y:S01]  /*15b0*/  STL.64 [R6], R4 ;  /* 0x0000000406007387 */ /* 0x0001e20000100a00 */
[----:B------:R-:W-:Y:S05]  /*15c0*/  @!P2 BRA `(.L_x_197) ;  /* 0xfffffffc0050a947 */ /* 0x000fea000383ffff */
.L_x_196:
[----:B------:R1:W5:Y:S01]  /*15d0*/  LDL.64 R8, [R1] ;  /* 0x0000000001087983 */ /* 0x0003620000100a00 */
[----:B------:R-:W2:Y:S01]  /*15e0*/  LDC R3, c[0x0][0x25c] ;  /* 0x00009700ff037b82 */ /* 0x000ea20000000800 */
[----:B------:R-:W-:Y:S01]  /*15f0*/  ULDC UR4, c[0x0][0x258] ;  /* 0x0000960000047ab9 */ /* 0x000fe20000000800 */
[----:B------:R-:W-:Y:S01]  /*1600*/  ULDC UR10, c[0x0][0x260] ;  /* 0x00009800000a7ab9 */ /* 0x000fe20000000800 */
[C---:B------:R-:W-:Y:S01]  /*1610*/  ISETP.GT.AND P2, PT, R94.reuse, UR4, PT ;  /* 0x000000045e007c0c */ /* 0x040fe2000bf44270 */
[----:B------:R-:W-:Y:S01]  /*1620*/  ULDC UR5, c[0x0][0x268] ;  /* 0x00009a0000057ab9 */ /* 0x000fe20000000800 */
[C---:B------:R-:W-:Y:S02]  /*1630*/  VIMNMX R0, R94.reuse, UR4, PT ;  /* 0x000000045e007c48 */ /* 0x040fe4000bfe0100 */
[----:B------:R-:W-:Y:S01]  /*1640*/  ISETP.GT.AND P4, PT, R94, UR10, PT ;  /* 0x0000000a5e007c0c */ /* 0x000fe2000bf84270 */
[----:B0-----:R-:W0:Y:S01]  /*1650*/  LDC R5, c[0x0][0x264] ;  /* 0x00009900ff057b82 */ /* 0x001e220000000800 */
[----:B------:R-:W-:-:S02]  /*1660*/  SHF.R.S32.HI R7, RZ, 0x1f, R0 ;  /* 0x0000001fff077819 */ /* 0x000fc40000011400 */
[C---:B------:R-:W-:Y:S02]  /*1670*/  ISETP.GT.AND P6, PT, R94.reuse, UR5, PT ;  /* 0x000000055e007c0c */ /* 0x040fe4000bfc4270 */
[----:B------:R-:W-:Y:S01]  /*1680*/  LEA.HI R10, R7, R0, RZ, 0x5 ;  /* 0x00000000070a7211 */ /* 0x000fe200078f28ff */
[----:B------:R-:W-:Y:S01]  /*1690*/  HFMA2.MMA R0, -RZ, RZ, 0, 0 ;  /* 0x00000000ff007435 */ /* 0x000fe200000001ff */
        /* <DEDUP_REMOVED lines=11> */
.L_x_198:
        /* <DEDUP_REMOVED lines=8> */
.L_x_199:
[----:B------:R-:W-:Y:S01]  /*17d0*/  HFMA2.MMA R3, -RZ, RZ, 0, 0 ;  /* 0x00000000ff037435 */ /* 0x000fe200000001ff */
[----:B------:R-:W-:Y:S01]  /*17e0*/  MOV R7, RZ ;  /* 0x000000ff00077202 */ /* 0x000fe20000000f00 */
        /* <DEDUP_REMOVED lines=8> */
.L_x_200:
        /* <DEDUP_REMOVED lines=8> */
.L_x_201:
        /* <DEDUP_REMOVED lines=10> */
.L_x_202:
[----:B------:R-:W-:Y:S01]  /*1990*/  LEA R4, R11, R4, 0x3 ;  /* 0x000000040b047211 */ /* 0x000fe200078e18ff */
[----:B------:R-:W0:Y:S01]  /*19a0*/  S2UR UR5, SR_CgaCtaId ;  /* 0x00000000000579c3 */ /* 0x000e220000008800 */
[----:B------:R-:W-:Y:S01]  /*19b0*/  ISETP.GE.OR P0, PT, R94, UR10, P0 ;  /* 0x0000000a5e007c0c */ /* 0x000fe20008706670 */
[----:B------:R-:W-:Y:S01]  /*19c0*/  ULDC.64 UR8, c[0x0][0x218] ;  /* 0x0000860000087ab9 */ /* 0x000fe20000000a00 */
[----:B------:R-:W-:Y:S01]  /*19d0*/  IADD3 R0, R7, R4, R0 ;  /* 0x0000000407007210 */ /* 0x000fe20007ffe000 */
[----:B------:R-:W-:Y:S01]  /*19e0*/  UMOV UR4, 0x400 ;  /* 0x0000040000047882 */ /* 0x000fe20000000000 */
[----:B-----5:R-:W-:Y:S02]  /*19f0*/  PRMT R97, R8, 0x7610, R8 ;  /* 0x0000761008617816 */ /* 0x020fe40000000008 */
[----:B------:R-:W-:Y:S02]  /*1a00*/  IADD3 R0, R6, R0, R3 ;  /* 0x0000000006007210 */ /* 0x000fe40007ffe003 */
[----:B------:R-:W-:-:S02]  /*1a10*/  PRMT R100, R9, 0x7610, R9 ;  /* 0x0000761009647816 */ /* 0x000fc40000000009 */
[----:B------:R-:W-:Y:S01]  /*1a20*/  MOV R88, RZ ;  /* 0x000000ff00587202 */ /* 0x000fe20000000f00 */
        /* <DEDUP_REMOVED lines=13> */
[----:B------:R-:W-:Y:S02]  /*1b00*/  PRMT R14, RZ, 0x5410, RZ ;  /* 0x00005410ff0e7816 */ /* 0x000fe400000000ff */
[----:B------:R-:W-:Y:S02]  /*1b10*/  PRMT R13, RZ, 0x5410, RZ ;  /* 0x00005410ff0d7816 */ /* 0x000fe400000000ff */
[----:B------:R-:W-:Y:S01]  /*1b20*/  IADD3 R87, R94, R87, RZ ;  /* 0x000000575e577210 */ /* 0x000fe20007ffe0ff */
[----:B------:R-:W-:Y:S06]  /*1b30*/  @P0 BRA `(.L_x_203) ;  /* 0x00000024007c0947 */ /* 0x000fec0003800000 */
[----:B------:R-:W-:Y:S01]  /*1b40*/  MOV R88, RZ ;  /* 0x000000ff00587202 */ /* 0x000fe20000000f00 */
[----:B------:R-:W-:Y:S01]  /*1b50*/  ULDC UR5, c[0x0][0x260] ;  /* 0x0000980000057ab9 */ /* 0x000fe20000000800 */
[----:B------:R-:W-:Y:S01]  /*1b60*/  PRMT R20, RZ, 0x7610, R20 ;  /* 0x00007610ff147816 */ /* 0x000fe20000000014 */
[----:B------:R-:W-:-:S06]  /*1b70*/  ULDC UR8, c[0x0][0x240] ;  /* 0x0000900000087ab9 */ /* 0x000fcc0000000800 */
.L_x_208:
[----:B------:R-:W-:Y:S01]  /*1b80*/  ISETP.NE.AND P0, PT, R94, R87, PT ;  /* 0x000000575e00720c */ /* 0x000fe20003f05270 */
[----:B------:R-:W0:-:S12]  /*1b90*/  LDC R85, c[0x0][0x23c] ;  /* 0x00008f00ff557b82 */ /* 0x000e180000000800 */
[----:B------:R-:W1:Y:S01]  /*1ba0*/  @!P0 LDC.64 R2, c[0x0][0x248] ;  /* 0x00009200ff028b82 */ /* 0x000e620000000a00 */
[----:B------:R-:W-:Y:S02]  /*1bb0*/  @!P0 IADD3 R88, R88, 0x1, RZ ;  /* 0x0000000158588810 */ /* 0x000fe40007ffe0ff */
[----:B------:R-:W-:Y:S02]  /*1bc0*/  @!P0 SHF.L.U32 R5, R94, 0x1, RZ ;  /* 0x000000015e058819 */ /* 0x000fe400000006ff */
[----:B------:R-:W-:-:S05]  /*1bd0*/  @!P0 LEA R0, R88, R1, 0x3 ;  /* 0x0000000158008211 */ /* 0x000fca00078e18ff */
[----:B------:R-:W2:Y:S01]  /*1be0*/  @!P0 LDL.64 R32, [R0] ;  /* 0x0000000000208983 */ /* 0x000ea20000100a00 */
[----:B0-----:R-:W-:-:S04]  /*1bf0*/  IMAD.WIDE R8, R85, 0x4, R6 ;  /* 0x0000000455087825 */ /* 0x001fc800078e0206 */
[----:B------:R-:W-:Y:S02]  /*1c00*/  IMAD.WIDE R24, R85, 0x4, R8 ;  /* 0x0000000455187825 */ /* 0x000fe400078e0208 */
[----:B------:R-:W5:Y:S02]  /*1c10*/  LDG.E.128.CONSTANT R8, desc[UR6][R8.64] ;  /* 0x0000000608087981 */ /* 0x000f64000c1e9d00 */
[----:B-1----:R-:W-:Y:S02]  /*1c20*/  @!P0 IMAD.WIDE R2, R5, 0x2, R2 ;  /* 0x0000000205028825 */ /* 0x002fe400078e0202 */
[----:B------:R-:W5:Y:S02]  /*1c30*/  LDG.E.128.CONSTANT R4, desc[UR6][R6.64] ;  /* 0x0000000606047981 */ /* 0x000f64000c1e9d00 */
        /* <DEDUP_REMOVED lines=12> */
[--C-:B-----5:R-:W-:Y:S02]  /*1d00*/  SHF.R.U32.HI R2, RZ, 0xf, R4.reuse ;  /* 0x0000000fff027819 */ /* 0x120fe40000011604 */
[C---:B------:R-:W-:Y:S02]  /*1d10*/  LOP3.LUT R56, R4.reuse, 0x3e003e0, RZ, 0xc0, !PT ;  /* 0x03e003e004387812 */ /* 0x040fe400078ec0ff */
[----:B------:R-:W-:Y:S02]  /*1d20*/  LOP3.LUT R47, R4, 0x1f001f, RZ, 0xc0, !PT ;  /* 0x001f001f042f7812 */ /* 0x000fe400078ec0ff */
[----:B------:R-:W-:Y:S02]  /*1d30*/  SHF.R.U32.HI R46, RZ, 0xa, R4 ;  /* 0x0000000aff2e7819 */ /* 0x000fe40000011604 */
[----:B------:R-:W-:Y:S02]  /*1d40*/  SHF.R.U32.HI R77, RZ, 0xf, R7 ;  /* 0x0000000fff4d7819 */ /* 0x000fe40000011607 */
[----:B------:R-:W-:-:S02]  /*1d50*/  LOP3.LUT R4, R7, 0x3e003e0, RZ, 0xc0, !PT ;  /* 0x03e003e007047812 */ /* 0x000fc400078ec0ff */
[----:B------:R-:W-:Y:S02]  /*1d60*/  LOP3.LUT R0, R7, 0x1f001f, RZ, 0xc0, !PT ;  /* 0x001f001f07007812 */ /* 0x000fe400078ec0ff */
[----:B------:R-:W-:Y:S02]  /*1d70*/  SHF.R.U32.HI R21, RZ, 0xa, R7 ;  /* 0x0000000aff157819 */ /* 0x000fe40000011607 */
[--C-:B------:R-:W-:Y:S02]  /*1d80*/  SHF.R.U32.HI R72, RZ, 0xe, R9.reuse ;  /* 0x0000000eff487819 */ /* 0x100fe40000011609 */
        /* <DEDUP_REMOVED lines=8> */
[----:B------:R-:W-:-:S02]  /*1e10*/  LOP3.LUT R9, R27, 0x3e003e0, RZ, 0xc0, !PT ;  /* 0x03e003e01b097812 */ /* 0x000fc400078ec0ff */
[----:B------:R-:W-:Y:S02]  /*1e20*/  LOP3.LUT R24, R27, 0x1f001f, RZ, 0xc0, !PT ;  /* 0x001f001f1b187812 */ /* 0x000fe400078ec0ff */
[----:B------:R-:W-:Y:S02]  /*1e30*/  SHF.R.U32.HI R43, RZ, 0xa, R27 ;  /* 0x0000000aff2b7819 */ /* 0x000fe4000001161b */
[----:B------:R-:W-:Y:S02]  /*1e40*/  SHF.R.U32.HI R74, RZ, 0xf, R6 ;  /* 0x0000000fff4a7819 */ /* 0x000fe40000011606 */
[----:B------:R-:W-:Y:S02]  /*1e50*/  SHF.R.U32.HI R27, RZ, 0xc, R29 ;  /* 0x0000000cff1b7819 */ /* 0x000fe4000001161d */
[C---:B------:R-:W-:Y:S02]  /*1e60*/  LOP3.LUT R60, R29.reuse, 0x3e003e0, RZ, 0xc0, !PT ;  /* 0x03e003e01d3c7812 */ /* 0x040fe400078ec0ff */
[----:B------:R-:W-:-:S02]  /*1e70*/  LOP3.LUT R64, R29, 0x1f001f, RZ, 0xc0, !PT ;  /* 0x001f001f1d407812 */ /* 0x000fc400078ec0ff */
[----:B------:R-:W-:Y:S01]  /*1e80*/  SHF.R.U32.HI R66, RZ, 0xa, R29 ;  /* 0x0000000aff427819 */ /* 0x000fe2000001161d */
[----:B------:R-:W-:Y:S01]  /*1e90*/  HFMA2.MMA R29, -RZ, RZ, 0, 0.03125 ;  /* 0x00002800ff1d7435 */ /* 0x000fe200000001ff */
        /* <DEDUP_REMOVED lines=12> */
[----:B------:R-:W-:Y:S02]  /*1f60*/  LOP3.LUT R74, R74, 0x10001, RZ, 0xc0, !PT ;  /* 0x000100014a4a7812 */ /* 0x000fe400078ec0ff */
[----:B------:R-:W-:Y:S02]  /*1f70*/  SHF.R.U32.HI R42, RZ, 0xe, R8 ;  /* 0x0000000eff2a7819 */ /* 0x000fe40000011608 */
[----:B------:R-:W-:Y:S02]  /*1f80*/  SHF.R.U32.HI R78, RZ, 0xe, R11 ;  /* 0x0000000eff4e7819 */ /* 0x000fe4000001160b */
[----:B------:R-:W-:Y:S02]  /*1f90*/  LOP3.LUT R25, R2, 0x10001, RZ, 0xc0, !PT ;  /* 0x0001000102197812 */ /* 0x000fe400078ec0ff */
[----:B------:R-:W-:-:S02]  /*1fa0*/  LOP3.LUT R77, R77, 0x10001, RZ, 0xc0, !PT ;  /* 0x000100014d4d7812 */ /* 0x000fc400078ec0ff */
[----:B------:R-:W-:Y:S02]  /*1fb0*/  LOP3.LUT R71, R71, 0x10001, RZ, 0xc0, !PT ;  /* 0x0001000147477812 */ /* 0x000fe400078ec0ff */
[----:B------:R-:W-:Y:S02]  /*1fc0*/  SHF.R.U32.HI R76, RZ, 0xd, R26 ;  /* 0x0000000dff4c7819 */ /* 0x000fe4000001161a */
[----:B------:R-:W-:Y:S02]  /*1fd0*/  LOP3.LUT R75, R74, 0x20002, R75, 0xf8, !PT ;  /* 0x000200024a4b7812 */ /* 0x000fe400078ef84b */
[C---:B------:R-:W-:Y:S02]  /*1fe0*/  LOP3.LUT R57, R8.reuse, 0x3e003e0, RZ, 0xc0, !PT ;  /* 0x03e003e008397812 */ /* 0x040fe400078ec0ff */
[----:B------:R-:W-:Y:S02]  /*1ff0*/  LOP3.LUT R52, R8, 0x1f001f, RZ, 0xc0, !PT ;  /* 0x001f001f08347812 */ /* 0x000fe400078ec0ff */
[----:B------:R-:W-:-:S02]  /*2000*/  SHF.R.U32.HI R54, RZ, 0xa, R8 ;  /* 0x0000000aff367819 */ /* 0x000fc40000011608 */
[----:B------:R-:W-:Y:S02]  /*2010*/  LOP3.LUT R25, R25, 0x20002, R42, 0xf8, !PT ;  /* 0x0002000219197812 */ /* 0x000fe400078ef82a */
[----:B------:R-:W-:Y:S02]  /*2020*/  LOP3.LUT R78, R77, 0x20002, R78, 0xf8, !PT ;  /* 0x000200024d4e7812 */ /* 0x000fe400078ef84e */
[C---:B------:R-:W-:Y:S02]  /*2030*/  LOP3.LUT R3, R6.reuse, 0x3e003e0, RZ, 0xc0, !PT ;  /* 0x03e003e006037812 */ /* 0x040fe400078ec0ff */
[----:B------:R-:W-:Y:S02]  /*2040*/  LOP3.LUT R23, R6, 0x1f001f, RZ, 0xc0, !PT ;  /* 0x001f001f06177812 */ /* 0x000fe400078ec0ff */
[----:B------:R-:W-:Y:S02]  /*2050*/  SHF.R.U32.HI R22, RZ, 0xa, R6 ;  /* 0x0000000aff167819 */ /* 0x000fe40000011606 */
[----:B------:R-:W-:-:S02]  /*2060*/  LOP3.LUT R8, R26, 0x3e003e0, RZ, 0xc0, !PT ;  /* 0x03e003e01a087812 */ /* 0x000fc400078ec0ff */
[----:B------:R-:W-:Y:S02]  /*2070*/  LOP3.LUT R48, R26, 0x1f001f, RZ, 0xc0, !PT ;  /* 0x001f001f1a307812 */ /* 0x000fe400078ec0ff */
[----:B------:R-:W-:Y:S02]  /*2080*/  SHF.R.U32.HI R49, RZ, 0xa, R26 ;  /* 0x0000000aff317819 */ /* 0x000fe4000001161a */
[----:B------:R-:W-:Y:S02]  /*2090*/  LOP3.LUT R72, R71, 0x20002, R72, 0xf8, !PT ;  /* 0x0002000247487812 */ /* 0x000fe400078ef848 */
[C---:B------:R-:W-:Y:S02]  /*20a0*/  LOP3.LUT R6, R11.reuse, 0x3e003e0, RZ, 0xc0, !PT ;  /* 0x03e003e00b067812 */ /* 0x040fe400078ec0ff */
[----:B------:R-:W-:Y:S02]  /*20b0*/  LOP3.LUT R36, R11, 0x1f001f, RZ, 0xc0, !PT ;  /* 0x001f001f0b247812 */ /* 0x000fe400078ec0ff */
[----:B------:R-:W-:-:S02]  /*20c0*/  SHF.R.U32.HI R37, RZ, 0xa, R11 ;  /* 0x0000000aff257819 */ /* 0x000fc4000001160b */
[--C-:B------:R-:W-:Y:S02]  /*20d0*/  SHF.R.U32.HI R26, RZ, 0xc, R28.reuse ;  /* 0x0000000cff1a7819 */ /* 0x100fe4000001161c */
[C---:B------:R-:W-:Y:S02]  /*20e0*/  LOP3.LUT R69, R28.reuse, 0x3e003e0, RZ, 0xc0, !PT ;  /* 0x03e003e01c457812 */ /* 0x040fe400078ec0ff */
[----:B------:R-:W-:Y:S02]  /*20f0*/  LOP3.LUT R67, R28, 0x1f001f, RZ, 0xc0, !PT ;  /* 0x001f001f1c437812 */ /* 0x000fe400078ec0ff */
[----:B------:R-:W-:Y:S02]  /*2100*/  SHF.R.U32.HI R68, RZ, 0xa, R28 ;  /* 0x0000000aff447819 */ /* 0x000fe4000001161c */
[----:B------:R-:W-:Y:S02]  /*2110*/  PRMT R2, R29, 0x7610, R2 ;  /* 0x000076101d027816 */ /* 0x000fe40000000002 */
[----:B------:R-:W-:-:S02]  /*2120*/  SHF.R.U32.HI R28, RZ, 0xc, R30 ;  /* 0x0000000cff1c7819 */ /* 0x000fc4000001161e */
[C---:B------:R-:W-:Y:S02]  /*2130*/  LOP3.LUT R11, R30.reuse, 0x3e003e0, RZ, 0xc0, !PT ;  /* 0x03e003e01e0b7812 */ /* 0x040fe400078ec0ff */
[----:B------:R-:W-:Y:S02]  /*2140*/  LOP3.LUT R61, R30, 0x1f001f, RZ, 0xc0, !PT ;  /* 0x001f001f1e3d7812 */ /* 0x000fe400078ec0ff */
[----:B------:R-:W-:Y:S02]  /*2150*/  SHF.R.U32.HI R62, RZ, 0xa, R30 ;  /* 0x0000000aff3e7819 */ /* 0x000fe4000001161e */
[----:B------:R-:W-:Y:S02]  /*2160*/  PRMT R29, R91, 0x9910, RZ ;  /* 0x000099105b1d7816 */ /* 0x000fe400000000ff */
[----:B------:R-:W-:Y:S02]  /*2170*/  LOP3.LUT R75, R75, 0x40004, R76, 0xf8, !PT ;  /* 0x000400044b4b7812 */ /* 0x000fe400078ef84c */
[----:B------:R-:W-:-:S02]  /*2180*/  SHF.R.U32.HI R30, RZ, 0xc, R31 ;  /* 0x0000000cff1e7819 */ /* 0x000fc4000001161f */
[----:B------:R-:W-:Y:S02]  /*2190*/  LOP3.LUT R25, R25, 0x40004, R70, 0xf8, !PT ;  /* 0x0004000419197812 */ /* 0x000fe400078ef846 */
[----:B------:R-:W-:Y:S02]  /*21a0*/  LOP3.LUT R79, R78, 0x40004, R79, 0xf8, !PT ;  /* 0x000400044e4f7812 */ /* 0x000fe400078ef84f */
[----:B------:R-:W-:Y:S02]  /*21b0*/  LOP3.LUT R72, R72, 0x40004, R73, 0xf8, !PT ;  /* 0x0004000448487812 */ /* 0x000fe400078ef849 */
[----:B------:R-:W-:Y:S02]  /*21c0*/  ISETP.NE.AND P0, PT, R29, RZ, PT ;  /* 0x000000ff1d00720c */ /* 0x000fe40003f05270 */
[----:B------:R-:W-:Y:S02]  /*21d0*/  LOP3.LUT R76, R75, 0x80008, R28, 0xf8, !PT ;  /* 0x000800084b4c7812 */ /* 0x000fe400078ef81c */
[----:B------:R-:W-:-:S02]  /*21e0*/  LOP3.LUT R58, R31, 0x3e003e0, RZ, 0xc0, !PT ;  /* 0x03e003e01f3a7812 */ /* 0x000fc400078ec0ff */
[----:B------:R-:W-:Y:S02]  /*21f0*/  LOP3.LUT R50, R31, 0x1f001f, RZ, 0xc0, !PT ;  /* 0x001f001f1f327812 */ /* 0x000fe400078ec0ff */
[----:B------:R-:W-:Y:S02]  /*2200*/  SHF.R.U32.HI R51, RZ, 0xa, R31 ;  /* 0x0000000aff337819 */ /* 0x000fe4000001161f */
        /* <DEDUP_REMOVED lines=20> */
[----:B------:R-:W-:Y:S01]  /*2350*/  LOP3.LUT R109, R9, 0x64006400, RZ, 0xfc, !PT ;  /* 0x64006400096d7812 */ /* 0x000fe200078efcff */
[-C--:B------:R-:W-:Y:S01]  /*2360*/  HFMA2 R9, R81, R2.reuse.H0_H0, -48, -48 ;  /* 0xd200d20051097431 */ /* 0x080fe20000040002 */
[----:B------:R-:W-:Y:S01]  /*2370*/  LOP3.LUT R41, R41, 0x1f001f, RZ, 0xc0, !PT ;  /* 0x001f001f29297812 */ /* 0x000fe200078ec0ff */
[----:B------:R-:W-:Y:S01]  /*2380*/  HADD2 R82, R82, -1040, -1040 ;  /* 0xe410e41052527430 */ /* 0x000fe20000000000 */
        /* <DEDUP_REMOVED lines=29> */
[----:B------:R-:W-:-:S02]  /*2560*/  LOP3.LUT R53, R53, 0x64006400, RZ, 0xfc, !PT ;  /* 0x6400640035357812 */ /* 0x000fc400078efcff */
[----:B------:R-:W-:Y:S02]  /*2570*/  LOP3.LUT R24, R24, 0x64006400, RZ, 0xfc, !PT ;  /* 0x6400640018187812 */ /* 0x000fe400078efcff */
[----:B------:R-:W-:Y:S02]  /*2580*/  LOP3.LUT R79, R41, 0x64006400, RZ, 0xfc, !PT ;  /* 0x64006400294f7812 */ /* 0x000fe400078efcff */
[----:B------:R-:W-:Y:S01]  /*2590*/  LOP3.LUT R41, R62, 0x64006400, RZ, 0xfc, !PT ;  /* 0x640064003e297812 */ /* 0x000fe200078efcff */
[----:B------:R-:W-:Y:S01]  /*25a0*/  HADD2 R62, R53, -1040, -1040 ;  /* 0xe410e410353e7430 */ /* 0x000fe20000000000 */
[----:B------:R-:W-:Y:S01]  /*25b0*/  ISETP.GE.AND P2, PT, R95, 0x2, PT ;  /* 0x000000025f00780c */ /* 0x000fe20003f46270 */
[----:B------:R-:W-:Y:S02]  /*25c0*/  HADD2 R79, R79, -1040, -1040 ;  /* 0xe410e4104f4f7430 */ /* 0x000fe40000000000 */
[----:B------:R-:W-:Y:S01]  /*25d0*/  HADD2 R41, R41, -1040, -1040 ;  /* 0xe410e41029297430 */ /* 0x000fe20000000000 */
[----:B--2---:R-:W-:-:S02]  /*25e0*/  SHF.R.U32.HI R28, RZ, 0xb, R32 ;  /* 0x0000000bff1c7819 */ /* 0x004fc40000011620 */
[----:B------:R-:W-:Y:S02]  /*25f0*/  SHF.R.U32.HI R30, RZ, 0xb, R33 ;  /* 0x0000000bff1e7819 */ /* 0x000fe40000011621 */
[----:B------:R-:W-:Y:S02]  /*2600*/  SHF.R.U32.HI R73, RZ, 0xb, R35 ;  /* 0x0000000bff497819 */ /* 0x000fe40000011623 */
[----:B------:R-:W-:Y:S02]  /*2610*/  LOP3.LUT R28, R29, 0x100010, R28, 0xf8, !PT ;  /* 0x001000101d1c7812 */ /* 0x000fe400078ef81c */
[----:B------:R-:W-:Y:S02]  /*2620*/  LOP3.LUT R29, R31, 0x100010, R30, 0xf8, !PT ;  /* 0x001000101f1d7812 */ /* 0x000fe400078ef81e */
[----:B------:R-:W-:Y:S02]  /*2630*/  LOP3.LUT R31, R80, 0x100010, R73, 0xf8, !PT ;  /* 0x00100010501f7812 */ /* 0x000fe400078ef849 */
[----:B------:R-:W-:Y:S01]  /*2640*/  LOP3.LUT R73, R10, 0x64006400, RZ, 0xfc, !PT ;  /* 0x640064000a497812 */ /* 0x000fe200078efcff */
[-C--:B------:R-:W-:Y:S01]  /*2650*/  HFMA2 R10, R75, R2.reuse.H0_H0, -48, -48 ;  /* 0xd200d2004b0a7431 */ /* 0x080fe20000040002 */
[----:B------:R-:W-:Y:S01]  /*2660*/  SHF.R.U32.HI R71, RZ, 0xb, R34 ;  /* 0x0000000bff477819 */ /* 0x000fe20000011622 */
[----:B------:R-:W-:Y:S01]  /*2670*/  HADD2 R75, R52, -1040, -1040 ;  /* 0xe410e410344b7430 */ /* 0x000fe20000000000 */
[C---:B------:R-:W-:Y:S01]  /*2680*/  LOP3.LUT R70, R32.reuse, 0x3e003e0, RZ, 0xc0, !PT ;  /* 0x03e003e020467812 */ /* 0x040fe200078ec0ff */
[----:B------:R-:W-:Y:S01]  /*2690*/  HFMA2 R11, R73, R2.H0_H0, -48, -48 ;  /* 0xd200d200490b7431 */ /* 0x000fe20000040002 */
[----:B------:R-:W-:-:S02]  /*26a0*/  LOP3.LUT R42, R32, 0x1f001f, RZ, 0xc0, !PT ;  /* 0x001f001f202a7812 */ /* 0x000fc400078ec0ff */
[----:B------:R-:W-:Y:S02]  /*26b0*/  SHF.R.U32.HI R32, RZ, 0xa, R32 ;  /* 0x0000000aff207819 */ /* 0x000fe40000011620 */
[----:B------:R-:W-:Y:S01]  /*26c0*/  LOP3.LUT R30, R76, 0x100010, R71, 0xf8, !PT ;  /* 0x001000104c1e7812 */ /* 0x000fe200078ef847 */
[----:B------:R-:W-:Y:S01]  /*26d0*/  HFMA2 R76, R105, R2.H0_H0, -48, -48 ;  /* 0xd200d200694c7431 */ /* 0x000fe20000040002 */
[----:B------:R-:W-:Y:S02]  /*26e0*/  LOP3.LUT R73, R49, 0x1f001f, RZ, 0xc0, !PT ;  /* 0x001f001f31497812 */ /* 0x000fe400078ec0ff */
[C---:B------:R-:W-:Y:S02]  /*26f0*/  LOP3.LUT R72, R33.reuse, 0x3e003e0, RZ, 0xc0, !PT ;  /* 0x03e003e021487812 */ /* 0x040fe400078ec0ff */
[----:B------:R-:W-:Y:S02]  /*2700*/  LOP3.LUT R26, R33, 0x1f001f, RZ, 0xc0, !PT ;  /* 0x001f001f211a7812 */ /* 0x000fe400078ec0ff */
[----:B------:R-:W-:-:S02]  /*2710*/  LOP3.LUT R78, R35, 0x3e003e0, RZ, 0xc0, !PT ;  /* 0x03e003e0234e7812 */ /* 0x000fc400078ec0ff */
[----:B------:R-:W-:Y:S01]  /*2720*/  LOP3.LUT R71, R12, 0x64006400, RZ, 0xfc, !PT ;  /* 0x640064000c477812 */ /* 0x000fe200078efcff */
[----:B------:R-:W-:Y:S01]  /*2730*/  HFMA2 R12, R69, R2.H0_H0, -48, -48 ;  /* 0xd200d200450c7431 */ /* 0x000fe20000040002 */
[----:B------:R-:W-:Y:S02]  /*2740*/  LOP3.LUT R49, R68, 0x64006400, RZ, 0xfc, !PT ;  /* 0x6400640044317812 */ /* 0x000fe400078efcff */
[----:B------:R-:W-:Y:S02]  /*2750*/  SHF.R.U32.HI R33, RZ, 0xa, R33 ;  /* 0x0000000aff217819 */ /* 0x000fe40000011621 */
[----:B------:R-:W-:Y:S02]  /*2760*/  LOP3.LUT R68, R44, 0x64006400, RZ, 0xfc, !PT ;  /* 0x640064002c447812 */ /* 0x000fe400078efcff */
[C---:B------:R-:W-:Y:S02]  /*2770*/  LOP3.LUT R74, R34.reuse, 0x3e003e0, RZ, 0xc0, !PT ;  /* 0x03e003e0224a7812 */ /* 0x040fe400078ec0ff */
[----:B------:R-:W-:Y:S01]  /*2780*/  LOP3.LUT R25, R34, 0x1f001f, RZ, 0xc0, !PT ;  /* 0x001f001f22197812 */ /* 0x000fe200078ec0ff */
[----:B------:R-:W-:Y:S01]  /*2790*/  HADD2 R68, R68, -1040, -1040 ;  /* 0xe410e41044447430 */ /* 0x000fe20000000000 */
[----:B------:R-:W-:-:S02]  /*27a0*/  LOP3.LUT R27, R35, 0x1f001f, RZ, 0xc0, !PT ;  /* 0x001f001f231b7812 */ /* 0x000fc400078ec0ff */
[----:B------:R-:W-:Y:S02]  /*27b0*/  LOP3.LUT R44, R42, 0x64006400, RZ, 0xfc, !PT ;  /* 0x640064002a2c7812 */ /* 0x000fe400078efcff */
[----:B------:R-:W-:Y:S02]  /*27c0*/  SHF.R.U32.HI R34, RZ, 0xa, R34 ;  /* 0x0000000aff227819 */ /* 0x000fe40000011622 */
[----:B------:R-:W-:Y:S01]  /*27d0*/  SHF.R.U32.HI R35, RZ, 0xa, R35 ;  /* 0x0000000aff237819 */ /* 0x000fe20000011623 */
[----:B------:R-:W-:Y:S01]  /*27e0*/  HADD2 R44, R44, -1040, -1040 ;  /* 0xe410e4102c2c7430 */ /* 0x000fe20000000000 */
[----:B------:R-:W-:Y:S02]  /*27f0*/  LOP3.LUT R42, R32, 0x1f001f, RZ, 0xc0, !PT ;  /* 0x001f001f202a7812 */ /* 0x000fe400078ec0ff */
[----:B------:R-:W-:Y:S01]  /*2800*/  LOP3.LUT R113, R78, 0x64006400, RZ, 0xfc, !PT ;  /* 0x640064004e717812 */ /* 0x000fe200078efcff */
[----:B------:R-:W-:Y:S01]  /*2810*/  HFMA2 R78, R71, R2.H0_H0, -48, -48 ;  /* 0xd200d200474e7431 */ /* 0x000fe20000040002 */
[----:B------:R-:W-:-:S02]  /*2820*/  LOP3.LUT R69, R65, 0x1f001f, RZ, 0xc0, !PT ;  /* 0x001f001f41457812 */ /* 0x000fc400078ec0ff */
[----:B------:R-:W-:Y:S02]  /*2830*/  LOP3.LUT R32, R26, 0x64006400, RZ, 0xfc, !PT ;  /* 0x640064001a207812 */ /* 0x000fe400078efcff */
[----:B------:R-:W-:Y:S02]  /*2840*/  LOP3.LUT R5, R70, 0x64006400, RZ, 0xfc, !PT ;  /* 0x6400640046057812 */ /* 0x000fe400078efcff */
[----:B------:R-:W-:Y:S02]  /*2850*/  LOP3.LUT R65, R36, 0x64006400, RZ, 0xfc, !PT ;  /* 0x6400640024417812 */ /* 0x000fe400078efcff */
[----:B------:R-:W-:Y:S01]  /*2860*/  LOP3.LUT R26, R33, 0x1f001f, RZ, 0xc0, !PT ;  /* 0x001f001f211a7812 */ /* 0x000fe200078ec0ff */
[----:B------:R-:W-:Y:S01]  /*2870*/  HFMA2 R5, R5, R2.H0_H0, -48, -48 ;  /* 0xd200d20005057431 */ /* 0x000fe20000040002 */
[----:B------:R-:W-:Y:S01]  /*2880*/  LOP3.LUT R3, R72, 0x64006400, RZ, 0xfc, !PT ;  /* 0x6400640048037812 */ /* 0x000fe200078efcff */
[----:B------:R-:W-:Y:S01]  /*2890*/  HADD2 R65, R65, -1040, -1040 ;  /* 0xe410e41041417430 */ /* 0x000fe20000000000 */
[----:B------:R-:W-:-:S02]  /*28a0*/  LOP3.LUT R70, R55, 0x1f001f, RZ, 0xc0, !PT ;  /* 0x001f001f37467812 */ /* 0x000fc400078ec0ff */
[----:B------:R-:W-:Y:S01]  /*28b0*/  LOP3.LUT R71, R0, 0x64006400, RZ, 0xfc, !PT ;  /* 0x6400640000477812 */ /* 0x000fe200078efcff */
[----:B------:R-:W-:Y:S01]  /*28c0*/  HFMA2 R4, R3, R2.H0_H0, -48, -48 ;  /* 0xd200d20003047431 */ /* 0x000fe20000040002 */
[----:B------:R-:W-:Y:S02]  /*28d0*/  LOP3.LUT R36, R43, 0x1f001f, RZ, 0xc0, !PT ;  /* 0x001f001f2b247812 */ /* 0x000fe400078ec0ff */
[----:B------:R-:W-:Y:S01]  /*28e0*/  LOP3.LUT R46, R25, 0x64006400, RZ, 0xfc, !PT ;  /* 0x64006400192e7812 */ /* 0x000fe200078efcff */
[----:B------:R-:W-:Y:S01]  /*28f0*/  HADD2 R71, R71, -1040, -1040 ;  /* 0xe410e41047477430 */ /* 0x000fe20000000000 */
[----:B------:R-:W-:Y:S02]  /*2900*/  LOP3.LUT R33, R27, 0x64006400, RZ, 0xfc, !PT ;  /* 0x640064001b217812 */ /* 0x000fe400078efcff */
        /* <DEDUP_REMOVED lines=9> */
[----:B------:R-:W-:Y:S01]  /*29a0*/  HADD2 R74, R38, -1040, -1040 ;  /* 0xe410e410264a7430 */ /* 0x000fe20000000000 */
[----:B------:R-:W-:Y:S02]  /*29b0*/  LOP3.LUT R55, R50, 0x64006400, RZ, 0xfc, !PT ;  /* 0x6400640032377812 */ /* 0x000fe400078efcff */
[----:B------:R-:W-:Y:S01]  /*29c0*/  LOP3.LUT R37, R54, 0x64006400, RZ, 0xfc, !PT ;  /* 0x6400640036257812 */ /* 0x000fe200078efcff */
[-C--:B------:R-:W-:Y:S01]  /*29d0*/  HFMA2 R3, R103, R2.reuse.H0_H0, -48, -48 ;  /* 0xd200d20067037431 */ /* 0x080fe20000040002 */
[----:B------:R-:W-:Y:S01]  /*29e0*/  LOP3.LUT R39, R69, 0x64006400, RZ, 0xfc, !PT ;  /* 0x6400640045277812 */ /* 0x000fe200078efcff */
[----:B------:R-:W-:Y:S01]  /*29f0*/  HFMA2 R2, R113, R2.H0_H0, -48, -48 ;  /* 0xd200d20071027431 */ /* 0x000fe20000040002 */
[----:B------:R-:W-:-:S02]  /*2a00*/  LOP3.LUT R50, R70, 0x64006400, RZ, 0xfc, !PT ;  /* 0x6400640046327812 */ /* 0x000fc400078efcff */
        /* <DEDUP_REMOVED lines=121> */
.L_x_205:
        /* <DEDUP_REMOVED lines=81> */
.L_x_206:
        /* <DEDUP_REMOVED lines=83> */
.L_x_207:
        /* <DEDUP_REMOVED lines=77> */
.L_x_204:
[----:B------:R-:W-:Y:S01]  /*40b0*/  LEA R0, R86, 0x40, 0x6 ;  /* 0x0000004056007811 */ /* 0x000fe200078e30ff */
[----:B------:R-:W-:Y:S01]  /*40c0*/  UIADD3 UR4, UR4, 0x40, URZ ;  /* 0x0000004004047890 */ /* 0x000fe2000fffe03f */
[----:B------:R-:W-:Y:S01]  /*40d0*/  IADD3 R94, R94, 0x20, RZ ;  /* 0x000000205e5e7810 */ /* 0x000fe20007ffe0ff */
[----:B-----5:R-:W-:Y:S01]  /*40e0*/  IMAD.WIDE R6, R85, 0x4, R98 ;  /* 0x0000000455067825 */ /* 0x020fe200078e0262 */
[----:B------:R-:W-:Y:S02]  /*40f0*/  VIMNMX R3, R0, UR8, PT ;  /* 0x0000000800037c48 */ /* 0x000fe4000bfe0100 */
[C---:B------:R-:W-:Y:S02]  /*4100*/  ISETP.GE.AND P0, PT, R94.reuse, UR5, PT ;  /* 0x000000055e007c0c */ /* 0x040fe4000bf06270 */
[----:B------:R-:W-:-:S13]  /*4110*/  ISETP.LT.AND P2, PT, R94, R3, PT ;  /* 0x000000035e00720c */ /* 0x000fda0003f41270 */
[----:B------:R-:W-:Y:S05]  /*4120*/  @!P0 BRA P2, `(.L_x_208) ;  /* 0xffffffd800948947 */ /* 0x000fea000103ffff */
.L_x_203:
        /* <DEDUP_REMOVED lines=8> */
.L_x_226:
[----:B------:R-:W-:-:S13]  /*41b0*/  ISETP.NE.AND P2, PT, R94, R87, PT ;  /* 0x000000575e00720c */ /* 0x000fda0003f45270 */
[----:B------:R-:W0:Y:S01]  /*41c0*/  @!P2 LDC.64 R2, c[0x0][0x248] ;  /* 0x00009200ff02ab82 */ /* 0x000e220000000a00 */
[----:B------:R-:W-:Y:S02]  /*41d0*/  @!P2 IADD3 R88, R88, 0x1, RZ ;  /* 0x000000015858a810 */ /* 0x000fe40007ffe0ff */
[----:B------:R-:W-:Y:S02]  /*41e0*/  @!P2 LEA R5, R94, 0x1, 0x1 ;  /* 0x000000015e05a811 */ /* 0x000fe400078e08ff */
[----:B------:R-:W-:-:S03]  /*41f0*/  @!P2 LEA R4, R88, R1, 0x3 ;  /* 0x000000015804a211 */ /* 0x000fc600078e18ff */
[----:B0-----:R-:W-:-:S03]  /*4200*/  @!P2 IMAD.WIDE R2, R5, 0x2, R2 ;  /* 0x000000020502a825 */ /* 0x001fc600078e0202 */
[----:B------:R-:W2:Y:S04]  /*4210*/  @!P2 LDL.64 R4, [R4] ;  /* 0x000000000404a983 */ /* 0x000ea80000100a00 */
[----:B------:R-:W3:Y:S01]  /*4220*/  @!P2 LDG.E.U16.CONSTANT R3, desc[UR6][R2.64] ;  /* 0x000000060203a981 */ /* 0x000ee2000c1e9500 */
[----:B--2---:R-:W-:Y:S02]  /*4230*/  @!P2 PRMT R97, R4, 0x7610, R97 ;  /* 0x000076100461a816 */ /* 0x004fe40000000061 */
[----:B------:R-:W-:Y:S02]  /*4240*/  @!P2 PRMT R100, R5, 0x7610, R100 ;  /* 0x000076100564a816 */ /* 0x000fe40000000064 */
[----:B---3--:R-:W-:Y:S02]  /*4250*/  @!P2 IADD3 R87, R3, R94, RZ ;  /* 0x0000005e0357a210 */ /* 0x008fe40007ffe0ff */
[----:B------:R-:W-:-:S02]  /*4260*/  @!P2 PRMT R97, R97, 0x7610, R4 ;  /* 0x000076106161a816 */ /* 0x000fc40000000004 */
[----:B------:R-:W-:Y:S01]  /*4270*/  @!P2 PRMT R100, R100, 0x7610, R5 ;  /* 0x000076106464a816 */ /* 0x000fe20000000005 */
[----:B------:R-:W-:Y:S06]  /*4280*/  @!P1 BRA `(.L_x_210) ;  /* 0x0000006800a09947 */ /* 0x000fec0003800000 */
[----:B------:R-:W2:Y:S01]  /*4290*/  LDG.E.128.CONSTANT R8, desc[UR6][R6.64] ;  /* 0x0000000606087981 */ /* 0x000ea2000c1e9d00 */
[----:B------:R-:W-:Y:S02]  /*42a0*/  PRMT R2, R91, 0x9910, RZ ;  /* 0x000099105b027816 */ /* 0x000fe400000000ff */
[----:B------:R-:W-:Y:S02]  /*42b0*/  MOV R5, 0x2c00 ;  /* 0x00002c0000057802 */ /* 0x000fe40000000f00 */
[----:B------:R-:W-:Y:S02]  /*42c0*/  ISETP.NE.AND P2, PT, R2, RZ, PT ;  /* 0x000000ff0200720c */ /* 0x000fe40003f45270 */
[----:B------:R-:W-:Y:S02]  /*42d0*/  ISETP.GE.AND P3, PT, R95, 0x2, PT ;  /* 0x000000025f00780c */ /* 0x000fe40003f66270 */
[C---:B--2---:R-:W-:Y:S02]  /*42e0*/  LOP3.LUT R4, R9.reuse, 0xf000f, RZ, 0xc0, !PT ;  /* 0x000f000f09047812 */ /* 0x044fe400078ec0ff */
[----:B------:R-:W-:-:S02]  /*42f0*/  LOP3.LUT R12, R9, 0xf000f0, RZ, 0xc0, !PT ;  /* 0x00f000f0090c7812 */ /* 0x000fc400078ec0ff */
[----:B------:R-:W-:Y:S02]  /*4300*/  SHF.R.U32.HI R25, RZ, 0x8, R10 ;  /* 0x00000008ff197819 */ /* 0x000fe4000001160a */
[C---:B------:R-:W-:Y:S02]  /*4310*/  LOP3.LUT R0, R8.reuse, 0xf000f, RZ, 0xc0, !PT ;  /* 0x000f000f08007812 */ /* 0x040fe400078ec0ff */
[----:B------:R-:W-:Y:S02]  /*4320*/  LOP3.LUT R2, R8, 0xf000f0, RZ, 0xc0, !PT ;  /* 0x00f000f008027812 */ /* 0x000fe400078ec0ff */
[----:B------:R-:W-:Y:S02]  /*4330*/  SHF.R.U32.HI R9, RZ, 0x8, R9 ;  /* 0x00000008ff097819 */ /* 0x000fe40000011609 */
[----:B------:R-:W-:Y:S02]  /*4340*/  SHF.R.U32.HI R8, RZ, 0x8, R8 ;  /* 0x00000008ff087819 */ /* 0x000fe40000011608 */
[----:B------:R-:W-:-:S02]  /*4350*/  LOP3.LUT R21, R10, 0xf000f, RZ, 0xc0, !PT ;  /* 0x000f000f0a157812 */ /* 0x000fc400078ec0ff */
[----:B------:R-:W-:Y:S02]  /*4360*/  SHF.R.U32.HI R28, RZ, 0x8, R11 ;  /* 0x00000008ff1c7819 */ /* 0x000fe4000001160b */
[C---:B------:R-:W-:Y:S02]  /*4370*/  LOP3.LUT R26, R11.reuse, 0xf000f, RZ, 0xc0, !PT ;  /* 0x000f000f0b1a7812 */ /* 0x040fe400078ec0ff */
        /* <DEDUP_REMOVED lines=18> */
[----:B------:R-:W-:Y:S01]  /*44a0*/  LOP3.LUT R0, R0, 0x64006400, RZ, 0xfc, !PT ;  /* 0x6400640000007812 */ /* 0x000fe200078efcff */
[-C--:B------:R-:W-:Y:S01]  /*44b0*/  HFMA2 R29, R30, R5.reuse.H0_H0, -72, -72 ;  /* 0xd480d4801e1d7431 */ /* 0x080fe20000040005 */
[----:B------:R-:W-:Y:S01]  /*44c0*/  LOP3.LUT R2, R2, 0x64006400, RZ, 0xfc, !PT ;  /* 0x6400640002027812 */ /* 0x000fe200078efcff */
[----:B------:R-:W-:Y:S01]  /*44d0*/  HADD2 R32, R33, -1032, -1032 ;  /* 0xe408e40821207430 */ /* 0x000fe20000000000 */
        /* <DEDUP_REMOVED lines=11> */
[----:B------:R-:W-:-:S02]  /*4590*/  HFMA2 R21, R22, R5.H0_H0, -72, -72 ;  /* 0xd480d48016157431 */ /* 0x000fc40000040005 */
[----:B------:R-:W-:Y:S02]  /*45a0*/  HADD2 R22, R23, -1032, -1032 ;  /* 0xe408e40817167430 */ /* 0x000fe40000000000 */
[-C--:B------:R-:W-:Y:S02]  /*45b0*/  HFMA2 R23, R24, R5.reuse.H0_H0, -72, -72 ;  /* 0xd480d48018177431 */ /* 0x080fe40000040005 */
[----:B------:R-:W-:Y:S02]  /*45c0*/  HADD2 R24, R26, -1032, -1032 ;  /* 0xe408e4081a187430 */ /* 0x000fe40000000000 */
[----:B------:R-:W-:Y:S02]  /*45d0*/  HADD2 R26, R3, -1032, -1032 ;  /* 0xe408e408031a7430 */ /* 0x000fe40000000000 */
[----:B------:R-:W-:Y:S02]  /*45e0*/  HFMA2 R27, R8, R5.H0_H0, -72, -72 ;  /* 0xd480d480081b7431 */ /* 0x000fe40000040005 */
[----:B------:R-:W-:-:S02]  /*45f0*/  HADD2 R28, R28, -1032, -1032 ;  /* 0xe408e4081c1c7430 */ /* 0x000fc40000000000 */
[----:B------:R-:W-:Y:S02]  /*4600*/  HADD2 R30, R9, -1032, -1032 ;  /* 0xe408e408091e7430 */ /* 0x000fe40000000000 */
[----:B------:R-:W-:Y:S01]  /*4610*/  HFMA2 R33, R36, R5.H0_H0, -72, -72 ;  /* 0xd480d48024217431 */ /* 0x000fe20000040005 */
[----:B------:R-:W-:Y:S06]  /*4620*/  @!P2 BRA `(.L_x_211) ;  /* 0x000000040068a947 */ /* 0x000fec0003800000 */
[----:B------:R-:W0:Y:S01]  /*4630*/  LDS.64 R34, [UR4] ;  /* 0x00000004ff227984 */ /* 0x000e220008000a00 */
[----:B------:R-:W-:Y:S02]  /*4640*/  HADD2.F32 R0, -RZ, R12.H0_H0 ;  /* 0x2000000cff007230 */ /* 0x000fe40000004100 */
[--C-:B------:R-:W-:Y:S01]  /*4650*/  HADD2.F32 R38, -RZ, R11.reuse.H0_H0 ;  /* 0x2000000bff267230 */ /* 0x100fe20000004100 */
[----:B------:R-:W1:Y:S01]  /*4660*/  LDS.64 R8, [UR4+0x8] ;  /* 0x00000804ff087984 */ /* 0x000e620008000a00 */
[----:B------:R-:W-:Y:S02]  /*4670*/  HADD2.F32 R4, -RZ, R24.H0_H0 ;  /* 0x20000018ff047230 */ /* 0x000fe40000004100 */
[----:B------:R-:W-:Y:S02]  /*4680*/  HADD2.F32 R2, -RZ, R22.H0_H0 ;  /* 0x20000016ff027230 */ /* 0x000fe40000004100 */
[----:B------:R-:W-:Y:S02]  /*4690*/  HADD2.F32 R40, -RZ, R11.H1_H1 ;  /* 0x3000000bff287230 */ /* 0x000fe40000004100 */
[----:B0-----:R-:W-:-:S02]  /*46a0*/  HADD2.F32 R3, -RZ, R34.H0_H0 ;  /* 0x20000022ff037230 */ /* 0x001fc40000004100 */
[----:B------:R-:W-:Y:S02]  /*46b0*/  HADD2.F32 R37, -RZ, R34.H1_H1 ;  /* 0x30000022ff257230 */ /* 0x000fe40000004100 */
[--C-:B------:R-:W-:Y:S02]  /*46c0*/  HADD2.F32 R36, -RZ, R35.reuse.H0_H0 ;  /* 0x20000023ff247230 */ /* 0x100fe40000004100 */
[C---:B------:R-:W-:Y:S01]  /*46d0*/  FFMA.FTZ R38, R3.reuse, R38, RZ ;  /* 0x0000002603267223 */ /* 0x040fe200000100ff */
[----:B------:R-:W-:Y:S02]  /*46e0*/  HADD2.F32 R39, -RZ, R35.H1_H1 ;  /* 0x30000023ff277230 */ /* 0x000fe40000004100 */
[----:B------:R-:W-:Y:S01]  /*46f0*/  FFMA.FTZ R35, R0, R3, RZ ;  /* 0x0000000300237223 */ /* 0x000fe200000100ff */
[----:B------:R-:W-:Y:S02]  /*4700*/  HADD2.F32 R34, -RZ, R12.H1_H1 ;  /* 0x3000000cff227230 */ /* 0x000fe40000004100 */
[C---:B------:R-:W-:Y:S01]  /*4710*/  FFMA.FTZ R43, R3.reuse, R4, RZ ;  /* 0x00000004032b7223 */ /* 0x040fe200000100ff */
[----:B------:R-:W-:Y:S01]  /*4720*/  FFMA.FTZ R42, R3, R2, RZ ;  /* 0x00000002032a7223 */ /* 0x000fe200000100ff */
[----:B------:R-:W-:-:S02]  /*4730*/  HADD2.F32 R4, -RZ, R24.H1_H1 ;  /* 0x30000018ff047230 */ /* 0x000fc40000004100 */
[----:B------:R-:W-:Y:S01]  /*4740*/  FFMA.FTZ R34, R34, R37, R35 ;  /* 0x0000002522227223 */ /* 0x000fe20000010023 */
[----:B------:R-:W-:Y:S02]  /*4750*/  HADD2.F32 R2, -RZ, R22.H1_H1 ;  /* 0x30000016ff027230 */ /* 0x000fe40000004100 */
[C---:B------:R-:W-:Y:S01]  /*4760*/  FFMA.FTZ R35, R37.reuse, R40, R38 ;  /* 0x0000002825237223 */ /* 0x040fe20000010026 */
[----:B------:R-:W-:Y:S02]  /*4770*/  HADD2.F32 R0, -RZ, R21.H0_H0 ;  /* 0x20000015ff007230 */ /* 0x000fe40000004100 */
[C---:B------:R-:W-:Y:S01]  /*4780*/  FFMA.FTZ R43, R37.reuse, R4, R43 ;  /* 0x00000004252b7223 */ /* 0x040fe2000001002b */
[----:B------:R-:W-:Y:S02]  /*4790*/  HADD2.F32 R3, -RZ, R10.H0_H0 ;  /* 0x2000000aff037230 */ /* 0x000fe40000004100 */
[----:B------:R-:W-:Y:S01]  /*47a0*/  FFMA.FTZ R41, R37, R2, R42 ;  /* 0x0000000225297223 */ /* 0x000fe2000001002a */
[----:B------:R-:W-:-:S02]  /*47b0*/  HADD2.F32 R38, -RZ, R23.H0_H0 ;  /* 0x20000017ff267230 */ /* 0x000fc40000004100 */
[C---:B------:R-:W-:Y:S01]  /*47c0*/  FFMA.FTZ R4, R36.reuse, R0, R35 ;  /* 0x0000000024047223 */ /* 0x040fe20000010023 */
[----:B------:R-:W-:Y:S02]  /*47d0*/  HADD2.F32 R35, -RZ, R25.H0_H0 ;  /* 0x20000019ff237230 */ /* 0x000fe40000004100 */
[----:B------:R-:W-:Y:S01]  /*47e0*/  FFMA.FTZ R3, R3, R36, R34 ;  /* 0x0000002403037223 */ /* 0x000fe20000010022 */
[----:B------:R-:W-:Y:S02]  /*47f0*/  HADD2.F32 R0, -RZ, R10.H1_H1 ;  /* 0x3000000aff007230 */ /* 0x000fe40000004100 */
[C---:B------:R-:W-:Y:S01]  /*4800*/  FFMA.FTZ R41, R36.reuse, R38, R41 ;  /* 0x0000002624297223 */ /* 0x040fe20000010029 */
[----:B------:R-:W-:Y:S02]  /*4810*/  HADD2.F32 R2, -RZ, R21.H1_H1 ;  /* 0x30000015ff027230 */ /* 0x000fe40000004100 */
[----:B------:R-:W-:Y:S01]  /*4820*/  FFMA.FTZ R35, R36, R35, R43 ;  /* 0x0000002324237223 */ /* 0x000fe2000001002b */
[----:B------:R-:W-:-:S02]  /*4830*/  HADD2.F32 R34, -RZ, R23.H1_H1 ;  /* 0x30000017ff227230 */ /* 0x000fc40000004100 */
[----:B------:R-:W-:Y:S01]  /*4840*/  FFMA.FTZ R0, R0, R39, R3 ;  /* 0x0000002700007223 */ /* 0x000fe20000010003 */
[----:B------:R-:W-:Y:S02]  /*4850*/  HADD2.F32 R38, -RZ, R25.H1_H1 ;  /* 0x30000019ff267230 */ /* 0x000fe40000004100 */
[C---:B------:R-:W-:Y:S01]  /*4860*/  FFMA.FTZ R37, R39.reuse, R2, R4 ;  /* 0x0000000227257223 */ /* 0x040fe20000010004 */
[----:B-1----:R-:W-:Y:S02]  /*4870*/  HADD2.F32 R4, -RZ, R8.H0_H0 ;  /* 0x20000008ff047230 */ /* 0x002fe40000004100 */
[C---:B------:R-:W-:Y:S01]  /*4880*/  FFMA.FTZ R41, R39.reuse, R34, R41 ;  /* 0x0000002227297223 */ /* 0x040fe20000010029 */
[----:B------:R-:W-:Y:S02]  /*4890*/  HADD2.F32 R3, -RZ, R26.H0_H0 ;  /* 0x2000001aff037230 */ /* 0x000fe40000004100 */
[----:B------:R-:W-:Y:S01]  /*48a0*/  FFMA.FTZ R39, R39, R38, R35 ;  /* 0x0000002627277223 */ /* 0x000fe20000010023 */
[----:B------:R-:W-:-:S02]  /*48b0*/  HADD2.F32 R35, -RZ, R8.H1_H1 ;  /* 0x30000008ff237230 */ /* 0x000fc40000004100 */
[----:B------:R-:W-:Y:S02]  /*48c0*/  HADD2.F32 R34, -RZ, R28.H0_H0 ;  /* 0x2000001cff227230 */ /* 0x000fe40000004100 */
[----:B------:R-:W-:Y:S01]  /*48d0*/  FFMA.FTZ R3, R3, R4, R0 ;  /* 0x0000000403037223 */ /* 0x000fe20000010000 */
[----:B------:R-:W-:Y:S02]  /*48e0*/  HADD2.F32 R2, -RZ, R26.H1_H1 ;  /* 0x3000001aff027230 */ /* 0x000fe40000004100 */
[----:B------:R-:W-:Y:S02]  /*48f0*/  HADD2.F32 R36, -RZ, R30.H0_H0 ;  /* 0x2000001eff247230 */ /* 0x000fe40000004100 */
[----:B------:R-:W-:Y:S01]  /*4900*/  FFMA.FTZ R34, R4, R34, R37 ;  /* 0x0000002204227223 */ /* 0x000fe20000010025 */
[----:B------:R-:W-:Y:S02]  /*4910*/  HADD2.F32 R38, -RZ, R32.H0_H0 ;  /* 0x20000020ff267230 */ /* 0x000fe40000004100 */
[----:B------:R-:W-:Y:S01]  /*4920*/  FFMA.FTZ R2, R2, R35, R3 ;  /* 0x0000002302027223 */ /* 0x000fe20000010003 */
[----:B------:R-:W-:-:S02]  /*4930*/  HADD2.F32 R0, -RZ, R28.H1_H1 ;  /* 0x3000001cff007230 */ /* 0x000fc40000004100 */
[C---:B------:R-:W-:Y:S01]  /*4940*/  FFMA.FTZ R41, R4.reuse, R36, R41 ;  /* 0x0000002404297223 */ /* 0x040fe20000010029 */
[----:B------:R-:W-:Y:S02]  /*4950*/  HADD2.F32 R8, -RZ, R9.H0_H0 ;  /* 0x20000009ff087230 */ /* 0x000fe40000004100 */
[----:B------:R-:W-:Y:S01]  /*4960*/  FFMA.FTZ R39, R4, R38, R39 ;  /* 0x0000002604277223 */ /* 0x000fe20000010027 */
[----:B------:R-:W-:Y:S02]  /*4970*/  HADD2.F32 R3, -RZ, R27.H0_H0 ;  /* 0x2000001bff037230 */ /* 0x000fe40000004100 */
[----:B------:R-:W-:Y:S01]  /*4980*/  FFMA.FTZ R37, R35, R0, R34 ;  /* 0x0000000023257223 */ /* 0x000fe20000010022 */
[----:B------:R-:W-:Y:S02]  /*4990*/  HADD2.F32 R38, -RZ, R32.H1_H1 ;  /* 0x30000020ff267230 */ /* 0x000fe40000004100 */
[----:B------:R-:W-:Y:S02]  /*49a0*/  HADD2.F32 R4, -RZ, R29.H0_H0 ;  /* 0x2000001dff047230 */ /* 0x000fe40000004100 */
[----:B------:R-:W-:Y:S01]  /*49b0*/  FFMA.FTZ R3, R3, R8, R2 ;  /* 0x0000000803037223 */ /* 0x000fe20000010002 */
[----:B------:R-:W-:-:S02]  /*49c0*/  HADD2.F32 R36, -RZ, R30.H1_H1 ;  /* 0x3000001eff247230 */ /* 0x000fc40000004100 */
[C---:B------:R-:W-:Y:S01]  /*49d0*/  FFMA.FTZ R39, R35.reuse, R38, R39 ;  /* 0x0000002623277223 */ /* 0x040fe20000010027 */
[----:B------:R-:W-:Y:S02]  /*49e0*/  HADD2.F32 R9, -RZ, R9.H1_H1 ;  /* 0x30000009ff097230 */ /* 0x000fe40000004100 */
[----:B------:R-:W-:Y:S01]  /*49f0*/  FFMA.FTZ R4, R8, R4, R37 ;  /* 0x0000000408047223 */ /* 0x000fe20000010025 */
[----:B------:R-:W-:Y:S02]  /*4a00*/  HADD2.F32 R2, -RZ, R29.H1_H1 ;  /* 0x3000001dff027230 */ /* 0x000fe40000004100 */
[----:B------:R-:W-:Y:S01]  /*4a10*/  FFMA.FTZ R41, R35, R36, R41 ;  /* 0x0000002423297223 */ /* 0x000fe20000010029 */
[----:B------:R-:W-:Y:S02]  /*4a20*/  HADD2.F32 R0, -RZ, R27.H1_H1 ;  /* 0x3000001bff007230 */ /* 0x000fe40000004100 */
[----:B------:R-:W-:Y:S02]  /*4a30*/  HADD2.F32 R34, -RZ, R31.H0_H0 ;  /* 0x2000001fff227230 */ /* 0x000fe40000004100 */
[----:B------:R-:W-:Y:S01]  /*4a40*/  FFMA.FTZ R2, R9, R2, R4 ;  /* 0x0000000209027223 */ /* 0x000fe20000010004 */
[----:B------:R-:W-:-:S02]  /*4a50*/  HADD2.F32 R38, -RZ, R33.H0_H0 ;  /* 0x20000021ff267230 */ /* 0x000fc40000004100 */
[----:B------:R-:W-:Y:S01]  /*4a60*/  FFMA.FTZ R0, R0, R9, R3 ;  /* 0x0000000900007223 */ /* 0x000fe20000010003 */
[----:B------:R-:W-:Y:S02]  /*4a70*/  HADD2.F32 R36, -RZ, R31.H1_H1 ;  /* 0x3000001fff247230 */ /* 0x000fe40000004100 */
[C---:B------:R-:W-:Y:S01]  /*4a80*/  FFMA.FTZ R41, R8.reuse, R34, R41 ;  /* 0x0000002208297223 */ /* 0x040fe20000010029 */
[----:B------:R-:W-:Y:S02]  /*4a90*/  HADD2.F32 R4, -RZ, R33.H1_H1 ;  /* 0x30000021ff047230 */ /* 0x000fe40000004100 */
[----:B------:R-:W-:Y:S01]  /*4aa0*/  FFMA.FTZ R38, R8, R38, R39 ;  /* 0x0000002608267223 */ /* 0x000fe20000010027 */
[--C-:B------:R-:W-:Y:S02]  /*4ab0*/  HADD2.F32 R3, -RZ, R97.reuse.H0_H0 ;  /* 0x20000061ff037230 */ /* 0x100fe40000004100 */
[----:B------:R-:W-:Y:S01]  /*4ac0*/  FFMA.FTZ R36, R9, R36, R41 ;  /* 0x0000002409247223 */ /* 0x000fe20000010029 */
[----:B------:R-:W-:-:S02]  /*4ad0*/  HADD2.F32 R35, -RZ, R97.H1_H1 ;  /* 0x30000061ff237230 */ /* 0x000fc40000004100 */
[----:B------:R-:W-:Y:S01]  /*4ae0*/  FFMA.FTZ R4, R9, R4, R38 ;  /* 0x0000000409047223 */ /* 0x000fe20000010026 */
[--C-:B------:R-:W-:Y:S02]  /*4af0*/  HADD2.F32 R37, -RZ, R100.reuse.H0_H0 ;  /* 0x20000064ff257230 */ /* 0x100fe40000004100 */
[----:B------:R-:W-:Y:S01]  /*4b00*/  FMUL.FTZ R0, R0, R3 ;  /* 0x0000000300007220 */ /* 0x000fe20000410000 */
[----:B------:R-:W-:Y:S02]  /*4b10*/  HADD2.F32 R39, -RZ, R100.H1_H1 ;  /* 0x30000064ff277230 */ /* 0x000fe40000004100 */
[----:B------:R-:W-:Y:S01]  /*4b20*/  FMUL.FTZ R2, R2, R35 ;  /* 0x0000002302027220 */ /* 0x000fe20000410000 */
[----:B------:R-:W-:Y:S01]  /*4b30*/  FMUL.FTZ R36, R36, R37 ;  /* 0x0000002524247220 */ /* 0x000fe20000410000 */
[----:B------:R-:W-:Y:S01]  /*4b40*/  F2FP.F16.F32.PACK_AB R0, RZ, R0 ;  /* 0x00000000ff00723e */ /* 0x000fe200000000ff */
[----:B------:R-:W-:Y:S02]  /*4b50*/  FMUL.FTZ R4, R4, R39 ;  /* 0x0000002704047220 */ /* 0x000fe40000410000 */
[----:B------:R-:W-:-:S02]  /*4b60*/  F2FP.F16.F32.PACK_AB R2, RZ, R2 ;  /* 0x00000002ff02723e */ /* 0x000fc400000000ff */
[----:B------:R-:W-:Y:S02]  /*4b70*/  F2FP.F16.F32.PACK_AB R36, RZ, R36 ;  /* 0x00000024ff24723e */ /* 0x000fe400000000ff */
[----:B------:R-:W-:Y:S02]  /*4b80*/  F2FP.F16.F32.PACK_AB R4, RZ, R4 ;  /* 0x00000004ff04723e */ /* 0x000fe400000000ff */
[----:B------:R-:W-:Y:S02]  /*4b90*/  PRMT R0, R0, 0x5410, R2 ;  /* 0x0000541000007816 */ /* 0x000fe40000000002 */
[----:B------:R-:W-:-:S04]  /*4ba0*/  PRMT R36, R36, 0x5410, R4 ;  /* 0x0000541024247816 */ /* 0x000fc80000000004 */
[----:B------:R-:W-:Y:S01]  /*4bb0*/  HFMA2.MMA R20, R0, 1, 1, R20 ;  /* 0x3c003c0000147835 */ /* 0x000fe20000000014 */
[----:B------:R-:W-:-:S10]  /*4bc0*/  HADD2 R19, R36, R19 ;  /* 0x0000001324137230 */ /* 0x000fd40000000000 */
.L_x_211:
[----:B------:R-:W-:Y:S05]  /*4bd0*/  @!P3 BRA `(.L_x_212) ;  /* 0x00000010005cb947 */ /* 0x000fea0003800000 */
[----:B------:R-:W-:Y:S02]  /*4be0*/  PRMT R0, R90, 0x9910, RZ ;  /* 0x000099105a007816 */ /* 0x000fe400000000ff */
[----:B------:R-:W-:Y:S02]  /*4bf0*/  ISETP.GE.AND P5, PT, R95, 0x3, PT ;  /* 0x000000035f00780c */ /* 0x000fe40003fa6270 */
[----:B------:R-:W-:-:S13]  /*4c00*/  ISETP.NE.AND P4, PT, R0, RZ, PT ;  /* 0x000000ff0000720c */ /* 0x000fda0003f85270 */
[----:B------:R-:W-:Y:S05]  /*4c10*/  @!P4 BRA `(.L_x_213) ;  /* 0x000000040068c947 */ /* 0x000fea0003800000 */
[----:B------:R-:W0:Y:S01]  /*4c20*/  LDS.64 R2, [UR4+0x80] ;  /* 0x00008004ff027984 */ /* 0x000e220008000a00 */
[----:B------:R-:W-:Y:S02]  /*4c30*/  HADD2.F32 R0, -RZ, R12.H0_H0 ;  /* 0x2000000cff007230 */ /* 0x000fe40000004100 */
[----:B------:R-:W-:Y:S01]  /*4c40*/  HADD2.F32 R4, -RZ, R24.H0_H0 ;  /* 0x20000018ff047230 */ /* 0x000fe20000004100 */
[----:B------:R-:W1:Y:S01]  /*4c50*/  LDS.64 R8, [UR4+0x88] ;  /* 0x00008804ff087984 */ /* 0x000e620008000a00 */
[----:B------:R-:W-:Y:S02]  /*4c60*/  HADD2.F32 R42, -RZ, R11.H1_H1 ;  /* 0x3000000bff2a7230 */ /* 0x000fe40000004100 */
[----:B------:R-:W-:Y:S02]  /*4c70*/  HADD2.F32 R40, -RZ, R12.H1_H1 ;  /* 0x3000000cff287230 */ /* 0x000fe40000004100 */
[----:B------:R-:W-:Y:S02]  /*4c80*/  HADD2.F32 R41, -RZ, R31.H1_H1 ;  /* 0x3000001fff297230 */ /* 0x000fe40000004100 */
[----:B0-----:R-:W-:-:S02]  /*4c90*/  HADD2.F32 R35, -RZ, R2.H0_H0 ;  /* 0x20000002ff237230 */ /* 0x001fc40000004100 */
[----:B------:R-:W-:Y:S02]  /*4ca0*/  HADD2.F32 R34, -RZ, R2.H1_H1 ;  /* 0x30000002ff227230 */ /* 0x000fe40000004100 */
[--C-:B------:R-:W-:Y:S02]  /*4cb0*/  HADD2.F32 R36, -RZ, R3.reuse.H0_H0 ;  /* 0x20000003ff247230 */ /* 0x100fe40000004100 */
[----:B------:R-:W-:Y:S01]  /*4cc0*/  FFMA.FTZ R37, R0, R35, RZ ;  /* 0x0000002300257223 */ /* 0x000fe200000100ff */
[----:B------:R-:W-:Y:S02]  /*4cd0*/  HADD2.F32 R38, -RZ, R3.H1_H1 ;  /* 0x30000003ff267230 */ /* 0x000fe40000004100 */
[----:B------:R-:W-:Y:S02]  /*4ce0*/  HADD2.F32 R2, -RZ, R11.H0_H0 ;  /* 0x2000000bff027230 */ /* 0x000fe40000004100 */
[----:B------:R-:W-:Y:S01]  /*4cf0*/  FFMA.FTZ R37, R40, R34, R37 ;  /* 0x0000002228257223 */ /* 0x000fe20000010025 */
[----:B------:R-:W-:-:S02]  /*4d00*/  HADD2.F32 R3, -RZ, R22.H0_H0 ;  /* 0x20000016ff037230 */ /* 0x000fc40000004100 */
[----:B------:R-:W-:Y:S02]  /*4d10*/  HADD2.F32 R0, -RZ, R10.H0_H0 ;  /* 0x2000000aff007230 */ /* 0x000fe40000004100 */
[-C--:B------:R-:W-:Y:S01]  /*4d20*/  FFMA.FTZ R39, R2, R35.reuse, RZ ;  /* 0x0000002302277223 */ /* 0x080fe200000100ff */
[----:B------:R-:W-:Y:S02]  /*4d30*/  HADD2.F32 R40, -RZ, R23.H0_H0 ;  /* 0x20000017ff287230 */ /* 0x000fe40000004100 */
[-C--:B------:R-:W-:Y:S01]  /*4d40*/  FFMA.FTZ R3, R3, R35.reuse, RZ ;  /* 0x0000002303037223 */ /* 0x080fe200000100ff */
[----:B------:R-:W-:Y:S01]  /*4d50*/  FFMA.FTZ R35, R4, R35, RZ ;  /* 0x0000002304237223 */ /* 0x000fe200000100ff */
[----:B------:R-:W-:Y:S02]  /*4d60*/  HADD2.F32 R4, -RZ, R22.H1_H1 ;  /* 0x30000016ff047230 */ /* 0x000fe40000004100 */
[----:B------:R-:W-:Y:S01]  /*4d70*/  FFMA.FTZ R39, R42, R34, R39 ;  /* 0x000000222a277223 */ /* 0x000fe20000010027 */
[----:B------:R-:W-:-:S02]  /*4d80*/  HADD2.F32 R42, -RZ, R24.H1_H1 ;  /* 0x30000018ff2a7230 */ /* 0x000fc40000004100 */
[----:B------:R-:W-:Y:S01]  /*4d90*/  FFMA.FTZ R37, R0, R36, R37 ;  /* 0x0000002400257223 */ /* 0x000fe20000010025 */
[----:B------:R-:W-:Y:S02]  /*4da0*/  HADD2.F32 R2, -RZ, R21.H0_H0 ;  /* 0x20000015ff027230 */ /* 0x000fe40000004100 */
[-C--:B------:R-:W-:Y:S01]  /*4db0*/  FFMA.FTZ R3, R4, R34.reuse, R3 ;  /* 0x0000002204037223 */ /* 0x080fe20000010003 */
[----:B------:R-:W-:Y:S02]  /*4dc0*/  HADD2.F32 R0, -RZ, R10.H1_H1 ;  /* 0x3000000aff007230 */ /* 0x000fe40000004100 */
[----:B------:R-:W-:Y:S01]  /*4dd0*/  FFMA.FTZ R35, R42, R34, R35 ;  /* 0x000000222a237223 */ /* 0x000fe20000010023 */
[----:B------:R-:W-:Y:S02]  /*4de0*/  HADD2.F32 R34, -RZ, R25.H0_H0 ;  /* 0x20000019ff227230 */ /* 0x000fe40000004100 */
[----:B------:R-:W-:Y:S01]  /*4df0*/  FFMA.FTZ R3, R40, R36, R3 ;  /* 0x0000002428037223 */ /* 0x000fe20000010003 */
[----:B------:R-:W-:-:S02]  /*4e00*/  HADD2.F32 R4, -RZ, R23.H1_H1 ;  /* 0x30000017ff047230 */ /* 0x000fc40000004100 */
[-C--:B------:R-:W-:Y:S01]  /*4e10*/  FFMA.FTZ R39, R2, R36.reuse, R39 ;  /* 0x0000002402277223 */ /* 0x080fe20000010027 */
[----:B------:R-:W-:Y:S02]  /*4e20*/  HADD2.F32 R2, -RZ, R21.H1_H1 ;  /* 0x30000015ff027230 */ /* 0x000fe40000004100 */
[----:B------:R-:W-:Y:S01]  /*4e30*/  FFMA.FTZ R35, R34, R36, R35 ;  /* 0x0000002422237223 */ /* 0x000fe20000010023 */
[----:B------:R-:W-:Y:S02]  /*4e40*/  HADD2.F32 R40, -RZ, R25.H1_H1 ;  /* 0x30000019ff287230 */ /* 0x000fe40000004100 */
[-C--:B------:R-:W-:Y:S01]  /*4e50*/  FFMA.FTZ R37, R0, R38.reuse, R37 ;  /* 0x0000002600257223 */ /* 0x080fe20000010025 */
[-C--:B------:R-:W-:Y:S01]  /*4e60*/  FFMA.FTZ R3, R4, R38.reuse, R3 ;  /* 0x0000002604037223 */ /* 0x080fe20000010003 */
[----:B-1----:R-:W-:Y:S02]  /*4e70*/  HADD2.F32 R0, -RZ, R8.H0_H0 ;  /* 0x20000008ff007230 */ /* 0x002fe40000004100 */
[----:B------:R-:W-:Y:S01]  /*4e80*/  FFMA.FTZ R39, R2, R38, R39 ;  /* 0x0000002602277223 */ /* 0x000fe20000010027 */
[----:B------:R-:W-:-:S02]  /*4e90*/  HADD2.F32 R4, -RZ, R26.H0_H0 ;  /* 0x2000001aff047230 */ /* 0x000fc40000004100 */
[----:B------:R-:W-:Y:S01]  /*4ea0*/  FFMA.FTZ R35, R40, R38, R35 ;  /* 0x0000002628237223 */ /* 0x000fe20000010023 */
[----:B------:R-:W-:Y:S02]  /*4eb0*/  HADD2.F32 R36, -RZ, R28.H0_H0 ;  /* 0x2000001cff247230 */ /* 0x000fe40000004100 */
[----:B------:R-:W-:Y:S02]  /*4ec0*/  HADD2.F32 R8, -RZ, R8.H1_H1 ;  /* 0x30000008ff087230 */ /* 0x000fe40000004100 */
[-C--:B------:R-:W-:Y:S01]  /*4ed0*/  FFMA.FTZ R37, R4, R0.reuse, R37 ;  /* 0x0000000004257223 */ /* 0x080fe20000010025 */
[----:B------:R-:W-:Y:S02]  /*4ee0*/  HADD2.F32 R38, -RZ, R30.H0_H0 ;  /* 0x2000001eff267230 */ /* 0x000fe40000004100 */
[----:B------:R-:W-:Y:S01]  /*4ef0*/  FFMA.FTZ R39, R36, R0, R39 ;  /* 0x0000000024277223 */ /* 0x000fe20000010027 */
[----:B------:R-:W-:Y:S02]  /*4f00*/  HADD2.F32 R34, -RZ, R26.H1_H1 ;  /* 0x3000001aff227230 */ /* 0x000fe40000004100 */
[----:B------:R-:W-:-:S02]  /*4f10*/  HADD2.F32 R40, -RZ, R32.H0_H0 ;  /* 0x20000020ff287230 */ /* 0x000fc40000004100 */
[----:B------:R-:W-:Y:S01]  /*4f20*/  FFMA.FTZ R3, R38, R0, R3 ;  /* 0x0000000026037223 */ /* 0x000fe20000010003 */
[----:B------:R-:W-:Y:S02]  /*4f30*/  HADD2.F32 R4, -RZ, R28.H1_H1 ;  /* 0x3000001cff047230 */ /* 0x000fe40000004100 */
[----:B------:R-:W-:Y:S01]  /*4f40*/  FFMA.FTZ R37, R34, R8, R37 ;  /* 0x0000000822257223 */ /* 0x000fe20000010025 */
[----:B------:R-:W-:Y:S02]  /*4f50*/  HADD2.F32 R2, -RZ, R9.H0_H0 ;  /* 0x20000009ff027230 */ /* 0x000fe40000004100 */
[----:B------:R-:W-:Y:S01]  /*4f60*/  FFMA.FTZ R35, R40, R0, R35 ;  /* 0x0000000028237223 */ /* 0x000fe20000010023 */
[----:B------:R-:W-:Y:S02]  /*4f70*/  HADD2.F32 R36, -RZ, R30.H1_H1 ;  /* 0x3000001eff247230 */ /* 0x000fe40000004100 */
[----:B------:R-:W-:Y:S01]  /*4f80*/  FFMA.FTZ R39, R4, R8, R39 ;  /* 0x0000000804277223 */ /* 0x000fe20000010027 */
[----:B------:R-:W-:-:S02]  /*4f90*/  HADD2.F32 R38, -RZ, R32.H1_H1 ;  /* 0x30000020ff267230 */ /* 0x000fc40000004100 */
[----:B------:R-:W-:Y:S02]  /*4fa0*/  HADD2.F32 R34, -RZ, R29.H0_H0 ;  /* 0x2000001dff227230 */ /* 0x000fe40000004100 */
[-C--:B------:R-:W-:Y:S01]  /*4fb0*/  FFMA.FTZ R3, R36, R8.reuse, R3 ;  /* 0x0000000824037223 */ /* 0x080fe20000010003 */
[----:B------:R-:W-:Y:S02]  /*4fc0*/  HADD2.F32 R0, -RZ, R27.H0_H0 ;  /* 0x2000001bff007230 */ /* 0x000fe40000004100 */
[----:B------:R-:W-:Y:S01]  /*4fd0*/  FFMA.FTZ R35, R38, R8, R35 ;  /* 0x0000000826237223 */ /* 0x000fe20000010023 */
[----:B------:R-:W-:Y:S02]  /*4fe0*/  HADD2.F32 R9, -RZ, R9.H1_H1 ;  /* 0x30000009ff097230 */ /* 0x000fe40000004100 */
[-C--:B------:R-:W-:Y:S01]  /*4ff0*/  FFMA.FTZ R4, R34, R2.reuse, R39 ;  /* 0x0000000222047223 */ /* 0x080fe20000010027 */
[----:B------:R-:W-:Y:S02]  /*5000*/  HADD2.F32 R8, -RZ, R31.H0_H0 ;  /* 0x2000001fff087230 */ /* 0x000fe40000004100 */
[----:B------:R-:W-:Y:S01]  /*5010*/  FFMA.FTZ R0, R0, R2, R37 ;  /* 0x0000000200007223 */ /* 0x000fe20000010025 */
[----:B------:R-:W-:-:S02]  /*5020*/  HADD2.F32 R39, -RZ, R29.H1_H1 ;  /* 0x3000001dff277230 */ /* 0x000fc40000004100 */
[----:B------:R-:W-:Y:S02]  /*5030*/  HADD2.F32 R34, -RZ, R33.H0_H0 ;  /* 0x20000021ff227230 */ /* 0x000fe40000004100 */
[-C--:B------:R-:W-:Y:S01]  /*5040*/  FFMA.FTZ R8, R8, R2.reuse, R3 ;  /* 0x0000000208087223 */ /* 0x080fe20000010003 */
[----:B------:R-:W-:Y:S02]  /*5050*/  HADD2.F32 R37, -RZ, R27.H1_H1 ;  /* 0x3000001bff257230 */ /* 0x000fe40000004100 */
[-C--:B------:R-:W-:Y:S01]  /*5060*/  FFMA.FTZ R4, R39, R9.reuse, R4 ;  /* 0x0000000927047223 */ /* 0x080fe20000010004 */
[----:B------:R-:W-:Y:S02]  /*5070*/  HADD2.F32 R39, -RZ, R33.H1_H1 ;  /* 0x30000021ff277230 */ /* 0x000fe40000004100 */
[----:B------:R-:W-:Y:S01]  /*5080*/  FFMA.FTZ R2, R34, R2, R35 ;  /* 0x0000000222027223 */ /* 0x000fe20000010023 */
[--C-:B------:R-:W-:Y:S02]  /*5090*/  HADD2.F32 R3, -RZ, R97.reuse.H0_H0 ;  /* 0x20000061ff037230 */ /* 0x100fe40000004100 */
[----:B------:R-:W-:Y:S01]  /*50a0*/  FFMA.FTZ R0, R37, R9, R0 ;  /* 0x0000000925007223 */ /* 0x000fe20000010000 */
[----:B------:R-:W-:-:S02]  /*50b0*/  HADD2.F32 R35, -RZ, R97.H1_H1 ;  /* 0x30000061ff237230 */ /* 0x000fc40000004100 */
[-C--:B------:R-:W-:Y:S01]  /*50c0*/  FFMA.FTZ R8, R41, R9.reuse, R8 ;  /* 0x0000000929087223 */ /* 0x080fe20000010008 */
[--C-:B------:R-:W-:Y:S02]  /*50d0*/  HADD2.F32 R37, -RZ, R100.reuse.H0_H0 ;  /* 0x20000064ff257230 */ /* 0x100fe40000004100 */
[----:B------:R-:W-:Y:S01]  /*50e0*/  FFMA.FTZ R2, R39, R9, R2 ;  /* 0x0000000927027223 */ /* 0x000fe20000010002 */
[----:B------:R-:W-:Y:S02]  /*50f0*/  HADD2.F32 R41, -RZ, R100.H1_H1 ;  /* 0x30000064ff297230 */ /* 0x000fe40000004100 */
[----:B------:R-:W-:Y:S01]  /*5100*/  FMUL.FTZ R0, R3, R0 ;  /* 0x0000000003007220 */ /* 0x000fe20000410000 */
[----:B------:R-:W-:Y:S01]  /*5110*/  FMUL.FTZ R4, R35, R4 ;  /* 0x0000000423047220 */ /* 0x000fe20000410000 */
[----:B------:R-:W-:Y:S01]  /*5120*/  FMUL.FTZ R8, R37, R8 ;  /* 0x0000000825087220 */ /* 0x000fe20000410000 */
[----:B------:R-:W-:Y:S02]  /*5130*/  FMUL.FTZ R2, R41, R2 ;  /* 0x0000000229027220 */ /* 0x000fe40000410000 */
[----:B------:R-:W-:-:S02]  /*5140*/  F2FP.F16.F32.PACK_AB R0, RZ, R0 ;  /* 0x00000000ff00723e */ /* 0x000fc400000000ff */
[----:B------:R-:W-:Y:S02]  /*5150*/  F2FP.F16.F32.PACK_AB R4, RZ, R4 ;  /* 0x00000004ff04723e */ /* 0x000fe400000000ff */
[----:B------:R-:W-:Y:S02]  /*5160*/  F2FP.F16.F32.PACK_AB R8, RZ, R8 ;  /* 0x00000008ff08723e */ /* 0x000fe400000000ff */
[----:B------:R-:W-:Y:S02]  /*5170*/  F2FP.F16.F32.PACK_AB R2, RZ, R2 ;  /* 0x00000002ff02723e */ /* 0x000fe400000000ff */
[----:B------:R-:W-:Y:S02]  /*5180*/  PRMT R0, R0, 0x5410, R4 ;  /* 0x0000541000007816 */ /* 0x000fe40000000004 */
[----:B------:R-:W-:-:S04]  /*5190*/  PRMT R8, R8, 0x5410, R2 ;  /* 0x0000541008087816 */ /* 0x000fc80000000002 */
[----:B------:R-:W-:Y:S01]  /*51a0*/  HFMA2.MMA R18, R0, 1, 1, R18 ;  /* 0x3c003c0000127835 */ /* 0x000fe20000000012 */
[----:B------:R-:W-:-:S10]  /*51b0*/  HADD2 R17, R8, R17 ;  /* 0x0000001108117230 */ /* 0x000fd40000000000 */
.L_x_213:
[----:B------:R-:W-:Y:S05]  /*51c0*/  @!P5 BRA `(.L_x_212) ;  /* 0x0000000800e0d947 */ /* 0x000fea0003800000 */
[----:B------:R-:W-:-:S04]  /*51d0*/  PRMT R0, R89, 0x9910, RZ ;  /* 0x0000991059007816 */ /* 0x000fc800000000ff */
        /* <DEDUP_REMOVED lines=92> */
.L_x_214:
[----:B------:R-:W-:Y:S05]  /*57a0*/  @P0 BRA `(.L_x_212) ;  /* 0x0000000400680947 */ /* 0x000fea0003800000 */
        /* <DEDUP_REMOVED lines=10> */
[----:B------:R-:W-:Y:S02]  /*5850*/  HADD2.F32 R34, -RZ, R2.H1_H1 ;  /* 0x30000002ff227230 */ /* 0x000fe40000004100 */
[--C-:B------:R-:W-:Y:S02]  /*5860*/  HADD2.F32 R3, -RZ, R22.reuse.H0_H0 ;  /* 0x20000016ff037230 */ /* 0x100fe40000004100 */
[----:B------:R-:W-:Y:S02]  /*5870*/  HADD2.F32 R2, -RZ, R11.H0_H0 ;  /* 0x2000000bff027230 */ /* 0x000fe40000004100 */
[----:B------:R-:W-:Y:S01]  /*5880*/  FFMA.FTZ R11, R0, R35, RZ ;  /* 0x00000023000b7223 */ /* 0x000fe200000100ff */
[----:B------:R-:W-:-:S02]  /*5890*/  HADD2.F32 R22, -RZ, R22.H1_H1 ;  /* 0x30000016ff167230 */ /* 0x000fc40000004100 */
[-C--:B------:R-:W-:Y:S01]  /*58a0*/  FFMA.FTZ R3, R3, R35.reuse, RZ ;  /* 0x0000002303037223 */ /* 0x080fe200000100ff */
[----:B------:R-:W-:Y:S02]  /*58b0*/  HADD2.F32 R0, -RZ, R10.H0_H0 ;  /* 0x2000000aff007230 */ /* 0x000fe40000004100 */
[-C--:B------:R-:W-:Y:S01]  /*58c0*/  FFMA.FTZ R39, R2, R35.reuse, RZ ;  /* 0x0000002302277223 */ /* 0x080fe200000100ff */
[----:B------:R-:W-:Y:S01]  /*58d0*/  FFMA.FTZ R35, R4, R35, RZ ;  /* 0x0000002304237223 */ /* 0x000fe200000100ff */
[----:B------:R-:W-:Y:S02]  /*58e0*/  HADD2.F32 R4, -RZ, R23.H0_H0 ;  /* 0x20000017ff047230 */ /* 0x000fe40000004100 */
[-C--:B------:R-:W-:Y:S01]  /*58f0*/  FFMA.FTZ R3, R22, R34.reuse, R3 ;  /* 0x0000002216037223 */ /* 0x080fe20000010003 */
[----:B------:R-:W-:Y:S02]  /*5900*/  HADD2.F32 R2, -RZ, R21.H0_H0 ;  /* 0x20000015ff027230 */ /* 0x000fe40000004100 */
[-C--:B------:R-:W-:Y:S01]  /*5910*/  FFMA.FTZ R11, R12, R34.reuse, R11 ;  /* 0x000000220c0b7223 */ /* 0x080fe2000001000b */
[----:B------:R-:W-:Y:S01]  /*5920*/  FFMA.FTZ R39, R38, R34, R39 ;  /* 0x0000002226277223 */ /* 0x000fe20000010027 */
[----:B------:R-:W-:Y:S01]  /*5930*/  FFMA.FTZ R4, R4, R36, R3 ;  /* 0x0000002404047223 */ /* 0x000fe20000010003 */
[----:B------:R-:W-:-:S02]  /*5940*/  HADD2.F32 R12, -RZ, R25.H0_H0 ;  /* 0x20000019ff0c7230 */ /* 0x000fc40000004100 */
[----:B------:R-:W-:Y:S01]  /*5950*/  FFMA.FTZ R35, R24, R34, R35 ;  /* 0x0000002218237223 */ /* 0x000fe20000010023 */
[----:B------:R-:W-:Y:S02]  /*5960*/  HADD2.F32 R3, -RZ, R10.H1_H1 ;  /* 0x3000000aff037230 */ /* 0x000fe40000004100 */
[-C--:B------:R-:W-:Y:S01]  /*5970*/  FFMA.FTZ R0, R0, R36.reuse, R11 ;  /* 0x0000002400007223 */ /* 0x080fe2000001000b */
[----:B------:R-:W-:Y:S02]  /*5980*/  HADD2.F32 R21, -RZ, R21.H1_H1 ;  /* 0x30000015ff157230 */ /* 0x000fe40000004100 */
[-C--:B------:R-:W-:Y:S01]  /*5990*/  FFMA.FTZ R2, R2, R36.reuse, R39 ;  /* 0x0000002402027223 */ /* 0x080fe20000010027 */
[----:B------:R-:W-:Y:S02]  /*59a0*/  HADD2.F32 R23, -RZ, R23.H1_H1 ;  /* 0x30000017ff177230 */ /* 0x000fe40000004100 */
[----:B------:R-:W-:Y:S01]  /*59b0*/  FFMA.FTZ R36, R12, R36, R35 ;  /* 0x000000240c247223 */ /* 0x000fe20000010023 */
[-C--:B------:R-:W-:Y:S01]  /*59c0*/  FFMA.FTZ R0, R3, R37.reuse, R0 ;  /* 0x0000002503007223 */ /* 0x080fe20000010000 */
[----:B------:R-:W-:Y:S01]  /*59d0*/  FFMA.FTZ R10, R21, R37, R2 ;  /* 0x00000025150a7223 */ /* 0x000fe20000010002 */
[----:B-1----:R-:W-:-:S02]  /*59e0*/  HADD2.F32 R3, -RZ, R8.H0_H0 ;  /* 0x20000008ff037230 */ /* 0x002fc40000004100 */
[----:B------:R-:W-:Y:S01]  /*59f0*/  FFMA.FTZ R12, R23, R37, R4 ;  /* 0x00000025170c7223 */ /* 0x000fe20000010004 */
[--C-:B------:R-:W-:Y:S02]  /*5a00*/  HADD2.F32 R2, -RZ, R9.reuse.H0_H0 ;  /* 0x20000009ff027230 */ /* 0x100fe40000004100 */
[----:B------:R-:W-:Y:S02]  /*5a10*/  HADD2.F32 R4, -RZ, R9.H1_H1 ;  /* 0x30000009ff047230 */ /* 0x000fe40000004100 */
[----:B------:R-:W-:Y:S02]  /*5a20*/  HADD2.F32 R11, -RZ, R28.H0_H0 ;  /* 0x2000001cff0b7230 */ /* 0x000fe40000004100 */
[----:B------:R-:W-:Y:S02]  /*5a30*/  HADD2.F32 R9, -RZ, R26.H0_H0 ;  /* 0x2000001aff097230 */ /* 0x000fe40000004100 */
[----:B------:R-:W-:Y:S02]  /*5a40*/  HADD2.F32 R25, -RZ, R25.H1_H1 ;  /* 0x30000019ff197230 */ /* 0x000fe40000004100 */
[----:B------:R-:W-:Y:S01]  /*5a50*/  FFMA.FTZ R11, R11, R3, R10 ;  /* 0x000000030b0b7223 */ /* 0x000fe2000001000a */
[----:B------:R-:W-:-:S02]  /*5a60*/  HADD2.F32 R8, -RZ, R8.H1_H1 ;  /* 0x30000008ff087230 */ /* 0x000fc40000004100 */
[----:B------:R-:W-:Y:S01]  /*5a70*/  FFMA.FTZ R9, R9, R3, R0 ;  /* 0x0000000309097223 */ /* 0x000fe20000010000 */
[----:B------:R-:W-:Y:S02]  /*5a80*/  HADD2.F32 R28, -RZ, R28.H1_H1 ;  /* 0x3000001cff1c7230 */ /* 0x000fe40000004100 */
[----:B------:R-:W-:Y:S01]  /*5a90*/  FFMA.FTZ R36, R25, R37, R36 ;  /* 0x0000002519247223 */ /* 0x000fe20000010024 */
[----:B------:R-:W-:Y:S02]  /*5aa0*/  HADD2.F32 R26, -RZ, R26.H1_H1 ;  /* 0x3000001aff1a7230 */ /* 0x000fe40000004100 */
[----:B------:R-:W-:Y:S02]  /*5ab0*/  HADD2.F32 R21, -RZ, R30.H0_H0 ;  /* 0x2000001eff157230 */ /* 0x000fe40000004100 */
[-C--:B------:R-:W-:Y:S01]  /*5ac0*/  FFMA.FTZ R11, R28, R8.reuse, R11 ;  /* 0x000000081c0b7223 */ /* 0x080fe2000001000b */
[----:B------:R-:W-:Y:S02]  /*5ad0*/  HADD2.F32 R23, -RZ, R32.H0_H0 ;  /* 0x20000020ff177230 */ /* 0x000fe40000004100 */
[----:B------:R-:W-:Y:S01]  /*5ae0*/  FFMA.FTZ R9, R26, R8, R9 ;  /* 0x000000081a097223 */ /* 0x000fe20000010009 */
[----:B------:R-:W-:-:S02]  /*5af0*/  HADD2.F32 R10, -RZ, R29.H0_H0 ;  /* 0x2000001dff0a7230 */ /* 0x000fc40000004100 */
[-C--:B------:R-:W-:Y:S01]  /*5b00*/  FFMA.FTZ R21, R21, R3.reuse, R12 ;  /* 0x0000000315157223 */ /* 0x080fe2000001000c */
[----:B------:R-:W-:Y:S02]  /*5b10*/  HADD2.F32 R0, -RZ, R27.H0_H0 ;  /* 0x2000001bff007230 */ /* 0x000fe40000004100 */
[----:B------:R-:W-:Y:S01]  /*5b20*/  FFMA.FTZ R3, R23, R3, R36 ;  /* 0x0000000317037223 */ /* 0x000fe20000010024 */
[----:B------:R-:W-:Y:S02]  /*5b30*/  HADD2.F32 R30, -RZ, R30.H1_H1 ;  /* 0x3000001eff1e7230 */ /* 0x000fe40000004100 */
[-C--:B------:R-:W-:Y:S01]  /*5b40*/  FFMA.FTZ R11, R10, R2.reuse, R11 ;  /* 0x000000020a0b7223 */ /* 0x080fe2000001000b */
[----:B------:R-:W-:Y:S02]  /*5b50*/  HADD2.F32 R32, -RZ, R32.H1_H1 ;  /* 0x30000020ff207230 */ /* 0x000fe40000004100 */
        /* <DEDUP_REMOVED lines=9> */
[----:B------:R-:W-:-:S02]  /*5bf0*/  HADD2.F32 R12, -RZ, R31.H1_H1 ;  /* 0x3000001fff0c7230 */ /* 0x000fc40000004100 */
[-C--:B------:R-:W-:Y:S01]  /*5c00*/  FFMA.FTZ R9, R0, R4.reuse, R9 ;  /* 0x0000000400097223 */ /* 0x080fe20000010009 */
[----:B------:R-:W-:Y:S02]  /*5c10*/  HADD2.F32 R10, -RZ, R33.H1_H1 ;  /* 0x30000021ff0a7230 */ /* 0x000fe40000004100 */
[-C--:B------:R-:W-:Y:S01]  /*5c20*/  FFMA.FTZ R11, R8, R4.reuse, R11 ;  /* 0x00000004080b7223 */ /* 0x080fe2000001000b */
[--C-:B------:R-:W-:Y:S02]  /*5c30*/  HADD2.F32 R0, -RZ, R97.reuse.H0_H0 ;  /* 0x20000061ff007230 */ /* 0x100fe40000004100 */
[-C--:B------:R-:W-:Y:S01]  /*5c40*/  FFMA.FTZ R21, R12, R4.reuse, R21 ;  /* 0x000000040c157223 */ /* 0x080fe20000010015 */
[----:B------:R-:W-:Y:S02]  /*5c50*/  HADD2.F32 R2, -RZ, R97.H1_H1 ;  /* 0x30000061ff027230 */ /* 0x000fe40000004100 */
[----:B------:R-:W-:Y:S01]  /*5c60*/  FFMA.FTZ R3, R10, R4, R3 ;  /* 0x000000040a037223 */ /* 0x000fe20000010003 */
[----:B------:R-:W-:-:S02]  /*5c70*/  HADD2.F32 R8, -RZ, R100.H0_H0 ;  /* 0x20000064ff087230 */ /* 0x000fc40000004100 */
[----:B------:R-:W-:Y:S01]  /*5c80*/  FMUL.FTZ R9, R0, R9 ;  /* 0x0000000900097220 */ /* 0x000fe20000410000 */
[----:B------:R-:W-:Y:S02]  /*5c90*/  HADD2.F32 R12, -RZ, R100.H1_H1 ;  /* 0x30000064ff0c7230 */ /* 0x000fe40000004100 */
[----:B------:R-:W-:Y:S01]  /*5ca0*/  FMUL.FTZ R11, R2, R11 ;  /* 0x0000000b020b7220 */ /* 0x000fe20000410000 */
[----:B------:R-:W-:Y:S01]  /*5cb0*/  FMUL.FTZ R21, R8, R21 ;  /* 0x0000001508157220 */ /* 0x000fe20000410000 */
[----:B------:R-:W-:Y:S01]  /*5cc0*/  F2FP.F16.F32.PACK_AB R9, RZ, R9 ;  /* 0x00000009ff09723e */ /* 0x000fe200000000ff */
[----:B------:R-:W-:Y:S02]  /*5cd0*/  FMUL.FTZ R3, R12, R3 ;  /* 0x000000030c037220 */ /* 0x000fe40000410000 */
[----:B------:R-:W-:Y:S02]  /*5ce0*/  F2FP.F16.F32.PACK_AB R11, RZ, R11 ;  /* 0x0000000bff0b723e */ /* 0x000fe400000000ff */
[----:B------:R-:W-:-:S02]  /*5cf0*/  F2FP.F16.F32.PACK_AB R21, RZ, R21 ;  /* 0x00000015ff15723e */ /* 0x000fc400000000ff */
[----:B------:R-:W-:Y:S02]  /*5d00*/  F2FP.F16.F32.PACK_AB R3, RZ, R3 ;  /* 0x00000003ff03723e */ /* 0x000fe400000000ff */
[----:B------:R-:W-:Y:S02]  /*5d10*/  PRMT R9, R9, 0x5410, R11 ;  /* 0x0000541009097816 */ /* 0x000fe4000000000b */
[----:B------:R-:W-:-:S04]  /*5d20*/  PRMT R21, R21, 0x5410, R3 ;  /* 0x0000541015157816 */ /* 0x000fc80000000003 */
[----:B------:R-:W-:Y:S01]  /*5d30*/  HFMA2.MMA R14, R9, 1, 1, R14 ;  /* 0x3c003c00090e7835 */ /* 0x000fe2000000000e */
[----:B------:R-:W-:-:S10]  /*5d40*/  HADD2 R13, R21, R13 ;  /* 0x0000000d150d7230 */ /* 0x000fd40000000000 */
.L_x_212:
[----:B------:R-:W0:Y:S02]  /*5d50*/  LDC R11, c[0x0][0x23c] ;  /* 0x00008f00ff0b7b82 */ /* 0x000e240000000800 */
[----:B0-----:R-:W-:-:S05]  /*5d60*/  IMAD.WIDE R8, R11, 0x4, R6 ;  /* 0x000000040b087825 */ /* 0x001fca00078e0206 */
[----:B------:R-:W2:Y:S02]  /*5d70*/  LDG.E.128.CONSTANT R24, desc[UR6][R8.64] ;  /* 0x0000000608187981 */ /* 0x000ea4000c1e9d00 */
[C---:B--2---:R-:W-:Y:S02]  /*5d80*/  LOP3.LUT R0, R24.reuse, 0xf000f, RZ, 0xc0, !PT ;  /* 0x000f000f18007812 */ /* 0x044fe400078ec0ff */
[----:B------:R-:W-:Y:S02]  /*5d90*/  LOP3.LUT R2, R24, 0xf000f0, RZ, 0xc0, !PT ;  /* 0x00f000f018027812 */ /* 0x000fe400078ec0ff */
[C---:B------:R-:W-:Y:S02]  /*5da0*/  LOP3.LUT R4, R25.reuse, 0xf000f, RZ, 0xc0, !PT ;  /* 0x000f000f19047812 */ /* 0x040fe400078ec0ff */
[----:B------:R-:W-:Y:S02]  /*5db0*/  LOP3.LUT R10, R25, 0xf000f0, RZ, 0xc0, !PT ;  /* 0x00f000f0190a7812 */ /* 0x000fe400078ec0ff */
[----:B------:R-:W-:-:S02]  /*5dc0*/  LOP3.LUT R12, R26, 0xf000f, RZ, 0xc0, !PT ;  /* 0x000f000f1a0c7812 */ /* 0x000fc400078ec0ff */
[----:B------:R-:W-:Y:S02]  /*5dd0*/  SHF.R.U32.HI R24, RZ, 0x8, R24 ;  /* 0x00000008ff187819 */ /* 0x000fe40000011618 */
[----:B------:R-:W-:Y:S02]  /*5de0*/  SHF.R.U32.HI R25, RZ, 0x8, R25 ;  /* 0x00000008ff197819 */ /* 0x000fe40000011619 */
[----:B------:R-:W-:Y:S02]  /*5df0*/  LOP3.LUT R21, R26, 0xf000f0, RZ, 0xc0, !PT ;  /* 0x00f000f01a157812 */ /* 0x000fe400078ec0ff */
[----:B------:R-:W-:Y:S02]  /*5e00*/  SHF.R.U32.HI R28, RZ, 0x8, R26 ;  /* 0x00000008ff1c7819 */ /* 0x000fe4000001161a */
[----:B------:R-:W-:Y:S02]  /*5e10*/  LOP3.LUT R29, R27, 0xf000f, RZ, 0xc0, !PT ;  /* 0x000f000f1b1d7812 */ /* 0x000fe400078ec0ff */
[----:B------:R-:W-:-:S02]  /*5e20*/  SHF.R.U32.HI R31, RZ, 0x8, R27 ;  /* 0x00000008ff1f7819 */ /* 0x000fc4000001161b */
        /* <DEDUP_REMOVED lines=8> */
[----:B------:R-:W-:Y:S01]  /*5eb0*/  HFMA2 R26, R26, R5.H0_H0, -72, -72 ;  /* 0xd480d4801a1a7431 */ /* 0x000fe20000040005 */
        /* <DEDUP_REMOVED lines=24> */
[----:B------:R-:W-:-:S02]  /*6040*/  HADD2 R29, R3, -1032, -1032 ;  /* 0xe408e408031d7430 */ /* 0x000fc40000000000 */
[-C--:B------:R-:W-:Y:S02]  /*6050*/  HFMA2 R30, R30, R5.reuse.H0_H0, -72, -72 ;  /* 0xd480d4801e1e7431 */ /* 0x080fe40000040005 */
[----:B------:R-:W-:Y:S02]  /*6060*/  HADD2 R31, R31, -1032, -1032 ;  /* 0xe408e4081f1f7430 */ /* 0x000fe40000000000 */
[-C--:B------:R-:W-:Y:S02]  /*6070*/  HFMA2 R32, R32, R5.reuse.H0_H0, -72, -72 ;  /* 0xd480d48020207431 */ /* 0x080fe40000040005 */
[----:B------:R-:W-:Y:S02]  /*6080*/  HADD2 R33, R33, -1032, -1032 ;  /* 0xe408e40821217430 */ /* 0x000fe40000000000 */
[----:B------:R-:W-:Y:S02]  /*6090*/  HFMA2 R34, R34, R5.H0_H0, -72, -72 ;  /* 0xd480d48022227431 */ /* 0x000fe40000040005 */
[----:B------:R-:W-:-:S02]  /*60a0*/  HADD2 R35, R35, -1032, -1032 ;  /* 0xe408e40823237430 */ /* 0x000fc40000000000 */
[----:B------:R-:W-:Y:S01]  /*60b0*/  HFMA2 R36, R38, R5.H0_H0, -72, -72 ;  /* 0xd480d48026247431 */ /* 0x000fe20000040005 */
[----:B------:R-:W-:Y:S06]  /*60c0*/  @!P2 BRA `(.L_x_215) ;  /* 0x000000040068a947 */ /* 0x000fec0003800000 */
[----:B------:R-:W0:Y:S01]  /*60d0*/  LDS.64 R38, [UR4+0x10] ;  /* 0x00001004ff267984 */ /* 0x000e220008000a00 */
[--C-:B------:R-:W-:Y:S02]  /*60e0*/  HADD2.F32 R42, -RZ, R12.reuse.H0_H0 ;  /* 0x2000000cff2a7230 */ /* 0x100fe40000004100 */
[----:B------:R-:W-:Y:S01]  /*60f0*/  HADD2.F32 R0, -RZ, R21.H0_H0 ;  /* 0x20000015ff007230 */ /* 0x000fe20000004100 */
[----:B------:R-:W1:Y:S01]  /*6100*/  LDS.64 R22, [UR4+0x18] ;  /* 0x00001804ff167984 */ /* 0x000e620008000a00 */
[----:B------:R-:W-:Y:S02]  /*6110*/  HADD2.F32 R41, -RZ, R12.H1_H1 ;  /* 0x3000000cff297230 */ /* 0x000fe40000004100 */
[----:B------:R-:W-:Y:S02]  /*6120*/  HADD2.F32 R2, -RZ, R25.H0_H0 ;  /* 0x20000019ff027230 */ /* 0x000fe40000004100 */
[----:B------:R-:W-:Y:S02]  /*6130*/  HADD2.F32 R4, -RZ, R27.H0_H0 ;  /* 0x2000001bff047230 */ /* 0x000fe40000004100 */
[----:B------:R-:W-:-:S02]  /*6140*/  HADD2.F32 R37, -RZ, R21.H1_H1 ;  /* 0x30000015ff257230 */ /* 0x000fc40000004100 */
[--C-:B0-----:R-:W-:Y:S02]  /*6150*/  HADD2.F32 R3, -RZ, R38.reuse.H0_H0 ;  /* 0x20000026ff037230 */ /* 0x101fe40000004100 */
[----:B------:R-:W-:Y:S02]  /*6160*/  HADD2.F32 R38, -RZ, R38.H1_H1 ;  /* 0x30000026ff267230 */ /* 0x000fe40000004100 */
[----:B------:R-:W-:Y:S02]  /*6170*/  HADD2.F32 R40, -RZ, R39.H0_H0 ;  /* 0x20000027ff287230 */ /* 0x000fe40000004100 */
[C---:B------:R-:W-:Y:S01]  /*6180*/  FFMA.FTZ R43, R3.reuse, R42, RZ ;  /* 0x0000002a032b7223 */ /* 0x040fe200000100ff */
[----:B------:R-:W-:Y:S01]  /*6190*/  FFMA.FTZ R0, R0, R3, RZ ;  /* 0x0000000300007223 */ /* 0x000fe200000100ff */
[C---:B------:R-:W-:Y:S01]  /*61a0*/  FFMA.FTZ R45, R3.reuse, R2, RZ ;  /* 0x00000002032d7223 */ /* 0x040fe200000100ff */
[----:B------:R-:W-:Y:S01]  /*61b0*/  FFMA.FTZ R4, R3, R4, RZ ;  /* 0x0000000403047223 */ /* 0x000fe200000100ff */
[----:B------:R-:W-:Y:S01]  /*61c0*/  FFMA.FTZ R41, R38, R41, R43 ;  /* 0x0000002926297223 */ /* 0x000fe2000001002b */
[----:B------:R-:W-:-:S02]  /*61d0*/  HADD2.F32 R43, -RZ, R27.H1_H1 ;  /* 0x3000001bff2b7230 */ /* 0x000fc40000004100 */
[----:B------:R-:W-:Y:S01]  /*61e0*/  FFMA.FTZ R0, R37, R38, R0 ;  /* 0x0000002625007223 */ /* 0x000fe20000010000 */
[----:B------:R-:W-:Y:S02]  /*61f0*/  HADD2.F32 R2, -RZ, R24.H0_H0 ;  /* 0x20000018ff027230 */ /* 0x000fe40000004100 */
[----:B------:R-:W-:Y:S02]  /*6200*/  HADD2.F32 R3, -RZ, R10.H0_H0 ;  /* 0x2000000aff037230 */ /* 0x000fe40000004100 */
[----:B------:R-:W-:Y:S01]  /*6210*/  FFMA.FTZ R43, R38, R43, R4 ;  /* 0x0000002b262b7223 */ /* 0x000fe20000010004 */
[----:B------:R-:W-:Y:S02]  /*6220*/  HADD2.F32 R37, -RZ, R25.H1_H1 ;  /* 0x30000019ff257230 */ /* 0x000fe40000004100 */
[----:B------:R-:W-:Y:S01]  /*6230*/  FFMA.FTZ R4, R40, R2, R41 ;  /* 0x0000000228047223 */ /* 0x000fe20000010029 */
[----:B------:R-:W-:Y:S02]  /*6240*/  HADD2.F32 R41, -RZ, R28.H0_H0 ;  /* 0x2000001cff297230 */ /* 0x000fe40000004100 */
[----:B------:R-:W-:Y:S01]  /*6250*/  FFMA.FTZ R3, R3, R40, R0 ;  /* 0x0000002803037223 */ /* 0x000fe20000010000 */
[----:B------:R-:W-:-:S02]  /*6260*/  HADD2.F32 R39, -RZ, R39.H1_H1 ;  /* 0x30000027ff277230 */ /* 0x000fc40000004100 */
[----:B------:R-:W-:Y:S01]  /*6270*/  FFMA.FTZ R37, R38, R37, R45 ;  /* 0x0000002526257223 */ /* 0x000fe2000001002d */
[----:B------:R-:W-:Y:S02]  /*6280*/  HADD2.F32 R42, -RZ, R26.H0_H0 ;  /* 0x2000001aff2a7230 */ /* 0x000fe40000004100 */
[C---:B------:R-:W-:Y:S01]  /*6290*/  FFMA.FTZ R45, R40.reuse, R41, R43 ;  /* 0x00000029282d7223 */ /* 0x040fe2000001002b */
[----:B------:R-:W-:Y:S02]  /*62a0*/  HADD2.F32 R0, -RZ, R10.H1_H1 ;  /* 0x3000000aff007230 */ /* 0x000fe40000004100 */
[----:B------:R-:W-:Y:S02]  /*62b0*/  HADD2.F32 R2, -RZ, R24.H1_H1 ;  /* 0x30000018ff027230 */ /* 0x000fe40000004100 */
[----:B------:R-:W-:Y:S01]  /*62c0*/  FFMA.FTZ R37, R40, R42, R37 ;  /* 0x0000002a28257223 */ /* 0x000fe20000010025 */
[----:B------:R-:W-:Y:S02]  /*62d0*/  HADD2.F32 R38, -RZ, R26.H1_H1 ;  /* 0x3000001aff267230 */ /* 0x000fe40000004100 */
[----:B------:R-:W-:Y:S01]  /*62e0*/  FFMA.FTZ R0, R0, R39, R3 ;  /* 0x0000002700007223 */ /* 0x000fe20000010003 */
[----:B------:R-:W-:-:S02]  /*62f0*/  HADD2.F32 R42, -RZ, R28.H1_H1 ;  /* 0x3000001cff2a7230 */ /* 0x000fc40000004100 */
[C---:B------:R-:W-:Y:S01]  /*6300*/  FFMA.FTZ R41, R39.reuse, R2, R4 ;  /* 0x0000000227297223 */ /* 0x040fe20000010004 */
[--C-:B-1----:R-:W-:Y:S02]  /*6310*/  HADD2.F32 R4, -RZ, R22.reuse.H0_H0 ;  /* 0x20000016ff047230 */ /* 0x102fe40000004100 */
[C---:B------:R-:W-:Y:S01]  /*6320*/  FFMA.FTZ R43, R39.reuse, R38, R37 ;  /* 0x00000026272b7223 */ /* 0x040fe20000010025 */
[----:B------:R-:W-:Y:S02]  /*6330*/  HADD2.F32 R3, -RZ, R29.H0_H0 ;  /* 0x2000001dff037230 */ /* 0x000fe40000004100 */
[----:B------:R-:W-:Y:S01]  /*6340*/  FFMA.FTZ R45, R39, R42, R45 ;  /* 0x0000002a272d7223 */ /* 0x000fe2000001002d */
[----:B------:R-:W-:Y:S02]  /*6350*/  HADD2.F32 R37, -RZ, R22.H1_H1 ;  /* 0x30000016ff257230 */ /* 0x000fe40000004100 */
[----:B------:R-:W-:Y:S02]  /*6360*/  HADD2.F32 R38, -RZ, R31.H0_H0 ;  /* 0x2000001fff267230 */ /* 0x000fe40000004100 */
[----:B------:R-:W-:Y:S01]  /*6370*/  FFMA.FTZ R3, R3, R4, R0 ;  /* 0x0000000403037223 */ /* 0x000fe20000010000 */
[----:B------:R-:W-:-:S02]  /*6380*/  HADD2.F32 R2, -RZ, R29.H1_H1 ;  /* 0x3000001dff027230 */ /* 0x000fc40000004100 */
[----:B------:R-:W-:Y:S02]  /*6390*/  HADD2.F32 R40, -RZ, R33.H0_H0 ;  /* 0x20000021ff287230 */ /* 0x000fe40000004100 */
[----:B------:R-:W-:Y:S01]  /*63a0*/  FFMA.FTZ R38, R4, R38, R41 ;  /* 0x0000002604267223 */ /* 0x000fe20000010029 */
[----:B------:R-:W-:Y:S02]  /*63b0*/  HADD2.F32 R42, -RZ, R35.H0_H0 ;  /* 0x20000023ff2a7230 */ /* 0x000fe40000004100 */
[----:B------:R-:W-:Y:S01]  /*63c0*/  FFMA.FTZ R2, R2, R37, R3 ;  /* 0x0000002502027223 */ /* 0x000fe20000010003 */
[----:B------:R-:W-:Y:S02]  /*63d0*/  HADD2.F32 R0, -RZ, R31.H1_H1 ;  /* 0x3000001fff007230 */ /* 0x000fe40000004100 */
[C---:B------:R-:W-:Y:S01]  /*63e0*/  FFMA.FTZ R43, R4.reuse, R40, R43 ;  /* 0x00000028042b7223 */ /* 0x040fe2000001002b */
[----:B------:R-:W-:Y:S02]  /*63f0*/  HADD2.F32 R22, -RZ, R23.H0_H0 ;  /* 0x20000017ff167230 */ /* 0x000fe40000004100 */
[----:B------:R-:W-:Y:S01]  /*6400*/  FFMA.FTZ R45, R4, R42, R45 ;  /* 0x0000002a042d7223 */ /* 0x000fe2000001002d */
[----:B------:R-:W-:-:S02]  /*6410*/  HADD2.F32 R3, -RZ, R30.H0_H0 ;  /* 0x2000001eff037230 */ /* 0x000fc40000004100 */
[----:B------:R-:W-:Y:S01]  /*6420*/  FFMA.FTZ R39, R37, R0, R38 ;  /* 0x0000000025277223 */ /* 0x000fe20000010026 */
[----:B------:R-:W-:Y:S02]  /*6430*/  HADD2.F32 R40, -RZ, R33.H1_H1 ;  /* 0x30000021ff287230 */ /* 0x000fe40000004100 */
[----:B------:R-:W-:Y:S02]  /*6440*/  HADD2.F32 R42, -RZ, R35.H1_H1 ;  /* 0x30000023ff2a7230 */ /* 0x000fe40000004100 */
[----:B------:R-:W-:Y:S01]  /*6450*/  FFMA.FTZ R3, R3, R22, R2 ;  /* 0x0000001603037223 */ /* 0x000fe20000010002 */
[--C-:B------:R-:W-:Y:S02]  /*6460*/  HADD2.F32 R4, -RZ, R32.reuse.H0_H0 ;  /* 0x20000020ff047230 */ /* 0x100fe40000004100 */
[C---:B------:R-:W-:Y:S01]  /*6470*/  FFMA.FTZ R43, R37.reuse, R40, R43 ;  /* 0x00000028252b7223 */ /* 0x040fe2000001002b */
[----:B------:R-:W-:Y:S02]  /*6480*/  HADD2.F32 R23, -RZ, R23.H1_H1 ;  /* 0x30000017ff177230 */ /* 0x000fe40000004100 */
[----:B------:R-:W-:Y:S01]  /*6490*/  FFMA.FTZ R45, R37, R42, R45 ;  /* 0x0000002a252d7223 */ /* 0x000fe2000001002d */
[----:B------:R-:W-:-:S02]  /*64a0*/  HADD2.F32 R2, -RZ, R32.H1_H1 ;  /* 0x30000020ff027230 */ /* 0x000fc40000004100 */
[----:B------:R-:W-:Y:S01]  /*64b0*/  FFMA.FTZ R4, R22, R4, R39 ;  /* 0x0000000416047223 */ /* 0x000fe20000010027 */
[----:B------:R-:W-:Y:S02]  /*64c0*/  HADD2.F32 R0, -RZ, R30.H1_H1 ;  /* 0x3000001eff007230 */ /* 0x000fe40000004100 */
[----:B------:R-:W-:Y:S02]  /*64d0*/  HADD2.F32 R37, -RZ, R34.H0_H0 ;  /* 0x20000022ff257230 */ /* 0x000fe40000004100 */
[----:B------:R-:W-:Y:S01]  /*64e0*/  FFMA.FTZ R2, R23, R2, R4 ;  /* 0x0000000217027223 */ /* 0x000fe20000010004 */
[----:B------:R-:W-:Y:S02]  /*64f0*/  HADD2.F32 R40, -RZ, R36.H0_H0 ;  /* 0x20000024ff287230 */ /* 0x000fe40000004100 */
[----:B------:R-:W-:Y:S01]  /*6500*/  FFMA.FTZ R0, R0, R23, R3 ;  /* 0x0000001700007223 */ /* 0x000fe20000010003 */
[----:B------:R-:W-:Y:S02]  /*6510*/  HADD2.F32 R38, -RZ, R34.H1_H1 ;  /* 0x30000022ff267230 */ /* 0x000fe40000004100 */
[----:B------:R-:W-:Y:S01]  /*6520*/  FFMA.FTZ R37, R22, R37, R43 ;  /* 0x0000002516257223 */ /* 0x000fe2000001002b */
[----:B------:R-:W-:-:S02]  /*6530*/  HADD2.F32 R4, -RZ, R36.H1_H1 ;  /* 0x30000024ff047230 */ /* 0x000fc40000004100 */
[----:B------:R-:W-:Y:S01]  /*6540*/  FFMA.FTZ R40, R22, R40, R45 ;  /* 0x0000002816287223 */ /* 0x000fe2000001002d */
[--C-:B------:R-:W-:Y:S02]  /*6550*/  HADD2.F32 R3, -RZ, R97.reuse.H0_H0 ;  /* 0x20000061ff037230 */ /* 0x100fe40000004100 */
[C---:B------:R-:W-:Y:S01]  /*6560*/  FFMA.FTZ R37, R23.reuse, R38, R37 ;  /* 0x0000002617257223 */ /* 0x040fe20000010025 */
[----:B------:R-:W-:Y:S02]  /*6570*/  HADD2.F32 R39, -RZ, R97.H1_H1 ;  /* 0x30000061ff277230 */ /* 0x000fe40000004100 */
[----:B------:R-:W-:Y:S01]  /*6580*/  FFMA.FTZ R4, R23, R4, R40 ;  /* 0x0000000417047223 */ /* 0x000fe20000010028 */
[--C-:B------:R-:W-:Y:S02]  /*6590*/  HADD2.F32 R22, -RZ, R100.reuse.H0_H0 ;  /* 0x20000064ff167230 */ /* 0x100fe40000004100 */
[----:B------:R-:W-:Y:S01]  /*65a0*/  FMUL.FTZ R0, R3, R0 ;  /* 0x0000000003007220 */ /* 0x000fe20000410000 */
[----:B------:R-:W-:-:S02]  /*65b0*/  HADD2.F32 R41, -RZ, R100.H1_H1 ;  /* 0x30000064ff297230 */ /* 0x000fc40000004100 */
[----:B------:R-:W-:Y:S01]  /*65c0*/  FMUL.FTZ R2, R39, R2 ;  /* 0x0000000227027220 */ /* 0x000fe20000410000 */
[----:B------:R-:W-:Y:S01]  /*65d0*/  FMUL.FTZ R37, R22, R37 ;  /* 0x0000002516257220 */ /* 0x000fe20000410000 */
[----:B------:R-:W-:Y:S01]  /*65e0*/  F2FP.F16.F32.PACK_AB R0, RZ, R0 ;  /* 0x00000000ff00723e */ /* 0x000fe200000000ff */
[----:B------:R-:W-:Y:S02]  /*65f0*/  FMUL.FTZ R4, R41, R4 ;  /* 0x0000000429047220 */ /* 0x000fe40000410000 */
[----:B------:R-:W-:Y:S02]  /*6600*/  F2FP.F16.F32.PACK_AB R2, RZ, R2 ;  /* 0x00000002ff02723e */ /* 0x000fe400000000ff */
[----:B------:R-:W-:Y:S02]  /*6610*/  F2FP.F16.F32.PACK_AB R37, RZ, R37 ;  /* 0x00000025ff25723e */ /* 0x000fe400000000ff */
[----:B------:R-:W-:Y:S02]  /*6620*/  F2FP.F16.F32.PACK_AB R4, RZ, R4 ;  /* 0x00000004ff04723e */ /* 0x000fe400000000ff */
[----:B------:R-:W-:-:S02]  /*6630*/  PRMT R0, R0, 0x5410, R2 ;  /* 0x0000541000007816 */ /* 0x000fc40000000002 */
[----:B------:R-:W-:-:S04]  /*6640*/  PRMT R37, R37, 0x5410, R4 ;  /* 0x0000541025257816 */ /* 0x000fc80000000004 */
[----:B------:R-:W-:Y:S01]  /*6650*/  HFMA2.MMA R20, R0, 1, 1, R20 ;  /* 0x3c003c0000147835 */ /* 0x000fe20000000014 */
[----:B------:R-:W-:-:S10]  /*6660*/  HADD2 R19, R37, R19 ;  /* 0x0000001325137230 */ /* 0x000fd40000000000 */
.L_x_215:
        /* <DEDUP_REMOVED lines=27> */
[----:B------:R-:W-:-:S02]  /*6820*/  HADD2.F32 R2, -RZ, R24.H0_H0 ;  /* 0x20000018ff027230 */ /* 0x000fc40000004100 */
[----:B------:R-:W-:Y:S01]  /*6830*/  FFMA.FTZ R0, R0, R40, R39 ;  /* 0x0000002800007223 */ /* 0x000fe20000010027 */
[----:B------:R-:W-:Y:S02]  /*6840*/  HADD2.F32 R44, -RZ, R27.H1_H1 ;  /* 0x3000001bff2c7230 */ /* 0x000fe40000004100 */
[----:B------:R-:W-:Y:S01]  /*6850*/  FFMA.FTZ R3, R4, R38, R3 ;  /* 0x0000002604037223 */ /* 0x000fe20000010003 */
[----:B------:R-:W-:Y:S02]  /*6860*/  HADD2.F32 R39, -RZ, R24.H1_H1 ;  /* 0x30000018ff277230 */ /* 0x000fe40000004100 */
[-C--:B------:R-:W-:Y:S01]  /*6870*/  FFMA.FTZ R2, R2, R40.reuse, R43 ;  /* 0x0000002802027223 */ /* 0x080fe2000001002b */
[----:B------:R-:W-:Y:S02]  /*6880*/  HADD2.F32 R43, -RZ, R26.H1_H1 ;  /* 0x3000001aff2b7230 */ /* 0x000fe40000004100 */
[----:B------:R-:W-:Y:S01]  /*6890*/  FFMA.FTZ R4, R42, R40, R3 ;  /* 0x000000282a047223 */ /* 0x000fe20000010003 */
[----:B------:R-:W-:-:S02]  /*68a0*/  HADD2.F32 R42, -RZ, R28.H0_H0 ;  /* 0x2000001cff2a7230 */ /* 0x000fc40000004100 */
[----:B------:R-:W-:Y:S01]  /*68b0*/  FFMA.FTZ R37, R44, R38, R37 ;  /* 0x000000262c257223 */ /* 0x000fe20000010025 */
[----:B------:R-:W-:Y:S02]  /*68c0*/  HADD2.F32 R3, -RZ, R10.H1_H1 ;  /* 0x3000000aff037230 */ /* 0x000fe40000004100 */
[-C--:B------:R-:W-:Y:S01]  /*68d0*/  FFMA.FTZ R38, R39, R41.reuse, R2 ;  /* 0x0000002927267223 */ /* 0x080fe20000010002 */
[--C-:B-1----:R-:W-:Y:S02]  /*68e0*/  HADD2.F32 R2, -RZ, R23.reuse.H0_H0 ;  /* 0x20000017ff027230 */ /* 0x102fe40000004100 */
[----:B------:R-:W-:Y:S01]  /*68f0*/  FFMA.FTZ R42, R42, R40, R37 ;  /* 0x000000282a2a7223 */ /* 0x000fe20000010025 */
[-C--:B------:R-:W-:Y:S01]  /*6900*/  FFMA.FTZ R40, R43, R41.reuse, R4 ;  /* 0x000000292b287223 */ /* 0x080fe20000010004 */
[-C--:B------:R-:W-:Y:S01]  /*6910*/  FFMA.FTZ R0, R3, R41.reuse, R0 ;  /* 0x0000002903007223 */ /* 0x080fe20000010000 */
[----:B------:R-:W-:Y:S02]  /*6920*/  HADD2.F32 R4, -RZ, R23.H1_H1 ;  /* 0x30000017ff047230 */ /* 0x000fe40000004100 */
[----:B------:R-:W-:Y:S01]  /*6930*/  FFMA.FTZ R42, R45, R41, R42 ;  /* 0x000000292d2a7223 */ /* 0x000fe2000001002a */
[----:B------:R-:W-:-:S02]  /*6940*/  HADD2.F32 R3, -RZ, R22.H0_H0 ;  /* 0x20000016ff037230 */ /* 0x000fc40000004100 */
[----:B------:R-:W-:Y:S02]  /*6950*/  HADD2.F32 R23, -RZ, R29.H0_H0 ;  /* 0x2000001dff177230 */ /* 0x000fe40000004100 */
[----:B------:R-:W-:Y:S02]  /*6960*/  HADD2.F32 R37, -RZ, R31.H0_H0 ;  /* 0x2000001fff257230 */ /* 0x000fe40000004100 */
[----:B------:R-:W-:Y:S02]  /*6970*/  HADD2.F32 R39, -RZ, R33.H0_H0 ;  /* 0x20000021ff277230 */ /* 0x000fe40000004100 */
[-C--:B------:R-:W-:Y:S01]  /*6980*/  FFMA.FTZ R23, R23, R3.reuse, R0 ;  /* 0x0000000317177223 */ /* 0x080fe20000010000 */
[----:B------:R-:W-:Y:S02]  /*6990*/  HADD2.F32 R41, -RZ, R35.H0_H0 ;  /* 0x20000023ff297230 */ /* 0x000fe40000004100 */
[----:B------:R-:W-:Y:S01]  /*69a0*/  FFMA.FTZ R37, R37, R3, R38 ;  /* 0x0000000325257223 */ /* 0x000fe20000010026 */
[----:B------:R-:W-:-:S02]  /*69b0*/  HADD2.F32 R22, -RZ, R22.H1_H1 ;  /* 0x30000016ff167230 */ /* 0x000fc40000004100 */
[-C--:B------:R-:W-:Y:S01]  /*69c0*/  FFMA.FTZ R39, R39, R3.reuse, R40 ;  /* 0x0000000327277223 */ /* 0x080fe20000010028 */
[----:B------:R-:W-:Y:S02]  /*69d0*/  HADD2.F32 R44, -RZ, R29.H1_H1 ;  /* 0x3000001dff2c7230 */ /* 0x000fe40000004100 */
[----:B------:R-:W-:Y:S01]  /*69e0*/  FFMA.FTZ R3, R41, R3, R42 ;  /* 0x0000000329037223 */ /* 0x000fe2000001002a */
[----:B------:R-:W-:Y:S02]  /*69f0*/  HADD2.F32 R38, -RZ, R31.H1_H1 ;  /* 0x3000001fff267230 */ /* 0x000fe40000004100 */
[----:B------:R-:W-:Y:S02]  /*6a00*/  HADD2.F32 R42, -RZ, R33.H1_H1 ;  /* 0x30000021ff2a7230 */ /* 0x000fe40000004100 */
[-C--:B------:R-:W-:Y:S01]  /*6a10*/  FFMA.FTZ R23, R44, R22.reuse, R23 ;  /* 0x000000162c177223 */ /* 0x080fe20000010017 */
[----:B------:R-:W-:Y:S02]  /*6a20*/  HADD2.F32 R0, -RZ, R30.H0_H0 ;  /* 0x2000001eff007230 */ /* 0x000fe40000004100 */
[----:B------:R-:W-:Y:S01]  /*6a30*/  FFMA.FTZ R37, R38, R22, R37 ;  /* 0x0000001626257223 */ /* 0x000fe20000010025 */
[----:B------:R-:W-:-:S02]  /*6a40*/  HADD2.F32 R44, -RZ, R35.H1_H1 ;  /* 0x30000023ff2c7230 */ /* 0x000fc40000004100 */
[----:B------:R-:W-:Y:S01]  /*6a50*/  FFMA.FTZ R39, R42, R22, R39 ;  /* 0x000000162a277223 */ /* 0x000fe20000010027 */
[----:B------:R-:W-:Y:S02]  /*6a60*/  HADD2.F32 R40, -RZ, R32.H0_H0 ;  /* 0x20000020ff287230 */ /* 0x000fe40000004100 */
[----:B------:R-:W-:Y:S01]  /*6a70*/  FFMA.FTZ R23, R0, R2, R23 ;  /* 0x0000000200177223 */ /* 0x000fe20000010017 */
[----:B------:R-:W-:Y:S02]  /*6a80*/  HADD2.F32 R38, -RZ, R34.H0_H0 ;  /* 0x20000022ff267230 */ /* 0x000fe40000004100 */
        /* <DEDUP_REMOVED lines=9> */
[----:B------:R-:W-:Y:S02]  /*6b20*/  HADD2.F32 R38, -RZ, R36.H1_H1 ;  /* 0x30000024ff267230 */ /* 0x000fe40000004100 */
[----:B------:R-:W-:Y:S01]  /*6b30*/  FFMA.FTZ R37, R22, R4, R37 ;  /* 0x0000000416257223 */ /* 0x000fe20000010025 */
[----:B------:R-:W-:-:S02]  /*6b40*/  HADD2.F32 R0, -RZ, R97.H0_H0 ;  /* 0x20000061ff007230 */ /* 0x000fc40000004100 */
[-C--:B------:R-:W-:Y:S01]  /*6b50*/  FFMA.FTZ R39, R40, R4.reuse, R39 ;  /* 0x0000000428277223 */ /* 0x080fe20000010027 */
[----:B------:R-:W-:Y:S02]  /*6b60*/  HADD2.F32 R2, -RZ, R97.H1_H1 ;  /* 0x30000061ff027230 */ /* 0x000fe40000004100 */
[----:B------:R-:W-:Y:S01]  /*6b70*/  FFMA.FTZ R3, R38, R4, R3 ;  /* 0x0000000426037223 */ /* 0x000fe20000010003 */
[--C-:B------:R-:W-:Y:S02]  /*6b80*/  HADD2.F32 R22, -RZ, R100.reuse.H0_H0 ;  /* 0x20000064ff167230 */ /* 0x100fe40000004100 */
[----:B------:R-:W-:Y:S01]  /*6b90*/  FMUL.FTZ R23, R0, R23 ;  /* 0x0000001700177220 */ /* 0x000fe20000410000 */
[----:B------:R-:W-:Y:S02]  /*6ba0*/  HADD2.F32 R40, -RZ, R100.H1_H1 ;  /* 0x30000064ff287230 */ /* 0x000fe40000004100 */
[----:B------:R-:W-:Y:S01]  /*6bb0*/  FMUL.FTZ R37, R2, R37 ;  /* 0x0000002502257220 */ /* 0x000fe20000410000 */
[----:B------:R-:W-:Y:S01]  /*6bc0*/  FMUL.FTZ R39, R22, R39 ;  /* 0x0000002716277220 */ /* 0x000fe20000410000 */
[----:B------:R-:W-:Y:S01]  /*6bd0*/  F2FP.F16.F32.PACK_AB R23, RZ, R23 ;  /* 0x00000017ff17723e */ /* 0x000fe200000000ff */
[----:B------:R-:W-:-:S02]  /*6be0*/  FMUL.FTZ R3, R40, R3 ;  /* 0x0000000328037220 */ /* 0x000fc40000410000 */
[----:B------:R-:W-:Y:S02]  /*6bf0*/  F2FP.F16.F32.PACK_AB R37, RZ, R37 ;  /* 0x00000025ff25723e */ /* 0x000fe400000000ff */
[----:B------:R-:W-:Y:S02]  /*6c00*/  F2FP.F16.F32.PACK_AB R39, RZ, R39 ;  /* 0x00000027ff27723e */ /* 0x000fe400000000ff */
[----:B------:R-:W-:Y:S02]  /*6c10*/  F2FP.F16.F32.PACK_AB R3, RZ, R3 ;  /* 0x00000003ff03723e */ /* 0x000fe400000000ff */
[----:B------:R-:W-:Y:S02]  /*6c20*/  PRMT R23, R23, 0x5410, R37 ;  /* 0x0000541017177816 */ /* 0x000fe40000000025 */
[----:B------:R-:W-:-:S04]  /*6c30*/  PRMT R39, R39, 0x5410, R3 ;  /* 0x0000541027277816 */ /* 0x000fc80000000003 */
[----:B------:R-:W-:Y:S01]  /*6c40*/  HFMA2.MMA R18, R23, 1, 1, R18 ;  /* 0x3c003c0017127835 */ /* 0x000fe20000000012 */
[----:B------:R-:W-:-:S10]  /*6c50*/  HADD2 R17, R39, R17 ;  /* 0x0000001127117230 */ /* 0x000fd40000000000 */
.L_x_217:
        /* <DEDUP_REMOVED lines=94> */
.L_x_218:
[----:B------:R-:W-:Y:S05]  /*7240*/  @P0 BRA `(.L_x_216) ;  /* 0x0000000400680947 */ /* 0x000fea0003800000 */
[----:B------:R-:W0:Y:S01]  /*7250*/  LDS.64 R2, [UR4+0x190] ;  /* 0x00019004ff027984 */ /* 0x000e220008000a00 */
[----:B------:R-:W-:Y:S02]  /*7260*/  HADD2.F32 R0, -RZ, R21.H0_H0 ;  /* 0x20000015ff007230 */ /* 0x000fe40000004100 */
[----:B------:R-:W-:Y:S01]  /*7270*/  HADD2.F32 R4, -RZ, R27.H0_H0 ;  /* 0x2000001bff047230 */ /* 0x000fe20000004100 */
[----:B------:R-:W1:Y:S01]  /*7280*/  LDS.64 R22, [UR4+0x198] ;  /* 0x00019804ff167984 */ /* 0x000e620008000a00 */
[----:B------:R-:W-:Y:S02]  /*7290*/  HADD2.F32 R42, -RZ, R21.H1_H1 ;  /* 0x30000015ff2a7230 */ /* 0x000fe40000004100 */
[--C-:B0-----:R-:W-:Y:S02]  /*72a0*/  HADD2.F32 R37, -RZ, R2.reuse.H0_H0 ;  /* 0x20000002ff257230 */ /* 0x101fe40000004100 */
[----:B------:R-:W-:Y:S02]  /*72b0*/  HADD2.F32 R38, -RZ, R2.H1_H1 ;  /* 0x30000002ff267230 */ /* 0x000fe40000004100 */
[----:B------:R-:W-:-:S02]  /*72c0*/  HADD2.F32 R40, -RZ, R3.H0_H0 ;  /* 0x20000003ff287230 */ /* 0x000fc40000004100 */
[-C--:B------:R-:W-:Y:S01]  /*72d0*/  FFMA.FTZ R21, R0, R37.reuse, RZ ;  /* 0x0000002500157223 */ /* 0x080fe200000100ff */
[----:B------:R-:W-:Y:S02]  /*72e0*/  HADD2.F32 R39, -RZ, R3.H1_H1 ;  /* 0x30000003ff277230 */ /* 0x000fe40000004100 */
[--C-:B------:R-:W-:Y:S02]  /*72f0*/  HADD2.F32 R2, -RZ, R12.reuse.H0_H0 ;  /* 0x2000000cff027230 */ /* 0x100fe40000004100 */
[----:B------:R-:W-:Y:S01]  /*7300*/  FFMA.FTZ R21, R42, R38, R21 ;  /* 0x000000262a157223 */ /* 0x000fe20000010015 */
[----:B------:R-:W-:Y:S02]  /*7310*/  HADD2.F32 R3, -RZ, R25.H0_H0 ;  /* 0x20000019ff037230 */ /* 0x000fe40000004100 */
[----:B------:R-:W-:Y:S02]  /*7320*/  HADD2.F32 R12, -RZ, R12.H1_H1 ;  /* 0x3000000cff0c7230 */ /* 0x000fe40000004100 */
[----:B------:R-:W-:Y:S01]  /*7330*/  FFMA.FTZ R41, R2, R37, RZ ;  /* 0x0000002502297223 */ /* 0x000fe200000100ff */
[----:B------:R-:W-:-:S02]  /*7340*/  HADD2.F32 R0, -RZ, R10.H0_H0 ;  /* 0x2000000aff007230 */ /* 0x000fc40000004100 */
[-C--:B------:R-:W-:Y:S01]  /*7350*/  FFMA.FTZ R3, R3, R37.reuse, RZ ;  /* 0x0000002503037223 */ /* 0x080fe200000100ff */
[----:B------:R-:W-:Y:S01]  /*7360*/  FFMA.FTZ R37, R4, R37, RZ ;  /* 0x0000002504257223 */ /* 0x000fe200000100ff */
[----:B------:R-:W-:Y:S02]  /*7370*/  HADD2.F32 R4, -RZ, R25.H1_H1 ;  /* 0x30000019ff047230 */ /* 0x000fe40000004100 */
[----:B------:R-:W-:Y:S01]  /*7380*/  FFMA.FTZ R41, R12, R38, R41 ;  /* 0x000000260c297223 */ /* 0x000fe20000010029 */
[----:B------:R-:W-:Y:S02]  /*7390*/  HADD2.F32 R12, -RZ, R26.H0_H0 ;  /* 0x2000001aff0c7230 */ /* 0x000fe40000004100 */
[----:B------:R-:W-:Y:S01]  /*73a0*/  FFMA.FTZ R0, R0, R40, R21 ;  /* 0x0000002800007223 */ /* 0x000fe20000010015 */
[----:B------:R-:W-:Y:S02]  /*73b0*/  HADD2.F32 R42, -RZ, R27.H1_H1 ;  /* 0x3000001bff2a7230 */ /* 0x000fe40000004100 */
[----:B------:R-:W-:Y:S01]  /*73c0*/  FFMA.FTZ R3, R4, R38, R3 ;  /* 0x0000002604037223 */ /* 0x000fe20000010003 */
[----:B------:R-:W-:-:S02]  /*73d0*/  HADD2.F32 R2, -RZ, R24.H0_H0 ;  /* 0x20000018ff027230 */ /* 0x000fc40000004100 */
[----:B------:R-:W-:Y:S02]  /*73e0*/  HADD2.F32 R4, -RZ, R28.H0_H0 ;  /* 0x2000001cff047230 */ /* 0x000fe40000004100 */
[----:B------:R-:W-:Y:S01]  /*73f0*/  FFMA.FTZ R12, R12, R40, R3 ;  /* 0x000000280c0c7223 */ /* 0x000fe20000010003 */
        /* <DEDUP_REMOVED lines=9> */
[----:B-1----:R-:W-:Y:S02]  /*7490*/  HADD2.F32 R3, -RZ, R22.H0_H0 ;  /* 0x20000016ff037230 */ /* 0x002fe40000004100 */
[-C--:B------:R-:W-:Y:S01]  /*74a0*/  FFMA.FTZ R12, R25, R39.reuse, R12 ;  /* 0x00000027190c7223 */ /* 0x080fe2000001000c */
[----:B------:R-:W-:Y:S02]  /*74b0*/  HADD2.F32 R21, -RZ, R29.H0_H0 ;  /* 0x2000001dff157230 */ /* 0x000fe40000004100 */
[----:B------:R-:W-:Y:S01]  /*74c0*/  FFMA.FTZ R40, R27, R39, R40 ;  /* 0x000000271b287223 */ /* 0x000fe20000010028 */
[----:B------:R-:W-:-:S02]  /*74d0*/  HADD2.F32 R25, -RZ, R31.H0_H0 ;  /* 0x2000001fff197230 */ /* 0x000fc40000004100 */
[----:B------:R-:W-:Y:S02]  /*74e0*/  HADD2.F32 R22, -RZ, R22.H1_H1 ;  /* 0x30000016ff167230 */ /* 0x000fe40000004100 */
[-C--:B------:R-:W-:Y:S01]  /*74f0*/  FFMA.FTZ R21, R21, R3.reuse, R0 ;  /* 0x0000000315157223 */ /* 0x080fe20000010000 */
[----:B------:R-:W-:Y:S02]  /*7500*/  HADD2.F32 R10, -RZ, R29.H1_H1 ;  /* 0x3000001dff0a7230 */ /* 0x000fe40000004100 */
[----:B------:R-:W-:Y:S01]  /*7510*/  FFMA.FTZ R25, R25, R3, R4 ;  /* 0x0000000319197223 */ /* 0x000fe20000010004 */
[----:B------:R-:W-:Y:S02]  /*7520*/  HADD2.F32 R27, -RZ, R33.H0_H0 ;  /* 0x20000021ff1b7230 */ /* 0x000fe40000004100 */
[----:B------:R-:W-:Y:S02]  /*7530*/  HADD2.F32 R4, -RZ, R31.H1_H1 ;  /* 0x3000001fff047230 */ /* 0x000fe40000004100 */
[----:B------:R-:W-:Y:S01]  /*7540*/  FFMA.FTZ R21, R10, R22, R21 ;  /* 0x000000160a157223 */ /* 0x000fe20000010015 */
[----:B------:R-:W-:-:S02]  /*7550*/  HADD2.F32 R37, -RZ, R35.H0_H0 ;  /* 0x20000023ff257230 */ /* 0x000fc40000004100 */
[-C--:B------:R-:W-:Y:S01]  /*7560*/  FFMA.FTZ R27, R27, R3.reuse, R12 ;  /* 0x000000031b1b7223 */ /* 0x080fe2000001000c */
        /* <DEDUP_REMOVED lines=8> */
[----:B------:R-:W-:Y:S01]  /*75f0*/  FFMA.FTZ R27, R12, R22, R27 ;  /* 0x000000160c1b7223 */ /* 0x000fe2000001001b */
[----:B------:R-:W-:Y:S02]  /*7600*/  HADD2.F32 R10, -RZ, R34.H0_H0 ;  /* 0x20000022ff0a7230 */ /* 0x000fe40000004100 */
[----:B------:R-:W-:Y:S01]  /*7610*/  FFMA.FTZ R0, R0, R2, R21 ;  /* 0x0000000200007223 */ /* 0x000fe20000010015 */
[----:B------:R-:W-:Y:S02]  /*7620*/  HADD2.F32 R23, -RZ, R23.H1_H1 ;  /* 0x30000017ff177230 */ /* 0x000fe40000004100 */
[----:B------:R-:W-:Y:S01]  /*7630*/  FFMA.FTZ R3, R24, R22, R3 ;  /* 0x0000001618037223 */ /* 0x000fe20000010003 */
[----:B------:R-:W-:Y:S02]  /*7640*/  HADD2.F32 R12, -RZ, R36.H0_H0 ;  /* 0x20000024ff0c7230 */ /* 0x000fe40000004100 */
[----:B------:R-:W-:Y:S01]  /*7650*/  FFMA.FTZ R10, R10, R2, R27 ;  /* 0x000000020a0a7223 */ /* 0x000fe2000001001b */
[----:B------:R-:W-:-:S02]  /*7660*/  HADD2.F32 R21, -RZ, R30.H1_H1 ;  /* 0x3000001eff157230 */ /* 0x000fc40000004100 */
[----:B------:R-:W-:Y:S02]  /*7670*/  HADD2.F32 R25, -RZ, R32.H1_H1 ;  /* 0x30000020ff197230 */ /* 0x000fe40000004100 */
[----:B------:R-:W-:Y:S01]  /*7680*/  FFMA.FTZ R2, R12, R2, R3 ;  /* 0x000000020c027223 */ /* 0x000fe20000010003 */
[----:B------:R-:W-:Y:S02]  /*7690*/  HADD2.F32 R29, -RZ, R34.H1_H1 ;  /* 0x30000022ff1d7230 */ /* 0x000fe40000004100 */
[-C--:B------:R-:W-:Y:S01]  /*76a0*/  FFMA.FTZ R0, R21, R23.reuse, R0 ;  /* 0x0000001715007223 */ /* 0x080fe20000010000 */
[----:B------:R-:W-:Y:S02]  /*76b0*/  HADD2.F32 R27, -RZ, R36.H1_H1 ;  /* 0x30000024ff1b7230 */ /* 0x000fe40000004100 */
[-C--:B------:R-:W-:Y:S01]  /*76c0*/  FFMA.FTZ R4, R25, R23.reuse, R4 ;  /* 0x0000001719047223 */ /* 0x080fe20000010004 */
        /* <DEDUP_REMOVED lines=18> */
.L_x_216:
[----:B------:R-:W-:-:S05]  /*77f0*/  IMAD.WIDE R8, R11, 0x4, R8 ;  /* 0x000000040b087825 */ /* 0x000fca00078e0208 */
        /* <DEDUP_REMOVED lines=144> */
.L_x_219:
        /* <DEDUP_REMOVED lines=95> */
.L_x_221:
        /* <DEDUP_REMOVED lines=94> */
.L_x_222:
        /* <DEDUP_REMOVED lines=91> */
.L_x_220:
[----:B------:R-:W-:-:S06]  /*9280*/  IMAD.WIDE R8, R11, 0x4, R8 ;  /* 0x000000040b087825 */ /* 0x000fcc00078e0208 */
[----:B------:R-:W2:Y:S02]  /*9290*/  LDG.E.128.CONSTANT R8, desc[UR6][R8.64] ;  /* 0x0000000608087981 */ /* 0x000ea4000c1e9d00 */
[C---:B--2---:R-:W-:Y:S02]  /*92a0*/  LOP3.LUT R4, R9.reuse, 0xf000f0, RZ, 0xc0, !PT ;  /* 0x00f000f009047812 */ /* 0x044fe400078ec0ff */
[----:B------:R-:W-:Y:S02]  /*92b0*/  SHF.R.U32.HI R3, RZ, 0x8, R8 ;  /* 0x00000008ff037819 */ /* 0x000fe40000011608 */
[----:B------:R-:W-:Y:S02]  /*92c0*/  LOP3.LUT R25, R9, 0xf000f, RZ, 0xc0, !PT ;  /* 0x000f000f09197812 */ /* 0x000fe400078ec0ff */
[----:B------:R-:W-:Y:S02]  /*92d0*/  SHF.R.U32.HI R26, RZ, 0x8, R9 ;  /* 0x00000008ff1a7819 */ /* 0x000fe40000011609 */
[----:B------:R-:W-:-:S02]  /*92e0*/  LOP3.LUT R0, R8, 0xf000f, RZ, 0xc0, !PT ;  /* 0x000f000f08007812 */ /* 0x000fc400078ec0ff */
[----:B------:R-:W-:Y:S02]  /*92f0*/  LOP3.LUT R2, R8, 0xf000f0, RZ, 0xc0, !PT ;  /* 0x00f000f008027812 */ /* 0x000fe400078ec0ff */
[----:B------:R-:W-:Y:S02]  /*9300*/  LOP3.LUT R9, R11, 0xf000f0, RZ, 0xc0, !PT ;  /* 0x00f000f00b097812 */ /* 0x000fe400078ec0ff */
[----:B------:R-:W-:Y:S02]  /*9310*/  LOP3.LUT R8, R4, 0x64006400, RZ, 0xfc, !PT ;  /* 0x6400640004087812 */ /* 0x000fe400078efcff */
[----:B------:R-:W-:Y:S02]  /*9320*/  SHF.R.U32.HI R28, RZ, 0x8, R10 ;  /* 0x00000008ff1c7819 */ /* 0x000fe4000001160a */
[----:B------:R-:W-:Y:S02]  /*9330*/  LOP3.LUT R4, R3, 0xf000f0, RZ, 0xc0, !PT ;  /* 0x00f000f003047812 */ /* 0x000fe400078ec0ff */
[----:B------:R-:W-:-:S02]  /*9340*/  LOP3.LUT R22, R9, 0x64006400, RZ, 0xfc, !PT ;  /* 0x6400640009167812 */ /* 0x000fc400078efcff */
[C---:B------:R-:W-:Y:S02]  /*9350*/  LOP3.LUT R27, R10.reuse, 0xf000f, RZ, 0xc0, !PT ;  /* 0x000f000f0a1b7812 */ /* 0x040fe400078ec0ff */
[----:B------:R-:W-:Y:S01]  /*9360*/  LOP3.LUT R12, R10, 0xf000f0, RZ, 0xc0, !PT ;  /* 0x00f000f00a0c7812 */ /* 0x000fe200078ec0ff */
[----:B------:R-:W-:Y:S01]  /*9370*/  HFMA2 R21, R22, R5.H0_H0, -72, -72 ;  /* 0xd480d48016157431 */ /* 0x000fe20000040005 */
[----:B------:R-:W-:Y:S02]  /*9380*/  LOP3.LUT R9, R26, 0xf000f0, RZ, 0xc0, !PT ;  /* 0x00f000f01a097812 */ /* 0x000fe400078ec0ff */
[----:B------:R-:W-:Y:S02]  /*9390*/  LOP3.LUT R10, R28, 0xf000f0, RZ, 0xc0, !PT ;  /* 0x00f000f01c0a7812 */ /* 0x000fe400078ec0ff */
[----:B------:R-:W-:Y:S02]  /*93a0*/  LOP3.LUT R4, R4, 0x64006400, RZ, 0xfc, !PT ;  /* 0x6400640004047812 */ /* 0x000fe400078efcff */
[----:B------:R-:W-:-:S02]  /*93b0*/  SHF.R.U32.HI R31, RZ, 0x8, R11 ;  /* 0x00000008ff1f7819 */ /* 0x000fc4000001160b */
[----:B------:R-:W-:Y:S01]  /*93c0*/  LOP3.LUT R24, R9, 0x64006400, RZ, 0xfc, !PT ;  /* 0x6400640009187812 */ /* 0x000fe200078efcff */
[-C--:B------:R-:W-:Y:S01]  /*93d0*/  HFMA2 R22, R4, R5.reuse.H0_H0, -72, -72 ;  /* 0xd480d48004167431 */ /* 0x080fe20000040005 */
[----:B------:R-:W-:Y:S02]  /*93e0*/  LOP3.LUT R29, R11, 0xf000f, RZ, 0xc0, !PT ;  /* 0x000f000f0b1d7812 */ /* 0x000fe400078ec0ff */
[----:B------:R-:W-:Y:S01]  /*93f0*/  LOP3.LUT R2, R2, 0x64006400, RZ, 0xfc, !PT ;  /* 0x6400640002027812 */ /* 0x000fe200078efcff */
[-C--:B------:R-:W-:Y:S01]  /*9400*/  HFMA2 R23, R24, R5.reuse.H0_H0, -72, -72 ;  /* 0xd480d48018177431 */ /* 0x080fe20000040005 */
        /* <DEDUP_REMOVED lines=25> */
[----:B------:R-:W-:Y:S02]  /*95a0*/  HADD2 R29, R3, -1032, -1032 ;  /* 0xe408e408031d7430 */ /* 0x000fe40000000000 */
[----:B------:R-:W-:-:S02]  /*95b0*/  HADD2 R30, R30, -1032, -1032 ;  /* 0xe408e4081e1e7430 */ /* 0x000fc40000000000 */
[----:B------:R-:W-:Y:S02]  /*95c0*/  HADD2 R31, R31, -1032, -1032 ;  /* 0xe408e4081f1f7430 */ /* 0x000fe40000000000 */
[----:B------:R-:W-:Y:S01]  /*95d0*/  HADD2 R32, R4, -1032, -1032 ;  /* 0xe408e40804207430 */ /* 0x000fe20000000000 */
[----:B------:R-:W-:Y:S06]  /*95e0*/  @!P2 BRA `(.L_x_223) ;  /* 0x000000040068a947 */ /* 0x000fec0003800000 */
[----:B------:R-:W0:Y:S01]  /*95f0*/  LDS.64 R34, [UR4+0x30] ;  /* 0x00003004ff227984 */ /* 0x000e220008000a00 */
[----:B------:R-:W-:Y:S02]  /*9600*/  HADD2.F32 R38, -RZ, R25.H0_H0 ;  /* 0x20000019ff267230 */ /* 0x000fe40000004100 */
        /* <DEDUP_REMOVED lines=36> */
[--C-:B------:R-:W-:Y:S02]  /*9850*/  HADD2.F32 R3, -RZ, R29.reuse.H0_H0 ;  /* 0x2000001dff037230 */ /* 0x100fe40000004100 */
        /* <DEDUP_REMOVED lines=18> */
[----:B------:R-:W-:Y:S02]  /*9980*/  HADD2.F32 R4, -RZ, R23.H0_H0 ;  /* 0x20000017ff047230 */ /* 0x000fe40000004100 */
[C---:B------:R-:W-:Y:S01]  /*9990*/  FFMA.FTZ R39, R33.reuse, R36, R39 ;  /* 0x0000002421277223 */ /* 0x040fe20000010027 */
[----:B------:R-:W-:Y:S02]  /*99a0*/  HADD2.F32 R9, -RZ, R9.H1_H1 ;  /* 0x30000009ff097230 */ /* 0x000fe40000004100 */
[----:B------:R-:W-:Y:S01]  /*99b0*/  FFMA.FTZ R41, R33, R38, R41 ;  /* 0x0000002621297223 */ /* 0x000fe20000010029 */
[----:B------:R-:W-:-:S02]  /*99c0*/  HADD2.F32 R2, -RZ, R23.H1_H1 ;  /* 0x30000017ff027230 */ /* 0x000fc40000004100 */
[----:B------:R-:W-:Y:S01]  /*99d0*/  FFMA.FTZ R4, R8, R4, R35 ;  /* 0x0000000408047223 */ /* 0x000fe20000010023 */
[----:B------:R-:W-:Y:S02]  /*99e0*/  HADD2.F32 R0, -RZ, R22.H1_H1 ;  /* 0x30000016ff007230 */ /* 0x000fe40000004100 */
[--C-:B------:R-:W-:Y:S02]  /*99f0*/  HADD2.F32 R33, -RZ, R24.reuse.H0_H0 ;  /* 0x20000018ff217230 */ /* 0x100fe40000004100 */
[----:B------:R-:W-:Y:S01]  /*9a00*/  FFMA.FTZ R2, R9, R2, R4 ;  /* 0x0000000209027223 */ /* 0x000fe20000010004 */
[--C-:B------:R-:W-:Y:S02]  /*9a10*/  HADD2.F32 R36, -RZ, R5.reuse.H0_H0 ;  /* 0x20000005ff247230 */ /* 0x100fe40000004100 */
        /* <DEDUP_REMOVED lines=23> */
.L_x_223:
[----:B------:R-:W-:Y:S05]  /*9b90*/  @!P3 BRA `(.L_x_210) ;  /* 0x00000010005cb947 */ /* 0x000fea0003800000 */
[----:B------:R-:W-:Y:S02]  /*9ba0*/  PRMT R0, R90, 0x9910, RZ ;  /* 0x000099105a007816 */ /* 0x000fe400000000ff */
[----:B------:R-:W-:Y:S02]  /*9bb0*/  ISETP.GE.AND P3, PT, R95, 0x3, PT ;  /* 0x000000035f00780c */ /* 0x000fe40003f66270 */
[----:B------:R-:W-:-:S13]  /*9bc0*/  ISETP.NE.AND P2, PT, R0, RZ, PT ;  /* 0x000000ff0000720c */ /* 0x000fda0003f45270 */
[----:B------:R-:W-:Y:S05]  /*9bd0*/  @!P2 BRA `(.L_x_224) ;  /* 0x000000040068a947 */ /* 0x000fea0003800000 */
[----:B------:R-:W0:Y:S01]  /*9be0*/  LDS.64 R2, [UR4+0xb0] ;  /* 0x0000b004ff027984 */ /* 0x000e220008000a00 */
[--C-:B------:R-:W-:Y:S02]  /*9bf0*/  HADD2.F32 R0, -RZ, R27.reuse.H0_H0 ;  /* 0x2000001bff007230 */ /* 0x100fe40000004100 */
        /* <DEDUP_REMOVED lines=88> */
.L_x_224:
[----:B------:R-:W-:Y:S05]  /*a180*/  @!P3 BRA `(.L_x_210) ;  /* 0x0000000800e0b947 */ /* 0x000fea0003800000 */
[----:B------:R-:W-:-:S04]  /*a190*/  PRMT R0, R89, 0x9910, RZ ;  /* 0x0000991059007816 */ /* 0x000fc800000000ff */
        /* <DEDUP_REMOVED lines=92> */
.L_x_225:
[----:B------:R-:W-:Y:S05]  /*a760*/  @P0 BRA `(.L_x_210) ;  /* 0x0000000400680947 */ /* 0x000fea0003800000 */
[----:B------:R-:W0:Y:S01]  /*a770*/  LDS.64 R2, [UR4+0x1b0] ;  /* 0x0001b004ff027984 */ /* 0x000e220008000a00 */
[--C-:B------:R-:W-:Y:S02]  /*a780*/  HADD2.F32 R0, -RZ, R27.reuse.H0_H0 ;  /* 0x2000001bff007230 */ /* 0x100fe40000004100 */
[--C-:B------:R-:W-:Y:S01]  /*a790*/  HADD2.F32 R4, -RZ, R28.reuse.H0_H0 ;  /* 0x2000001cff047230 */ /* 0x100fe20000004100 */
        /* <DEDUP_REMOVED lines=18> */
[-C--:B------:R-:W-:Y:S01]  /*a8c0*/  FFMA.FTZ R3, R26, R34.reuse, R3 ;  /* 0x000000221a037223 */ /* 0x080fe20000010003 */
[----:B------:R-:W-:Y:S02]  /*a8d0*/  HADD2.F32 R2, -RZ, R11.H0_H0 ;  /* 0x2000000bff027230 */ /* 0x000fe40000004100 */
[----:B------:R-:W-:Y:S01]  /*a8e0*/  FFMA.FTZ R27, R40, R34, R27 ;  /* 0x00000022281b7223 */ /* 0x000fe2000001001b */
[-C--:B------:R-:W-:Y:S01]  /*a8f0*/  FFMA.FTZ R0, R0, R36.reuse, R25 ;  /* 0x0000002400007223 */ /* 0x080fe20000010019 */
[----:B------:R-:W-:Y:S01]  /*a900*/  FFMA.FTZ R4, R4, R36, R3 ;  /* 0x0000002404047223 */ /* 0x000fe20000010003 */
[----:B------:R-:W-:-:S02]  /*a910*/  HADD2.F32 R26, -RZ, R21.H0_H0 ;  /* 0x20000015ff1a7230 */ /* 0x000fc40000004100 */
[----:B------:R-:W-:Y:S01]  /*a920*/  FFMA.FTZ R33, R28, R34, R33 ;  /* 0x000000221c217223 */ /* 0x000fe20000010021 */
[----:B------:R-:W-:Y:S02]  /*a930*/  HADD2.F32 R3, -RZ, R10.H1_H1 ;  /* 0x3000000aff037230 */ /* 0x000fe40000004100 */
[-C--:B------:R-:W-:Y:S01]  /*a940*/  FFMA.FTZ R2, R2, R36.reuse, R27 ;  /* 0x0000002402027223 */ /* 0x080fe2000001001b */
[----:B------:R-:W-:Y:S02]  /*a950*/  HADD2.F32 R11, -RZ, R11.H1_H1 ;  /* 0x3000000bff0b7230 */ /* 0x000fe40000004100 */
[----:B------:R-:W-:Y:S01]  /*a960*/  FFMA.FTZ R36, R26, R36, R33 ;  /* 0x000000241a247223 */ /* 0x000fe20000010021 */
[----:B------:R-:W-:Y:S02]  /*a970*/  HADD2.F32 R25, -RZ, R12.H1_H1 ;  /* 0x3000000cff197230 */ /* 0x000fe40000004100 */
[----:B------:R-:W-:Y:S01]  /*a980*/  FFMA.FTZ R0, R3, R35, R0 ;  /* 0x0000002303007223 */ /* 0x000fe20000010000 */
[----:B------:R-:W-:-:S02]  /*a990*/  HADD2.F32 R21, -RZ, R21.H1_H1 ;  /* 0x30000015ff157230 */ /* 0x000fc40000004100 */
[-C--:B------:R-:W-:Y:S01]  /*a9a0*/  FFMA.FTZ R10, R11, R35.reuse, R2 ;  /* 0x000000230b0a7223 */ /* 0x080fe20000010002 */
[----:B-1----:R-:W-:Y:S02]  /*a9b0*/  HADD2.F32 R3, -RZ, R8.H0_H0 ;  /* 0x20000008ff037230 */ /* 0x002fe40000004100 */
[-C--:B------:R-:W-:Y:S01]  /*a9c0*/  FFMA.FTZ R12, R25, R35.reuse, R4 ;  /* 0x00000023190c7223 */ /* 0x080fe20000010004 */
[--C-:B------:R-:W-:Y:S02]  /*a9d0*/  HADD2.F32 R2, -RZ, R9.reuse.H0_H0 ;  /* 0x20000009ff027230 */ /* 0x100fe40000004100 */
[----:B------:R-:W-:Y:S01]  /*a9e0*/  FFMA.FTZ R36, R21, R35, R36 ;  /* 0x0000002315247223 */ /* 0x000fe20000010024 */
[----:B------:R-:W-:Y:S02]  /*a9f0*/  HADD2.F32 R4, -RZ, R9.H1_H1 ;  /* 0x30000009ff047230 */ /* 0x000fe40000004100 */
[----:B------:R-:W-:Y:S02]  /*aa00*/  HADD2.F32 R11, -RZ, R30.H0_H0 ;  /* 0x2000001eff0b7230 */ /* 0x000fe40000004100 */
[----:B------:R-:W-:-:S02]  /*aa10*/  HADD2.F32 R9, -RZ, R29.H0_H0 ;  /* 0x2000001dff097230 */ /* 0x000fc40000004100 */
[----:B------:R-:W-:Y:S02]  /*aa20*/  HADD2.F32 R21, -RZ, R31.H0_H0 ;  /* 0x2000001fff157230 */ /* 0x000fe40000004100 */
[-C--:B------:R-:W-:Y:S01]  /*aa30*/  FFMA.FTZ R11, R11, R3.reuse, R10 ;  /* 0x000000030b0b7223 */ /* 0x080fe2000001000a */
[----:B------:R-:W-:Y:S02]  /*aa40*/  HADD2.F32 R8, -RZ, R8.H1_H1 ;  /* 0x30000008ff087230 */ /* 0x000fe40000004100 */
[-C--:B------:R-:W-:Y:S01]  /*aa50*/  FFMA.FTZ R9, R9, R3.reuse, R0 ;  /* 0x0000000309097223 */ /* 0x080fe20000010000 */
[----:B------:R-:W-:Y:S02]  /*aa60*/  HADD2.F32 R30, -RZ, R30.H1_H1 ;  /* 0x3000001eff1e7230 */ /* 0x000fe40000004100 */
[----:B------:R-:W-:Y:S01]  /*aa70*/  FFMA.FTZ R21, R21, R3, R12 ;  /* 0x0000000315157223 */ /* 0x000fe2000001000c */
[----:B------:R-:W-:Y:S02]  /*aa80*/  HADD2.F32 R25, -RZ, R32.H0_H0 ;  /* 0x20000020ff197230 */ /* 0x000fe40000004100 */
[----:B------:R-:W-:-:S02]  /*aa90*/  HADD2.F32 R26, -RZ, R29.H1_H1 ;  /* 0x3000001dff1a7230 */ /* 0x000fc40000004100 */
[-C--:B------:R-:W-:Y:S01]  /*aaa0*/  FFMA.FTZ R11, R30, R8.reuse, R11 ;  /* 0x000000081e0b7223 */ /* 0x080fe2000001000b */
[----:B------:R-:W-:Y:S02]  /*aab0*/  HADD2.F32 R10, -RZ, R23.H0_H0 ;  /* 0x20000017ff0a7230 */ /* 0x000fe40000004100 */
[----:B------:R-:W-:Y:S01]  /*aac0*/  FFMA.FTZ R3, R25, R3, R36 ;  /* 0x0000000319037223 */ /* 0x000fe20000010024 */
[----:B------:R-:W-:Y:S02]  /*aad0*/  HADD2.F32 R12, -RZ, R31.H1_H1 ;  /* 0x3000001fff0c7230 */ /* 0x000fe40000004100 */
[----:B------:R-:W-:Y:S01]  /*aae0*/  FFMA.FTZ R9, R26, R8, R9 ;  /* 0x000000081a097223 */ /* 0x000fe20000010009 */
[----:B------:R-:W-:Y:S02]  /*aaf0*/  HADD2.F32 R32, -RZ, R32.H1_H1 ;  /* 0x30000020ff207230 */ /* 0x000fe40000004100 */
[----:B------:R-:W-:Y:S01]  /*ab00*/  FFMA.FTZ R11, R10, R2, R11 ;  /* 0x000000020a0b7223 */ /* 0x000fe2000001000b */
[----:B------:R-:W-:-:S02]  /*ab10*/  HADD2.F32 R0, -RZ, R22.H0_H0 ;  /* 0x20000016ff007230 */ /* 0x000fc40000004100 */
[-C--:B------:R-:W-:Y:S01]  /*ab20*/  FFMA.FTZ R21, R12, R8.reuse, R21 ;  /* 0x000000080c157223 */ /* 0x080fe20000010015 */
[----:B------:R-:W-:Y:S02]  /*ab30*/  HADD2.F32 R10, -RZ, R5.H0_H0 ;  /* 0x20000005ff0a7230 */ /* 0x000fe40000004100 */
[----:B------:R-:W-:Y:S01]  /*ab40*/  FFMA.FTZ R3, R32, R8, R3 ;  /* 0x0000000820037223 */ /* 0x000fe20000010003 */
[----:B------:R-:W-:Y:S02]  /*ab50*/  HADD2.F32 R8, -RZ, R24.H0_H0 ;  /* 0x20000018ff087230 */ /* 0x000fe40000004100 */
[-C--:B------:R-:W-:Y:S01]  /*ab60*/  FFMA.FTZ R9, R0, R2.reuse, R9 ;  /* 0x0000000200097223 */ /* 0x080fe20000010009 */
[----:B------:R-:W-:Y:S02]  /*ab70*/  HADD2.F32 R0, -RZ, R23.H1_H1 ;  /* 0x30000017ff007230 */ /* 0x000fe40000004100 */
[----:B------:R-:W-:Y:S01]  /*ab80*/  FFMA.FTZ R3, R10, R2, R3 ;  /* 0x000000020a037223 */ /* 0x000fe20000010003 */
[----:B------:R-:W-:-:S02]  /*ab90*/  HADD2.F32 R22, -RZ, R22.H1_H1 ;  /* 0x30000016ff167230 */ /* 0x000fc40000004100 */
        /* <DEDUP_REMOVED lines=23> */
.L_x_210:
[----:B------:R-:W0:Y:S01]  /*ad10*/  LDC R85, c[0x0][0x23c] ;  /* 0x00008f00ff557b82 */ /* 0x000e220000000800 */
[----:B------:R-:W-:Y:S01]  /*ad20*/  IADD3 R94, R94, 0x20, RZ ;  /* 0x000000205e5e7810 */ /* 0x000fe20007ffe0ff */
[----:B------:R-:W-:-:S03]  /*ad30*/  UIADD3 UR4, UR4, 0x40, URZ ;  /* 0x0000004004047890 */ /* 0x000fc6000fffe03f */
[C---:B------:R-:W-:Y:S02]  /*ad40*/  ISETP.GE.AND P2, PT, R94.reuse, UR5, PT ;  /* 0x000000055e007c0c */ /* 0x040fe4000bf46270 */
[----:B------:R-:W-:Y:S01]  /*ad50*/  ISETP.LT.AND P3, PT, R94, R93, PT ;  /* 0x0000005d5e00720c */ /* 0x000fe20003f61270 */
[----:B0-----:R-:W-:-:S12]  /*ad60*/  IMAD.WIDE R6, R85, 0x10, R6 ;  /* 0x0000001055067825 */ /* 0x001fd800078e0206 */
[----:B------:R-:W-:Y:S05]  /*ad70*/  @!P2 BRA P3, `(.L_x_226) ;  /* 0xffffff94000ca947 */ /* 0x000fea000183ffff */
.L_x_209:
        /* <DEDUP_REMOVED lines=17> */
.L_x_230:
[----:B------:R-:W0:Y:S02]  /*ae90*/  LDS R2, [R0] ;  /* 0x0000000000027984 */ /* 0x000e240000000800 */
[----:B0-----:R-:W-:-:S10]  /*aea0*/  HFMA2.MMA R3, R2, 1, 1, R20 ;  /* 0x3c003c0002037835 */ /* 0x001fd40000000014 */
[----:B------:R-:W0:Y:S02]  /*aeb0*/  ATOMS.CAST.SPIN R3, [R0], R2, R3 ;  /* 0x000000020003738d */ /* 0x000e240001800003 */
[----:B0-----:R-:W-:-:S13]  /*aec0*/  ISETP.EQ.U32.AND P0, PT, R3, 0x1, PT ;  /* 0x000000010300780c */ /* 0x001fda0003f02070 */
[----:B------:R-:W-:Y:S05]  /*aed0*/  @!P0 BRA `(.L_x_230) ;  /* 0xfffffffc00ec8947 */ /* 0x000fea000383ffff */
[----:B------:R-:W-:Y:S05]  /*aee0*/  BRA `(.L_x_228) ;  /* 0x00000000000c7947 */ /* 0x000fea0003800000 */
.L_x_229:
[----:B------:R-:W2:Y:S02]  /*aef0*/  LD.E R0, desc[UR6][R4.64] ;  /* 0x0000000604007980 */ /* 0x000ea4000c101900 */
[----:B--2---:R-:W-:-:S05]  /*af00*/  IADD3 R3, R20, R0, RZ ;  /* 0x0000000014037210 */ /* 0x004fca0007ffe0ff */
[----:B------:R0:W-:Y:S02]  /*af10*/  ST.E desc[UR6][R4.64], R3 ;  /* 0x0000000304007985 */ /* 0x0001e4000c101906 */
.L_x_228:
[----:B------:R-:W-:Y:S05]  /*af20*/  BSYNC B0 ;  /* 0x0000000000007941 */ /* 0x000fea0003800000 */
.L_x_227:
[----:B------:R1:W-:Y:S01]  /*af30*/  ATOM.E.ADD.F16x2.RN.STRONG.GPU P0, RZ, desc[UR6][R4.64+0x4], R19 ;  /* 0x0000041304ff79a2 */ /* 0x0003e2000810e1c6 */
[----:B------:R-:W-:Y:S04]  /*af40*/  BSSY B0, `(.L_x_231) ;  /* 0x000000f000007945 */ /* 0x000fe80003800000 */
[----:B-1----:R-:W-:Y:S05]  /*af50*/  @P0 BRA `(.L_x_232) ;  /* 0x0000000000340947 */ /* 0x002fea0003800000 */
[----:B------:R-:W1:Y:S02]  /*af60*/  QSPC.E.S P0, RZ, [R4+0x4] ;  /* 0x0000040004ff73aa */ /* 0x000e640000000500 */
[----:B-1----:R-:W-:Y:S05]  /*af70*/  @!P0 BRA `(.L_x_233) ;  /* 0x0000000000208947 */ /* 0x002fea0003800000 */
[----:B------:R-:W-:-:S04]  /*af80*/  MOV R2, R4 ;  /* 0x0000000400027202 */ /* 0x000fc80000000f00 */
[----:B------:R-:W-:-:S07]  /*af90*/  MOV R0, R2 ;  /* 0x0000000200007202 */ /* 0x000fce0000000f00 */
.L_x_234:
[----:B------:R-:W0:Y:S02]  /*afa0*/  LDS R2, [R0+0x4] ;  /* 0x0000040000027984 */ /* 0x000e240000000800 */
[----:B0-----:R-:W-:-:S06]  /*afb0*/  HADD2 R3, R2, R19 ;  /* 0x0000001302037230 */ /* 0x001fcc0000000000 */
[----:B------:R-:W0:Y:S02]  /*afc0*/  ATOMS.CAST.SPIN R3, [R0+0x4], R2, R3 ;  /* 0x000004020003738d */ /* 0x000e240001800003 */
[----:B0-----:R-:W-:-:S13]  /*afd0*/  ISETP.EQ.U32.AND P0, PT, R3, 0x1, PT ;  /* 0x000000010300780c */ /* 0x001fda0003f02070 */
[----:B------:R-:W-:Y:S05]  /*afe0*/  @!P0 BRA `(.L_x_234) ;  /* 0xfffffffc00ec8947 */ /* 0x000fea000383ffff */
[----:B------:R-:W-:Y:S05]  /*aff0*/  BRA `(.L_x_232) ;  /* 0x00000000000c7947 */ /* 0x000fea0003800000 */
.L_x_233:
[----:B------:R-:W0:Y:S02]  /*b000*/  LD.E R0, desc[UR6][R4.64+0x4] ;  /* 0x0000040604007980 */ /* 0x000e24000c101900 */
[----:B0-----:R-:W-:-:S05]  /*b010*/  IADD3 R3, R19, R0, RZ ;  /* 0x0000000013037210 */ /* 0x001fca0007ffe0ff */
[----:B------:R1:W-:Y:S02]  /*b020*/  ST.E desc[UR6][R4.64+0x4], R3 ;  /* 0x0000040304007985 */ /* 0x0003e4000c101906 */
.L_x_232:
[----:B------:R-:W-:Y:S05]  /*b030*/  BSYNC B0 ;  /* 0x0000000000007941 */ /* 0x000fea0003800000 */
.L_x_231:
        /* <DEDUP_REMOVED lines=10> */
.L_x_238:
[----:B------:R-:W0:Y:S02]  /*b0e0*/  LDS R2, [R0] ;  /* 0x0000000000027984 */ /* 0x000e240000000800 */
[----:B0-----:R-:W-:-:S10]  /*b0f0*/  HFMA2.MMA R3, R2, 1, 1, R18 ;  /* 0x3c003c0002037835 */ /* 0x001fd40000000012 */
[----:B------:R-:W0:Y:S02]  /*b100*/  ATOMS.CAST.SPIN R3, [R0], R2, R3 ;  /* 0x000000020003738d */ /* 0x000e240001800003 */
[----:B0-----:R-:W-:-:S13]  /*b110*/  ISETP.EQ.U32.AND P0, PT, R3, 0x1, PT ;  /* 0x000000010300780c */ /* 0x001fda0003f02070 */
[----:B------:R-:W-:Y:S05]  /*b120*/  @!P0 BRA `(.L_x_238) ;  /* 0xfffffffc00ec8947 */ /* 0x000fea000383ffff */
[----:B------:R-:W-:Y:S05]  /*b130*/  BRA `(.L_x_236) ;  /* 0x00000000000c7947 */ /* 0x000fea0003800000 */
.L_x_237:
[----:B------:R-:W2:Y:S02]  /*b140*/  LD.E R0, desc[UR6][R4.64] ;  /* 0x0000000604007980 */ /* 0x000ea4000c101900 */
[----:B--2---:R-:W-:-:S05]  /*b150*/  IADD3 R3, R18, R0, RZ ;  /* 0x0000000012037210 */ /* 0x004fca0007ffe0ff */
[----:B------:R0:W-:Y:S02]  /*b160*/  ST.E desc[UR6][R4.64], R3 ;  /* 0x0000000304007985 */ /* 0x0001e4000c101906 */
.L_x_236:
[----:B------:R-:W-:Y:S05]  /*b170*/  BSYNC B0 ;  /* 0x0000000000007941 */ /* 0x000fea0003800000 */
.L_x_235:
[----:B------:R1:W-:Y:S01]  /*b180*/  ATOM.E.ADD.F16x2.RN.STRONG.GPU P0, RZ, desc[UR6][R4.64+0x4], R17 ;  /* 0x0000041104ff79a2 */ /* 0x0003e2000810e1c6 */
[----:B------:R-:W-:Y:S04]  /*b190*/  BSSY B0, `(.L_x_239) ;  /* 0x000000f000007945 */ /* 0x000fe80003800000 */
[----:B-1----:R-:W-:Y:S05]  /*b1a0*/  @P0 BRA `(.L_x_240) ;  /* 0x0000000000340947 */ /* 0x002fea0003800000 */
[----:B------:R-:W1:Y:S02]  /*b1b0*/  QSPC.E.S P0, RZ, [R4+0x4] ;  /* 0x0000040004ff73aa */ /* 0x000e640000000500 */
[----:B-1----:R-:W-:Y:S05]  /*b1c0*/  @!P0 BRA `(.L_x_241) ;  /* 0x0000000000208947 */ /* 0x002fea0003800000 */
[----:B------:R-:W-:-:S04]  /*b1d0*/  MOV R2, R4 ;  /* 0x0000000400027202 */ /* 0x000fc80000000f00 */
[----:B------:R-:W-:-:S07]  /*b1e0*/  MOV R0, R2 ;  /* 0x0000000200007202 */ /* 0x000fce0000000f00 */
.L_x_242:
[----:B------:R-:W0:Y:S02]  /*b1f0*/  LDS R2, [R0+0x4] ;  /* 0x0000040000027984 */ /* 0x000e240000000800 */
[----:B0-----:R-:W-:-:S06]  /*b200*/  HADD2 R3, R2, R17 ;  /* 0x0000001102037230 */ /* 0x001fcc0000000000 */
[----:B------:R-:W0:Y:S02]  /*b210*/  ATOMS.CAST.SPIN R3, [R0+0x4], R2, R3 ;  /* 0x000004020003738d */ /* 0x000e240001800003 */
[----:B0-----:R-:W-:-:S13]  /*b220*/  ISETP.EQ.U32.AND P0, PT, R3, 0x1, PT ;  /* 0x000000010300780c */ /* 0x001fda0003f02070 */
[----:B------:R-:W-:Y:S05]  /*b230*/  @!P0 BRA `(.L_x_242) ;  /* 0xfffffffc00ec8947 */ /* 0x000fea000383ffff */
[----:B------:R-:W-:Y:S05]  /*b240*/  BRA `(.L_x_240) ;  /* 0x00000000000c7947 */ /* 0x000fea0003800000 */
.L_x_241:
[----:B------:R-:W0:Y:S02]  /*b250*/  LD.E R0, desc[UR6][R4.64+0x4] ;  /* 0x0000040604007980 */ /* 0x000e24000c101900 */
[----:B0-----:R-:W-:-:S05]  /*b260*/  IADD3 R3, R17, R0, RZ ;  /* 0x0000000011037210 */ /* 0x001fca0007ffe0ff */
[----:B------:R1:W-:Y:S02]  /*b270*/  ST.E desc[UR6][R4.64+0x4], R3 ;  /* 0x0000040304007985 */ /* 0x0003e4000c101906 */
.L_x_240:
[----:B------:R-:W-:Y:S05]  /*b280*/  BSYNC B0 ;  /* 0x0000000000007941 */ /* 0x000fea0003800000 */
.L_x_239:
        /* <DEDUP_REMOVED lines=10> */
.L_x_246:
[----:B------:R-:W0:Y:S02]  /*b330*/  LDS R2, [R0] ;  /* 0x0000000000027984 */ /* 0x000e240000000800 */
[----:B0-----:R-:W-:-:S10]  /*b340*/  HFMA2.MMA R3, R2, 1, 1, R16 ;  /* 0x3c003c0002037835 */ /* 0x001fd40000000010 */
[----:B------:R-:W0:Y:S02]  /*b350*/  ATOMS.CAST.SPIN R3, [R0], R2, R3 ;  /* 0x000000020003738d */ /* 0x000e240001800003 */
[----:B0-----:R-:W-:-:S13]  /*b360*/  ISETP.EQ.U32.AND P0, PT, R3, 0x1, PT ;  /* 0x000000010300780c */ /* 0x001fda0003f02070 */
[----:B------:R-:W-:Y:S05]  /*b370*/  @!P0 BRA `(.L_x_246) ;  /* 0xfffffffc00ec8947 */ /* 0x000fea000383ffff */
[----:B------:R-:W-:Y:S05]  /*b380*/  BRA `(.L_x_244) ;  /* 0x00000000000c7947 */ /* 0x000fea0003800000 */
.L_x_245:
[----:B------:R-:W2:Y:S02]  /*b390*/  LD.E R0, desc[UR6][R4.64] ;  /* 0x0000000604007980 */ /* 0x000ea4000c101900 */
[----:B--2---:R-:W-:-:S05]  /*b3a0*/  IADD3 R3, R16, R0, RZ ;  /* 0x0000000010037210 */ /* 0x004fca0007ffe0ff */
[----:B------:R0:W-:Y:S02]  /*b3b0*/  ST.E desc[UR6][R4.64], R3 ;  /* 0x0000000304007985 */ /* 0x0001e4000c101906 */
.L_x_244:
[----:B------:R-:W-:Y:S05]  /*b3c0*/  BSYNC B0 ;  /* 0x0000000000007941 */ /* 0x000fea0003800000 */
.L_x_243:
[----:B------:R1:W-:Y:S01]  /*b3d0*/  ATOM.E.ADD.F16x2.RN.STRONG.GPU P0, RZ, desc[UR6][R4.64+0x4], R15 ;  /* 0x0000040f04ff79a2 */ /* 0x0003e2000810e1c6 */
[----:B------:R-:W-:Y:S04]  /*b3e0*/  BSSY B0, `(.L_x_247) ;  /* 0x000000f000007945 */ /* 0x000fe80003800000 */
[----:B-1----:R-:W-:Y:S05]  /*b3f0*/  @P0 BRA `(.L_x_248) ;  /* 0x0000000000340947 */ /* 0x002fea0003800000 */
[----:B------:R-:W1:Y:S02]  /*b400*/  QSPC.E.S P0, RZ, [R4+0x4] ;  /* 0x0000040004ff73aa */ /* 0x000e640000000500 */
[----:B-1----:R-:W-:Y:S05]  /*b410*/  @!P0 BRA `(.L_x_249) ;  /* 0x0000000000208947 */ /* 0x002fea0003800000 */
[----:B------:R-:W-:-:S04]  /*b420*/  MOV R2, R4 ;  /* 0x0000000400027202 */ /* 0x000fc80000000f00 */
[----:B------:R-:W-:-:S07]  /*b430*/  MOV R0, R2 ;  /* 0x0000000200007202 */ /* 0x000fce0000000f00 */
.L_x_250:
[----:B------:R-:W0:Y:S02]  /*b440*/  LDS R2, [R0+0x4] ;  /* 0x0000040000027984 */ /* 0x000e240000000800 */
[----:B0-----:R-:W-:-:S06]  /*b450*/  HADD2 R3, R2, R15 ;  /* 0x0000000f02037230 */ /* 0x001fcc0000000000 */
[----:B------:R-:W0:Y:S02]  /*b460*/  ATOMS.CAST.SPIN R3, [R0+0x4], R2, R3 ;  /* 0x000004020003738d */ /* 0x000e240001800003 */
[----:B0-----:R-:W-:-:S13]  /*b470*/  ISETP.EQ.U32.AND P0, PT, R3, 0x1, PT ;  /* 0x000000010300780c */ /* 0x001fda0003f02070 */
[----:B------:R-:W-:Y:S05]  /*b480*/  @!P0 BRA `(.L_x_250) ;  /* 0xfffffffc00ec8947 */ /* 0x000fea000383ffff */
[----:B------:R-:W-:Y:S05]  /*b490*/  BRA `(.L_x_248) ;  /* 0x00000000000c7947 */ /* 0x000fea0003800000 */
.L_x_249:
[----:B------:R-:W0:Y:S02]  /*b4a0*/  LD.E R0, desc[UR6][R4.64+0x4] ;  /* 0x0000040604007980 */ /* 0x000e24000c101900 */
[----:B0-----:R-:W-:-:S05]  /*b4b0*/  IADD3 R3, R15, R0, RZ ;  /* 0x000000000f037210 */ /* 0x001fca0007ffe0ff */
[----:B------:R1:W-:Y:S02]  /*b4c0*/  ST.E desc[UR6][R4.64+0x4], R3 ;  /* 0x0000040304007985 */ /* 0x0003e4000c101906 */
.L_x_248:
[----:B------:R-:W-:Y:S05]  /*b4d0*/  BSYNC B0 ;  /* 0x0000000000007941 */ /* 0x000fea0003800000 */
.L_x_247:
        /* <DEDUP_REMOVED lines=10> */
.L_x_254:
[----:B------:R-:W0:Y:S02]  /*b580*/  LDS R2, [R0] ;  /* 0x0000000000027984 */ /* 0x000e240000000800 */
[----:B0-----:R-:W-:-:S10]  /*b590*/  HFMA2.MMA R3, R2, 1, 1, R14 ;  /* 0x3c003c0002037835 */ /* 0x001fd4000000000e */
[----:B------:R-:W0:Y:S02]  /*b5a0*/  ATOMS.CAST.SPIN R3, [R0], R2, R3 ;  /* 0x000000020003738d */ /* 0x000e240001800003 */
[----:B0-----:R-:W-:-:S13]  /*b5b0*/  ISETP.EQ.U32.AND P0, PT, R3, 0x1, PT ;  /* 0x000000010300780c */ /* 0x001fda0003f02070 */
[----:B------:R-:W-:Y:S05]  /*b5c0*/  @!P0 BRA `(.L_x_254) ;  /* 0xfffffffc00ec8947 */ /* 0x000fea000383ffff */
[----:B------:R-:W-:Y:S05]  /*b5d0*/  BRA `(.L_x_252) ;  /* 0x00000000000c7947 */ /* 0x000fea0003800000 */
.L_x_253:
[----:B------:R-:W2:Y:S02]  /*b5e0*/  LD.E R0, desc[UR6][R4.64] ;  /* 0x0000000604007980 */ /* 0x000ea4000c101900 */
[----:B--2---:R-:W-:-:S05]  /*b5f0*/  IADD3 R3, R14, R0, RZ ;  /* 0x000000000e037210 */ /* 0x004fca0007ffe0ff */
[----:B------:R0:W-:Y:S02]  /*b600*/  ST.E desc[UR6][R4.64], R3 ;  /* 0x0000000304007985 */ /* 0x0001e4000c101906 */
.L_x_252:
[----:B------:R-:W-:Y:S05]  /*b610*/  BSYNC B0 ;  /* 0x0000000000007941 */ /* 0x000fea0003800000 */
.L_x_251:
[----:B------:R1:W-:Y:S02]  /*b620*/  ATOM.E.ADD.F16x2.RN.STRONG.GPU P0, RZ, desc[UR6][R4.64+0x4], R13 ;  /* 0x0000040d04ff79a2 */ /* 0x0003e4000810e1c6 */
[----:B-1----:R-:W-:Y:S05]  /*b630*/  @P0 EXIT ;  /* 0x000000000000094d */ /* 0x002fea0003800000 */
[----:B------:R-:W1:Y:S02]  /*b640*/  QSPC.E.S P0, RZ, [R4+0x4] ;  /* 0x0000040004ff73aa */ /* 0x000e640000000500 */
[----:B-1----:R-:W-:Y:S05]  /*b650*/  @!P0 BRA `(.L_x_255) ;  /* 0x0000000000208947 */ /* 0x002fea0003800000 */
[----:B------:R-:W-:-:S04]  /*b660*/  MOV R2, R4 ;  /* 0x0000000400027202 */ /* 0x000fc80000000f00 */
[----:B------:R-:W-:-:S07]  /*b670*/  MOV R0, R2 ;  /* 0x0000000200007202 */ /* 0x000fce0000000f00 */
.L_x_256:
[----:B------:R-:W0:Y:S02]  /*b680*/  LDS R2, [R0+0x4] ;  /* 0x0000040000027984 */ /* 0x000e240000000800 */
[----:B0-----:R-:W-:-:S06]  /*b690*/  HADD2 R3, R2, R13 ;  /* 0x0000000d02037230 */ /* 0x001fcc0000000000 */
[----:B------:R-:W0:Y:S02]  /*b6a0*/  ATOMS.CAST.SPIN R3, [R0+0x4], R2, R3 ;  /* 0x000004020003738d */ /* 0x000e240001800003 */
[----:B0-----:R-:W-:-:S13]  /*b6b0*/  ISETP.EQ.U32.AND P0, PT, R3, 0x1, PT ;  /* 0x000000010300780c */ /* 0x001fda0003f02070 */
[----:B------:R-:W-:Y:S05]  /*b6c0*/  @!P0 BRA `(.L_x_256) ;  /* 0xfffffffc00ec8947 */ /* 0x000fea000383ffff */
[----:B------:R-:W-:Y:S05]  /*b6d0*/  EXIT ;  /* 0x000000000000794d */ /* 0x000fea0003800000 */
.L_x_255:
[----:B------:R-:W0:Y:S02]  /*b6e0*/  LD.E R0, desc[UR6][R4.64+0x4] ;  /* 0x0000040604007980 */ /* 0x000e24000c101900 */
[----:B0-----:R-:W-:-:S05]  /*b6f0*/  IADD3 R3, R13, R0, RZ ;  /* 0x000000000d037210 */ /* 0x001fca0007ffe0ff */
[----:B------:R-:W-:Y:S01]  /*b700*/  ST.E desc[UR6][R4.64+0x4], R3 ;  /* 0x0000040304007985 */ /* 0x000fe2000c101906 */
[----:B------:R-:W-:Y:S05]  /*b710*/  EXIT ;  /* 0x000000000000794d */ /* 0x000fea0003800000 */
.L_x_257:
        /* <DEDUP_REMOVED lines=14> */
.L_x_3663:


//--------------------- .text._Z23gemm_half_q_half_kernelILi4ELi8ELb1ELb0ELi64EEvPK6__halfPKjS4_S2_PS0_iiiiPKtS7_iiiiiibS2_i --------------------------
	.section	.text._Z23gemm_half_q_half_kernelILi4ELi8ELb1ELb0ELi64EEvPK6__halfPKjS4_S2_PS0_iiiiPKtS7_iiiiiibS2_i,"ax",@progbits
	.align	128
        .global         _Z23gemm_half_q_half_kernelILi4ELi8ELb1ELb0ELi64EEvPK6__halfPKjS4_S2_PS0_iiiiPKtS7_iiiiiibS2_i
        .type           _Z23gemm_half_q_half_kernelILi4ELi8ELb1ELb0ELi64EEvPK6__halfPKjS4_S2_PS0_iiiiPKtS7_iiiiiibS2_i,@function
        .size           _Z23gemm_half_q_half_kernelILi4ELi8ELb1ELb0ELi64EEvPK6__halfPKjS4_S2_PS0_iiiiPKtS7_iiiiiibS2_i,(.L_x_3664 - _Z23gemm_half_q_half_kernelILi4ELi8ELb1ELb0ELi64EEvPK6__halfPKjS4_S2_PS0_iiiiPKtS7_iiiiiibS2_i)
        .other          _Z23gemm_half_q_half_kernelILi4ELi8ELb1ELb0ELi64EEvPK6__halfPKjS4_S2_PS0_iiiiPKtS7_iiiiiibS2_i,@"STO_CUDA_ENTRY STV_DEFAULT"
_Z23gemm_half_q_half_kernelILi4ELi8ELb1ELb0ELi64EEvPK6__halfPKjS4_S2_PS0_iiiiPKtS7_iiiiiibS2_i:
.text._Z23gemm_half_q_half_kernelILi4ELi8ELb1ELb0ELi64EEvPK6__halfPKjS4_S2_PS0_iiiiPKtS7_iiiiiibS2_i:
        /* <DEDUP_REMOVED lines=12> */
[----:B------:R-:W-:Y:S01]  /*00c0*/  PRMT R17, RZ, 0x7610, R17 ;  /* 0x00007610ff117816 */ /* 0x000fe20000000011 */
[--C-:B-1----:R-:W-:Y:S01]  /*00d0*/  IMAD R20, R8, -0x4, R5.reuse ;  /* 0xfffffffc08147824 */ /* 0x102fe200078e0205 */
[----:B------:R-:W-:-:S04]  /*00e0*/  PRMT R5, RZ, 0x7610, R5 ;  /* 0x00007610ff057816 */ /* 0x000fc80000000005 */
        /* <DEDUP_REMOVED lines=26> */
[----:B------:R-:W-:Y:S02]  /*0290*/  IADD3.X R15, R13, R16, RZ, P2, !PT ;  /* 0x000000100d0f7210 */ /* 0x000fe400017fe4ff */
[----:B------:R-:W-:-:S03]  /*02a0*/  PRMT R2, RZ, 0x7610, R2 ;  /* 0x00007610ff027816 */ /* 0x000fc60000000002 */
[----:B------:R-:W2:Y:S02]  /*02b0*/  LDG.E.U16 R4, desc[UR6][R14.64] ;  /* 0x000000060e047981 */ /* 0x000ea4000c1e1500 */
[----:B------:R-:W-:-:S04]  /*02c0*/  @P0 LEA R12, P2, R18, R12, 0x2 ;  /* 0x0000000c120c0211 */ /* 0x000fc800078410ff */
[----:B------:R-:W-:-:S05]  /*02d0*/  @P0 LEA.HI.X R13, R18, R13, R19, 0x2, P2 ;  /* 0x0000000d120d0211 */ /* 0x000fca00010f1413 */
[----:B------:R-:W3:Y:S01]  /*02e0*/  @P0 LDG.E.U16 R2, desc[UR6][R12.64] ;  /* 0x000000060c020981 */ /* 0x000ee2000c1e1500 */
[----:B--2---:R-:W-:-:S04]  /*02f0*/  LOP3.LUT R17, R4, R17, RZ, 0xfc, !PT ;  /* 0x0000001104117212 */ /* 0x004fc800078efcff */
[----:B---3--:R-:W-:-:S04]  /*0300*/  @P0 LOP3.LUT R16, R2, R17, RZ, 0xfc, !PT ;  /* 0x0000001102100212 */ /* 0x008fc800078efcff */
[----:B------:R-:W-:-:S07]  /*0310*/  @P0 PRMT R17, R16, 0x7610, R17 ;  /* 0x0000761010110816 */ /* 0x000fce0000000011 */
.L_x_258:
        /* <DEDUP_REMOVED lines=12> */
[----:B------:R-:W-:Y:S01]  /*03e0*/  LEA R14, P0, R12, UR4, 0x1 ;  /* 0x000000040c0e7c11 */ /* 0x000fe2000f8008ff */
[----:B------:R-:W-:-:S03]  /*03f0*/  ULDC.64 UR8, c[0x0][0x210] ;  /* 0x0000840000087ab9 */ /* 0x000fc60000000a00 */
[----:B------:R-:W-:-:S05]  /*0400*/  LEA.HI.X R15, R12, UR5, R15, 0x1, P0 ;  /* 0x000000050c0f7c11 */ /* 0x000fca00080f0c0f */
[----:B------:R-:W2:Y:S01]  /*0410*/  LDG.E.U16.CONSTANT R14, desc[UR6][R14.64] ;  /* 0x000000060e0e7981 */ /* 0x000ea2000c1e9500 */
[----:B------:R-:W0:Y:S01]  /*0420*/  S2UR UR5, SR_CgaCtaId ;  /* 0x00000000000579c3 */ /* 0x000e220000008800 */
[----:B------:R-:W-:Y:S01]  /*0430*/  IMAD R12, R8, R3, RZ ;  /* 0x00000003080c7224 */ /* 0x000fe200078e02ff */
[----:B------:R-:W-:Y:S01]  /*0440*/  ISETP.GT.AND P2, PT, R7, 0x3, PT ;  /* 0x000000030700780c */ /* 0x000fe20003f44270 */
[----:B------:R-:W-:Y:S01]  /*0450*/  UMOV UR4, 0x400 ;  /* 0x0000040000047882 */ /* 0x000fe20000000000 */
[----:B------:R-:W-:Y:S02]  /*0460*/  HFMA2.MMA R26, -RZ, RZ, 0, 0 ;  /* 0x00000000ff1a7435 */ /* 0x000fe400000001ff */
[----:B------:R-:W-:Y:S01]  /*0470*/  SHF.L.U32 R13, R12, 0x2, RZ ;  /* 0x000000020c0d7819 */ /* 0x000fe200000006ff */
[----:B0-----:R-:W-:-:S06]  /*0480*/  ULEA UR4, UR5, UR4, 0x18 ;  /* 0x0000000405047291 */ /* 0x001fcc000f8ec03f */
[----:B------:R-:W-:Y:S02]  /*0490*/  LEA R22, R11, UR4, 0x1 ;  /* 0x000000040b167c11 */ /* 0x000fe4000f8e08ff */
[----:B--2---:R-:W-:-:S04]  /*04a0*/  IADD3 R16, P0, R14, R13, RZ ;  /* 0x0000000d0e107210 */ /* 0x004fc80007f1e0ff */
[----:B------:R-:W-:Y:S02]  /*04b0*/  LEA.HI.X.SX32 R13, R13, RZ, 0x1, P0 ;  /* 0x000000ff0d0d7211 */ /* 0x000fe400000f0eff */
[----:B------:R-:W-:-:S04]  /*04c0*/  LEA R12, P0, R16, UR8, 0x1 ;  /* 0x00000008100c7c11 */ /* 0x000fc8000f8008ff */
[----:B------:R-:W-:Y:S02]  /*04d0*/  LEA.HI.X R13, R16, UR9, R13, 0x1, P0 ;  /* 0x00000009100d7c11 */ /* 0x000fe400080f0c0d */
[----:B------:R-:W-:Y:S01]  /*04e0*/  PLOP3.LUT P0, PT, PT, PT, PT, 0x80, 0x0 ;  /* 0x000000000000781c */ /* 0x000fe20003f0f070 */
[----:B------:R-:W-:-:S12]  /*04f0*/  @!P2 BRA `(.L_x_262) ;  /* 0x000000000048a947 */ /* 0x000fd80003800000 */
[----:B------:R-:W-:Y:S02]  /*0500*/  PLOP3.LUT P0, PT, PT, PT, PT, 0x8, 0x0 ;  /* 0x000000000000781c */ /* 0x000fe40003f0e170 */
[----:B------:R-:W-:-:S11]  /*0510*/  IADD3 R27, R7, -0x3, RZ ;  /* 0xfffffffd071b7810 */ /* 0x000fd60007ffe0ff */
.L_x_263:
        /* <DEDUP_REMOVED lines=16> */
.L_x_262:
[----:B------:R-:W-:-:S04]  /*0620*/  IADD3 R14, R7, -R26, RZ ;  /* 0x8000001a070e7210 */ /* 0x000fc80007ffe0ff */
[----:B------:R-:W-:-:S13]  /*0630*/  ISETP.GT.AND P2, PT, R14, 0x1, PT ;  /* 0x000000010e00780c */ /* 0x000fda0003f44270 */
[C---:B------:R-:W-:Y:S01]  /*0640*/  @P2 IMAD.WIDE R14, R3.reuse, 0x2, R12 ;  /* 0x00000002030e2825 */ /* 0x040fe200078e020c */
        /* <DEDUP_REMOVED lines=13> */
.L_x_261:
[----:B------:R-:W0:Y:S01]  /*0720*/  S2UR UR5, SR_CgaCtaId ;  /* 0x00000000000579c3 */ /* 0x000e220000008800 */
[----:B------:R-:W-:Y:S01]  /*0730*/  IMAD R13, R8, R3, RZ ;  /* 0x00000003080d7224 */ /* 0x000fe200078e02ff */
[----:B------:R-:W-:Y:S01]  /*0740*/  ISETP.GT.AND P2, PT, R7, 0x3, PT ;  /* 0x000000030700780c */ /* 0x000fe20003f44270 */
[----:B------:R-:W-:Y:S01]  /*0750*/  UMOV UR4, 0x400 ;  /* 0x0000040000047882 */ /* 0x000fe20000000000 */
[----:B------:R-:W-:Y:S01]  /*0760*/  ULDC.64 UR8, c[0x0][0x210] ;  /* 0x0000840000087ab9 */ /* 0x000fe20000000a00 */
[----:B------:R-:W-:Y:S01]  /*0770*/  HFMA2.MMA R26, -RZ, RZ, 0, 0 ;  /* 0x00000000ff1a7435 */ /* 0x000fe200000001ff */
[----:B------:R-:W-:-:S04]  /*0780*/  SHF.L.U32 R14, R13, 0x2, RZ ;  /* 0x000000020d0e7819 */ /* 0x000fc800000006ff */
        /* <DEDUP_REMOVED lines=10> */
.L_x_265:
        /* <DEDUP_REMOVED lines=16> */
.L_x_264:
        /* <DEDUP_REMOVED lines=12> */
[----:B0-----:R-:W-:-:S05]  /*09f0*/  @P2 IADD3 R22, R22, 0x100, RZ ;  /* 0x0000010016162810 */ /* 0x001fca0007ffe0ff */
[----:B----4-:R1:W-:Y:S02]  /*0a00*/  @P0 STS.U16 [R22], R3 ;  /* 0x0000000316000388 */ /* 0x0103e40000000400 */
.L_x_260:
[----:B------:R-:W-:Y:S05]  /*0a10*/  BSYNC B0 ;  /* 0x0000000000007941 */ /* 0x000fea0003800000 */
.L_x_259:
[----:B-1----:R-:W1:Y:S02]  /*0a20*/  LDC R3, c[0x0][0x23c] ;  /* 0x00008f00ff037b82 */ /* 0x002e640000000800 */
[----:B-1----:R-:W-:-:S13]  /*0a30*/  ISETP.GE.AND P0, PT, R21, R3, PT ;  /* 0x000000031500720c */ /* 0x002fda0003f06270 */
[----:B------:R-:W-:Y:S05]  /*0a40*/  @P0 EXIT ;  /* 0x000000000000094d */ /* 0x000fea0003800000 */
[----:B------:R-:W1:Y:S02]  /*0a50*/  LDC.U8 R12, c[0x0][0x270] ;  /* 0x00009c00ff0c7b82 */ /* 0x000e640000000000 */
[----:B-1----:R-:W-:-:S04]  /*0a60*/  PRMT R12, R12, 0x8880, RZ ;  /* 0x000088800c0c7816 */ /* 0x002fc800000000ff */
[----:B------:R-:W-:-:S04]  /*0a70*/  ISETP.NE.AND P0, PT, R12, RZ, PT ;  /* 0x000000ff0c00720c */ /* 0x000fc80003f05270 */
[----:B------:R-:W-:-:S04]  /*0a80*/  ISETP.NE.OR P0, PT, R0, RZ, !P0 ;  /* 0x000000ff0000720c */ /* 0x000fc80004705670 */
[----:B------:R-:W-:-:S13]  /*0a90*/  ISETP.LT.OR P0, PT, R20, 0x1, P0 ;  /* 0x000000011400780c */ /* 0x000fda0000701670 */
[----:B------:R-:W-:Y:S05]  /*0aa0*/  @P0 BRA `(.L_x_266) ;  /* 0x0000000000840947 */ /* 0x000fea0003800000 */
[----:B0-----:R-:W0:Y:S01]  /*0ab0*/  LDC.64 R12, c[0x0][0x230] ;  /* 0x00008c00ff0c7b82 */ /* 0x001e220000000a00 */
[----:B------:R-:W-:Y:S01]  /*0ac0*/  IMAD R15, R8, R3, RZ ;  /* 0x00000003080f7224 */ /* 0x000fe200078e02ff */
[----:B------:R-:W-:Y:S01]  /*0ad0*/  ISETP.GT.AND P2, PT, R7, 0x3, PT ;  /* 0x000000030700780c */ /* 0x000fe20003f44270 */
[----:B------:R-:W-:Y:S01]  /*0ae0*/  HFMA2.MMA R8, -RZ, RZ, 0, 0 ;  /* 0x00000000ff087435 */ /* 0x000fe200000001ff */
[----:B------:R-:W-:Y:S02]  /*0af0*/  PLOP3.LUT P0, PT, PT, PT, PT, 0x80, 0x0 ;  /* 0x000000000000781c */ /* 0x000fe40003f0f070 */
[----:B------:R-:W-:-:S04]  /*0b00*/  LEA R10, R10, R15, 0x6 ;  /* 0x0000000f0a0a7211 */ /* 0x000fc800078e30ff */
[----:B------:R-:W-:-:S04]  /*0b10*/  IADD3 R11, R11, R10, RZ ;  /* 0x0000000a0b0b7210 */ /* 0x000fc80007ffe0ff */
[----:B------:R-:W-:-:S05]  /*0b20*/  SHF.L.U32 R11, R11, 0x2, RZ ;  /* 0x000000020b0b7819 */ /* 0x000fca00000006ff */
[----:B0-----:R-:W-:Y:S01]  /*0b30*/  IMAD.WIDE R10, R11, 0x2, R12 ;  /* 0x000000020b0a7825 */ /* 0x001fe200078e020c */
[----:B------:R-:W-:Y:S06]  /*0b40*/  @!P2 BRA `(.L_x_267) ;  /* 0x000000000034a947 */ /* 0x000fec0003800000 */
[----:B------:R-:W-:Y:S02]  /*0b50*/  PLOP3.LUT P0, PT, PT, PT, PT, 0x8, 0x0 ;  /* 0x000000000000781c */ /* 0x000fe40003f0e170 */
[----:B------:R-:W-:-:S11]  /*0b60*/  IADD3 R19, R7, -0x3, RZ ;  /* 0xfffffffd07137810 */ /* 0x000fd60007ffe0ff */
.L_x_268:
        /* <DEDUP_REMOVED lines=11> */
.L_x_267:
[----:B-1----:R-:W-:-:S04]  /*0c20*/  IADD3 R12, R7, -R8, RZ ;  /* 0x80000008070c7210 */ /* 0x002fc80007ffe0ff */
        /* <DEDUP_REMOVED lines=9> */
.L_x_266:
[----:B-1----:R-:W1:Y:S08]  /*0cc0*/  LDC.64 R10, c[0x0][0x248] ;  /* 0x00009200ff0a7b82 */ /* 0x002e700000000a00 */
[----:B------:R-:W-:Y:S01]  /*0cd0*/  BAR.SYNC.DEFER_BLOCKING 0x0 ;  /* 0x0000000000007b1d */ /* 0x000fe20000010000 */
[----:B------:R-:W-:Y:S02]  /*0ce0*/  ISETP.GE.AND P0, PT, R6, R9, PT ;  /* 0x000000090600720c */ /* 0x000fe40003f06270 */
[----:B------:R-:W-:-:S05]  /*0cf0*/  SHF.L.U32 R15, R0, 0x7, RZ ;  /* 0x00000007000f7819 */ /* 0x000fca00000006ff */
[----:B------:R-:W2:Y:S08]  /*0d00*/  LDC R17, c[0x0][0x25c] ;  /* 0x00009700ff117b82 */ /* 0x000eb00000000800 */
[----:B0-----:R-:W0:Y:S01]  /*0d10*/  LDC R13, c[0x0][0x264] ;  /* 0x00009900ff0d7b82 */ /* 0x001e220000000800 */
[----:B-1----:R-:W-:Y:S01]  /*0d20*/  IMAD.WIDE R14, R15, 0x2, R10 ;  /* 0x000000020f0e7825 */ /* 0x002fe200078e020a */
[----:B------:R-:W-:Y:S06]  /*0d30*/  @P0 BRA `(.L_x_269) ;  /* 0x0000000000d00947 */ /* 0x000fec0003800000 */
[----:B------:R1:W5:Y:S01]  /*0d40*/  LDG.E.U16.CONSTANT R0, desc[UR6][R14.64] ;  /* 0x000000060e007981 */ /* 0x000362000c1e9500 */
[----:B------:R-:W-:Y:S02]  /*0d50*/  SHF.R.S32.HI R8, RZ, 0x1f, R21 ;  /* 0x0000001fff087819 */ /* 0x000fe40000011415 */
[----:B------:R-:W-:Y:S02]  /*0d60*/  SHF.L.U32 R16, R21, 0x2, RZ ;  /* 0x0000000215107819 */ /* 0x000fe400000006ff */
[----:B------:R-:W-:Y:S02]  /*0d70*/  LEA.HI R18, R8, R21, RZ, 0x3 ;  /* 0x0000001508127211 */ /* 0x000fe400078f18ff */
[----:B------:R-:W-:Y:S02]  /*0d80*/  MOV R8, RZ ;  /* 0x000000ff00087202 */ /* 0x000fe40000000f00 */
[----:B------:R-:W-:Y:S02]  /*0d90*/  MOV R12, R6 ;  /* 0x00000006000c7202 */ /* 0x000fe40000000f00 */
[----:B------:R-:W-:-:S02]  /*0da0*/  LOP3.LUT R16, R16, 0x10, RZ, 0xc0, !PT ;  /* 0x0000001010107812 */ /* 0x000fc400078ec0ff */
[----:B-1----:R-:W-:-:S07]  /*0db0*/  SHF.R.S32.HI R18, RZ, 0x3, R18 ;  /* 0x00000003ff127819 */ /* 0x002fce0000011412 */
.L_x_270:
[----:B-1----:R-:W1:Y:S01]  /*0dc0*/  LDC.64 R22, c[0x0][0x220] ;  /* 0x00008800ff167b82 */ /* 0x002e620000000a00 */
[----:B-----5:R-:W-:-:S05]  /*0dd0*/  IADD3 R19, R0, R8, RZ ;  /* 0x0000000800137210 */ /* 0x020fca0007ffe0ff */
[----:B------:R-:W-:-:S05]  /*0de0*/  IMAD R25, R19, R3, RZ ;  /* 0x0000000313197224 */ /* 0x000fca00078e02ff */
[----:B------:R-:W-:-:S04]  /*0df0*/  SHF.R.S32.HI R26, RZ, 0x1f, R25 ;  /* 0x0000001fff1a7819 */ /* 0x000fc80000011419 */
[----:B------:R-:W-:Y:S02]  /*0e00*/  LEA.HI R25, R26, R25, RZ, 0x3 ;  /* 0x000000191a197211 */ /* 0x000fe400078f18ff */
[----:B------:R-:W3:Y:S02]  /*0e10*/  LDC.64 R26, c[0x0][0x228] ;  /* 0x00008a00ff1a7b82 */ /* 0x000ee40000000a00 */
[----:B------:R-:W-:-:S05]  /*0e20*/  LEA.HI.SX32 R25, R25, R18, 0x1d ;  /* 0x0000001219197211 */ /* 0x000fca00078feaff */
[----:B-1----:R-:W-:-:S06]  /*0e30*/  IMAD.WIDE R22, R25, 0x4, R22 ;  /* 0x0000000419167825 */ /* 0x002fcc00078e0216 */
[----:B------:R-:W4:Y:S01]  /*0e40*/  LDG.E.CONSTANT R23, desc[UR6][R22.64] ;  /* 0x0000000616177981 */ /* 0x000f22000c1e9900 */
[----:B------:R-:W-:Y:S01]  /*0e50*/  LEA R29, R12, 0x1, 0x1 ;  /* 0x000000010c1d7811 */ /* 0x000fe200078e08ff */
[----:B---3--:R-:W-:-:S04]  /*0e60*/  IMAD.WIDE R26, R19, 0x2, R26 ;  /* 0x00000002131a7825 */ /* 0x008fc800078e021a */
[----:B------:R-:W-:Y:S02]  /*0e70*/  IMAD.WIDE R28, R29, 0x2, R10 ;  /* 0x000000021d1c7825 */ /* 0x000fe400078e020a */
[----:B------:R1:W3:Y:S04]  /*0e80*/  LDG.E.U16.CONSTANT R26, desc[UR6][R26.64] ;  /* 0x000000061a1a7981 */ /* 0x0002e8000c1e9500 */
[----:B------:R-:W2:Y:S01]  /*0e90*/  LDG.E.U16.CONSTANT R29, desc[UR6][R28.64] ;  /* 0x000000061c1d7981 */ /* 0x000ea2000c1e9500 */
[----:B----4-:R-:W-:-:S04]  /*0ea0*/  SHF.R.U32.HI R19, RZ, R16, R23 ;  /* 0x00000010ff137219 */ /* 0x010fc80000011617 */
        /* <DEDUP_REMOVED lines=12> */
[----:B------:R-:W-:Y:S01]  /*0f70*/  IMAD R30, R30, R30, RZ ;  /* 0x0000001e1e1e7224 */ /* 0x000fe200078e02ff */
[----:B--2---:R-:W-:Y:S01]  /*0f80*/  IADD3 R12, R29, R12, RZ ;  /* 0x0000000c1d0c7210 */ /* 0x004fe20007ffe0ff */
[----:B------:R-:W-:-:S02]  /*0f90*/  IMAD R28, R22, R22, RZ ;  /* 0x00000016161c7224 */ /* 0x000fc400078e02ff */
[----:B-1----:R-:W-:Y:S01]  /*0fa0*/  IMAD R27, R19, R19, RZ ;  /* 0x00000013131b7224 */ /* 0x002fe200078e02ff */
[----:B------:R-:W-:Y:S01]  /*0fb0*/  I2F.F16 R25, R25 ;  /* 0x0000001900197306 */ /* 0x000fe20000200c00 */
[----:B------:R-:W-:Y:S02]  /*0fc0*/  LEA R19, R8, R1, 0x3 ;  /* 0x0000000108137211 */ /* 0x000fe400078e18ff */
[----:B------:R-:W-:Y:S02]  /*0fd0*/  ISETP.GE.AND P2, PT, R12, R9, PT ;  /* 0x000000090c00720c */ /* 0x000fe40003f46270 */
[----:B------:R-:W-:-:S03]  /*0fe0*/  IADD3 R8, R8, 0x1, RZ ;  /* 0x0000000108087810 */ /* 0x000fc60007ffe0ff */
[----:B------:R-:W1:Y:S08]  /*0ff0*/  I2F.F16 R30, R30 ;  /* 0x0000001e001e7306 */ /* 0x000e700000200c00 */
[----:B------:R-:W-:Y:S01]  /*1000*/  I2F.F16 R28, R28 ;  /* 0x0000001c001c7306 */ /* 0x000fe20000200c00 */
[----:B-1----:R-:W-:-:S07]  /*1010*/  PRMT R25, R25, 0x5410, R30 ;  /* 0x0000541019197816 */ /* 0x002fce000000001e */
[----:B------:R-:W1:Y:S01]  /*1020*/  I2F.F16 R27, R27 ;  /* 0x0000001b001b7306 */ /* 0x000e620000200c00 */
[----:B---3--:R-:W-:Y:S01]  /*1030*/  HMUL2 R22, R25, R26.H0_H0 ;  /* 0x2000001a19167232 */ /* 0x008fe20000000000 */
[----:B-1----:R-:W-:-:S05]  /*1040*/  PRMT R23, R27, 0x5410, R28 ;  /* 0x000054101b177816 */ /* 0x002fca000000001c */
[----:B------:R-:W-:-:S05]  /*1050*/  HMUL2 R23, R23, R26.H0_H0 ;  /* 0x2000001a17177232 */ /* 0x000fca0000000000 */
[----:B------:R1:W-:Y:S01]  /*1060*/  STL.64 [R19], R22 ;  /* 0x0000001613007387 */ /* 0x0003e20000100a00 */
[----:B------:R-:W-:Y:S05]  /*1070*/  @!P2 BRA `(.L_x_270) ;  /* 0xfffffffc0050a947 */ /* 0x000fea000383ffff */
.L_x_269:
        /* <DEDUP_REMOVED lines=8> */
[----:B------:R-:W-:Y:S01]  /*1100*/  LEA.HI R12, R11, R0, RZ, 0x5 ;  /* 0x000000000b0c7211 */ /* 0x000fe200078f28ff */
[----:B------:R-:W-:Y:S01]  /*1110*/  HFMA2.MMA R0, -RZ, RZ, 0, 0 ;  /* 0x00000000ff007435 */ /* 0x000fe200000001ff */
[C---:B--2---:R-:W-:Y:S02]  /*1120*/  ISETP.GT.AND P3, PT, R6.reuse, R17, PT ;  /* 0x000000110600720c */ /* 0x044fe40003f64270 */
[----:B0-----:R-:W-:Y:S02]  /*1130*/  ISETP.GT.AND P5, PT, R6, R13, PT ;  /* 0x0000000d0600720c */ /* 0x001fe40003fa4270 */
[----:B------:R-:W-:Y:S01]  /*1140*/  MOV R8, RZ ;  /* 0x000000ff00087202 */ /* 0x000fe20000000f00 */
[----:B------:R-:W-:Y:S10]  /*1150*/  @!P2 BRA `(.L_x_271) ;  /* 0x00000000001ca947 */ /* 0x000ff40003800000 */
[----:B------:R-:W0:Y:S02]  /*1160*/  LDC R11, c[0x0][0x25c] ;  /* 0x00009700ff0b7b82 */ /* 0x000e240000000800 */
[----:B0-----:R-:W-:-:S04]  /*1170*/  VIMNMX R8, R6, R11, PT ;  /* 0x0000000b06087248 */ /* 0x001fc80003fe0100 */
[----:B------:R-:W-:-:S04]  /*1180*/  IADD3 R8, R8, -UR4, RZ ;  /* 0x8000000408087c10 */ /* 0x000fc8000fffe0ff */
[----:B------:R-:W-:-:S04]  /*1190*/  SHF.R.S32.HI R11, RZ, 0x1f, R8 ;  /* 0x0000001fff0b7819 */ /* 0x000fc80000011408 */
[----:B------:R-:W-:-:S04]  /*11a0*/  LEA.HI R11, R11, R8, RZ, 0x5 ;  /* 0x000000080b0b7211 */ /* 0x000fc800078f28ff */
[----:B------:R-:W-:-:S05]  /*11b0*/  SHF.R.S32.HI R11, RZ, 0x5, R11 ;  /* 0x00000005ff0b7819 */ /* 0x000fca000001140b */
[----:B------:R-:W-:-:S07]  /*11c0*/  IMAD R8, R11, 0x6, RZ ;  /* 0x000000060b087824 */ /* 0x000fce00078e02ff */
.L_x_271:
        /* <DEDUP_REMOVED lines=8> */
.L_x_272:
[----:B-1----:R-:W-:Y:S01]  /*1250*/  HFMA2.MMA R19, -RZ, RZ, 0, 0 ;  /* 0x00000000ff137435 */ /* 0x002fe200000001ff */
[----:B------:R-:W-:Y:S02]  /*1260*/  CS2R R10, SRZ ;  /* 0x00000000000a7805 */ /* 0x000fe4000001ff00 */
[----:B------:R-:W-:Y:S01]  /*1270*/  SHF.R.S32.HI R23, RZ, 0x5, R12 ;  /* 0x00000005ff177819 */ /* 0x000fe2000001140c */
[----:B------:R-:W-:Y:S07]  /*1280*/  @!P4 BRA `(.L_x_273) ;  /* 0x00000000001cc947 */ /* 0x000fee0003800000 */
[----:B------:R-:W0:Y:S02]  /*1290*/  LDC R11, c[0x0][0x264] ;  /* 0x00009900ff0b7b82 */ /* 0x000e240000000800 */
[----:B0-----:R-:W-:-:S04]  /*12a0*/  VIMNMX R11, R6, R11, PT ;  /* 0x0000000b060b7248 */ /* 0x001fc80003fe0100 */
[----:B------:R-:W-:-:S04]  /*12b0*/  IADD3 R11, R11, -UR5, RZ ;  /* 0x800000050b0b7c10 */ /* 0x000fc8000fffe0ff */
[----:B------:R-:W-:-:S04]  /*12c0*/  SHF.R.S32.HI R12, RZ, 0x1f, R11 ;  /* 0x0000001fff0c7819 */ /* 0x000fc8000001140b */
[----:B------:R-:W-:-:S04]  /*12d0*/  LEA.HI R12, R12, R11, RZ, 0x5 ;  /* 0x0000000b0c0c7211 */ /* 0x000fc800078f28ff */
[----:B------:R-:W-:-:S04]  /*12e0*/  SHF.R.S32.HI R12, RZ, 0x5, R12 ;  /* 0x00000005ff0c7819 */ /* 0x000fc8000001140c */
[----:B------:R-:W-:-:S07]  /*12f0*/  SHF.L.U32 R11, R12, 0x2, RZ ;  /* 0x000000020c0b7819 */ /* 0x000fce00000006ff */
.L_x_273:
        /* <DEDUP_REMOVED lines=8> */
.L_x_274:
        /* <DEDUP_REMOVED lines=8> */
.L_x_275:
        /* <DEDUP_REMOVED lines=14> */
[----:B------:R-:W3:Y:S01]  /*14e0*/  LDG.E.U16.CONSTANT R23, desc[UR6][R14.64+0x2] ;  /* 0x000002060e177981 */ /* 0x000ee2000c1e9500 */
[----:B------:R-:W0:Y:S01]  /*14f0*/  S2UR UR5, SR_CgaCtaId ;  /* 0x00000000000579c3 */ /* 0x000e220000008800 */
[----:B------:R-:W-:Y:S01]  /*1500*/  IMAD R0, R0, R3, RZ ;  /* 0x0000000300007224 */ /* 0x000fe200078e02ff */
[----:B------:R-:W-:Y:S01]  /*1510*/  PRMT R2, R2, 0x9910, RZ ;  /* 0x0000991002027816 */ /* 0x000fe200000000ff */
[----:B------:R-:W-:Y:S01]  /*1520*/  ULDC.64 UR8, c[0x0][0x218] ;  /* 0x0000860000087ab9 */ /* 0x000fe20000000a00 */
[----:B------:R-:W-:Y:S01]  /*1530*/  UMOV UR4, 0x400 ;  /* 0x0000040000047882 */ /* 0x000fe20000000000 */
[----:B------:R-:W-:-:S02]  /*1540*/  PRMT R8, R8, 0x5410, RZ ;  /* 0x0000541008087816 */ /* 0x000fc400000000ff */
[----:B------:R-:W-:Y:S02]  /*1550*/  SHF.R.S32.HI R3, RZ, 0x1f, R0 ;  /* 0x0000001fff037819 */ /* 0x000fe40000011400 */
[C---:B------:R-:W-:Y:S02]  /*1560*/  IADD3 R0, P2, R21.reuse, R0, RZ ;  /* 0x0000000015007210 */ /* 0x040fe40007f5e0ff */
[----:B------:R-:W-:Y:S02]  /*1570*/  ISETP.NE.AND P0, PT, R2, RZ, PT ;  /* 0x000000ff0200720c */ /* 0x000fe40003f05270 */
[----:B------:R-:W-:Y:S02]  /*1580*/  LEA.HI.X.SX32 R3, R21, R3, 0x1, P2 ;  /* 0x0000000315037211 */ /* 0x000fe400010f0eff */
[----:B------:R-:W-:Y:S02]  /*1590*/  LEA R40, P2, R0, UR8, 0x2 ;  /* 0x0000000800287c11 */ /* 0x000fe4000f8410ff */
[----:B------:R-:W-:-:S02]  /*15a0*/  ISETP.LT.OR P0, PT, R20, 0x4, !P0 ;  /* 0x000000041400780c */ /* 0x000fc40004701670 */
[----:B------:R-:W-:Y:S02]  /*15b0*/  LEA.HI.X R41, R0, UR9, R3, 0x2, P2 ;  /* 0x0000000900297c11 */ /* 0x000fe400090f1403 */
[----:B------:R-:W-:Y:S02]  /*15c0*/  PRMT R21, R24, 0x9910, RZ ;  /* 0x0000991018157816 */ /* 0x000fe400000000ff */
[----:B------:R-:W-:Y:S01]  /*15d0*/  MOV R20, RZ ;  /* 0x000000ff00147202 */ /* 0x000fe20000000f00 */
[----:B0-----:R-:W-:-:S03]  /*15e0*/  ULEA UR4, UR5, UR4, 0x18 ;  /* 0x0000000405047291 */ /* 0x001fc6000f8ec03f */
[----:B------:R-:W-:Y:S01]  /*15f0*/  ULDC UR5, c[0x0][0x264] ;  /* 0x0000990000057ab9 */ /* 0x000fe20000000800 */
[----:B--2---:R-:W-:Y:S02]  /*1600*/  PRMT R0, R12, 0x7610, R12 ;  /* 0x000076100c007816 */ /* 0x004fe4000000000c */
[----:B------:R-:W-:Y:S02]  /*1610*/  PRMT R2, R13, 0x7610, R13 ;  /* 0x000076100d027816 */ /* 0x000fe4000000000d */
[----:B---3--:R-:W-:-:S07]  /*1620*/  IADD3 R23, R6, R23, RZ ;  /* 0x0000001706177210 */ /* 0x008fce0007ffe0ff */
.L_x_293:
[----:B------:R-:W-:-:S13]  /*1630*/  ISETP.NE.AND P2, PT, R6, R23, PT ;  /* 0x000000170600720c */ /* 0x000fda0003f45270 */
[----:B------:R-:W0:Y:S01]  /*1640*/  @!P2 LDC.64 R12, c[0x0][0x248] ;  /* 0x00009200ff0cab82 */ /* 0x000e220000000a00 */
[----:B------:R-:W-:Y:S02]  /*1650*/  @!P2 SHF.L.U32 R3, R6, 0x1, RZ ;  /* 0x000000010603a819 */ /* 0x000fe400000006ff */
[----:B------:R-:W-:-:S03]  /*1660*/  @!P2 IADD3 R20, R20, 0x1, RZ ;  /* 0x000000011414a810 */ /* 0x000fc60007ffe0ff */
[----:B0-----:R-:W-:Y:S01]  /*1670*/  @!P2 IMAD.WIDE R12, R3, 0x2, R12 ;  /* 0x00000002030ca825 */ /* 0x001fe200078e020c */
[----:B------:R-:W-:-:S05]  /*1680*/  @!P2 LEA R3, R20, R1, 0x3 ;  /* 0x000000011403a211 */ /* 0x000fca00078e18ff */
        /* <DEDUP_REMOVED lines=9> */
[----:B------:R-:W-:Y:S01]  /*1720*/  HFMA2.MMA R3, -RZ, RZ, 0, 0.0625 ;  /* 0x00002c00ff037435 */ /* 0x000fe200000001ff */
[----:B------:R-:W-:Y:S02]  /*1730*/  ISETP.NE.AND P2, PT, R21, RZ, PT ;  /* 0x000000ff1500720c */ /* 0x000fe40003f45270 */
[----:B------:R-:W-:Y:S02]  /*1740*/  ISETP.GE.AND P3, PT, R7, 0x2, PT ;  /* 0x000000020700780c */ /* 0x000fe40003f66270 */
[----:B--2---:R-:W-:Y:S02]  /*1750*/  SHF.R.U32.HI R26, RZ, 0x8, R12 ;  /* 0x00000008ff1a7819 */ /* 0x004fe4000001160c */
[C---:B------:R-:W-:Y:S02]  /*1760*/  LOP3.LUT R27, R13.reuse, 0xf000f, RZ, 0xc0, !PT ;  /* 0x000f000f0d1b7812 */ /* 0x040fe400078ec0ff */
[----:B------:R-:W-:-:S02]  /*1770*/  LOP3.LUT R28, R13, 0xf000f0, RZ, 0xc0, !PT ;  /* 0x00f000f00d1c7812 */ /* 0x000fc400078ec0ff */
[----:B------:R-:W-:Y:S02]  /*1780*/  SHF.R.U32.HI R13, RZ, 0x8, R13 ;  /* 0x00000008ff0d7819 */ /* 0x000fe4000001160d */
[C---:B------:R-:W-:Y:S02]  /*1790*/  LOP3.LUT R29, R14.reuse, 0xf000f, RZ, 0xc0, !PT ;  /* 0x000f000f0e1d7812 */ /* 0x040fe400078ec0ff */
[----:B------:R-:W-:Y:S02]  /*17a0*/  LOP3.LUT R30, R14, 0xf000f0, RZ, 0xc0, !PT ;  /* 0x00f000f00e1e7812 */ /* 0x000fe400078ec0ff */
[----:B------:R-:W-:Y:S02]  /*17b0*/  LOP3.LUT R32, R15, 0xf000f0, RZ, 0xc0, !PT ;  /* 0x00f000f00f207812 */ /* 0x000fe400078ec0ff */
[----:B------:R-:W-:Y:S02]  /*17c0*/  SHF.R.U32.HI R14, RZ, 0x8, R14 ;  /* 0x00000008ff0e7819 */ /* 0x000fe4000001160e */
[----:B------:R-:W-:-:S02]  /*17d0*/  LOP3.LUT R33, R26, 0xf000f, RZ, 0xc0, !PT ;  /* 0x000f000f1a217812 */ /* 0x000fc400078ec0ff */
[----:B------:R-:W-:Y:S02]  /*17e0*/  LOP3.LUT R24, R12, 0xf000f, RZ, 0xc0, !PT ;  /* 0x000f000f0c187812 */ /* 0x000fe400078ec0ff */
[----:B------:R-:W-:Y:S02]  /*17f0*/  SHF.R.U32.HI R38, RZ, 0x8, R15 ;  /* 0x00000008ff267819 */ /* 0x000fe4000001160f */
[----:B------:R-:W-:Y:S02]  /*1800*/  LOP3.LUT R34, R26, 0xf000f0, RZ, 0xc0, !PT ;  /* 0x00f000f01a227812 */ /* 0x000fe400078ec0ff */
[----:B------:R-:W-:Y:S02]  /*1810*/  LOP3.LUT R25, R12, 0xf000f0, RZ, 0xc0, !PT ;  /* 0x00f000f00c197812 */ /* 0x000fe400078ec0ff */
[----:B------:R-:W-:Y:S02]  /*1820*/  LOP3.LUT R35, R13, 0xf000f, RZ, 0xc0, !PT ;  /* 0x000f000f0d237812 */ /* 0x000fe400078ec0ff */
[----:B------:R-:W-:-:S02]  /*1830*/  LOP3.LUT R31, R15, 0xf000f, RZ, 0xc0, !PT ;  /* 0x000f000f0f1f7812 */ /* 0x000fc400078ec0ff */
[----:B------:R-:W-:Y:S02]  /*1840*/  LOP3.LUT R36, R13, 0xf000f0, RZ, 0xc0, !PT ;  /* 0x00f000f00d247812 */ /* 0x000fe400078ec0ff */
[----:B------:R-:W-:Y:S02]  /*1850*/  LOP3.LUT R32, R32, 0x64006400, RZ, 0xfc, !PT ;  /* 0x6400640020207812 */ /* 0x000fe400078efcff */
[C---:B------:R-:W-:Y:S02]  /*1860*/  LOP3.LUT R37, R14.reuse, 0xf000f, RZ, 0xc0, !PT ;  /* 0x000f000f0e257812 */ /* 0x040fe400078ec0ff */
[----:B------:R-:W-:Y:S02]  /*1870*/  LOP3.LUT R42, R14, 0xf000f0, RZ, 0xc0, !PT ;  /* 0x00f000f00e2a7812 */ /* 0x000fe400078ec0ff */
[----:B------:R-:W-:Y:S02]  /*1880*/  LOP3.LUT R33, R33, 0x64006400, RZ, 0xfc, !PT ;  /* 0x6400640021217812 */ /* 0x000fe400078efcff */
[----:B------:R-:W-:-:S02]  /*1890*/  LOP3.LUT R12, R24, 0x64006400, RZ, 0xfc, !PT ;  /* 0x64006400180c7812 */ /* 0x000fc400078efcff */
[C---:B------:R-:W-:Y:S02]  /*18a0*/  LOP3.LUT R13, R38.reuse, 0xf000f, RZ, 0xc0, !PT ;  /* 0x000f000f260d7812 */ /* 0x040fe400078ec0ff */
[----:B------:R-:W-:Y:S01]  /*18b0*/  LOP3.LUT R14, R38, 0xf000f0, RZ, 0xc0, !PT ;  /* 0x00f000f0260e7812 */ /* 0x000fe200078ec0ff */
[----:B------:R-:W-:Y:S01]  /*18c0*/  HADD2 R12, R12, -1032, -1032 ;  /* 0xe408e4080c0c7430 */ /* 0x000fe20000000000 */
[----:B------:R-:W-:Y:S02]  /*18d0*/  LOP3.LUT R34, R34, 0x64006400, RZ, 0xfc, !PT ;  /* 0x6400640022227812 */ /* 0x000fe400078efcff */
[----:B------:R-:W-:Y:S02]  /*18e0*/  LOP3.LUT R24, R25, 0x64006400, RZ, 0xfc, !PT ;  /* 0x6400640019187812 */ /* 0x000fe400078efcff */
[----:B------:R-:W-:Y:S02]  /*18f0*/  LOP3.LUT R35, R35, 0x64006400, RZ, 0xfc, !PT ;  /* 0x6400640023237812 */ /* 0x000fe400078efcff */
[----:B------:R-:W-:Y:S01]  /*1900*/  LOP3.LUT R25, R31, 0x64006400, RZ, 0xfc, !PT ;  /* 0x640064001f197812 */ /* 0x000fe200078efcff */
[-C--:B------:R-:W-:Y:S01]  /*1910*/  HFMA2 R31, R32, R3.reuse.H0_H0, -72, -72 ;  /* 0xd480d480201f7431 */ /* 0x080fe20000040003 */
[----:B------:R-:W-:Y:S01]  /*1920*/  LOP3.LUT R36, R36, 0x64006400, RZ, 0xfc, !PT ;  /* 0x6400640024247812 */ /* 0x000fe200078efcff */
[----:B------:R-:W-:Y:S01]  /*1930*/  HADD2 R32, R33, -1032, -1032 ;  /* 0xe408e40821207430 */ /* 0x000fe20000000000 */
        /* <DEDUP_REMOVED lines=13> */
[----:B------:R-:W-:Y:S01]  /*1a10*/  HFMA2 R13, R24, R3.H0_H0, -72, -72 ;  /* 0xd480d480180d7431 */ /* 0x000fe20000040003 */
[----:B------:R-:W-:Y:S01]  /*1a20*/  LOP3.LUT R14, R14, 0x64006400, RZ, 0xfc, !PT ;  /* 0x640064000e0e7812 */ /* 0x000fe200078efcff */
[----:B------:R-:W-:-:S02]  /*1a30*/  HADD2 R26, R26, -1032, -1032 ;  /* 0xe408e4081a1a7430 */ /* 0x000fc40000000000 */
[----:B------:R-:W-:Y:S02]  /*1a40*/  HADD2 R28, R15, -1032, -1032 ;  /* 0xe408e4080f1c7430 */ /* 0x000fe40000000000 */
[----:B------:R-:W-:Y:S02]  /*1a50*/  HADD2 R30, R25, -1032, -1032 ;  /* 0xe408e408191e7430 */ /* 0x000fe40000000000 */
[-C--:B------:R-:W-:Y:S02]  /*1a60*/  HFMA2 R37, R42, R3.reuse.H0_H0, -72, -72 ;  /* 0xd480d4802a257431 */ /* 0x080fe40000040003 */
[----:B------:R-:W-:Y:S02]  /*1a70*/  HADD2 R38, R38, -1032, -1032 ;  /* 0xe408e40826267430 */ /* 0x000fe40000000000 */
[----:B------:R-:W-:Y:S01]  /*1a80*/  HFMA2 R39, R14, R3.H0_H0, -72, -72 ;  /* 0xd480d4800e277431 */ /* 0x000fe20000040003 */
[----:B------:R-:W-:Y:S06]  /*1a90*/  @!P2 BRA `(.L_x_278) ;  /* 0x000000040068a947 */ /* 0x000fec0003800000 */
[----:B------:R-:W0:Y:S01]  /*1aa0*/  LDS.64 R14, [UR4] ;  /* 0x00000004ff0e7984 */ /* 0x000e220008000a00 */
[----:B------:R-:W-:Y:S02]  /*1ab0*/  HADD2.F32 R43, -RZ, R12.H0_H0 ;  /* 0x2000000cff2b7230 */ /* 0x000fe40000004100 */
[----:B------:R-:W-:Y:S01]  /*1ac0*/  HADD2.F32 R47, -RZ, R26.H0_H0 ;  /* 0x2000001aff2f7230 */ /* 0x000fe20000004100 */
[----:B------:R-:W1:Y:S01]  /*1ad0*/  LDS.64 R24, [UR4+0x8] ;  /* 0x00000804ff187984 */ /* 0x000e620008000a00 */
[----:B------:R-:W-:Y:S02]  /*1ae0*/  HADD2.F32 R45, -RZ, R12.H1_H1 ;  /* 0x3000000cff2d7230 */ /* 0x000fe40000004100 */
[----:B------:R-:W-:Y:S02]  /*1af0*/  HADD2.F32 R48, -RZ, R27.H0_H0 ;  /* 0x2000001bff307230 */ /* 0x000fe40000004100 */
[----:B------:R-:W-:Y:S02]  /*1b00*/  HADD2.F32 R50, -RZ, R35.H0_H0 ;  /* 0x20000023ff327230 */ /* 0x000fe40000004100 */
[----:B0-----:R-:W-:-:S02]  /*1b10*/  HADD2.F32 R42, -RZ, R14.H0_H0 ;  /* 0x2000000eff2a7230 */ /* 0x001fc40000004100 */
[----:B------:R-:W-:-:S03]  /*1b20*/  HADD2.F32 R14, -RZ, R14.H1_H1 ;  /* 0x3000000eff0e7230 */ /* 0x000fc60000004100 */
[----:B------:R-:W-:Y:S01]  /*1b30*/  FFMA.FTZ R44, R43, R42, RZ ;  /* 0x0000002a2b2c7223 */ /* 0x000fe200000100ff */
[----:B------:R-:W-:Y:S02]  /*1b40*/  HADD2.F32 R43, -RZ, R26.H1_H1 ;  /* 0x3000001aff2b7230 */ /* 0x000fe40000004100 */
[----:B------:R-:W-:Y:S01]  /*1b50*/  FFMA.FTZ R47, R42, R47, RZ ;  /* 0x0000002f2a2f7223 */ /* 0x000fe200000100ff */
[----:B------:R-:W-:Y:S01]  /*1b60*/  FFMA.FTZ R44, R45, R14, R44 ;  /* 0x0000000e2d2c7223 */ /* 0x000fe2000001002c */
[----:B------:R-:W-:Y:S02]  /*1b70*/  HADD2.F32 R45, -RZ, R13.H0_H0 ;  /* 0x2000000dff2d7230 */ /* 0x000fe40000004100 */
[----:B------:R-:W-:Y:S01]  /*1b80*/  FFMA.FTZ R46, R14, R43, R47 ;  /* 0x0000002b0e2e7223 */ /* 0x000fe2000001002f */
[----:B------:R-:W-:-:S05]  /*1b90*/  HADD2.F32 R43, -RZ, R15.H0_H0 ;  /* 0x2000000fff2b7230 */ /* 0x000fca0000004100 */
[----:B------:R-:W-:Y:S01]  /*1ba0*/  FFMA.FTZ R47, R45, R43, R44 ;  /* 0x0000002b2d2f7223 */ /* 0x000fe2000001002c */
[----:B------:R-:W-:Y:S01]  /*1bb0*/  FFMA.FTZ R48, R43, R48, R46 ;  /* 0x000000302b307223 */ /* 0x000fe2000001002e */
[----:B------:R-:W-:Y:S02]  /*1bc0*/  HADD2.F32 R45, -RZ, R15.H1_H1 ;  /* 0x3000000fff2d7230 */ /* 0x000fe40000004100 */
[----:B------:R-:W-:Y:S02]  /*1bd0*/  HADD2.F32 R44, -RZ, R13.H1_H1 ;  /* 0x3000000dff2c7230 */ /* 0x000fe40000004100 */
[----:B------:R-:W-:-:S03]  /*1be0*/  HADD2.F32 R46, -RZ, R27.H1_H1 ;  /* 0x3000001bff2e7230 */ /* 0x000fc60000004100 */
[----:B------:R-:W-:Y:S01]  /*1bf0*/  FFMA.FTZ R15, R44, R45, R47 ;  /* 0x0000002d2c0f7223 */ /* 0x000fe2000001002f */
[----:B-1----:R-:W-:Y:S02]  /*1c00*/  HADD2.F32 R44, -RZ, R24.H0_H0 ;  /* 0x20000018ff2c7230 */ /* 0x002fe40000004100 */
[----:B------:R-:W-:Y:S01]  /*1c10*/  FFMA.FTZ R47, R45, R46, R48 ;  /* 0x0000002e2d2f7223 */ /* 0x000fe20000010030 */
[----:B------:R-:W-:Y:S02]  /*1c20*/  HADD2.F32 R46, -RZ, R32.H0_H0 ;  /* 0x20000020ff2e7230 */ /* 0x000fe40000004100 */
[----:B------:R-:W-:Y:S02]  /*1c30*/  HADD2.F32 R48, -RZ, R34.H0_H0 ;  /* 0x20000022ff307230 */ /* 0x000fe40000004100 */
[----:B------:R-:W-:Y:S02]  /*1c40*/  HADD2.F32 R24, -RZ, R24.H1_H1 ;  /* 0x30000018ff187230 */ /* 0x000fe40000004100 */
[----:B------:R-:W-:Y:S01]  /*1c50*/  FFMA.FTZ R15, R46, R44, R15 ;  /* 0x0000002c2e0f7223 */ /* 0x000fe2000001000f */
[----:B------:R-:W-:-:S02]  /*1c60*/  HADD2.F32 R46, -RZ, R32.H1_H1 ;  /* 0x30000020ff2e7230 */ /* 0x000fc40000004100 */
[----:B------:R-:W-:Y:S01]  /*1c70*/  FFMA.FTZ R49, R44, R48, R47 ;  /* 0x000000302c317223 */ /* 0x000fe2000001002f */
[----:B------:R-:W-:Y:S02]  /*1c80*/  HADD2.F32 R48, -RZ, R33.H0_H0 ;  /* 0x20000021ff307230 */ /* 0x000fe40000004100 */
[----:B------:R-:W-:Y:S02]  /*1c90*/  HADD2.F32 R47, -RZ, R34.H1_H1 ;  /* 0x30000022ff2f7230 */ /* 0x000fe40000004100 */
[----:B------:R-:W-:Y:S01]  /*1ca0*/  FFMA.FTZ R15, R46, R24, R15 ;  /* 0x000000182e0f7223 */ /* 0x000fe2000001000f */
[--C-:B------:R-:W-:Y:S02]  /*1cb0*/  HADD2.F32 R46, -RZ, R25.reuse.H0_H0 ;  /* 0x20000019ff2e7230 */ /* 0x100fe40000004100 */
[----:B------:R-:W-:Y:S02]  /*1cc0*/  HADD2.F32 R25, -RZ, R25.H1_H1 ;  /* 0x30000019ff197230 */ /* 0x000fe40000004100 */
[----:B------:R-:W-:Y:S01]  /*1cd0*/  FFMA.FTZ R47, R24, R47, R49 ;  /* 0x0000002f182f7223 */ /* 0x000fe20000010031 */
[----:B------:R-:W-:-:S02]  /*1ce0*/  HADD2.F32 R49, -RZ, R28.H0_H0 ;  /* 0x2000001cff317230 */ /* 0x000fc40000004100 */
[----:B------:R-:W-:Y:S01]  /*1cf0*/  FFMA.FTZ R48, R48, R46, R15 ;  /* 0x0000002e30307223 */ /* 0x000fe2000001000f */
[----:B------:R-:W-:Y:S02]  /*1d00*/  HADD2.F32 R15, -RZ, R33.H1_H1 ;  /* 0x30000021ff0f7230 */ /* 0x000fe40000004100 */
[----:B------:R-:W-:Y:S01]  /*1d10*/  FFMA.FTZ R50, R46, R50, R47 ;  /* 0x000000322e327223 */ /* 0x000fe2000001002f */
[----:B------:R-:W-:Y:S02]  /*1d20*/  HADD2.F32 R47, -RZ, R35.H1_H1 ;  /* 0x30000023ff2f7230 */ /* 0x000fe40000004100 */
[----:B------:R-:W-:Y:S01]  /*1d30*/  FFMA.FTZ R49, R42, R49, RZ ;  /* 0x000000312a317223 */ /* 0x000fe200000100ff */
[----:B------:R-:W-:Y:S01]  /*1d40*/  FFMA.FTZ R48, R15, R25, R48 ;  /* 0x000000190f307223 */ /* 0x000fe20000010030 */
[--C-:B------:R-:W-:Y:S02]  /*1d50*/  HADD2.F32 R15, -RZ, R0.reuse.H0_H0 ;  /* 0x20000000ff0f7230 */ /* 0x100fe40000004100 */
[----:B------:R-:W-:Y:S01]  /*1d60*/  FFMA.FTZ R47, R25, R47, R50 ;  /* 0x0000002f192f7223 */ /* 0x000fe20000010032 */
[----:B------:R-:W-:-:S02]  /*1d70*/  HADD2.F32 R50, -RZ, R0.H1_H1 ;  /* 0x30000000ff327230 */ /* 0x000fc40000004100 */
[----:B------:R-:W-:Y:S01]  /*1d80*/  FMUL.FTZ R48, R48, R15 ;  /* 0x0000000f30307220 */ /* 0x000fe20000410000 */
[--C-:B------:R-:W-:Y:S02]  /*1d90*/  HADD2.F32 R15, -RZ, R30.reuse.H0_H0 ;  /* 0x2000001eff0f7230 */ /* 0x100fe40000004100 */
[----:B------:R-:W-:Y:S01]  /*1da0*/  FMUL.FTZ R47, R47, R50 ;  /* 0x000000322f2f7220 */ /* 0x000fe20000410000 */
[----:B------:R-:W-:Y:S01]  /*1db0*/  HADD2.F32 R50, -RZ, R30.H1_H1 ;  /* 0x3000001eff327230 */ /* 0x000fe20000004100 */
[----:B------:R-:W-:Y:S01]  /*1dc0*/  F2FP.F16.F32.PACK_AB R48, RZ, R48 ;  /* 0x00000030ff30723e */ /* 0x000fe200000000ff */
[----:B------:R-:W-:Y:S01]  /*1dd0*/  FFMA.FTZ R15, R42, R15, RZ ;  /* 0x0000000f2a0f7223 */ /* 0x000fe200000100ff */
[----:B------:R-:W-:Y:S01]  /*1de0*/  HADD2.F32 R42, -RZ, R28.H1_H1 ;  /* 0x3000001cff2a7230 */ /* 0x000fe20000004100 */
[----:B------:R-:W-:Y:S02]  /*1df0*/  F2FP.F16.F32.PACK_AB R47, RZ, R47 ;  /* 0x0000002fff2f723e */ /* 0x000fe400000000ff */
[----:B------:R-:W-:Y:S01]  /*1e00*/  FFMA.FTZ R50, R14, R50, R15 ;  /* 0x000000320e327223 */ /* 0x000fe2000001000f */
[----:B------:R-:W-:-:S02]  /*1e10*/  HADD2.F32 R15, -RZ, R31.H0_H0 ;  /* 0x2000001fff0f7230 */ /* 0x000fc40000004100 */
[----:B------:R-:W-:Y:S01]  /*1e20*/  FFMA.FTZ R42, R14, R42, R49 ;  /* 0x0000002a0e2a7223 */ /* 0x000fe20000010031 */
[----:B------:R-:W-:Y:S01]  /*1e30*/  HADD2.F32 R14, -RZ, R29.H0_H0 ;  /* 0x2000001dff0e7230 */ /* 0x000fe20000004100 */
[----:B------:R-:W-:-:S04]  /*1e40*/  PRMT R48, R48, 0x5410, R47 ;  /* 0x0000541030307816 */ /* 0x000fc8000000002f */
[C---:B------:R-:W-:Y:S01]  /*1e50*/  FFMA.FTZ R42, R43.reuse, R14, R42 ;  /* 0x0000000e2b2a7223 */ /* 0x040fe2000001002a */
[----:B------:R-:W-:Y:S02]  /*1e60*/  HADD2.F32 R14, -RZ, R29.H1_H1 ;  /* 0x3000001dff0e7230 */ /* 0x000fe40000004100 */
[----:B------:R-:W-:Y:S01]  /*1e70*/  FFMA.FTZ R43, R43, R15, R50 ;  /* 0x0000000f2b2b7223 */ /* 0x000fe20000010032 */
[----:B------:R-:W-:Y:S01]  /*1e80*/  HADD2.F32 R50, -RZ, R31.H1_H1 ;  /* 0x3000001fff327230 */ /* 0x000fe20000004100 */
[----:B------:R-:W-:Y:S01]  /*1e90*/  HFMA2.MMA R19, R48, 1, 1, R19 ;  /* 0x3c003c0030137835 */ /* 0x000fe20000000013 */
[C---:B------:R-:W-:Y:S01]  /*1ea0*/  FFMA.FTZ R15, R45.reuse, R14, R42 ;  /* 0x0000000e2d0f7223 */ /* 0x040fe2000001002a */
[----:B------:R-:W-:Y:S02]  /*1eb0*/  HADD2.F32 R42, -RZ, R38.H0_H0 ;  /* 0x20000026ff2a7230 */ /* 0x000fe40000004100 */
[----:B------:R-:W-:Y:S01]  /*1ec0*/  FFMA.FTZ R45, R45, R50, R43 ;  /* 0x000000322d2d7223 */ /* 0x000fe2000001002b */
[----:B------:R-:W-:-:S03]  /*1ed0*/  HADD2.F32 R14, -RZ, R36.H0_H0 ;  /* 0x20000024ff0e7230 */ /* 0x000fc60000004100 */
[C---:B------:R-:W-:Y:S01]  /*1ee0*/  FFMA.FTZ R42, R44.reuse, R42, R45 ;  /* 0x0000002a2c2a7223 */ /* 0x040fe2000001002d */
[----:B------:R-:W-:Y:S02]  /*1ef0*/  HADD2.F32 R45, -RZ, R38.H1_H1 ;  /* 0x30000026ff2d7230 */ /* 0x000fe40000004100 */
[----:B------:R-:W-:Y:S01]  /*1f00*/  FFMA.FTZ R43, R44, R14, R15 ;  /* 0x0000000e2c2b7223 */ /* 0x000fe2000001000f */
[----:B------:R-:W-:Y:S02]  /*1f10*/  HADD2.F32 R15, -RZ, R36.H1_H1 ;  /* 0x30000024ff0f7230 */ /* 0x000fe40000004100 */
[----:B------:R-:W-:Y:S02]  /*1f20*/  HADD2.F32 R14, -RZ, R37.H0_H0 ;  /* 0x20000025ff0e7230 */ /* 0x000fe40000004100 */
[C---:B------:R-:W-:Y:S01]  /*1f30*/  FFMA.FTZ R45, R24.reuse, R45, R42 ;  /* 0x0000002d182d7223 */ /* 0x040fe2000001002a */
[----:B------:R-:W-:Y:S02]  /*1f40*/  HADD2.F32 R42, -RZ, R39.H0_H0 ;  /* 0x20000027ff2a7230 */ /* 0x000fe40000004100 */
[----:B------:R-:W-:Y:S01]  /*1f50*/  FFMA.FTZ R15, R24, R15, R43 ;  /* 0x0000000f180f7223 */ /* 0x000fe2000001002b */
[----:B------:R-:W-:-:S02]  /*1f60*/  HADD2.F32 R24, -RZ, R37.H1_H1 ;  /* 0x30000025ff187230 */ /* 0x000fc40000004100 */
[--C-:B------:R-:W-:Y:S02]  /*1f70*/  HADD2.F32 R43, -RZ, R2.reuse.H1_H1 ;  /* 0x30000002ff2b7230 */ /* 0x100fe40000004100 */
[C---:B------:R-:W-:Y:S01]  /*1f80*/  FFMA.FTZ R45, R46.reuse, R42, R45 ;  /* 0x0000002a2e2d7223 */ /* 0x040fe2000001002d */
[----:B------:R-:W-:Y:S02]  /*1f90*/  HADD2.F32 R42, -RZ, R39.H1_H1 ;  /* 0x30000027ff2a7230 */ /* 0x000fe40000004100 */
[----:B------:R-:W-:Y:S01]  /*1fa0*/  FFMA.FTZ R14, R46, R14, R15 ;  /* 0x0000000e2e0e7223 */ /* 0x000fe2000001000f */
[----:B------:R-:W-:-:S03]  /*1fb0*/  HADD2.F32 R15, -RZ, R2.H0_H0 ;  /* 0x20000002ff0f7230 */ /* 0x000fc60000004100 */
[C---:B------:R-:W-:Y:S01]  /*1fc0*/  FFMA.FTZ R14, R25.reuse, R24, R14 ;  /* 0x00000018190e7223 */ /* 0x040fe2000001000e */
[----:B------:R-:W-:-:S03]  /*1fd0*/  FFMA.FTZ R42, R25, R42, R45 ;  /* 0x0000002a192a7223 */ /* 0x000fc6000001002d */
[----:B------:R-:W-:Y:S01]  /*1fe0*/  FMUL.FTZ R14, R14, R15 ;  /* 0x0000000f0e0e7220 */ /* 0x000fe20000410000 */
[----:B------:R-:W-:-:S04]  /*1ff0*/  FMUL.FTZ R42, R42, R43 ;  /* 0x0000002b2a2a7220 */ /* 0x000fc80000410000 */
[----:B------:R-:W-:Y:S02]  /*2000*/  F2FP.F16.F32.PACK_AB R14, RZ, R14 ;  /* 0x0000000eff0e723e */ /* 0x000fe400000000ff */
[----:B------:R-:W-:-:S04]  /*2010*/  F2FP.F16.F32.PACK_AB R42, RZ, R42 ;  /* 0x0000002aff2a723e */ /* 0x000fc800000000ff */
[----:B------:R-:W-:-:S05]  /*2020*/  PRMT R14, R14, 0x5410, R42 ;  /* 0x000054100e0e7816 */ /* 0x000fca000000002a */
[----:B------:R-:W-:-:S07]  /*2030*/  HADD2 R18, R14, R18 ;  /* 0x000000120e127230 */ /* 0x000fce0000000000 */
.L_x_278:
        /* <DEDUP_REMOVED lines=11> */
[--C-:B------:R-:W-:Y:S02]  /*20f0*/  HADD2.F32 R46, -RZ, R27.reuse.H0_H0 ;  /* 0x2000001bff2e7230 */ /* 0x100fe40000004100 */
[----:B------:R-:W-:-:S02]  /*2100*/  HADD2.F32 R48, -RZ, R27.H1_H1 ;  /* 0x3000001bff307230 */ /* 0x000fc40000004100 */
[----:B------:R-:W-:Y:S02]  /*2110*/  HADD2.F32 R51, -RZ, R30.H1_H1 ;  /* 0x3000001eff337230 */ /* 0x000fe40000004100 */
[--C-:B0-----:R-:W-:Y:S02]  /*2120*/  HADD2.F32 R44, -RZ, R14.reuse.H0_H0 ;  /* 0x2000000eff2c7230 */ /* 0x101fe40000004100 */
[----:B------:R-:W-:-:S03]  /*2130*/  HADD2.F32 R45, -RZ, R14.H1_H1 ;  /* 0x3000000eff2d7230 */ /* 0x000fc60000004100 */
[-C--:B------:R-:W-:Y:S01]  /*2140*/  FFMA.FTZ R42, R42, R44.reuse, RZ ;  /* 0x0000002c2a2a7223 */ /* 0x080fe200000100ff */
[----:B------:R-:W-:-:S03]  /*2150*/  FFMA.FTZ R14, R43, R44, RZ ;  /* 0x0000002c2b0e7223 */ /* 0x000fc600000100ff */
[-C--:B------:R-:W-:Y:S01]  /*2160*/  FFMA.FTZ R43, R47, R45.reuse, R42 ;  /* 0x0000002d2f2b7223 */ /* 0x080fe2000001002a */
[----:B------:R-:W-:Y:S01]  /*2170*/  FFMA.FTZ R47, R49, R45, R14 ;  /* 0x0000002d312f7223 */ /* 0x000fe2000001000e */
[----:B------:R-:W-:Y:S02]  /*2180*/  HADD2.F32 R14, -RZ, R13.H0_H0 ;  /* 0x2000000dff0e7230 */ /* 0x000fe40000004100 */
[----:B------:R-:W-:Y:S02]  /*2190*/  HADD2.F32 R42, -RZ, R15.H0_H0 ;  /* 0x2000000fff2a7230 */ /* 0x000fe40000004100 */
[----:B------:R-:W-:-:S03]  /*21a0*/  HADD2.F32 R49, -RZ, R35.H0_H0 ;  /* 0x20000023ff317230 */ /* 0x000fc60000004100 */
[-C--:B------:R-:W-:Y:S01]  /*21b0*/  FFMA.FTZ R43, R14, R42.reuse, R43 ;  /* 0x0000002a0e2b7223 */ /* 0x080fe2000001002b */
[----:B------:R-:W-:Y:S01]  /*21c0*/  FFMA.FTZ R47, R46, R42, R47 ;  /* 0x0000002a2e2f7223 */ /* 0x000fe2000001002f */
[----:B------:R-:W-:Y:S02]  /*21d0*/  HADD2.F32 R46, -RZ, R15.H1_H1 ;  /* 0x3000000fff2e7230 */ /* 0x000fe40000004100 */
[----:B------:R-:W-:Y:S02]  /*21e0*/  HADD2.F32 R14, -RZ, R13.H1_H1 ;  /* 0x3000000dff0e7230 */ /* 0x000fe40000004100 */
[----:B------:R-:W-:Y:S02]  /*21f0*/  HADD2.F32 R15, -RZ, R32.H0_H0 ;  /* 0x20000020ff0f7230 */ /* 0x000fe40000004100 */
[-C--:B------:R-:W-:Y:S01]  /*2200*/  FFMA.FTZ R48, R48, R46.reuse, R47 ;  /* 0x0000002e30307223 */ /* 0x080fe2000001002f */
[----:B------:R-:W-:Y:S02]  /*2210*/  HADD2.F32 R47, -RZ, R34.H0_H0 ;  /* 0x20000022ff2f7230 */ /* 0x000fe40000004100 */
[----:B------:R-:W-:Y:S01]  /*2220*/  FFMA.FTZ R14, R14, R46, R43 ;  /* 0x0000002e0e0e7223 */ /* 0x000fe2000001002b */
[----:B-1----:R-:W-:-:S02]  /*2230*/  HADD2.F32 R43, -RZ, R24.H0_H0 ;  /* 0x20000018ff2b7230 */ /* 0x002fc40000004100 */
[----:B------:R-:W-:-:S03]  /*2240*/  HADD2.F32 R24, -RZ, R24.H1_H1 ;  /* 0x30000018ff187230 */ /* 0x000fc60000004100 */
[-C--:B------:R-:W-:Y:S01]  /*2250*/  FFMA.FTZ R47, R47, R43.reuse, R48 ;  /* 0x0000002b2f2f7223 */ /* 0x080fe20000010030 */
[----:B------:R-:W-:Y:S01]  /*2260*/  FFMA.FTZ R15, R15, R43, R14 ;  /* 0x0000002b0f0f7223 */ /* 0x000fe2000001000e */
[----:B------:R-:W-:Y:S02]  /*2270*/  HADD2.F32 R48, -RZ, R34.H1_H1 ;  /* 0x30000022ff307230 */ /* 0x000fe40000004100 */
[----:B------:R-:W-:-:S03]  /*2280*/  HADD2.F32 R14, -RZ, R32.H1_H1 ;  /* 0x30000020ff0e7230 */ /* 0x000fc60000004100 */
[-C--:B------:R-:W-:Y:S01]  /*2290*/  FFMA.FTZ R48, R48, R24.reuse, R47 ;  /* 0x0000001830307223 */ /* 0x080fe2000001002f */
[----:B------:R-:W-:Y:S02]  /*22a0*/  HADD2.F32 R47, -RZ, R25.H0_H0 ;  /* 0x20000019ff2f7230 */ /* 0x000fe40000004100 */
[----:B------:R-:W-:Y:S01]  /*22b0*/  FFMA.FTZ R14, R14, R24, R15 ;  /* 0x000000180e0e7223 */ /* 0x000fe2000001000f */
[----:B------:R-:W-:Y:S02]  /*22c0*/  HADD2.F32 R15, -RZ, R33.H0_H0 ;  /* 0x20000021ff0f7230 */ /* 0x000fe40000004100 */
[----:B------:R-:W-:Y:S02]  /*22d0*/  HADD2.F32 R25, -RZ, R25.H1_H1 ;  /* 0x30000019ff197230 */ /* 0x000fe40000004100 */
[-C--:B------:R-:W-:Y:S01]  /*22e0*/  FFMA.FTZ R48, R49, R47.reuse, R48 ;  /* 0x0000002f31307223 */ /* 0x080fe20000010030 */
[----:B------:R-:W-:Y:S02]  /*22f0*/  HADD2.F32 R49, -RZ, R35.H1_H1 ;  /* 0x30000023ff317230 */ /* 0x000fe40000004100 */
[----:B------:R-:W-:Y:S01]  /*2300*/  FFMA.FTZ R14, R15, R47, R14 ;  /* 0x0000002f0f0e7223 */ /* 0x000fe2000001000e */
[----:B------:R-:W-:-:S02]  /*2310*/  HADD2.F32 R15, -RZ, R33.H1_H1 ;  /* 0x30000021ff0f7230 */ /* 0x000fc40000004100 */
[-C--:B------:R-:W-:Y:S01]  /*2320*/  FFMA.FTZ R48, R49, R25.reuse, R48 ;  /* 0x0000001931307223 */ /* 0x080fe20000010030 */
[--C-:B------:R-:W-:Y:S02]  /*2330*/  HADD2.F32 R49, -RZ, R0.reuse.H0_H0 ;  /* 0x20000000ff317230 */ /* 0x100fe40000004100 */
[----:B------:R-:W-:Y:S01]  /*2340*/  FFMA.FTZ R14, R15, R25, R14 ;  /* 0x000000190f0e7223 */ /* 0x000fe2000001000e */
[----:B------:R-:W-:-:S03]  /*2350*/  HADD2.F32 R15, -RZ, R0.H1_H1 ;  /* 0x30000000ff0f7230 */ /* 0x000fc60000004100 */
[----:B------:R-:W-:Y:S01]  /*2360*/  FMUL.FTZ R49, R49, R14 ;  /* 0x0000000e31317220 */ /* 0x000fe20000410000 */
[----:B------:R-:W-:Y:S02]  /*2370*/  HADD2.F32 R14, -RZ, R28.H0_H0 ;  /* 0x2000001cff0e7230 */ /* 0x000fe40000004100 */
[----:B------:R-:W-:Y:S01]  /*2380*/  FMUL.FTZ R48, R15, R48 ;  /* 0x000000300f307220 */ /* 0x000fe20000410000 */
[----:B------:R-:W-:Y:S01]  /*2390*/  HADD2.F32 R15, -RZ, R30.H0_H0 ;  /* 0x2000001eff0f7230 */ /* 0x000fe20000004100 */
[----:B------:R-:W-:Y:S01]  /*23a0*/  F2FP.F16.F32.PACK_AB R49, RZ, R49 ;  /* 0x00000031ff31723e */ /* 0x000fe200000000ff */
[----:B------:R-:W-:Y:S02]  /*23b0*/  FFMA.FTZ R14, R14, R44, RZ ;  /* 0x0000002c0e0e7223 */ /* 0x000fe400000100ff */
[----:B------:R-:W-:Y:S01]  /*23c0*/  F2FP.F16.F32.PACK_AB R48, RZ, R48 ;  /* 0x00000030ff30723e */ /* 0x000fe200000000ff */
[----:B------:R-:W-:Y:S01]  /*23d0*/  FFMA.FTZ R44, R15, R44, RZ ;  /* 0x0000002c0f2c7223 */ /* 0x000fe200000100ff */
[----:B------:R-:W-:-:S02]  /*23e0*/  HADD2.F32 R15, -RZ, R28.H1_H1 ;  /* 0x3000001cff0f7230 */ /* 0x000fc40000004100 */
[----:B------:R-:W-:-:S03]  /*23f0*/  PRMT R49, R49, 0x5410, R48 ;  /* 0x0000541031317816 */ /* 0x000fc60000000030 */
[-C--:B------:R-:W-:Y:S01]  /*2400*/  FFMA.FTZ R15, R15, R45.reuse, R14 ;  /* 0x0000002d0f0f7223 */ /* 0x080fe2000001000e */
[----:B------:R-:W-:Y:S02]  /*2410*/  HADD2.F32 R14, -RZ, R29.H0_H0 ;  /* 0x2000001dff0e7230 */ /* 0x000fe40000004100 */
[----:B------:R-:W-:Y:S01]  /*2420*/  FFMA.FTZ R45, R51, R45, R44 ;  /* 0x0000002d332d7223 */ /* 0x000fe2000001002c */
[----:B------:R-:W-:Y:S01]  /*2430*/  HADD2.F32 R44, -RZ, R31.H0_H0 ;  /* 0x2000001fff2c7230 */ /* 0x000fe20000004100 */
[----:B------:R-:W-:Y:S01]  /*2440*/  HFMA2.MMA R17, R49, 1, 1, R17 ;  /* 0x3c003c0031117835 */ /* 0x000fe20000000011 */
[-C--:B------:R-:W-:Y:S01]  /*2450*/  FFMA.FTZ R15, R14, R42.reuse, R15 ;  /* 0x0000002a0e0f7223 */ /* 0x080fe2000001000f */
[----:B------:R-:W-:Y:S02]  /*2460*/  HADD2.F32 R14, -RZ, R29.H1_H1 ;  /* 0x3000001dff0e7230 */ /* 0x000fe40000004100 */
[----:B------:R-:W-:Y:S01]  /*2470*/  FFMA.FTZ R45, R44, R42, R45 ;  /* 0x0000002a2c2d7223 */ /* 0x000fe2000001002d */
[----:B------:R-:W-:-:S02]  /*2480*/  HADD2.F32 R42, -RZ, R31.H1_H1 ;  /* 0x3000001fff2a7230 */ /* 0x000fc40000004100 */
[-C--:B------:R-:W-:Y:S01]  /*2490*/  FFMA.FTZ R14, R14, R46.reuse, R15 ;  /* 0x0000002e0e0e7223 */ /* 0x080fe2000001000f */
[----:B------:R-:W-:Y:S02]  /*24a0*/  HADD2.F32 R15, -RZ, R36.H0_H0 ;  /* 0x20000024ff0f7230 */ /* 0x000fe40000004100 */
[----:B------:R-:W-:Y:S01]  /*24b0*/  FFMA.FTZ R46, R42, R46, R45 ;  /* 0x0000002e2a2e7223 */ /* 0x000fe2000001002d */
[--C-:B------:R-:W-:Y:S02]  /*24c0*/  HADD2.F32 R45, -RZ, R38.reuse.H0_H0 ;  /* 0x20000026ff2d7230 */ /* 0x100fe40000004100 */
[----:B------:R-:W-:Y:S02]  /*24d0*/  HADD2.F32 R42, -RZ, R38.H1_H1 ;  /* 0x30000026ff2a7230 */ /* 0x000fe40000004100 */
[-C--:B------:R-:W-:Y:S01]  /*24e0*/  FFMA.FTZ R15, R15, R43.reuse, R14 ;  /* 0x0000002b0f0f7223 */ /* 0x080fe2000001000e */
[----:B------:R-:W-:Y:S02]  /*24f0*/  HADD2.F32 R14, -RZ, R36.H1_H1 ;  /* 0x30000024ff0e7230 */ /* 0x000fe40000004100 */
[----:B------:R-:W-:Y:S01]  /*2500*/  FFMA.FTZ R43, R45, R43, R46 ;  /* 0x0000002b2d2b7223 */ /* 0x000fe2000001002e */
[----:B------:R-:W-:-:S02]  /*2510*/  HADD2.F32 R45, -RZ, R39.H0_H0 ;  /* 0x20000027ff2d7230 */ /* 0x000fc40000004100 */
[-C--:B------:R-:W-:Y:S01]  /*2520*/  FFMA.FTZ R14, R14, R24.reuse, R15 ;  /* 0x000000180e0e7223 */ /* 0x080fe2000001000f */
[--C-:B------:R-:W-:Y:S02]  /*2530*/  HADD2.F32 R15, -RZ, R37.reuse.H0_H0 ;  /* 0x20000025ff0f7230 */ /* 0x100fe40000004100 */
[----:B------:R-:W-:Y:S01]  /*2540*/  FFMA.FTZ R24, R42, R24, R43 ;  /* 0x000000182a187223 */ /* 0x000fe2000001002b */
[----:B------:R-:W-:Y:S02]  /*2550*/  HADD2.F32 R43, -RZ, R37.H1_H1 ;  /* 0x30000025ff2b7230 */ /* 0x000fe40000004100 */
[-C--:B------:R-:W-:Y:S01]  /*2560*/  FFMA.FTZ R14, R15, R47.reuse, R14 ;  /* 0x0000002f0f0e7223 */ /* 0x080fe2000001000e */
[----:B------:R-:W-:Y:S01]  /*2570*/  FFMA.FTZ R24, R45, R47, R24 ;  /* 0x0000002f2d187223 */ /* 0x000fe20000010018 */
[----:B------:R-:W-:Y:S02]  /*2580*/  HADD2.F32 R45, -RZ, R39.H1_H1 ;  /* 0x30000027ff2d7230 */ /* 0x000fe40000004100 */
[----:B------:R-:W-:Y:S01]  /*2590*/  FFMA.FTZ R14, R43, R25, R14 ;  /* 0x000000192b0e7223 */ /* 0x000fe2000001000e */
[----:B------:R-:W-:-:S02]  /*25a0*/  HADD2.F32 R15, -RZ, R2.H0_H0 ;  /* 0x20000002ff0f7230 */ /* 0x000fc40000004100 */
[----:B------:R-:W-:Y:S02]  /*25b0*/  HADD2.F32 R43, -RZ, R2.H1_H1 ;  /* 0x30000002ff2b7230 */ /* 0x000fe40000004100 */
[----:B------:R-:W-:Y:S01]  /*25c0*/  FFMA.FTZ R24, R45, R25, R24 ;  /* 0x000000192d187223 */ /* 0x000fe20000010018 */
[----:B------:R-:W-:-:S03]  /*25d0*/  FMUL.FTZ R14, R15, R14 ;  /* 0x0000000e0f0e7220 */ /* 0x000fc60000410000 */
[----:B------:R-:W-:Y:S02]  /*25e0*/  FMUL.FTZ R24, R43, R24 ;  /* 0x000000182b187220 */ /* 0x000fe40000410000 */
[----:B------:R-:W-:-:S03]  /*25f0*/  F2FP.F16.F32.PACK_AB R14, RZ, R14 ;  /* 0x0000000eff0e723e */ /* 0x000fc600000000ff */
[----:B------:R-:W-:-:S04]  /*2600*/  F2FP.F16.F32.PACK_AB R24, RZ, R24 ;  /* 0x00000018ff18723e */ /* 0x000fc800000000ff */
[----:B------:R-:W-:-:S05]  /*2610*/  PRMT R14, R14, 0x5410, R24 ;  /* 0x000054100e0e7816 */ /* 0x000fca0000000018 */
[----:B------:R-:W-:-:S07]  /*2620*/  HADD2 R16, R14, R16 ;  /* 0x000000100e107230 */ /* 0x000fce0000000000 */
.L_x_280:
        /* <DEDUP_REMOVED lines=94> */
.L_x_281:
[----:B------:R-:W-:Y:S05]  /*2c10*/  @P0 BRA `(.L_x_279) ;  /* 0x0000000400680947 */ /* 0x000fea0003800000 */
[----:B------:R-:W0:Y:S01]  /*2c20*/  LDS.64 R14, [UR4+0x180] ;  /* 0x00018004ff0e7984 */ /* 0x000e220008000a00 */
[--C-:B------:R-:W-:Y:S02]  /*2c30*/  HADD2.F32 R42, -RZ, R12.reuse.H0_H0 ;  /* 0x2000000cff2a7230 */ /* 0x100fe40000004100 */
[----:B------:R-:W-:Y:S01]  /*2c40*/  HADD2.F32 R44, -RZ, R12.H1_H1 ;  /* 0x3000000cff2c7230 */ /* 0x000fe20000004100 */
[----:B------:R-:W1:Y:S01]  /*2c50*/  LDS.64 R24, [UR4+0x188] ;  /* 0x00018804ff187984 */ /* 0x000e620008000a00 */
[--C-:B------:R-:W-:Y:S02]  /*2c60*/  HADD2.F32 R12, -RZ, R26.reuse.H0_H0 ;  /* 0x2000001aff0c7230 */ /* 0x100fe40000004100 */
[----:B------:R-:W-:Y:S02]  /*2c70*/  HADD2.F32 R46, -RZ, R26.H1_H1 ;  /* 0x3000001aff2e7230 */ /* 0x000fe40000004100 */
[----:B------:R-:W-:Y:S02]  /*2c80*/  HADD2.F32 R26, -RZ, R28.H0_H0 ;  /* 0x2000001cff1a7230 */ /* 0x000fe40000004100 */
[----:B------:R-:W-:-:S02]  /*2c90*/  HADD2.F32 R43, -RZ, R30.H0_H0 ;  /* 0x2000001eff2b7230 */ /* 0x000fc40000004100 */
[----:B------:R-:W-:Y:S02]  /*2ca0*/  HADD2.F32 R53, -RZ, R30.H1_H1 ;  /* 0x3000001eff357230 */ /* 0x000fe40000004100 */
[--C-:B------:R-:W-:Y:S02]  /*2cb0*/  HADD2.F32 R30, -RZ, R13.reuse.H0_H0 ;  /* 0x2000000dff1e7230 */ /* 0x100fe40000004100 */
[----:B------:R-:W-:Y:S02]  /*2cc0*/  HADD2.F32 R13, -RZ, R13.H1_H1 ;  /* 0x3000000dff0d7230 */ /* 0x000fe40000004100 */
[--C-:B0-----:R-:W-:Y:S02]  /*2cd0*/  HADD2.F32 R45, -RZ, R14.reuse.H0_H0 ;  /* 0x2000000eff2d7230 */ /* 0x101fe40000004100 */
[----:B------:R-:W-:-:S03]  /*2ce0*/  HADD2.F32 R47, -RZ, R14.H1_H1 ;  /* 0x3000000eff2f7230 */ /* 0x000fc60000004100 */
[-C--:B------:R-:W-:Y:S01]  /*2cf0*/  FFMA.FTZ R49, R42, R45.reuse, RZ ;  /* 0x0000002d2a317223 */ /* 0x080fe200000100ff */
[-C--:B------:R-:W-:Y:S01]  /*2d00*/  FFMA.FTZ R51, R12, R45.reuse, RZ ;  /* 0x0000002d0c337223 */ /* 0x080fe200000100ff */
[-C--:B------:R-:W-:Y:S01]  /*2d10*/  FFMA.FTZ R26, R26, R45.reuse, RZ ;  /* 0x0000002d1a1a7223 */ /* 0x080fe200000100ff */
[----:B------:R-:W-:Y:S01]  /*2d20*/  FFMA.FTZ R14, R43, R45, RZ ;  /* 0x0000002d2b0e7223 */ /* 0x000fe200000100ff */
[----:B------:R-:W-:Y:S02]  /*2d30*/  HADD2.F32 R45, -RZ, R28.H1_H1 ;  /* 0x3000001cff2d7230 */ /* 0x000fe40000004100 */
[-C--:B------:R-:W-:Y:S01]  /*2d40*/  FFMA.FTZ R49, R44, R47.reuse, R49 ;  /* 0x0000002f2c317223 */ /* 0x080fe20000010031 */
[----:B------:R-:W-:Y:S02]  /*2d50*/  HADD2.F32 R12, -RZ, R15.H0_H0 ;  /* 0x2000000fff0c7230 */ /* 0x000fe40000004100 */
[----:B------:R-:W-:Y:S01]  /*2d60*/  FFMA.FTZ R51, R46, R47, R51 ;  /* 0x0000002f2e337223 */ /* 0x000fe20000010033 */
[----:B------:R-:W-:-:S02]  /*2d70*/  HADD2.F32 R42, -RZ, R27.H0_H0 ;  /* 0x2000001bff2a7230 */ /* 0x000fc40000004100 */
[-C--:B------:R-:W-:Y:S01]  /*2d80*/  FFMA.FTZ R28, R45, R47.reuse, R26 ;  /* 0x0000002f2d1c7223 */ /* 0x080fe2000001001a */
[----:B------:R-:W-:Y:S01]  /*2d90*/  FFMA.FTZ R47, R53, R47, R14 ;  /* 0x0000002f352f7223 */ /* 0x000fe2000001000e */
[----:B------:R-:W-:Y:S02]  /*2da0*/  HADD2.F32 R43, -RZ, R29.H0_H0 ;  /* 0x2000001dff2b7230 */ /* 0x000fe40000004100 */
[-C--:B------:R-:W-:Y:S01]  /*2db0*/  FFMA.FTZ R14, R30, R12.reuse, R49 ;  /* 0x0000000c1e0e7223 */ /* 0x080fe20000010031 */
        /* <DEDUP_REMOVED lines=10> */
[----:B-1----:R-:W-:Y:S02]  /*2e60*/  HADD2.F32 R13, -RZ, R24.H0_H0 ;  /* 0x20000018ff0d7230 */ /* 0x002fe40000004100 */
[----:B------:R-:W-:Y:S01]  /*2e70*/  FFMA.FTZ R28, R29, R15, R28 ;  /* 0x0000000f1d1c7223 */ /* 0x000fe2000001001c */
[----:B------:R-:W-:-:S02]  /*2e80*/  HADD2.F32 R27, -RZ, R34.H0_H0 ;  /* 0x20000022ff1b7230 */ /* 0x000fc40000004100 */
[----:B------:R-:W-:Y:S01]  /*2e90*/  FFMA.FTZ R30, R31, R15, R12 ;  /* 0x0000000f1f1e7223 */ /* 0x000fe2000001000c */
[----:B------:R-:W-:Y:S02]  /*2ea0*/  HADD2.F32 R15, -RZ, R32.H0_H0 ;  /* 0x20000020ff0f7230 */ /* 0x000fe40000004100 */
        /* <DEDUP_REMOVED lines=9> */
[----:B------:R-:W-:Y:S02]  /*2f40*/  HADD2.F32 R36, -RZ, R36.H1_H1 ;  /* 0x30000024ff247230 */ /* 0x000fe40000004100 */
[-C--:B------:R-:W-:Y:S01]  /*2f50*/  FFMA.FTZ R27, R34, R24.reuse, R27 ;  /* 0x00000018221b7223 */ /* 0x080fe2000001001b */
[----:B------:R-:W-:Y:S02]  /*2f60*/  HADD2.F32 R38, -RZ, R38.H1_H1 ;  /* 0x30000026ff267230 */ /* 0x000fe40000004100 */
[-C--:B------:R-:W-:Y:S01]  /*2f70*/  FFMA.FTZ R15, R32, R24.reuse, R15 ;  /* 0x00000018200f7223 */ /* 0x080fe2000001000f */
[----:B------:R-:W-:Y:S02]  /*2f80*/  HADD2.F32 R12, -RZ, R25.H0_H0 ;  /* 0x20000019ff0c7230 */ /* 0x000fe40000004100 */
[----:B------:R-:W-:Y:S01]  /*2f90*/  FFMA.FTZ R29, R36, R24, R29 ;  /* 0x00000018241d7223 */ /* 0x000fe2000001001d */
[----:B------:R-:W-:-:S02]  /*2fa0*/  HADD2.F32 R26, -RZ, R35.H0_H0 ;  /* 0x20000023ff1a7230 */ /* 0x000fc40000004100 */
[----:B------:R-:W-:Y:S01]  /*2fb0*/  FFMA.FTZ R13, R38, R24, R13 ;  /* 0x00000018260d7223 */ /* 0x000fe2000001000d */
[----:B------:R-:W-:Y:S02]  /*2fc0*/  HADD2.F32 R14, -RZ, R33.H0_H0 ;  /* 0x20000021ff0e7230 */ /* 0x000fe40000004100 */
[----:B------:R-:W-:Y:S02]  /*2fd0*/  HADD2.F32 R28, -RZ, R39.H0_H0 ;  /* 0x20000027ff1c7230 */ /* 0x000fe40000004100 */
[-C--:B------:R-:W-:Y:S01]  /*2fe0*/  FFMA.FTZ R24, R26, R12.reuse, R27 ;  /* 0x0000000c1a187223 */ /* 0x080fe2000001001b */
[----:B------:R-:W-:Y:S02]  /*2ff0*/  HADD2.F32 R26, -RZ, R37.H0_H0 ;  /* 0x20000025ff1a7230 */ /* 0x000fe40000004100 */
[----:B------:R-:W-:Y:S01]  /*3000*/  FFMA.FTZ R14, R14, R12, R15 ;  /* 0x0000000c0e0e7223 */ /* 0x000fe2000001000f */
[----:B------:R-:W-:Y:S02]  /*3010*/  HADD2.F32 R25, -RZ, R25.H1_H1 ;  /* 0x30000019ff197230 */ /* 0x000fe40000004100 */
        /* <DEDUP_REMOVED lines=26> */
.L_x_279:
[----:B------:R-:W0:Y:S02]  /*31c0*/  LDC R43, c[0x0][0x23c] ;  /* 0x00008f00ff2b7b82 */ /* 0x000e240000000800 */
[----:B0-----:R-:W-:-:S05]  /*31d0*/  IMAD.WIDE R44, R43, 0x4, R40 ;  /* 0x000000042b2c7825 */ /* 0x001fca00078e0228 */
[----:B------:R-:W2:Y:S02]  /*31e0*/  LDG.E.128.CONSTANT R12, desc[UR6][R44.64] ;  /* 0x000000062c0c7981 */ /* 0x000ea4000c1e9d00 */
[----:B--2---:R-:W-:Y:S02]  /*31f0*/  LOP3.LUT R24, R12, 0xf000f, RZ, 0xc0, !PT ;  /* 0x000f000f0c187812 */ /* 0x004fe400078ec0ff */
[C---:B------:R-:W-:Y:S02]  /*3200*/  LOP3.LUT R30, R14.reuse, 0xf000f, RZ, 0xc0, !PT ;  /* 0x000f000f0e1e7812 */ /* 0x040fe400078ec0ff */
[----:B------:R-:W-:Y:S02]  /*3210*/  LOP3.LUT R46, R14, 0xf000f0, RZ, 0xc0, !PT ;  /* 0x00f000f00e2e7812 */ /* 0x000fe400078ec0ff */
[----:B------:R-:W-:Y:S02]  /*3220*/  SHF.R.U32.HI R25, RZ, 0x8, R12 ;  /* 0x00000008ff197819 */ /* 0x000fe4000001160c */
[----:B------:R-:W-:-:S02]  /*3230*/  SHF.R.U32.HI R14, RZ, 0x8, R14 ;  /* 0x00000008ff0e7819 */ /* 0x000fc4000001160e */
[C---:B------:R-:W-:Y:S02]  /*3240*/  LOP3.LUT R31, R15.reuse, 0xf000f, RZ, 0xc0, !PT ;  /* 0x000f000f0f1f7812 */ /* 0x040fe400078ec0ff */
[----:B------:R-:W-:Y:S02]  /*3250*/  LOP3.LUT R32, R15, 0xf000f0, RZ, 0xc0, !PT ;  /* 0x00f000f00f207812 */ /* 0x000fe400078ec0ff */
[----:B------:R-:W-:Y:S02]  /*3260*/  LOP3.LUT R26, R12, 0xf000f0, RZ, 0xc0, !PT ;  /* 0x00f000f00c1a7812 */ /* 0x000fe400078ec0ff */
[----:B------:R-:W-:Y:S02]  /*3270*/  SHF.R.U32.HI R29, RZ, 0x8, R13 ;  /* 0x00000008ff1d7819 */ /* 0x000fe4000001160d */
[----:B------:R-:W-:Y:S02]  /*3280*/  SHF.R.U32.HI R15, RZ, 0x8, R15 ;  /* 0x00000008ff0f7819 */ /* 0x000fe4000001160f */
[----:B------:R-:W-:-:S02]  /*3290*/  LOP3.LUT R27, R13, 0xf000f, RZ, 0xc0, !PT ;  /* 0x000f000f0d1b7812 */ /* 0x000fc400078ec0ff */
[----:B------:R-:W-:Y:S02]  /*32a0*/  LOP3.LUT R28, R13, 0xf000f0, RZ, 0xc0, !PT ;  /* 0x00f000f00d1c7812 */ /* 0x000fe400078ec0ff */
[----:B------:R-:W-:Y:S02]  /*32b0*/  LOP3.LUT R12, R24, 0x64006400, RZ, 0xfc, !PT ;  /* 0x64006400180c7812 */ /* 0x000fe400078efcff */
[C---:B------:R-:W-:Y:S02]  /*32c0*/  LOP3.LUT R13, R25.reuse, 0xf000f, RZ, 0xc0, !PT ;  /* 0x000f000f190d7812 */ /* 0x040fe400078ec0ff */
[----:B------:R-:W-:Y:S01]  /*32d0*/  LOP3.LUT R34, R25, 0xf000f0, RZ, 0xc0, !PT ;  /* 0x00f000f019227812 */ /* 0x000fe200078ec0ff */
[----:B------:R-:W-:Y:S01]  /*32e0*/  HADD2 R12, R12, -1032, -1032 ;  /* 0xe408e4080c0c7430 */ /* 0x000fe20000000000 */
[C---:B------:R-:W-:Y:S02]  /*32f0*/  LOP3.LUT R36, R14.reuse, 0xf000f, RZ, 0xc0, !PT ;  /* 0x000f000f0e247812 */ /* 0x040fe400078ec0ff */
[----:B------:R-:W-:-:S02]  /*3300*/  LOP3.LUT R24, R14, 0xf000f0, RZ, 0xc0, !PT ;  /* 0x00f000f00e187812 */ /* 0x000fc400078ec0ff */
[----:B------:R-:W-:Y:S02]  /*3310*/  LOP3.LUT R26, R26, 0x64006400, RZ, 0xfc, !PT ;  /* 0x640064001a1a7812 */ /* 0x000fe400078efcff */
[C---:B------:R-:W-:Y:S02]  /*3320*/  LOP3.LUT R25, R29.reuse, 0xf000f, RZ, 0xc0, !PT ;  /* 0x000f000f1d197812 */ /* 0x040fe400078ec0ff */
[----:B------:R-:W-:Y:S02]  /*3330*/  LOP3.LUT R42, R29, 0xf000f0, RZ, 0xc0, !PT ;  /* 0x00f000f01d2a7812 */ /* 0x000fe400078ec0ff */
[C---:B------:R-:W-:Y:S02]  /*3340*/  LOP3.LUT R38, R15.reuse, 0xf000f, RZ, 0xc0, !PT ;  /* 0x000f000f0f267812 */ /* 0x040fe400078ec0ff */
        /* <DEDUP_REMOVED lines=32> */
[----:B------:R-:W-:Y:S02]  /*3550*/  HADD2.F32 R47, -RZ, R12.H0_H0 ;  /* 0x2000000cff2f7230 */ /* 0x000fe40000004100 */
[----:B------:R-:W-:Y:S01]  /*3560*/  HADD2.F32 R53, -RZ, R26.H0_H0 ;  /* 0x2000001aff357230 */ /* 0x000fe20000004100 */
[----:B------:R-:W1:Y:S01]  /*3570*/  LDS.64 R24, [UR4+0x18] ;  /* 0x00001804ff187984 */ /* 0x000e620008000a00 */
[--C-:B0-----:R-:W-:Y:S02]  /*3580*/  HADD2.F32 R42, -RZ, R14.reuse.H0_H0 ;  /* 0x2000000eff2a7230 */ /* 0x101fe40000004100 */
[----:B------:R-:W-:Y:S02]  /*3590*/  HADD2.F32 R46, -RZ, R14.H1_H1 ;  /* 0x3000000eff2e7230 */ /* 0x000fe40000004100 */
[----:B------:R-:W-:Y:S02]  /*35a0*/  HADD2.F32 R14, -RZ, R15.H0_H0 ;  /* 0x2000000fff0e7230 */ /* 0x000fe40000004100 */
[----:B------:R-:W-:Y:S01]  /*35b0*/  FFMA.FTZ R48, R47, R42, RZ ;  /* 0x0000002a2f307223 */ /* 0x000fe200000100ff */
[----:B------:R-:W-:-:S02]  /*35c0*/  HADD2.F32 R47, -RZ, R12.H1_H1 ;  /* 0x3000000cff2f7230 */ /* 0x000fc40000004100 */
[----:B------:R-:W-:Y:S01]  /*35d0*/  FFMA.FTZ R53, R42, R53, RZ ;  /* 0x000000352a357223 */ /* 0x000fe200000100ff */
[----:B-1----:R-:W-:Y:S02]  /*35e0*/  HADD2.F32 R51, -RZ, R25.H1_H1 ;  /* 0x30000019ff337230 */ /* 0x002fe40000004100 */
[----:B------:R-:W-:Y:S01]  /*35f0*/  FFMA.FTZ R47, R47, R46, R48 ;  /* 0x0000002e2f2f7223 */ /* 0x000fe20000010030 */
[----:B------:R-:W-:-:S05]  /*3600*/  HADD2.F32 R48, -RZ, R13.H0_H0 ;  /* 0x2000000dff307230 */ /* 0x000fca0000004100 */
[----:B------:R-:W-:Y:S01]  /*3610*/  FFMA.FTZ R49, R48, R14, R47 ;  /* 0x0000000e30317223 */ /* 0x000fe2000001002f */
[----:B------:R-:W-:Y:S02]  /*3620*/  HADD2.F32 R47, -RZ, R15.H1_H1 ;  /* 0x3000000fff2f7230 */ /* 0x000fe40000004100 */
[----:B------:R-:W-:Y:S02]  /*3630*/  HADD2.F32 R48, -RZ, R13.H1_H1 ;  /* 0x3000000dff307230 */ /* 0x000fe40000004100 */
[----:B------:R-:W-:-:S03]  /*3640*/  HADD2.F32 R15, -RZ, R24.H0_H0 ;  /* 0x20000018ff0f7230 */ /* 0x000fc60000004100 */
        /* <DEDUP_REMOVED lines=9> */
[----:B------:R-:W-:-:S05]  /*36e0*/  HADD2.F32 R49, -RZ, R33.H1_H1 ;  /* 0x30000021ff317230 */ /* 0x000fca0000004100 */
[----:B------:R-:W-:Y:S01]  /*36f0*/  FFMA.FTZ R49, R49, R51, R50 ;  /* 0x0000003331317223 */ /* 0x000fe20000010032 */
[----:B------:R-:W-:-:S05]  /*3700*/  HADD2.F32 R50, -RZ, R0.H0_H0 ;  /* 0x20000000ff327230 */ /* 0x000fca0000004100 */
[----:B------:R-:W-:Y:S01]  /*3710*/  FMUL.FTZ R25, R50, R49 ;  /* 0x0000003132197220 */ /* 0x000fe20000410000 */
[----:B------:R-:W-:Y:S02]  /*3720*/  HADD2.F32 R49, -RZ, R26.H1_H1 ;  /* 0x3000001aff317230 */ /* 0x000fe40000004100 */
[----:B------:R-:W-:Y:S02]  /*3730*/  HADD2.F32 R50, -RZ, R34.H0_H0 ;  /* 0x20000022ff327230 */ /* 0x000fe40000004100 */
[----:B------:R-:W-:Y:S01]  /*3740*/  F2FP.F16.F32.PACK_AB R25, RZ, R25 ;  /* 0x00000019ff19723e */ /* 0x000fe200000000ff */
[----:B------:R-:W-:Y:S01]  /*3750*/  FFMA.FTZ R53, R46, R49, R53 ;  /* 0x000000312e357223 */ /* 0x000fe20000010035 */
[----:B------:R-:W-:-:S05]  /*3760*/  HADD2.F32 R49, -RZ, R27.H0_H0 ;  /* 0x2000001bff317230 */ /* 0x000fca0000004100 */
[----:B------:R-:W-:Y:S01]  /*3770*/  FFMA.FTZ R52, R14, R49, R53 ;  /* 0x000000310e347223 */ /* 0x000fe20000010035 */
[----:B------:R-:W-:-:S05]  /*3780*/  HADD2.F32 R49, -RZ, R27.H1_H1 ;  /* 0x3000001bff317230 */ /* 0x000fca0000004100 */
[----:B------:R-:W-:Y:S01]  /*3790*/  FFMA.FTZ R52, R47, R49, R52 ;  /* 0x000000312f347223 */ /* 0x000fe20000010034 */
[----:B------:R-:W-:-:S03]  /*37a0*/  HADD2.F32 R49, -RZ, R34.H1_H1 ;  /* 0x30000022ff317230 */ /* 0x000fc60000004100 */
[----:B------:R-:W-:-:S04]  /*37b0*/  FFMA.FTZ R53, R15, R50, R52 ;  /* 0x000000320f357223 */ /* 0x000fc80000010034 */
[----:B------:R-:W-:Y:S01]  /*37c0*/  FFMA.FTZ R53, R48, R49, R53 ;  /* 0x0000003130357223 */ /* 0x000fe20000010035 */
[----:B------:R-:W-:-:S05]  /*37d0*/  HADD2.F32 R49, -RZ, R35.H0_H0 ;  /* 0x20000023ff317230 */ /* 0x000fca0000004100 */
[----:B------:R-:W-:Y:S01]  /*37e0*/  FFMA.FTZ R50, R24, R49, R53 ;  /* 0x0000003118327223 */ /* 0x000fe20000010035 */
[----:B------:R-:W-:-:S05]  /*37f0*/  HADD2.F32 R49, -RZ, R35.H1_H1 ;  /* 0x30000023ff317230 */ /* 0x000fca0000004100 */
[----:B------:R-:W-:Y:S01]  /*3800*/  FFMA.FTZ R49, R51, R49, R50 ;  /* 0x0000003133317223 */ /* 0x000fe20000010032 */
[----:B------:R-:W-:-:S05]  /*3810*/  HADD2.F32 R50, -RZ, R0.H1_H1 ;  /* 0x30000000ff327230 */ /* 0x000fca0000004100 */
[----:B------:R-:W-:-:S05]  /*3820*/  FMUL.FTZ R49, R50, R49 ;  /* 0x0000003132317220 */ /* 0x000fca0000410000 */
[----:B------:R-:W-:-:S04]  /*3830*/  F2FP.F16.F32.PACK_AB R49, RZ, R49 ;  /* 0x00000031ff31723e */ /* 0x000fc800000000ff */
[----:B------:R-:W-:Y:S01]  /*3840*/  PRMT R25, R25, 0x5410, R49 ;  /* 0x0000541019197816 */ /* 0x000fe20000000031 */
[----:B------:R-:W-:-:S05]  /*3850*/  HADD2.F32 R49, -RZ, R28.H0_H0 ;  /* 0x2000001cff317230 */ /* 0x000fca0000004100 */
[----:B------:R-:W-:Y:S01]  /*3860*/  HFMA2.MMA R19, R25, 1, 1, R19 ;  /* 0x3c003c0019137835 */ /* 0x000fe20000000013 */
[----:B------:R-:W-:Y:S02]  /*3870*/  HADD2.F32 R25, -RZ, R30.H0_H0 ;  /* 0x2000001eff197230 */ /* 0x000fe40000004100 */
[----:B------:R-:W-:-:S03]  /*3880*/  FFMA.FTZ R49, R42, R49, RZ ;  /* 0x000000312a317223 */ /* 0x000fc600000100ff */
[----:B------:R-:W-:Y:S01]  /*3890*/  FFMA.FTZ R25, R42, R25, RZ ;  /* 0x000000192a197223 */ /* 0x000fe200000100ff */
[----:B------:R-:W-:-:S05]  /*38a0*/  HADD2.F32 R42, -RZ, R28.H1_H1 ;  /* 0x3000001cff2a7230 */ /* 0x000fca0000004100 */
[----:B------:R-:W-:Y:S01]  /*38b0*/  FFMA.FTZ R49, R46, R42, R49 ;  /* 0x0000002a2e317223 */ /* 0x000fe20000010031 */
[----:B------:R-:W-:-:S05]  /*38c0*/  HADD2.F32 R42, -RZ, R30.H1_H1 ;  /* 0x3000001eff2a7230 */ /* 0x000fca0000004100 */
[----:B------:R-:W-:Y:S01]  /*38d0*/  FFMA.FTZ R25, R46, R42, R25 ;  /* 0x0000002a2e197223 */ /* 0x000fe20000010019 */
[----:B------:R-:W-:Y:S02]  /*38e0*/  HADD2.F32 R42, -RZ, R29.H0_H0 ;  /* 0x2000001dff2a7230 */ /* 0x000fe40000004100 */
[----:B------:R-:W-:-:S03]  /*38f0*/  HADD2.F32 R46, -RZ, R31.H0_H0 ;  /* 0x2000001fff2e7230 */ /* 0x000fc60000004100 */
[C---:B------:R-:W-:Y:S02]  /*3900*/  FFMA.FTZ R42, R14.reuse, R42, R49 ;  /* 0x0000002a0e2a7223 */ /* 0x040fe40000010031 */
[----:B------:R-:W-:Y:S01]  /*3910*/  FFMA.FTZ R25, R14, R46, R25 ;  /* 0x0000002e0e197223 */ /* 0x000fe20000010019 */
[----:B------:R-:W-:Y:S02]  /*3920*/  HADD2.F32 R14, -RZ, R29.H1_H1 ;  /* 0x3000001dff0e7230 */ /* 0x000fe40000004100 */
[----:B------:R-:W-:-:S03]  /*3930*/  HADD2.F32 R46, -RZ, R31.H1_H1 ;  /* 0x3000001fff2e7230 */ /* 0x000fc60000004100 */
[C---:B------:R-:W-:Y:S01]  /*3940*/  FFMA.FTZ R42, R47.reuse, R14, R42 ;  /* 0x0000000e2f2a7223 */ /* 0x040fe2000001002a */
[----:B------:R-:W-:Y:S02]  /*3950*/  HADD2.F32 R14, -RZ, R36.H0_H0 ;  /* 0x20000024ff0e7230 */ /* 0x000fe40000004100 */
[----:B------:R-:W-:Y:S01]  /*3960*/  FFMA.FTZ R46, R47, R46, R25 ;  /* 0x0000002e2f2e7223 */ /* 0x000fe20000010019 */
[--C-:B------:R-:W-:Y:S02]  /*3970*/  HADD2.F32 R47, -RZ, R38.reuse.H0_H0 ;  /* 0x20000026ff2f7230 */ /* 0x100fe40000004100 */
[C---:B------:R-:W-:Y:S01]  /*3980*/  FFMA.FTZ R25, R15.reuse, R14, R42 ;  /* 0x0000000e0f197223 */ /* 0x040fe2000001002a */
[----:B------:R-:W-:Y:S02]  /*3990*/  HADD2.F32 R14, -RZ, R37.H0_H0 ;  /* 0x20000025ff0e7230 */ /* 0x000fe40000004100 */
[----:B------:R-:W-:Y:S01]  /*39a0*/  FFMA.FTZ R46, R15, R47, R46 ;  /* 0x0000002f0f2e7223 */ /* 0x000fe2000001002e */
[----:B------:R-:W-:-:S02]  /*39b0*/  HADD2.F32 R47, -RZ, R38.H1_H1 ;  /* 0x30000026ff2f7230 */ /* 0x000fc40000004100 */
[----:B------:R-:W-:-:S03]  /*39c0*/  HADD2.F32 R15, -RZ, R36.H1_H1 ;  /* 0x30000024ff0f7230 */ /* 0x000fc60000004100 */
[C---:B------:R-:W-:Y:S01]  /*39d0*/  FFMA.FTZ R47, R48.reuse, R47, R46 ;  /* 0x0000002f302f7223 */ /* 0x040fe2000001002e */
[----:B------:R-:W-:Y:S02]  /*39e0*/  HADD2.F32 R46, -RZ, R39.H0_H0 ;  /* 0x20000027ff2e7230 */ /* 0x000fe40000004100 */
[----:B------:R-:W-:Y:S01]  /*39f0*/  FFMA.FTZ R15, R48, R15, R25 ;  /* 0x0000000f300f7223 */ /* 0x000fe20000010019 */
[----:B------:R-:W-:-:S03]  /*3a00*/  HADD2.F32 R25, -RZ, R2.H1_H1 ;  /* 0x30000002ff197230 */ /* 0x000fc60000004100 */
[C---:B------:R-:W-:Y:S01]  /*3a10*/  FFMA.FTZ R42, R24.reuse, R14, R15 ;  /* 0x0000000e182a7223 */ /* 0x040fe2000001000f */
[----:B------:R-:W-:Y:S01]  /*3a20*/  FFMA.FTZ R47, R24, R46, R47 ;  /* 0x0000002e182f7223 */ /* 0x000fe2000001002f */
[----:B------:R-:W-:Y:S02]  /*3a30*/  HADD2.F32 R14, -RZ, R37.H1_H1 ;  /* 0x30000025ff0e7230 */ /* 0x000fe40000004100 */
[----:B------:R-:W-:Y:S02]  /*3a40*/  HADD2.F32 R24, -RZ, R39.H1_H1 ;  /* 0x30000027ff187230 */ /* 0x000fe40000004100 */
[----:B------:R-:W-:Y:S02]  /*3a50*/  HADD2.F32 R15, -RZ, R2.H0_H0 ;  /* 0x20000002ff0f7230 */ /* 0x000fe40000004100 */
[C---:B------:R-:W-:Y:S01]  /*3a60*/  FFMA.FTZ R14, R51.reuse, R14, R42 ;  /* 0x0000000e330e7223 */ /* 0x040fe2000001002a */
[----:B------:R-:W-:-:S03]  /*3a70*/  FFMA.FTZ R24, R51, R24, R47 ;  /* 0x0000001833187223 */ /* 0x000fc6000001002f */
[----:B------:R-:W-:Y:S01]  /*3a80*/  FMUL.FTZ R14, R15, R14 ;  /* 0x0000000e0f0e7220 */ /* 0x000fe20000410000 */
[----:B------:R-:W-:-:S04]  /*3a90*/  FMUL.FTZ R24, R25, R24 ;  /* 0x0000001819187220 */ /* 0x000fc80000410000 */
[----:B------:R-:W-:Y:S02]  /*3aa0*/  F2FP.F16.F32.PACK_AB R14, RZ, R14 ;  /* 0x0000000eff0e723e */ /* 0x000fe400000000ff */
[----:B------:R-:W-:-:S04]  /*3ab0*/  F2FP.F16.F32.PACK_AB R24, RZ, R24 ;  /* 0x00000018ff18723e */ /* 0x000fc800000000ff */
[----:B------:R-:W-:-:S06]  /*3ac0*/  PRMT R14, R14, 0x5410, R24 ;  /* 0x000054100e0e7816 */ /* 0x000fcc0000000018 */
[----:B------:R-:W-:-:S11]  /*3ad0*/  HFMA2.MMA R18, R14, 1, 1, R18 ;  /* 0x3c003c000e127835 */ /* 0x000fd60000000012 */
.L_x_282:
[----:B------:R-:W-:Y:S05]  /*3ae0*/  @!P3 BRA `(.L_x_283) ;  /* 0x00000010005cb947 */ /* 0x000fea0003800000 */
[----:B------:R-:W-:Y:S02]  /*3af0*/  PRMT R14, R5, 0x9910, RZ ;  /* 0x00009910050e7816 */ /* 0x000fe400000000ff */
[----:B------:R-:W-:Y:S02]  /*3b00*/  ISETP.GE.AND P5, PT, R7, 0x3, PT ;  /* 0x000000030700780c */ /* 0x000fe40003fa6270 */
[----:B------:R-:W-:-:S13]  /*3b10*/  ISETP.NE.AND P4, PT, R14, RZ, PT ;  /* 0x000000ff0e00720c */ /* 0x000fda0003f85270 */
[----:B------:R-:W-:Y:S05]  /*3b20*/  @!P4 BRA `(.L_x_284) ;  /* 0x000000040068c947 */ /* 0x000fea0003800000 */
[----:B------:R-:W0:Y:S01]  /*3b30*/  LDS.64 R14, [UR4+0x90] ;  /* 0x00009004ff0e7984 */ /* 0x000e220008000a00 */
[--C-:B------:R-:W-:Y:S02]  /*3b40*/  HADD2.F32 R47, -RZ, R12.reuse.H0_H0 ;  /* 0x2000000cff2f7230 */ /* 0x100fe40000004100 */
[----:B------:R-:W-:Y:S01]  /*3b50*/  HADD2.F32 R46, -RZ, R12.H1_H1 ;  /* 0x3000000cff2e7230 */ /* 0x000fe20000004100 */
[----:B------:R-:W1:Y:S01]  /*3b60*/  LDS.64 R24, [UR4+0x98] ;  /* 0x00009804ff187984 */ /* 0x000e620008000a00 */
[----:B------:R-:W-:Y:S02]  /*3b70*/  HADD2.F32 R48, -RZ, R13.H0_H0 ;  /* 0x2000000dff307230 */ /* 0x000fe40000004100 */
[--C-:B------:R-:W-:Y:S02]  /*3b80*/  HADD2.F32 R49, -RZ, R32.reuse.H0_H0 ;  /* 0x20000020ff317230 */ /* 0x100fe40000004100 */
[----:B------:R-:W-:Y:S02]  /*3b90*/  HADD2.F32 R50, -RZ, R32.H1_H1 ;  /* 0x30000020ff327230 */ /* 0x000fe40000004100 */
[----:B0-----:R-:W-:-:S02]  /*3ba0*/  HADD2.F32 R42, -RZ, R14.H0_H0 ;  /* 0x2000000eff2a7230 */ /* 0x001fc40000004100 */
[----:B------:R-:W-:Y:S02]  /*3bb0*/  HADD2.F32 R14, -RZ, R14.H1_H1 ;  /* 0x3000000eff0e7230 */ /* 0x000fe40000004100 */
[----:B-1----:R-:W-:Y:S02]  /*3bc0*/  HADD2.F32 R51, -RZ, R25.H1_H1 ;  /* 0x30000019ff337230 */ /* 0x002fe40000004100 */
[----:B------:R-:W-:-:S04]  /*3bd0*/  FFMA.FTZ R47, R47, R42, RZ ;  /* 0x0000002a2f2f7223 */ /* 0x000fc800000100ff */
[----:B------:R-:W-:Y:S01]  /*3be0*/  FFMA.FTZ R47, R46, R14, R47 ;  /* 0x0000000e2e2f7223 */ /* 0x000fe2000001002f */
[----:B------:R-:W-:-:S05]  /*3bf0*/  HADD2.F32 R46, -RZ, R15.H0_H0 ;  /* 0x2000000fff2e7230 */ /* 0x000fca0000004100 */
[----:B------:R-:W-:Y:S01]  /*3c00*/  FFMA.FTZ R48, R48, R46, R47 ;  /* 0x0000002e30307223 */ /* 0x000fe2000001002f */
[----:B------:R-:W-:Y:S02]  /*3c10*/  HADD2.F32 R47, -RZ, R15.H1_H1 ;  /* 0x3000000fff2f7230 */ /* 0x000fe40000004100 */
[----:B------:R-:W-:-:S05]  /*3c20*/  HADD2.F32 R15, -RZ, R13.H1_H1 ;  /* 0x3000000dff0f7230 */ /* 0x000fca0000004100 */
[----:B------:R-:W-:Y:S01]  /*3c30*/  FFMA.FTZ R48, R15, R47, R48 ;  /* 0x0000002f0f307223 */ /* 0x000fe20000010030 */
[----:B------:R-:W-:-:S05]  /*3c40*/  HADD2.F32 R15, -RZ, R24.H0_H0 ;  /* 0x20000018ff0f7230 */ /* 0x000fca0000004100 */
[----:B------:R-:W-:Y:S01]  /*3c50*/  FFMA.FTZ R49, R49, R15, R48 ;  /* 0x0000000f31317223 */ /* 0x000fe20000010030 */
        /* <DEDUP_REMOVED lines=9> */
[----:B------:R-:W-:-:S04]  /*3cf0*/  HADD2.F32 R49, -RZ, R26.H0_H0 ;  /* 0x2000001aff317230 */ /* 0x000fc80000004100 */
[----:B------:R-:W-:Y:S01]  /*3d00*/  F2FP.F16.F32.PACK_AB R25, RZ, R25 ;  /* 0x00000019ff19723e */ /* 0x000fe200000000ff */
[----:B------:R-:W-:Y:S01]  /*3d10*/  FFMA.FTZ R50, R49, R42, RZ ;  /* 0x0000002a31327223 */ /* 0x000fe200000100ff */
[----:B------:R-:W-:-:S05]  /*3d20*/  HADD2.F32 R49, -RZ, R26.H1_H1 ;  /* 0x3000001aff317230 */ /* 0x000fca0000004100 */
[----:B------:R-:W-:Y:S01]  /*3d30*/  FFMA.FTZ R50, R49, R14, R50 ;  /* 0x0000000e31327223 */ /* 0x000fe20000010032 */
[----:B------:R-:W-:-:S05]  /*3d40*/  HADD2.F32 R49, -RZ, R27.H0_H0 ;  /* 0x2000001bff317230 */ /* 0x000fca0000004100 */
[----:B------:R-:W-:Y:S01]  /*3d50*/  FFMA.FTZ R49, R49, R46, R50 ;  /* 0x0000002e31317223 */ /* 0x000fe20000010032 */
        /* <DEDUP_REMOVED lines=25> */
[-C--:B------:R-:W-:Y:S01]  /*3ef0*/  FFMA.FTZ R14, R14, R46.reuse, R49 ;  /* 0x0000002e0e0e7223 */ /* 0x080fe20000010031 */
[----:B------:R-:W-:Y:S02]  /*3f00*/  HADD2.F32 R49, -RZ, R31.H1_H1 ;  /* 0x3000001fff317230 */ /* 0x000fe40000004100 */
[----:B------:R-:W-:Y:S01]  /*3f10*/  FFMA.FTZ R46, R42, R46, R25 ;  /* 0x0000002e2a2e7223 */ /* 0x000fe20000010019 */
[----:B------:R-:W-:Y:S02]  /*3f20*/  HADD2.F32 R25, -RZ, R29.H1_H1 ;  /* 0x3000001dff197230 */ /* 0x000fe40000004100 */
[----:B------:R-:W-:Y:S02]  /*3f30*/  HADD2.F32 R42, -RZ, R38.H1_H1 ;  /* 0x30000026ff2a7230 */ /* 0x000fe40000004100 */
[-C--:B------:R-:W-:Y:S01]  /*3f40*/  FFMA.FTZ R46, R49, R47.reuse, R46 ;  /* 0x0000002f312e7223 */ /* 0x080fe2000001002e */
[----:B------:R-:W-:Y:S01]  /*3f50*/  FFMA.FTZ R14, R25, R47, R14 ;  /* 0x0000002f190e7223 */ /* 0x000fe2000001000e */
[----:B------:R-:W-:-:S02]  /*3f60*/  HADD2.F32 R25, -RZ, R36.H0_H0 ;  /* 0x20000024ff197230 */ /* 0x000fc40000004100 */
[----:B------:R-:W-:-:S03]  /*3f70*/  HADD2.F32 R47, -RZ, R38.H0_H0 ;  /* 0x20000026ff2f7230 */ /* 0x000fc60000004100 */
[-C--:B------:R-:W-:Y:S01]  /*3f80*/  FFMA.FTZ R25, R25, R15.reuse, R14 ;  /* 0x0000000f19197223 */ /* 0x080fe2000001000e */
[----:B------:R-:W-:Y:S02]  /*3f90*/  HADD2.F32 R14, -RZ, R36.H1_H1 ;  /* 0x30000024ff0e7230 */ /* 0x000fe40000004100 */
[----:B------:R-:W-:-:S03]  /*3fa0*/  FFMA.FTZ R15, R47, R15, R46 ;  /* 0x0000000f2f0f7223 */ /* 0x000fc6000001002e */
[-C--:B------:R-:W-:Y:S01]  /*3fb0*/  FFMA.FTZ R25, R14, R48.reuse, R25 ;  /* 0x000000300e197223 */ /* 0x080fe20000010019 */
[----:B------:R-:W-:Y:S01]  /*3fc0*/  FFMA.FTZ R15, R42, R48, R15 ;  /* 0x000000302a0f7223 */ /* 0x000fe2000001000f */
[----:B------:R-:W-:Y:S02]  /*3fd0*/  HADD2.F32 R14, -RZ, R37.H0_H0 ;  /* 0x20000025ff0e7230 */ /* 0x000fe40000004100 */
[----:B------:R-:W-:-:S03]  /*3fe0*/  HADD2.F32 R42, -RZ, R39.H0_H0 ;  /* 0x20000027ff2a7230 */ /* 0x000fc60000004100 */
[-C--:B------:R-:W-:Y:S01]  /*3ff0*/  FFMA.FTZ R14, R14, R24.reuse, R25 ;  /* 0x000000180e0e7223 */ /* 0x080fe20000010019 */
[----:B------:R-:W-:Y:S02]  /*4000*/  HADD2.F32 R25, -RZ, R39.H1_H1 ;  /* 0x30000027ff197230 */ /* 0x000fe40000004100 */
[----:B------:R-:W-:Y:S01]  /*4010*/  FFMA.FTZ R24, R42, R24, R15 ;  /* 0x000000182a187223 */ /* 0x000fe2000001000f */
[----:B------:R-:W-:-:S03]  /*4020*/  HADD2.F32 R15, -RZ, R37.H1_H1 ;  /* 0x30000025ff0f7230 */ /* 0x000fc60000004100 */
[-C--:B------:R-:W-:Y:S01]  /*4030*/  FFMA.FTZ R24, R25, R51.reuse, R24 ;  /* 0x0000003319187223 */ /* 0x080fe20000010018 */
[--C-:B------:R-:W-:Y:S02]  /*4040*/  HADD2.F32 R25, -RZ, R2.reuse.H1_H1 ;  /* 0x30000002ff197230 */ /* 0x100fe40000004100 */
[----:B------:R-:W-:Y:S01]  /*4050*/  FFMA.FTZ R14, R15, R51, R14 ;  /* 0x000000330f0e7223 */ /* 0x000fe2000001000e */
[----:B------:R-:W-:Y:S02]  /*4060*/  HADD2.F32 R15, -RZ, R2.H0_H0 ;  /* 0x20000002ff0f7230 */ /* 0x000fe40000004100 */
[----:B------:R-:W-:-:S03]  /*4070*/  FMUL.FTZ R24, R25, R24 ;  /* 0x0000001819187220 */ /* 0x000fc60000410000 */
[----:B------:R-:W-:Y:S02]  /*4080*/  FMUL.FTZ R14, R15, R14 ;  /* 0x0000000e0f0e7220 */ /* 0x000fe40000410000 */
[----:B------:R-:W-:-:S03]  /*4090*/  F2FP.F16.F32.PACK_AB R24, RZ, R24 ;  /* 0x00000018ff18723e */ /* 0x000fc600000000ff */
[----:B------:R-:W-:-:S04]  /*40a0*/  F2FP.F16.F32.PACK_AB R14, RZ, R14 ;  /* 0x0000000eff0e723e */ /* 0x000fc800000000ff */
[----:B------:R-:W-:-:S06]  /*40b0*/  PRMT R14, R14, 0x5410, R24 ;  /* 0x000054100e0e7816 */ /* 0x000fcc0000000018 */
[----:B------:R-:W-:-:S11]  /*40c0*/  HFMA2.MMA R16, R14, 1, 1, R16 ;  /* 0x3c003c000e107835 */ /* 0x000fd60000000010 */
.L_x_284:
[----:B------:R-:W-:Y:S05]  /*40d0*/  @!P5 BRA `(.L_x_283) ;  /* 0x0000000800e0d947 */ /* 0x000fea0003800000 */
[----:B------:R-:W-:-:S04]  /*40e0*/  PRMT R14, R4, 0x9910, RZ ;  /* 0x00009910040e7816 */ /* 0x000fc800000000ff */
        /* <DEDUP_REMOVED lines=92> */
.L_x_285:
[----:B------:R-:W-:Y:S05]  /*46b0*/  @P0 BRA `(.L_x_283) ;  /* 0x0000000400680947 */ /* 0x000fea0003800000 */
[----:B------:R-:W0:Y:S01]  /*46c0*/  LDS.64 R24, [UR4+0x190] ;  /* 0x00019004ff187984 */ /* 0x000e220008000a00 */
[----:B------:R-:W-:Y:S02]  /*46d0*/  HADD2.F32 R47, -RZ, R12.H0_H0 ;  /* 0x2000000cff2f7230 */ /* 0x000fe40000004100 */
[----:B------:R-:W-:Y:S01]  /*46e0*/  HADD2.F32 R48, -RZ, R26.H0_H0 ;  /* 0x2000001aff307230 */ /* 0x000fe20000004100 */
[----:B------:R-:W1:Y:S01]  /*46f0*/  LDS.64 R14, [UR4+0x198] ;  /* 0x00019804ff0e7984 */ /* 0x000e620008000a00 */
[----:B------:R-:W-:Y:S02]  /*4700*/  HADD2.F32 R46, -RZ, R28.H0_H0 ;  /* 0x2000001cff2e7230 */ /* 0x000fe40000004100 */
[----:B------:R-:W-:Y:S02]  /*4710*/  HADD2.F32 R42, -RZ, R30.H0_H0 ;  /* 0x2000001eff2a7230 */ /* 0x000fe40000004100 */
[----:B------:R-:W-:Y:S02]  /*4720*/  HADD2.F32 R51, -RZ, R26.H1_H1 ;  /* 0x3000001aff337230 */ /* 0x000fe40000004100 */
[----:B------:R-:W-:-:S02]  /*4730*/  HADD2.F32 R12, -RZ, R12.H1_H1 ;  /* 0x3000000cff0c7230 */ /* 0x000fc40000004100 */
[----:B------:R-:W-:Y:S02]  /*4740*/  HADD2.F32 R53, -RZ, R30.H1_H1 ;  /* 0x3000001eff357230 */ /* 0x000fe40000004100 */
[--C-:B------:R-:W-:Y:S02]  /*4750*/  HADD2.F32 R26, -RZ, R35.reuse.H0_H0 ;  /* 0x20000023ff1a7230 */ /* 0x100fe40000004100 */
[----:B------:R-:W-:Y:S02]  /*4760*/  HADD2.F32 R35, -RZ, R35.H1_H1 ;  /* 0x30000023ff237230 */ /* 0x000fe40000004100 */
[----:B0-----:R-:W-:-:S05]  /*4770*/  HADD2.F32 R49, -RZ, R24.H0_H0 ;  /* 0x20000018ff317230 */ /* 0x001fca0000004100 */
[-C--:B------:R-:W-:Y:S01]  /*4780*/  FFMA.FTZ R47, R47, R49.reuse, RZ ;  /* 0x000000312f2f7223 */ /* 0x080fe200000100ff */
[-C--:B------:R-:W-:Y:S01]  /*4790*/  FFMA.FTZ R48, R48, R49.reuse, RZ ;  /* 0x0000003130307223 */ /* 0x080fe200000100ff */
[-C--:B------:R-:W-:Y:S01]  /*47a0*/  FFMA.FTZ R46, R46, R49.reuse, RZ ;  /* 0x000000312e2e7223 */ /* 0x080fe200000100ff */
[----:B------:R-:W-:Y:S01]  /*47b0*/  FFMA.FTZ R42, R42, R49, RZ ;  /* 0x000000312a2a7223 */ /* 0x000fe200000100ff */
[----:B------:R-:W-:Y:S02]  /*47c0*/  HADD2.F32 R49, -RZ, R24.H1_H1 ;  /* 0x30000018ff317230 */ /* 0x000fe40000004100 */
[--C-:B------:R-:W-:Y:S02]  /*47d0*/  HADD2.F32 R24, -RZ, R32.reuse.H0_H0 ;  /* 0x20000020ff187230 */ /* 0x100fe40000004100 */
[----:B------:R-:W-:Y:S02]  /*47e0*/  HADD2.F32 R32, -RZ, R32.H1_H1 ;  /* 0x30000020ff207230 */ /* 0x000fe40000004100 */
[----:B------:R-:W-:Y:S01]  /*47f0*/  FFMA.FTZ R48, R51, R49, R48 ;  /* 0x0000003133307223 */ /* 0x000fe20000010030 */
[----:B------:R-:W-:-:S02]  /*4800*/  HADD2.F32 R51, -RZ, R28.H1_H1 ;  /* 0x3000001cff337230 */ /* 0x000fc40000004100 */
[-C--:B------:R-:W-:Y:S01]  /*4810*/  FFMA.FTZ R47, R12, R49.reuse, R47 ;  /* 0x000000310c2f7223 */ /* 0x080fe2000001002f */
[-C--:B------:R-:W-:Y:S01]  /*4820*/  FFMA.FTZ R42, R53, R49.reuse, R42 ;  /* 0x00000031352a7223 */ /* 0x080fe2000001002a */
[----:B------:R-:W-:Y:S02]  /*4830*/  HADD2.F32 R12, -RZ, R13.H0_H0 ;  /* 0x2000000dff0c7230 */ /* 0x000fe40000004100 */
[----:B------:R-:W-:Y:S01]  /*4840*/  FFMA.FTZ R46, R51, R49, R46 ;  /* 0x00000031332e7223 */ /* 0x000fe2000001002e */
[----:B------:R-:W-:Y:S02]  /*4850*/  HADD2.F32 R49, -RZ, R25.H0_H0 ;  /* 0x20000019ff317230 */ /* 0x000fe40000004100 */
[----:B------:R-:W-:Y:S02]  /*4860*/  HADD2.F32 R51, -RZ, R27.H0_H0 ;  /* 0x2000001bff337230 */ /* 0x000fe40000004100 */
[----:B------:R-:W-:Y:S02]  /*4870*/  HADD2.F32 R53, -RZ, R29.H0_H0 ;  /* 0x2000001dff357230 */ /* 0x000fe40000004100 */
[----:B------:R-:W-:Y:S01]  /*4880*/  FFMA.FTZ R12, R12, R49, R47 ;  /* 0x000000310c0c7223 */ /* 0x000fe2000001002f */
[----:B------:R-:W-:-:S02]  /*4890*/  HADD2.F32 R47, -RZ, R31.H0_H0 ;  /* 0x2000001fff2f7230 */ /* 0x000fc40000004100 */
[-C--:B------:R-:W-:Y:S01]  /*48a0*/  FFMA.FTZ R48, R51, R49.reuse, R48 ;  /* 0x0000003133307223 */ /* 0x080fe20000010030 */
[----:B------:R-:W-:Y:S02]  /*48b0*/  HADD2.F32 R25, -RZ, R25.H1_H1 ;  /* 0x30000019ff197230 */ /* 0x000fe40000004100 */
[-C--:B------:R-:W-:Y:S01]  /*48c0*/  FFMA.FTZ R46, R53, R49.reuse, R46 ;  /* 0x00000031352e7223 */ /* 0x080fe2000001002e */
[----:B------:R-:W-:Y:S02]  /*48d0*/  HADD2.F32 R13, -RZ, R13.H1_H1 ;  /* 0x3000000dff0d7230 */ /* 0x000fe40000004100 */
[----:B------:R-:W-:Y:S01]  /*48e0*/  FFMA.FTZ R42, R47, R49, R42 ;  /* 0x000000312f2a7223 */ /* 0x000fe2000001002a */
[----:B------:R-:W-:Y:S02]  /*48f0*/  HADD2.F32 R27, -RZ, R27.H1_H1 ;  /* 0x3000001bff1b7230 */ /* 0x000fe40000004100 */
[----:B------:R-:W-:Y:S02]  /*4900*/  HADD2.F32 R29, -RZ, R29.H1_H1 ;  /* 0x3000001dff1d7230 */ /* 0x000fe40000004100 */
[----:B------:R-:W-:Y:S01]  /*4910*/  FFMA.FTZ R13, R13, R25, R12 ;  /* 0x000000190d0d7223 */ /* 0x000fe2000001000c */
[----:B------:R-:W-:-:S02]  /*4920*/  HADD2.F32 R31, -RZ, R31.H1_H1 ;  /* 0x3000001fff1f7230 */ /* 0x000fc40000004100 */
[-C--:B------:R-:W-:Y:S01]  /*4930*/  FFMA.FTZ R48, R27, R25.reuse, R48 ;  /* 0x000000191b307223 */ /* 0x080fe20000010030 */
[----:B------:R-:W-:Y:S02]  /*4940*/  HADD2.F32 R27, -RZ, R34.H0_H0 ;  /* 0x20000022ff1b7230 */ /* 0x000fe40000004100 */
[-C--:B------:R-:W-:Y:S01]  /*4950*/  FFMA.FTZ R46, R29, R25.reuse, R46 ;  /* 0x000000191d2e7223 */ /* 0x080fe2000001002e */
[----:B------:R-:W-:Y:S02]  /*4960*/  HADD2.F32 R29, -RZ, R36.H0_H0 ;  /* 0x20000024ff1d7230 */ /* 0x000fe40000004100 */
[----:B------:R-:W-:Y:S01]  /*4970*/  FFMA.FTZ R42, R31, R25, R42 ;  /* 0x000000191f2a7223 */ /* 0x000fe2000001002a */
[----:B-1----:R-:W-:Y:S02]  /*4980*/  HADD2.F32 R25, -RZ, R14.H0_H0 ;  /* 0x2000000eff197230 */ /* 0x002fe40000004100 */
[----:B------:R-:W-:Y:S02]  /*4990*/  HADD2.F32 R31, -RZ, R38.H0_H0 ;  /* 0x20000026ff1f7230 */ /* 0x000fe40000004100 */
[----:B------:R-:W-:-:S02]  /*49a0*/  HADD2.F32 R14, -RZ, R14.H1_H1 ;  /* 0x3000000eff0e7230 */ /* 0x000fc40000004100 */
[-C--:B------:R-:W-:Y:S01]  /*49b0*/  FFMA.FTZ R13, R24, R25.reuse, R13 ;  /* 0x00000019180d7223 */ /* 0x080fe2000001000d */
[----:B------:R-:W-:Y:S02]  /*49c0*/  HADD2.F32 R34, -RZ, R34.H1_H1 ;  /* 0x30000022ff227230 */ /* 0x000fe40000004100 */
[-C--:B------:R-:W-:Y:S01]  /*49d0*/  FFMA.FTZ R27, R27, R25.reuse, R48 ;  /* 0x000000191b1b7223 */ /* 0x080fe20000010030 */
[-C--:B------:R-:W-:Y:S01]  /*49e0*/  FFMA.FTZ R29, R29, R25.reuse, R46 ;  /* 0x000000191d1d7223 */ /* 0x080fe2000001002e */
[----:B------:R-:W-:Y:S02]  /*49f0*/  HADD2.F32 R36, -RZ, R36.H1_H1 ;  /* 0x30000024ff247230 */ /* 0x000fe40000004100 */
[----:B------:R-:W-:Y:S01]  /*4a00*/  FFMA.FTZ R25, R31, R25, R42 ;  /* 0x000000191f197223 */ /* 0x000fe2000001002a */
[----:B------:R-:W-:Y:S02]  /*4a10*/  HADD2.F32 R38, -RZ, R38.H1_H1 ;  /* 0x30000026ff267230 */ /* 0x000fe40000004100 */
[----:B------:R-:W-:Y:S01]  /*4a20*/  FFMA.FTZ R13, R32, R14, R13 ;  /* 0x0000000e200d7223 */ /* 0x000fe2000001000d */
[----:B------:R-:W-:-:S02]  /*4a30*/  HADD2.F32 R12, -RZ, R15.H0_H0 ;  /* 0x2000000fff0c7230 */ /* 0x000fc40000004100 */
[-C--:B------:R-:W-:Y:S01]  /*4a40*/  FFMA.FTZ R27, R34, R14.reuse, R27 ;  /* 0x0000000e221b7223 */ /* 0x080fe2000001001b */
[----:B------:R-:W-:Y:S02]  /*4a50*/  HADD2.F32 R24, -RZ, R33.H0_H0 ;  /* 0x20000021ff187230 */ /* 0x000fe40000004100 */
[-C--:B------:R-:W-:Y:S01]  /*4a60*/  FFMA.FTZ R29, R36, R14.reuse, R29 ;  /* 0x0000000e241d7223 */ /* 0x080fe2000001001d */
[----:B------:R-:W-:Y:S01]  /*4a70*/  FFMA.FTZ R25, R38, R14, R25 ;  /* 0x0000000e26197223 */ /* 0x000fe20000010019 */
[----:B------:R-:W-:Y:S02]  /*4a80*/  HADD2.F32 R28, -RZ, R39.H0_H0 ;  /* 0x20000027ff1c7230 */ /* 0x000fe40000004100 */
[-C--:B------:R-:W-:Y:S01]  /*4a90*/  FFMA.FTZ R14, R24, R12.reuse, R13 ;  /* 0x0000000c180e7223 */ /* 0x080fe2000001000d */
[----:B------:R-:W-:Y:S01]  /*4aa0*/  FFMA.FTZ R24, R26, R12, R27 ;  /* 0x0000000c1a187223 */ /* 0x000fe2000001001b */
[----:B------:R-:W-:Y:S02]  /*4ab0*/  HADD2.F32 R26, -RZ, R37.H0_H0 ;  /* 0x20000025ff1a7230 */ /* 0x000fe40000004100 */
[----:B------:R-:W-:-:S02]  /*4ac0*/  HADD2.F32 R15, -RZ, R15.H1_H1 ;  /* 0x3000000fff0f7230 */ /* 0x000fc40000004100 */
[----:B------:R-:W-:Y:S02]  /*4ad0*/  HADD2.F32 R33, -RZ, R33.H1_H1 ;  /* 0x30000021ff217230 */ /* 0x000fe40000004100 */
[-C--:B------:R-:W-:Y:S01]  /*4ae0*/  FFMA.FTZ R26, R26, R12.reuse, R29 ;  /* 0x0000000c1a1a7223 */ /* 0x080fe2000001001d */
[----:B------:R-:W-:Y:S02]  /*4af0*/  HADD2.F32 R37, -RZ, R37.H1_H1 ;  /* 0x30000025ff257230 */ /* 0x000fe40000004100 */
[----:B------:R-:W-:Y:S01]  /*4b00*/  FFMA.FTZ R12, R28, R12, R25 ;  /* 0x0000000c1c0c7223 */ /* 0x000fe20000010019 */
[----:B------:R-:W-:Y:S02]  /*4b10*/  HADD2.F32 R39, -RZ, R39.H1_H1 ;  /* 0x30000027ff277230 */ /* 0x000fe40000004100 */
[-C--:B------:R-:W-:Y:S01]  /*4b20*/  FFMA.FTZ R14, R33, R15.reuse, R14 ;  /* 0x0000000f210e7223 */ /* 0x080fe2000001000e */
        /* <DEDUP_REMOVED lines=19> */
.L_x_283:
[----:B------:R-:W-:-:S05]  /*4c60*/  IMAD.WIDE R44, R43, 0x4, R44 ;  /* 0x000000042b2c7825 */ /* 0x000fca00078e022c */
        /* <DEDUP_REMOVED lines=144> */
.L_x_286:
        /* <DEDUP_REMOVED lines=95> */
.L_x_288:
        /* <DEDUP_REMOVED lines=94> */
.L_x_289:
        /* <DEDUP_REMOVED lines=91> */
.L_x_287:
[----:B------:R-:W-:-:S06]  /*66f0*/  IMAD.WIDE R12, R43, 0x4, R44 ;  /* 0x000000042b0c7825 */ /* 0x000fcc00078e022c */
[----:B------:R-:W2:Y:S02]  /*6700*/  LDG.E.128.CONSTANT R12, desc[UR6][R12.64] ;  /* 0x000000060c0c7981 */ /* 0x000ea4000c1e9d00 */
[----:B--2---:R-:W-:Y:S02]  /*6710*/  SHF.R.U32.HI R31, RZ, 0x8, R13 ;  /* 0x00000008ff1f7819 */ /* 0x004fe4000001160d */
[C---:B------:R-:W-:Y:S02]  /*6720*/  LOP3.LUT R33, R12.reuse, 0xf000f, RZ, 0xc0, !PT ;  /* 0x000f000f0c217812 */ /* 0x040fe400078ec0ff */
[----:B------:R-:W-:Y:S02]  /*6730*/  LOP3.LUT R26, R12, 0xf000f0, RZ, 0xc0, !PT ;  /* 0x00f000f00c1a7812 */ /* 0x000fe400078ec0ff */
[----:B------:R-:W-:Y:S02]  /*6740*/  SHF.R.U32.HI R34, RZ, 0x8, R12 ;  /* 0x00000008ff227819 */ /* 0x000fe4000001160c */
[----:B------:R-:W-:-:S02]  /*6750*/  LOP3.LUT R32, R13, 0xf000f, RZ, 0xc0, !PT ;  /* 0x000f000f0d207812 */ /* 0x000fc400078ec0ff */
[----:B------:R-:W-:Y:S02]  /*6760*/  LOP3.LUT R27, R13, 0xf000f0, RZ, 0xc0, !PT ;  /* 0x00f000f00d1b7812 */ /* 0x000fe400078ec0ff */
[C---:B------:R-:W-:Y:S02]  /*6770*/  LOP3.LUT R24, R14.reuse, 0xf000f, RZ, 0xc0, !PT ;  /* 0x000f000f0e187812 */ /* 0x040fe400078ec0ff */
[----:B------:R-:W-:Y:S02]  /*6780*/  LOP3.LUT R29, R14, 0xf000f0, RZ, 0xc0, !PT ;  /* 0x00f000f00e1d7812 */ /* 0x000fe400078ec0ff */
[----:B------:R-:W-:Y:S02]  /*6790*/  SHF.R.U32.HI R25, RZ, 0x8, R14 ;  /* 0x00000008ff197819 */ /* 0x000fe4000001160e */
[C---:B------:R-:W-:Y:S02]  /*67a0*/  LOP3.LUT R12, R15.reuse, 0xf000f0, RZ, 0xc0, !PT ;  /* 0x00f000f00f0c7812 */ /* 0x040fe400078ec0ff */
        /* <DEDUP_REMOVED lines=9> */
[----:B------:R-:W-:Y:S01]  /*6840*/  LOP3.LUT R29, R15, 0xf000f0, RZ, 0xc0, !PT ;  /* 0x00f000f00f1d7812 */ /* 0x000fe200078ec0ff */
[----:B------:R-:W-:Y:S01]  /*6850*/  HFMA2 R13, R36, R3.H0_H0, -72, -72 ;  /* 0xd480d480240d7431 */ /* 0x000fe20000040003 */
[----:B------:R-:W-:Y:S02]  /*6860*/  LOP3.LUT R34, R34, 0xf000f, RZ, 0xc0, !PT ;  /* 0x000f000f22227812 */ /* 0x000fe400078ec0ff */
[----:B------:R-:W-:Y:S02]  /*6870*/  LOP3.LUT R31, R31, 0xf000f, RZ, 0xc0, !PT ;  /* 0x000f000f1f1f7812 */ /* 0x000fe400078ec0ff */
        /* <DEDUP_REMOVED lines=28> */
[----:B------:R-:W-:Y:S01]  /*6a40*/  HADD2 R38, R15, -1032, -1032 ;  /* 0xe408e4080f267430 */ /* 0x000fe20000000000 */
[----:B------:R-:W-:Y:S06]  /*6a50*/  @!P2 BRA `(.L_x_290) ;  /* 0x000000040068a947 */ /* 0x000fec0003800000 */
[----:B------:R-:W0:Y:S01]  /*6a60*/  LDS.64 R14, [UR4+0x30] ;  /* 0x00003004ff0e7984 */ /* 0x000e220008000a00 */
[----:B------:R-:W-:Y:S02]  /*6a70*/  HADD2.F32 R39, -RZ, R31.H0_H0 ;  /* 0x2000001fff277230 */ /* 0x000fe40000004100 */
[----:B------:R-:W-:Y:S01]  /*6a80*/  HADD2.F32 R47, -RZ, R32.H0_H0 ;  /* 0x20000020ff2f7230 */ /* 0x000fe20000004100 */
[----:B------:R-:W1:Y:S01]  /*6a90*/  LDS.64 R24, [UR4+0x38] ;  /* 0x00003804ff187984 */ /* 0x000e620008000a00 */
[----:B------:R-:W-:Y:S02]  /*6aa0*/  HADD2.F32 R43, -RZ, R33.H0_H0 ;  /* 0x20000021ff2b7230 */ /* 0x000fe40000004100 */
[--C-:B------:R-:W-:Y:S02]  /*6ab0*/  HADD2.F32 R45, -RZ, R34.reuse.H0_H0 ;  /* 0x20000022ff2d7230 */ /* 0x100fe40000004100 */
[----:B------:R-:W-:Y:S02]  /*6ac0*/  HADD2.F32 R49, -RZ, R31.H1_H1 ;  /* 0x3000001fff317230 */ /* 0x000fe40000004100 */
[----:B------:R-:W-:-:S02]  /*6ad0*/  HADD2.F32 R46, -RZ, R34.H1_H1 ;  /* 0x30000022ff2e7230 */ /* 0x000fc40000004100 */
[----:B------:R-:W-:Y:S02]  /*6ae0*/  HADD2.F32 R48, -RZ, R28.H0_H0 ;  /* 0x2000001cff307230 */ /* 0x000fe40000004100 */
[--C-:B0-----:R-:W-:Y:S02]  /*6af0*/  HADD2.F32 R42, -RZ, R14.reuse.H0_H0 ;  /* 0x2000000eff2a7230 */ /* 0x101fe40000004100 */
[----:B------:R-:W-:-:S03]  /*6b00*/  HADD2.F32 R14, -RZ, R14.H1_H1 ;  /* 0x3000000eff0e7230 */ /* 0x000fc60000004100 */
[----:B------:R-:W-:Y:S01]  /*6b10*/  FFMA.FTZ R44, R39, R42, RZ ;  /* 0x0000002a272c7223 */ /* 0x000fe200000100ff */
[C---:B------:R-:W-:Y:S01]  /*6b20*/  FFMA.FTZ R47, R42.reuse, R47, RZ ;  /* 0x0000002f2a2f7223 */ /* 0x040fe200000100ff */
[C---:B------:R-:W-:Y:S01]  /*6b30*/  FFMA.FTZ R43, R42.reuse, R43, RZ ;  /* 0x0000002b2a2b7223 */ /* 0x040fe200000100ff */
[----:B------:R-:W-:Y:S01]  /*6b40*/  FFMA.FTZ R45, R42, R45, RZ ;  /* 0x0000002d2a2d7223 */ /* 0x000fe200000100ff */
[----:B------:R-:W-:Y:S01]  /*6b50*/  FFMA.FTZ R39, R49, R14, R44 ;  /* 0x0000000e31277223 */ /* 0x000fe2000001002c */
[----:B------:R-:W-:Y:S02]  /*6b60*/  HADD2.F32 R42, -RZ, R32.H1_H1 ;  /* 0x30000020ff2a7230 */ /* 0x000fe40000004100 */
[----:B------:R-:W-:-:S03]  /*6b70*/  HADD2.F32 R44, -RZ, R33.H1_H1 ;  /* 0x30000021ff2c7230 */ /* 0x000fc60000004100 */
[C---:B------:R-:W-:Y:S01]  /*6b80*/  FFMA.FTZ R47, R14.reuse, R42, R47 ;  /* 0x0000002a0e2f7223 */ /* 0x040fe2000001002f */
[C---:B------:R-:W-:Y:S01]  /*6b90*/  FFMA.FTZ R42, R14.reuse, R46, R45 ;  /* 0x0000002e0e2a7223 */ /* 0x040fe2000001002d */
[----:B------:R-:W-:Y:S01]  /*6ba0*/  FFMA.FTZ R43, R14, R44, R43 ;  /* 0x0000002c0e2b7223 */ /* 0x000fe2000001002b */
[----:B------:R-:W-:Y:S02]  /*6bb0*/  HADD2.F32 R14, -RZ, R30.H0_H0 ;  /* 0x2000001eff0e7230 */ /* 0x000fe40000004100 */
[----:B------:R-:W-:Y:S02]  /*6bc0*/  HADD2.F32 R44, -RZ, R15.H0_H0 ;  /* 0x2000000fff2c7230 */ /* 0x000fe40000004100 */
[----:B------:R-:W-:Y:S02]  /*6bd0*/  HADD2.F32 R46, -RZ, R29.H0_H0 ;  /* 0x2000001dff2e7230 */ /* 0x000fe40000004100 */
[----:B------:R-:W-:Y:S02]  /*6be0*/  HADD2.F32 R15, -RZ, R15.H1_H1 ;  /* 0x3000000fff0f7230 */ /* 0x000fe40000004100 */
[----:B------:R-:W-:Y:S01]  /*6bf0*/  FFMA.FTZ R14, R14, R44, R39 ;  /* 0x0000002c0e0e7223 */ /* 0x000fe20000010027 */
[----:B------:R-:W-:-:S02]  /*6c00*/  HADD2.F32 R39, -RZ, R27.H0_H0 ;  /* 0x2000001bff277230 */ /* 0x000fc40000004100 */
[C---:B------:R-:W-:Y:S01]  /*6c10*/  FFMA.FTZ R48, R44.reuse, R48, R43 ;  /* 0x000000302c307223 */ /* 0x040fe2000001002b */
[----:B------:R-:W-:Y:S02]  /*6c20*/  HADD2.F32 R45, -RZ, R30.H1_H1 ;  /* 0x3000001eff2d7230 */ /* 0x000fe40000004100 */
[C---:B------:R-:W-:Y:S01]  /*6c30*/  FFMA.FTZ R46, R44.reuse, R46, R47 ;  /* 0x0000002e2c2e7223 */ /* 0x040fe2000001002f */
[----:B------:R-:W-:Y:S02]  /*6c40*/  HADD2.F32 R43, -RZ, R29.H1_H1 ;  /* 0x3000001dff2b7230 */ /* 0x000fe40000004100 */
[----:B------:R-:W-:Y:S01]  /*6c50*/  FFMA.FTZ R42, R44, R39, R42 ;  /* 0x000000272c2a7223 */ /* 0x000fe2000001002a */
[----:B------:R-:W-:Y:S02]  /*6c60*/  HADD2.F32 R39, -RZ, R28.H1_H1 ;  /* 0x3000001cff277230 */ /* 0x000fe40000004100 */
[----:B------:R-:W-:Y:S01]  /*6c70*/  FFMA.FTZ R45, R45, R15, R14 ;  /* 0x0000000f2d2d7223 */ /* 0x000fe2000001000e */
[----:B------:R-:W-:-:S02]  /*6c80*/  HADD2.F32 R47, -RZ, R27.H1_H1 ;  /* 0x3000001bff2f7230 */ /* 0x000fc40000004100 */
[C---:B------:R-:W-:Y:S01]  /*6c90*/  FFMA.FTZ R43, R15.reuse, R43, R46 ;  /* 0x0000002b0f2b7223 */ /* 0x040fe2000001002e */
[--C-:B------:R-:W-:Y:S02]  /*6ca0*/  HADD2.F32 R44, -RZ, R35.reuse.H0_H0 ;  /* 0x20000023ff2c7230 */ /* 0x100fe40000004100 */
[C---:B------:R-:W-:Y:S01]  /*6cb0*/  FFMA.FTZ R39, R15.reuse, R39, R48 ;  /* 0x000000270f277223 */ /* 0x040fe20000010030 */
[----:B-1----:R-:W-:Y:S02]  /*6cc0*/  HADD2.F32 R14, -RZ, R24.H0_H0 ;  /* 0x20000018ff0e7230 */ /* 0x002fe40000004100 */
[----:B------:R-:W-:Y:S01]  /*6cd0*/  FFMA.FTZ R15, R15, R47, R42 ;  /* 0x0000002f0f0f7223 */ /* 0x000fe2000001002a */
[----:B------:R-:W-:Y:S02]  /*6ce0*/  HADD2.F32 R42, -RZ, R36.H0_H0 ;  /* 0x20000024ff2a7230 */ /* 0x000fe40000004100 */
[----:B------:R-:W-:Y:S02]  /*6cf0*/  HADD2.F32 R24, -RZ, R24.H1_H1 ;  /* 0x30000018ff187230 */ /* 0x000fe40000004100 */
[----:B------:R-:W-:Y:S01]  /*6d00*/  FFMA.FTZ R44, R44, R14, R45 ;  /* 0x0000000e2c2c7223 */ /* 0x000fe2000001002d */
[----:B------:R-:W-:-:S02]  /*6d10*/  HADD2.F32 R45, -RZ, R35.H1_H1 ;  /* 0x30000023ff2d7230 */ /* 0x000fc40000004100 */
[C---:B------:R-:W-:Y:S01]  /*6d20*/  FFMA.FTZ R49, R14.reuse, R42, R43 ;  /* 0x0000002a0e317223 */ /* 0x040fe2000001002b */
[----:B------:R-:W-:Y:S02]  /*6d30*/  HADD2.F32 R46, -RZ, R37.H0_H0 ;  /* 0x20000025ff2e7230 */ /* 0x000fe40000004100 */
[----:B------:R-:W-:Y:S02]  /*6d40*/  HADD2.F32 R42, -RZ, R25.H0_H0 ;  /* 0x20000019ff2a7230 */ /* 0x000fe40000004100 */
[----:B------:R-:W-:Y:S01]  /*6d50*/  FFMA.FTZ R43, R45, R24, R44 ;  /* 0x000000182d2b7223 */ /* 0x000fe2000001002c */
[----:B------:R-:W-:Y:S02]  /*6d60*/  HADD2.F32 R44, -RZ, R26.H0_H0 ;  /* 0x2000001aff2c7230 */ /* 0x000fe40000004100 */
[----:B------:R-:W-:Y:S01]  /*6d70*/  FFMA.FTZ R39, R14, R46, R39 ;  /* 0x0000002e0e277223 */ /* 0x000fe20000010027 */
[----:B------:R-:W-:Y:S02]  /*6d80*/  HADD2.F32 R47, -RZ, R36.H1_H1 ;  /* 0x30000024ff2f7230 */ /* 0x000fe40000004100 */
[----:B------:R-:W-:-:S02]  /*6d90*/  HADD2.F32 R46, -RZ, R38.H0_H0 ;  /* 0x20000026ff2e7230 */ /* 0x000fc40000004100 */
[----:B------:R-:W-:Y:S01]  /*6da0*/  FFMA.FTZ R43, R44, R42, R43 ;  /* 0x0000002a2c2b7223 */ /* 0x000fe2000001002b */
[----:B------:R-:W-:Y:S02]  /*6db0*/  HADD2.F32 R44, -RZ, R13.H0_H0 ;  /* 0x2000000dff2c7230 */ /* 0x000fe40000004100 */
[----:B------:R-:W-:Y:S01]  /*6dc0*/  FFMA.FTZ R45, R24, R47, R49 ;  /* 0x0000002f182d7223 */ /* 0x000fe20000010031 */
[----:B------:R-:W-:Y:S02]  /*6dd0*/  HADD2.F32 R47, -RZ, R38.H1_H1 ;  /* 0x30000026ff2f7230 */ /* 0x000fe40000004100 */
[----:B------:R-:W-:Y:S01]  /*6de0*/  FFMA.FTZ R48, R14, R46, R15 ;  /* 0x0000002e0e307223 */ /* 0x000fe2000001000f */
[----:B------:R-:W-:Y:S02]  /*6df0*/  HADD2.F32 R46, -RZ, R37.H1_H1 ;  /* 0x30000025ff2e7230 */ /* 0x000fe40000004100 */
[----:B------:R-:W-:Y:S01]  /*6e00*/  FFMA.FTZ R15, R42, R44, R45 ;  /* 0x0000002c2a0f7223 */ /* 0x000fe2000001002d */
[----:B------:R-:W-:-:S02]  /*6e10*/  HADD2.F32 R14, -RZ, R25.H1_H1 ;  /* 0x30000019ff0e7230 */ /* 0x000fc40000004100 */
[C---:B------:R-:W-:Y:S01]  /*6e20*/  FFMA.FTZ R25, R24.reuse, R47, R48 ;  /* 0x0000002f18197223 */ /* 0x040fe20000010030 */
[----:B------:R-:W-:Y:S02]  /*6e30*/  HADD2.F32 R44, -RZ, R26.H1_H1 ;  /* 0x3000001aff2c7230 */ /* 0x000fe40000004100 */
[----:B------:R-:W-:Y:S01]  /*6e40*/  FFMA.FTZ R39, R24, R46, R39 ;  /* 0x0000002e18277223 */ /* 0x000fe20000010027 */
[----:B------:R-:W-:Y:S02]  /*6e50*/  HADD2.F32 R45, -RZ, R12.H0_H0 ;  /* 0x2000000cff2d7230 */ /* 0x000fe40000004100 */
[----:B------:R-:W-:Y:S02]  /*6e60*/  HADD2.F32 R24, -RZ, R13.H1_H1 ;  /* 0x3000000dff187230 */ /* 0x000fe40000004100 */
[----:B------:R-:W-:Y:S01]  /*6e70*/  FFMA.FTZ R43, R44, R14, R43 ;  /* 0x0000000e2c2b7223 */ /* 0x000fe2000001002b */
[----:B------:R-:W-:Y:S01]  /*6e80*/  FFMA.FTZ R44, R42, R45, R39 ;  /* 0x0000002d2a2c7223 */ /* 0x000fe20000010027 */
[----:B------:R-:W-:-:S02]  /*6e90*/  HADD2.F32 R45, -RZ, R3.H0_H0 ;  /* 0x20000003ff2d7230 */ /* 0x000fc40000004100 */
[----:B------:R-:W-:Y:S01]  /*6ea0*/  FFMA.FTZ R15, R14, R24, R15 ;  /* 0x000000180e0f7223 */ /* 0x000fe2000001000f */
[----:B------:R-:W-:Y:S02]  /*6eb0*/  HADD2.F32 R24, -RZ, R0.H0_H0 ;  /* 0x20000000ff187230 */ /* 0x000fe40000004100 */
[----:B------:R-:W-:Y:S02]  /*6ec0*/  HADD2.F32 R39, -RZ, R12.H1_H1 ;  /* 0x3000000cff277230 */ /* 0x000fe40000004100 */
[----:B------:R-:W-:Y:S01]  /*6ed0*/  FFMA.FTZ R45, R42, R45, R25 ;  /* 0x0000002d2a2d7223 */ /* 0x000fe20000010019 */
[----:B------:R-:W-:Y:S02]  /*6ee0*/  HADD2.F32 R25, -RZ, R3.H1_H1 ;  /* 0x30000003ff197230 */ /* 0x000fe40000004100 */
[----:B------:R-:W-:Y:S01]  /*6ef0*/  FMUL.FTZ R43, R24, R43 ;  /* 0x0000002b182b7220 */ /* 0x000fe20000410000 */
[----:B------:R-:W-:Y:S02]  /*6f00*/  HADD2.F32 R24, -RZ, R0.H1_H1 ;  /* 0x30000000ff187230 */ /* 0x000fe40000004100 */
[----:B------:R-:W-:Y:S01]  /*6f10*/  FFMA.FTZ R39, R14, R39, R44 ;  /* 0x000000270e277223 */ /* 0x000fe2000001002c */
[----:B------:R-:W-:-:S02]  /*6f20*/  HADD2.F32 R42, -RZ, R2.H0_H0 ;  /* 0x20000002ff2a7230 */ /* 0x000fc40000004100 */
[----:B------:R-:W-:Y:S01]  /*6f30*/  FFMA.FTZ R25, R14, R25, R45 ;  /* 0x000000190e197223 */ /* 0x000fe2000001002d */
[----:B------:R-:W-:Y:S02]  /*6f40*/  HADD2.F32 R44, -RZ, R2.H1_H1 ;  /* 0x30000002ff2c7230 */ /* 0x000fe40000004100 */
[----:B------:R-:W-:Y:S01]  /*6f50*/  FMUL.FTZ R15, R24, R15 ;  /* 0x0000000f180f7220 */ /* 0x000fe20000410000 */
[----:B------:R-:W-:Y:S01]  /*6f60*/  F2FP.F16.F32.PACK_AB R43, RZ, R43 ;  /* 0x0000002bff2b723e */ /* 0x000fe200000000ff */
[----:B------:R-:W-:Y:S01]  /*6f70*/  FMUL.FTZ R39, R42, R39 ;  /* 0x000000272a277220 */ /* 0x000fe20000410000 */
        /* <DEDUP_REMOVED lines=8> */
.L_x_290:
        /* <DEDUP_REMOVED lines=9> */
[----:B------:R-:W-:Y:S02]  /*7090*/  HADD2.F32 R43, -RZ, R33.H0_H0 ;  /* 0x20000021ff2b7230 */ /* 0x000fe40000004100 */
[----:B------:R-:W-:Y:S02]  /*70a0*/  HADD2.F32 R44, -RZ, R34.H0_H0 ;  /* 0x20000022ff2c7230 */ /* 0x000fe40000004100 */
[----:B------:R-:W-:Y:S02]  /*70b0*/  HADD2.F32 R46, -RZ, R31.H1_H1 ;  /* 0x3000001fff2e7230 */ /* 0x000fe40000004100 */
[----:B------:R-:W-:-:S02]  /*70c0*/  HADD2.F32 R48, -RZ, R28.H0_H0 ;  /* 0x2000001cff307230 */ /* 0x000fc40000004100 */
[--C-:B0-----:R-:W-:Y:S02]  /*70d0*/  HADD2.F32 R47, -RZ, R14.reuse.H0_H0 ;  /* 0x2000000eff2f7230 */ /* 0x101fe40000004100 */
[----:B------:R-:W-:-:S03]  /*70e0*/  HADD2.F32 R14, -RZ, R14.H1_H1 ;  /* 0x3000000eff0e7230 */ /* 0x000fc60000004100 */
[-C--:B------:R-:W-:Y:S01]  /*70f0*/  FFMA.FTZ R39, R39, R47.reuse, RZ ;  /* 0x0000002f27277223 */ /* 0x080fe200000100ff */
[-C--:B------:R-:W-:Y:S01]  /*7100*/  FFMA.FTZ R45, R42, R47.reuse, RZ ;  /* 0x0000002f2a2d7223 */ /* 0x080fe200000100ff */
[-C--:B------:R-:W-:Y:S01]  /*7110*/  FFMA.FTZ R43, R43, R47.reuse, RZ ;  /* 0x0000002f2b2b7223 */ /* 0x080fe200000100ff */
[----:B------:R-:W-:Y:S01]  /*7120*/  FFMA.FTZ R47, R44, R47, RZ ;  /* 0x0000002f2c2f7223 */ /* 0x000fe200000100ff */
[-C--:B------:R-:W-:Y:S01]  /*7130*/  FFMA.FTZ R39, R46, R14.reuse, R39 ;  /* 0x0000000e2e277223 */ /* 0x080fe20000010027 */
[----:B------:R-:W-:Y:S02]  /*7140*/  HADD2.F32 R42, -RZ, R32.H1_H1 ;  /* 0x30000020ff2a7230 */ /* 0x000fe40000004100 */
[----:B------:R-:W-:Y:S02]  /*7150*/  HADD2.F32 R44, -RZ, R33.H1_H1 ;  /* 0x30000021ff2c7230 */ /* 0x000fe40000004100 */
[----:B------:R-:W-:Y:S02]  /*7160*/  HADD2.F32 R46, -RZ, R34.H1_H1 ;  /* 0x30000022ff2e7230 */ /* 0x000fe40000004100 */
[-C--:B------:R-:W-:Y:S01]  /*7170*/  FFMA.FTZ R45, R42, R14.reuse, R45 ;  /* 0x0000000e2a2d7223 */ /* 0x080fe2000001002d */
[----:B------:R-:W-:Y:S01]  /*7180*/  FFMA.FTZ R43, R44, R14, R43 ;  /* 0x0000000e2c2b7223 */ /* 0x000fe2000001002b */
[----:B------:R-:W-:-:S02]  /*7190*/  HADD2.F32 R44, -RZ, R15.H0_H0 ;  /* 0x2000000fff2c7230 */ /* 0x000fc40000004100 */
[----:B------:R-:W-:Y:S01]  /*71a0*/  FFMA.FTZ R42, R46, R14, R47 ;  /* 0x0000000e2e2a7223 */ /* 0x000fe2000001002f */
[----:B------:R-:W-:Y:S02]  /*71b0*/  HADD2.F32 R46, -RZ, R29.H0_H0 ;  /* 0x2000001dff2e7230 */ /* 0x000fe40000004100 */
[--C-:B------:R-:W-:Y:S02]  /*71c0*/  HADD2.F32 R14, -RZ, R30.reuse.H0_H0 ;  /* 0x2000001eff0e7230 */ /* 0x100fe40000004100 */
[-C--:B------:R-:W-:Y:S01]  /*71d0*/  FFMA.FTZ R48, R48, R44.reuse, R43 ;  /* 0x0000002c30307223 */ /* 0x080fe2000001002b */
[----:B------:R-:W-:Y:S02]  /*71e0*/  HADD2.F32 R15, -RZ, R15.H1_H1 ;  /* 0x3000000fff0f7230 */ /* 0x000fe40000004100 */
[-C--:B------:R-:W-:Y:S01]  /*71f0*/  FFMA.FTZ R46, R46, R44.reuse, R45 ;  /* 0x0000002c2e2e7223 */ /* 0x080fe2000001002d */
[----:B------:R-:W-:Y:S02]  /*7200*/  HADD2.F32 R47, -RZ, R30.H1_H1 ;  /* 0x3000001eff2f7230 */ /* 0x000fe40000004100 */
[----:B------:R-:W-:Y:S01]  /*7210*/  FFMA.FTZ R14, R14, R44, R39 ;  /* 0x0000002c0e0e7223 */ /* 0x000fe20000010027 */
[----:B------:R-:W-:-:S02]  /*7220*/  HADD2.F32 R45, -RZ, R29.H1_H1 ;  /* 0x3000001dff2d7230 */ /* 0x000fc40000004100 */
[----:B------:R-:W-:Y:S02]  /*7230*/  HADD2.F32 R39, -RZ, R27.H0_H0 ;  /* 0x2000001bff277230 */ /* 0x000fe40000004100 */
[-C--:B------:R-:W-:Y:S01]  /*7240*/  FFMA.FTZ R47, R47, R15.reuse, R14 ;  /* 0x0000000f2f2f7223 */ /* 0x080fe2000001000e */
[----:B-1----:R-:W-:Y:S02]  /*7250*/  HADD2.F32 R14, -RZ, R24.H0_H0 ;  /* 0x20000018ff0e7230 */ /* 0x002fe40000004100 */
[----:B------:R-:W-:Y:S01]  /*7260*/  FFMA.FTZ R45, R45, R15, R46 ;  /* 0x0000000f2d2d7223 */ /* 0x000fe2000001002e */
[----:B------:R-:W-:Y:S02]  /*7270*/  HADD2.F32 R46, -RZ, R36.H0_H0 ;  /* 0x20000024ff2e7230 */ /* 0x000fe40000004100 */
[----:B------:R-:W-:Y:S01]  /*7280*/  FFMA.FTZ R42, R39, R44, R42 ;  /* 0x0000002c272a7223 */ /* 0x000fe2000001002a */
[----:B------:R-:W-:Y:S02]  /*7290*/  HADD2.F32 R39, -RZ, R28.H1_H1 ;  /* 0x3000001cff277230 */ /* 0x000fe40000004100 */
[----:B------:R-:W-:-:S02]  /*72a0*/  HADD2.F32 R44, -RZ, R35.H0_H0 ;  /* 0x20000023ff2c7230 */ /* 0x000fc40000004100 */
[-C--:B------:R-:W-:Y:S01]  /*72b0*/  FFMA.FTZ R45, R46, R14.reuse, R45 ;  /* 0x0000000e2e2d7223 */ /* 0x080fe2000001002d */
[----:B------:R-:W-:Y:S02]  /*72c0*/  HADD2.F32 R43, -RZ, R27.H1_H1 ;  /* 0x3000001bff2b7230 */ /* 0x000fe40000004100 */
[-C--:B------:R-:W-:Y:S01]  /*72d0*/  FFMA.FTZ R39, R39, R15.reuse, R48 ;  /* 0x0000000f27277223 */ /* 0x080fe20000010030 */
[----:B------:R-:W-:Y:S02]  /*72e0*/  HADD2.F32 R46, -RZ, R37.H0_H0 ;  /* 0x20000025ff2e7230 */ /* 0x000fe40000004100 */
[----:B------:R-:W-:Y:S01]  /*72f0*/  FFMA.FTZ R47, R44, R14, R47 ;  /* 0x0000000e2c2f7223 */ /* 0x000fe2000001002f */
[----:B------:R-:W-:Y:S02]  /*7300*/  HADD2.F32 R24, -RZ, R24.H1_H1 ;  /* 0x30000018ff187230 */ /* 0x000fe40000004100 */
[----:B------:R-:W-:Y:S01]  /*7310*/  FFMA.FTZ R43, R43, R15, R42 ;  /* 0x0000000f2b2b7223 */ /* 0x000fe2000001002a */
[----:B------:R-:W-:-:S02]  /*7320*/  HADD2.F32 R44, -RZ, R36.H1_H1 ;  /* 0x30000024ff2c7230 */ /* 0x000fc40000004100 */
[----:B------:R-:W-:Y:S01]  /*7330*/  FFMA.FTZ R39, R46, R14, R39 ;  /* 0x0000000e2e277223 */ /* 0x000fe20000010027 */
[----:B------:R-:W-:Y:S02]  /*7340*/  HADD2.F32 R42, -RZ, R35.H1_H1 ;  /* 0x30000023ff2a7230 */ /* 0x000fe40000004100 */
[----:B------:R-:W-:Y:S02]  /*7350*/  HADD2.F32 R46, -RZ, R38.H0_H0 ;  /* 0x20000026ff2e7230 */ /* 0x000fe40000004100 */
[-C--:B------:R-:W-:Y:S01]  /*7360*/  FFMA.FTZ R44, R44, R24.reuse, R45 ;  /* 0x000000182c2c7223 */ /* 0x080fe2000001002d */
[----:B------:R-:W-:Y:S02]  /*7370*/  HADD2.F32 R45, -RZ, R26.H0_H0 ;  /* 0x2000001aff2d7230 */ /* 0x000fe40000004100 */
[----:B------:R-:W-:Y:S01]  /*7380*/  FFMA.FTZ R42, R42, R24, R47 ;  /* 0x000000182a2a7223 */ /* 0x000fe2000001002f */
[----:B------:R-:W-:Y:S02]  /*7390*/  HADD2.F32 R15, -RZ, R25.H0_H0 ;  /* 0x20000019ff0f7230 */ /* 0x000fe40000004100 */
[----:B------:R-:W-:Y:S01]  /*73a0*/  FFMA.FTZ R43, R46, R14, R43 ;  /* 0x0000000e2e2b7223 */ /* 0x000fe2000001002b */
[----:B------:R-:W-:-:S02]  /*73b0*/  HADD2.F32 R14, -RZ, R37.H1_H1 ;  /* 0x30000025ff0e7230 */ /* 0x000fc40000004100 */
[----:B------:R-:W-:Y:S02]  /*73c0*/  HADD2.F32 R46, -RZ, R38.H1_H1 ;  /* 0x30000026ff2e7230 */ /* 0x000fe40000004100 */
[-C--:B------:R-:W-:Y:S01]  /*73d0*/  FFMA.FTZ R42, R45, R15.reuse, R42 ;  /* 0x0000000f2d2a7223 */ /* 0x080fe2000001002a */
[----:B------:R-:W-:Y:S02]  /*73e0*/  HADD2.F32 R45, -RZ, R13.H0_H0 ;  /* 0x2000000dff2d7230 */ /* 0x000fe40000004100 */
[-C--:B------:R-:W-:Y:S01]  /*73f0*/  FFMA.FTZ R14, R14, R24.reuse, R39 ;  /* 0x000000180e0e7223 */ /* 0x080fe20000010027 */
        /* <DEDUP_REMOVED lines=9> */
[--C-:B------:R-:W-:Y:S02]  /*7490*/  HADD2.F32 R45, -RZ, R3.reuse.H0_H0 ;  /* 0x20000003ff2d7230 */ /* 0x100fe40000004100 */
[-C--:B------:R-:W-:Y:S01]  /*74a0*/  FFMA.FTZ R44, R39, R25.reuse, R44 ;  /* 0x00000019272c7223 */ /* 0x080fe2000001002c */
[----:B------:R-:W-:Y:S02]  /*74b0*/  HADD2.F32 R39, -RZ, R0.H0_H0 ;  /* 0x20000000ff277230 */ /* 0x000fe40000004100 */
[----:B------:R-:W-:Y:S01]  /*74c0*/  FFMA.FTZ R14, R43, R25, R14 ;  /* 0x000000192b0e7223 */ /* 0x000fe2000001000e */
[----:B------:R-:W-:-:S02]  /*74d0*/  HADD2.F32 R43, -RZ, R3.H1_H1 ;  /* 0x30000003ff2b7230 */ /* 0x000fc40000004100 */
[----:B------:R-:W-:Y:S01]  /*74e0*/  FFMA.FTZ R24, R45, R15, R24 ;  /* 0x0000000f2d187223 */ /* 0x000fe20000010018 */
[----:B------:R-:W-:Y:S02]  /*74f0*/  HADD2.F32 R15, -RZ, R0.H1_H1 ;  /* 0x30000000ff0f7230 */ /* 0x000fe40000004100 */
[----:B------:R-:W-:Y:S01]  /*7500*/  FMUL.FTZ R42, R39, R42 ;  /* 0x0000002a272a7220 */ /* 0x000fe20000410000 */
[--C-:B------:R-:W-:Y:S02]  /*7510*/  HADD2.F32 R39, -RZ, R2.reuse.H0_H0 ;  /* 0x20000002ff277230 */ /* 0x100fe40000004100 */
[----:B------:R-:W-:Y:S01]  /*7520*/  FFMA.FTZ R24, R43, R25, R24 ;  /* 0x000000192b187223 */ /* 0x000fe20000010018 */
[----:B------:R-:W-:Y:S02]  /*7530*/  HADD2.F32 R45, -RZ, R2.H1_H1 ;  /* 0x30000002ff2d7230 */ /* 0x000fe40000004100 */
[----:B------:R-:W-:Y:S01]  /*7540*/  FMUL.FTZ R44, R15, R44 ;  /* 0x0000002c0f2c7220 */ /* 0x000fe20000410000 */
[----:B------:R-:W-:Y:S01]  /*7550*/  F2FP.F16.F32.PACK_AB R42, RZ, R42 ;  /* 0x0000002aff2a723e */ /* 0x000fe200000000ff */
[----:B------:R-:W-:Y:S01]  /*7560*/  FMUL.FTZ R14, R39, R14 ;  /* 0x0000000e270e7220 */ /* 0x000fe20000410000 */
        /* <DEDUP_REMOVED lines=8> */
.L_x_291:
        /* <DEDUP_REMOVED lines=94> */
.L_x_292:
[----:B------:R-:W-:Y:S05]  /*7bd0*/  @P0 BRA `(.L_x_277) ;  /* 0x0000000400680947 */ /* 0x000fea0003800000 */
[----:B------:R-:W0:Y:S01]  /*7be0*/  LDS.64 R14, [UR4+0x1b0] ;  /* 0x0001b004ff0e7984 */ /* 0x000e220008000a00 */
[----:B------:R-:W-:Y:S02]  /*7bf0*/  HADD2.F32 R49, -RZ, R31.H1_H1 ;  /* 0x3000001fff317230 */ /* 0x000fe40000004100 */
[----:B------:R-:W-:Y:S01]  /*7c00*/  HADD2.F32 R39, -RZ, R34.H0_H0 ;  /* 0x20000022ff277230 */ /* 0x000fe20000004100 */
[----:B------:R-:W1:Y:S01]  /*7c10*/  LDS.64 R24, [UR4+0x1b8] ;  /* 0x0001b804ff187984 */ /* 0x000e620008000a00 */
[----:B------:R-:W-:Y:S02]  /*7c20*/  HADD2.F32 R47, -RZ, R32.H1_H1 ;  /* 0x30000020ff2f7230 */ /* 0x000fe40000004100 */
[----:B------:R-:W-:Y:S02]  /*7c30*/  HADD2.F32 R46, -RZ, R34.H1_H1 ;  /* 0x30000022ff2e7230 */ /* 0x000fe40000004100 */
[--C-:B0-----:R-:W-:Y:S02]  /*7c40*/  HADD2.F32 R42, -RZ, R14.reuse.H0_H0 ;  /* 0x2000000eff2a7230 */ /* 0x101fe40000004100 */
[----:B------:R-:W-:-:S02]  /*7c50*/  HADD2.F32 R44, -RZ, R14.H1_H1 ;  /* 0x3000000eff2c7230 */ /* 0x000fc40000004100 */
[--C-:B------:R-:W-:Y:S02]  /*7c60*/  HADD2.F32 R43, -RZ, R15.reuse.H0_H0 ;  /* 0x2000000fff2b7230 */ /* 0x100fe40000004100 */
[-C--:B------:R-:W-:Y:S01]  /*7c70*/  FFMA.FTZ R39, R39, R42.reuse, RZ ;  /* 0x0000002a27277223 */ /* 0x080fe200000100ff */
[----:B------:R-:W-:Y:S02]  /*7c80*/  HADD2.F32 R45, -RZ, R15.H1_H1 ;  /* 0x3000000fff2d7230 */ /* 0x000fe40000004100 */
[----:B------:R-:W-:Y:S02]  /*7c90*/  HADD2.F32 R14, -RZ, R31.H0_H0 ;  /* 0x2000001fff0e7230 */ /* 0x000fe40000004100 */
[----:B------:R-:W-:Y:S02]  /*7ca0*/  HADD2.F32 R15, -RZ, R32.H0_H0 ;  /* 0x20000020ff0f7230 */ /* 0x000fe40000004100 */
[----:B------:R-:W-:Y:S02]  /*7cb0*/  HADD2.F32 R31, -RZ, R33.H0_H0 ;  /* 0x20000021ff1f7230 */ /* 0x000fe40000004100 */
[-C--:B------:R-:W-:Y:S01]  /*7cc0*/  FFMA.FTZ R14, R14, R42.reuse, RZ ;  /* 0x0000002a0e0e7223 */ /* 0x080fe200000100ff */
[----:B------:R-:W-:Y:S01]  /*7cd0*/  FFMA.FTZ R32, R15, R42, RZ ;  /* 0x0000002a0f207223 */ /* 0x000fe200000100ff */
[----:B------:R-:W-:-:S02]  /*7ce0*/  HADD2.F32 R15, -RZ, R30.H0_H0 ;  /* 0x2000001eff0f7230 */ /* 0x000fc40000004100 */
[----:B------:R-:W-:Y:S01]  /*7cf0*/  FFMA.FTZ R31, R31, R42, RZ ;  /* 0x0000002a1f1f7223 */ /* 0x000fe200000100ff */
[----:B------:R-:W-:Y:S02]  /*7d00*/  HADD2.F32 R42, -RZ, R33.H1_H1 ;  /* 0x30000021ff2a7230 */ /* 0x000fe40000004100 */
[-C--:B------:R-:W-:Y:S01]  /*7d10*/  FFMA.FTZ R32, R47, R44.reuse, R32 ;  /* 0x0000002c2f207223 */ /* 0x080fe20000010020 */
[----:B------:R-:W-:Y:S02]  /*7d20*/  HADD2.F32 R33, -RZ, R29.H0_H0 ;  /* 0x2000001dff217230 */ /* 0x000fe40000004100 */
[-C--:B------:R-:W-:Y:S01]  /*7d30*/  FFMA.FTZ R14, R49, R44.reuse, R14 ;  /* 0x0000002c310e7223 */ /* 0x080fe2000001000e */
[----:B------:R-:W-:Y:S02]  /*7d40*/  HADD2.F32 R47, -RZ, R28.H0_H0 ;  /* 0x2000001cff2f7230 */ /* 0x000fe40000004100 */
[-C--:B------:R-:W-:Y:S01]  /*7d50*/  FFMA.FTZ R34, R42, R44.reuse, R31 ;  /* 0x0000002c2a227223 */ /* 0x080fe2000001001f */
[----:B------:R-:W-:Y:S01]  /*7d60*/  FFMA.FTZ R44, R46, R44, R39 ;  /* 0x0000002c2e2c7223 */ /* 0x000fe20000010027 */
[-C--:B------:R-:W-:Y:S01]  /*7d70*/  FFMA.FTZ R32, R33, R43.reuse, R32 ;  /* 0x0000002b21207223 */ /* 0x080fe20000010020 */
[----:B------:R-:W-:Y:S01]  /*7d80*/  FFMA.FTZ R14, R15, R43, R14 ;  /* 0x0000002b0f0e7223 */ /* 0x000fe2000001000e */
[----:B------:R-:W-:-:S02]  /*7d90*/  HADD2.F32 R33, -RZ, R27.H0_H0 ;  /* 0x2000001bff217230 */ /* 0x000fc40000004100 */
[-C--:B------:R-:W-:Y:S01]  /*7da0*/  FFMA.FTZ R34, R47, R43.reuse, R34 ;  /* 0x0000002b2f227223 */ /* 0x080fe20000010022 */
[----:B------:R-:W-:Y:S02]  /*7db0*/  HADD2.F32 R15, -RZ, R30.H1_H1 ;  /* 0x3000001eff0f7230 */ /* 0x000fe40000004100 */
[----:B------:R-:W-:Y:S02]  /*7dc0*/  HADD2.F32 R29, -RZ, R29.H1_H1 ;  /* 0x3000001dff1d7230 */ /* 0x000fe40000004100 */
[----:B------:R-:W-:Y:S01]  /*7dd0*/  FFMA.FTZ R44, R33, R43, R44 ;  /* 0x0000002b212c7223 */ /* 0x000fe2000001002c */
[----:B------:R-:W-:Y:S02]  /*7de0*/  HADD2.F32 R31, -RZ, R28.H1_H1 ;  /* 0x3000001cff1f7230 */ /* 0x000fe40000004100 */
[-C--:B------:R-:W-:Y:S01]  /*7df0*/  FFMA.FTZ R15, R15, R45.reuse, R14 ;  /* 0x0000002d0f0f7223 */ /* 0x080fe2000001000e */
[----:B------:R-:W-:Y:S02]  /*7e00*/  HADD2.F32 R39, -RZ, R27.H1_H1 ;  /* 0x3000001bff277230 */ /* 0x000fe40000004100 */
[----:B------:R-:W-:Y:S01]  /*7e10*/  FFMA.FTZ R27, R29, R45, R32 ;  /* 0x0000002d1d1b7223 */ /* 0x000fe20000010020 */
[----:B-1----:R-:W-:-:S02]  /*7e20*/  HADD2.F32 R28, -RZ, R24.H0_H0 ;  /* 0x20000018ff1c7230 */ /* 0x002fc40000004100 */
[-C--:B------:R-:W-:Y:S01]  /*7e30*/  FFMA.FTZ R29, R31, R45.reuse, R34 ;  /* 0x0000002d1f1d7223 */ /* 0x080fe20000010022 */
[--C-:B------:R-:W-:Y:S02]  /*7e40*/  HADD2.F32 R30, -RZ, R35.reuse.H0_H0 ;  /* 0x20000023ff1e7230 */ /* 0x100fe40000004100 */
[----:B------:R-:W-:Y:S01]  /*7e50*/  FFMA.FTZ R45, R39, R45, R44 ;  /* 0x0000002d272d7223 */ /* 0x000fe2000001002c */
[----:B------:R-:W-:Y:S02]  /*7e60*/  HADD2.F32 R24, -RZ, R24.H1_H1 ;  /* 0x30000018ff187230 */ /* 0x000fe40000004100 */
        /* <DEDUP_REMOVED lines=17> */
[----:B------:R-:W-:Y:S02]  /*7f80*/  HADD2.F32 R30, -RZ, R13.H0_H0 ;  /* 0x2000000dff1e7230 */ /* 0x000fe40000004100 */
[----:B------:R-:W-:Y:S02]  /*7f90*/  HADD2.F32 R25, -RZ, R25.H1_H1 ;  /* 0x30000019ff197230 */ /* 0x000fe40000004100 */
[----:B------:R-:W-:Y:S01]  /*7fa0*/  FFMA.FTZ R24, R28, R14, R15 ;  /* 0x0000000e1c187223 */ /* 0x000fe2000001000f */
[----:B------:R-:W-:-:S02]  /*7fb0*/  HADD2.F32 R13, -RZ, R13.H1_H1 ;  /* 0x3000000dff0d7230 */ /* 0x000fc40000004100 */
[-C--:B------:R-:W-:Y:S01]  /*7fc0*/  FFMA.FTZ R28, R30, R14.reuse, R27 ;  /* 0x0000000e1e1c7223 */ /* 0x080fe2000001001b */
[--C-:B------:R-:W-:Y:S02]  /*7fd0*/  HADD2.F32 R30, -RZ, R12.reuse.H0_H0 ;  /* 0x2000000cff1e7230 */ /* 0x100fe40000004100 */
[----:B------:R-:W-:Y:S02]  /*7fe0*/  HADD2.F32 R27, -RZ, R12.H1_H1 ;  /* 0x3000000cff1b7230 */ /* 0x000fe40000004100 */
[----:B------:R-:W-:Y:S01]  /*7ff0*/  FFMA.FTZ R28, R13, R25, R28 ;  /* 0x000000190d1c7223 */ /* 0x000fe2000001001c */
[----:B------:R-:W-:Y:S02]  /*8000*/  HADD2.F32 R32, -RZ, R3.H0_H0 ;  /* 0x20000003ff207230 */ /* 0x000fe40000004100 */
[----:B------:R-:W-:Y:S01]  /*8010*/  FFMA.FTZ R12, R30, R14, R29 ;  /* 0x0000000e1e0c7223 */ /* 0x000fe2000001001d */
[----:B------:R-:W-:Y:S02]  /*8020*/  HADD2.F32 R15, -RZ, R26.H1_H1 ;  /* 0x3000001aff0f7230 */ /* 0x000fe40000004100 */
[----:B------:R-:W-:-:S02]  /*8030*/  HADD2.F32 R13, -RZ, R0.H1_H1 ;  /* 0x30000000ff0d7230 */ /* 0x000fc40000004100 */
[-C--:B------:R-:W-:Y:S01]  /*8040*/  FFMA.FTZ R12, R27, R25.reuse, R12 ;  /* 0x000000191b0c7223 */ /* 0x080fe2000001000c */
[----:B------:R-:W-:Y:S02]  /*8050*/  HADD2.F32 R27, -RZ, R3.H1_H1 ;  /* 0x30000003ff1b7230 */ /* 0x000fe40000004100 */
[----:B------:R-:W-:Y:S01]  /*8060*/  FFMA.FTZ R14, R32, R14, R45 ;  /* 0x0000000e200e7223 */ /* 0x000fe2000001002d */
[----:B------:R-:W-:Y:S02]  /*8070*/  HADD2.F32 R3, -RZ, R0.H0_H0 ;  /* 0x20000000ff037230 */ /* 0x000fe40000004100 */
[-C--:B------:R-:W-:Y:S01]  /*8080*/  FFMA.FTZ R24, R15, R25.reuse, R24 ;  /* 0x000000190f187223 */ /* 0x080fe20000010018 */
[--C-:B------:R-:W-:Y:S02]  /*8090*/  HADD2.F32 R15, -RZ, R2.reuse.H0_H0 ;  /* 0x20000002ff0f7230 */ /* 0x100fe40000004100 */
[----:B------:R-:W-:Y:S01]  /*80a0*/  FFMA.FTZ R14, R27, R25, R14 ;  /* 0x000000191b0e7223 */ /* 0x000fe2000001000e */
[----:B------:R-:W-:-:S02]  /*80b0*/  HADD2.F32 R29, -RZ, R2.H1_H1 ;  /* 0x30000002ff1d7230 */ /* 0x000fc40000004100 */
[----:B------:R-:W-:Y:S01]  /*80c0*/  FMUL.FTZ R24, R3, R24 ;  /* 0x0000001803187220 */ /* 0x000fe20000410000 */
[----:B------:R-:W-:Y:S01]  /*80d0*/  FMUL.FTZ R28, R13, R28 ;  /* 0x0000001c0d1c7220 */ /* 0x000fe20000410000 */
[----:B------:R-:W-:Y:S01]  /*80e0*/  FMUL.FTZ R12, R15, R12 ;  /* 0x0000000c0f0c7220 */ /* 0x000fe20000410000 */
[----:B------:R-:W-:Y:S02]  /*80f0*/  FMUL.FTZ R14, R29, R14 ;  /* 0x0000000e1d0e7220 */ /* 0x000fe40000410000 */
[----:B------:R-:W-:Y:S02]  /*8100*/  F2FP.F16.F32.PACK_AB R24, RZ, R24 ;  /* 0x00000018ff18723e */ /* 0x000fe400000000ff */
[----:B------:R-:W-:Y:S02]  /*8110*/  F2FP.F16.F32.PACK_AB R28, RZ, R28 ;  /* 0x0000001cff1c723e */ /* 0x000fe400000000ff */
[----:B------:R-:W-:Y:S02]  /*8120*/  F2FP.F16.F32.PACK_AB R12, RZ, R12 ;  /* 0x0000000cff0c723e */ /* 0x000fe400000000ff */
[----:B------:R-:W-:-:S02]  /*8130*/  F2FP.F16.F32.PACK_AB R14, RZ, R14 ;  /* 0x0000000eff0e723e */ /* 0x000fc400000000ff */
[----:B------:R-:W-:Y:S02]  /*8140*/  PRMT R24, R24, 0x5410, R28 ;  /* 0x0000541018187816 */ /* 0x000fe4000000001c */
[----:B------:R-:W-:-:S04]  /*8150*/  PRMT R12, R12, 0x5410, R14 ;  /* 0x000054100c0c7816 */ /* 0x000fc8000000000e */
[----:B------:R-:W-:Y:S01]  /*8160*/  HFMA2.MMA R22, R24, 1, 1, R22 ;  /* 0x3c003c0018167835 */ /* 0x000fe20000000016 */
[----:B------:R-:W-:-:S10]  /*8170*/  HADD2 R8, R12, R8 ;  /* 0x000000080c087230 */ /* 0x000fd40000000000 */
.L_x_277:
[----:B------:R-:W0:Y:S01]  /*8180*/  LDC R3, c[0x0][0x23c] ;  /* 0x00008f00ff037b82 */ /* 0x000e220000000800 */
[----:B------:R-:W-:Y:S01]  /*8190*/  IADD3 R6, R6, 0x20, RZ ;  /* 0x0000002006067810 */ /* 0x000fe20007ffe0ff */
[----:B------:R-:W-:-:S03]  /*81a0*/  UIADD3 UR4, UR4, 0x40, URZ ;  /* 0x0000004004047890 */ /* 0x000fc6000fffe03f */
[C---:B------:R-:W-:Y:S02]  /*81b0*/  ISETP.GE.AND P2, PT, R6.reuse, UR5, PT ;  /* 0x0000000506007c0c */ /* 0x040fe4000bf46270 */
[----:B------:R-:W-:Y:S01]  /*81c0*/  ISETP.LT.AND P3, PT, R6, R9, PT ;  /* 0x000000090600720c */ /* 0x000fe20003f61270 */
[----:B0-----:R-:W-:-:S12]  /*81d0*/  IMAD.WIDE R40, R3, 0x10, R40 ;  /* 0x0000001003287825 */ /* 0x001fd800078e0228 */
[----:B------:R-:W-:Y:S05]  /*81e0*/  @!P2 BRA P3, `(.L_x_293) ;  /* 0xffffff940010a947 */ /* 0x000fea000183ffff */
.L_x_276:
        /* <DEDUP_REMOVED lines=17> */
.L_x_297:
[----:B------:R-:W0:Y:S02]  /*8300*/  LDS R12, [R0] ;  /* 0x00000000000c7984 */ /* 0x000e240000000800 */
[----:B0-----:R-:W-:-:S10]  /*8310*/  HFMA2.MMA R13, R12, 1, 1, R19 ;  /* 0x3c003c000c0d7835 */ /* 0x001fd40000000013 */
[----:B------:R-:W0:Y:S02]  /*8320*/  ATOMS.CAST.SPIN R13, [R0], R12, R13 ;  /* 0x0000000c000d738d */ /* 0x000e24000180000d */
[----:B0-----:R-:W-:-:S13]  /*8330*/  ISETP.EQ.U32.AND P0, PT, R13, 0x1, PT ;  /* 0x000000010d00780c */ /* 0x001fda0003f02070 */
[----:B------:R-:W-:Y:S05]  /*8340*/  @!P0 BRA `(.L_x_297) ;  /* 0xfffffffc00ec8947 */ /* 0x000fea000383ffff */
[----:B------:R-:W-:Y:S05]  /*8350*/  BRA `(.L_x_295) ;  /* 0x00000000000c7947 */ /* 0x000fea0003800000 */
.L_x_296:
[----:B------:R-:W2:Y:S02]  /*8360*/  LD.E R0, desc[UR6][R4.64] ;  /* 0x0000000604007980 */ /* 0x000ea4000c101900 */
[----:B--2---:R-:W-:-:S05]  /*8370*/  IADD3 R9, R19, R0, RZ ;  /* 0x0000000013097210 */ /* 0x004fca0007ffe0ff */
[----:B------:R0:W-:Y:S02]  /*8380*/  ST.E desc[UR6][R4.64], R9 ;  /* 0x0000000904007985 */ /* 0x0001e4000c101906 */
.L_x_295:
[----:B------:R-:W-:Y:S05]  /*8390*/  BSYNC B0 ;  /* 0x0000000000007941 */ /* 0x000fea0003800000 */
.L_x_294:
[----:B------:R1:W-:Y:S01]  /*83a0*/  ATOM.E.ADD.F16x2.RN.STRONG.GPU P0, RZ, desc[UR6][R4.64+0x4], R18 ;  /* 0x0000041204ff79a2 */ /* 0x0003e2000810e1c6 */
[----:B------:R-:W-:Y:S04]  /*83b0*/  BSSY B0, `(.L_x_298) ;  /* 0x000000f000007945 */ /* 0x000fe80003800000 */
[----:B-1----:R-:W-:Y:S05]  /*83c0*/  @P0 BRA `(.L_x_299) ;  /* 0x0000000000340947 */ /* 0x002fea0003800000 */
[----:B------:R-:W1:Y:S02]  /*83d0*/  QSPC.E.S P0, RZ, [R4+0x4] ;  /* 0x0000040004ff73aa */ /* 0x000e640000000500 */
[----:B-1----:R-:W-:Y:S05]  /*83e0*/  @!P0 BRA `(.L_x_300) ;  /* 0x0000000000208947 */ /* 0x002fea0003800000 */
[----:B------:R-:W-:-:S04]  /*83f0*/  MOV R12, R4 ;  /* 0x00000004000c7202 */ /* 0x000fc80000000f00 */
[----:B------:R-:W-:-:S07]  /*8400*/  MOV R0, R12 ;  /* 0x0000000c00007202 */ /* 0x000fce0000000f00 */
.L_x_301:
[----:B------:R-:W1:Y:S02]  /*8410*/  LDS R12, [R0+0x4] ;  /* 0x00000400000c7984 */ /* 0x000e640000000800 */
[----:B-1----:R-:W-:-:S06]  /*8420*/  HADD2 R13, R12, R18 ;  /* 0x000000120c0d7230 */ /* 0x002fcc0000000000 */
[----:B------:R-:W1:Y:S02]  /*8430*/  ATOMS.CAST.SPIN R13, [R0+0x4], R12, R13 ;  /* 0x0000040c000d738d */ /* 0x000e64000180000d */
[----:B-1----:R-:W-:-:S13]  /*8440*/  ISETP.EQ.U32.AND P0, PT, R13, 0x1, PT ;  /* 0x000000010d00780c */ /* 0x002fda0003f02070 */
[----:B------:R-:W-:Y:S05]  /*8450*/  @!P0 BRA `(.L_x_301) ;  /* 0xfffffffc00ec8947 */ /* 0x000fea000383ffff */
[----:B------:R-:W-:Y:S05]  /*8460*/  BRA `(.L_x_299) ;  /* 0x00000000000c7947 */ /* 0x000fea0003800000 */
.L_x_300:
[----:B------:R-:W0:Y:S02]  /*8470*/  LD.E R0, desc[UR6][R4.64+0x4] ;  /* 0x0000040604007980 */ /* 0x000e24000c101900 */
[----:B0-----:R-:W-:-:S05]  /*8480*/  IADD3 R9, R18, R0, RZ ;  /* 0x0000000012097210 */ /* 0x001fca0007ffe0ff */
[----:B------:R1:W-:Y:S02]  /*8490*/  ST.E desc[UR6][R4.64+0x4], R9 ;  /* 0x0000040904007985 */ /* 0x0003e4000c101906 */
.L_x_299:
[----:B------:R-:W-:Y:S05]  /*84a0*/  BSYNC B0 ;  /* 0x0000000000007941 */ /* 0x000fea0003800000 */
.L_x_298:
[----:B------:R-:W-:-:S13]  /*84b0*/  ISETP.GE.AND P0, PT, R7, 0x2, PT ;  /* 0x000000020700780c */ /* 0x000fda0003f06270 */
[----:B------:R-:W-:Y:S05]  /*84c0*/  @!P0 EXIT ;  /* 0x000000000000894d */ /* 0x000fea0003800000 */
[----:B------:R-:W-:-:S05]  /*84d0*/  IMAD.WIDE R12, R3, 0x2, R4 ;  /* 0x00000002030c7825 */ /* 0x000fca00078e0204 */
[----:B------:R2:W-:Y:S01]  /*84e0*/  ATOM.E.ADD.F16x2.RN.STRONG.GPU P0, RZ, desc[UR6][R12.64], R17 ;  /* 0x000000110cff79a2 */ /* 0x0005e2000810e1c6 */
[----:B------:R-:W-:Y:S04]  /*84f0*/  BSSY B0, `(.L_x_302) ;  /* 0x000000f000007945 */ /* 0x000fe80003800000 */
[----:B--2---:R-:W-:Y:S05]  /*8500*/  @P0 BRA `(.L_x_303) ;  /* 0x0000000000340947 */ /* 0x004fea0003800000 */
[----:B------:R-:W2:Y:S02]  /*8510*/  QSPC.E.S P0, RZ, [R12] ;  /* 0x000000000cff73aa */ /* 0x000ea40000000500 */
[----:B--2---:R-:W-:Y:S05]  /*8520*/  @!P0 BRA `(.L_x_304) ;  /* 0x0000000000208947 */ /* 0x004fea0003800000 */
[----:B01----:R-:W-:-:S04]  /*8530*/  MOV R4, R12 ;  /* 0x0000000c00047202 */ /* 0x003fc80000000f00 */
[----:B------:R-:W-:-:S07]  /*8540*/  MOV R0, R4 ;  /* 0x0000000400007202 */ /* 0x000fce0000000f00 */
.L_x_305:
[----:B------:R-:W0:Y:S02]  /*8550*/  LDS R4, [R0] ;  /* 0x0000000000047984 */ /* 0x000e240000000800 */
[----:B0-----:R-:W-:-:S10]  /*8560*/  HFMA2.MMA R5, R4, 1, 1, R17 ;  /* 0x3c003c0004057835 */ /* 0x001fd40000000011 */
[----:B------:R-:W0:Y:S02]  /*8570*/  ATOMS.CAST.SPIN R5, [R0], R4, R5 ;  /* 0x000000040005738d */ /* 0x000e240001800005 */
[----:B0-----:R-:W-:-:S13]  /*8580*/  ISETP.EQ.U32.AND P0, PT, R5, 0x1, PT ;  /* 0x000000010500780c */ /* 0x001fda0003f02070 */
[----:B------:R-:W-:Y:S05]  /*8590*/  @!P0 BRA `(.L_x_305) ;  /* 0xfffffffc00ec8947 */ /* 0x000fea000383ffff */
[----:B------:R-:W-:Y:S05]  /*85a0*/  BRA `(.L_x_303) ;  /* 0x00000000000c7947 */ /* 0x000fea0003800000 */
.L_x_304:
[----:B------:R-:W0:Y:S02]  /*85b0*/  LD.E R0, desc[UR6][R12.64] ;  /* 0x000000060c007980 */ /* 0x000e24000c101900 */
[----:B01----:R-:W-:-:S05]  /*85c0*/  IADD3 R5, R17, R0, RZ ;  /* 0x0000000011057210 */ /* 0x003fca0007ffe0ff */
[----:B------:R2:W-:Y:S02]  /*85d0*/  ST.E desc[UR6][R12.64], R5 ;  /* 0x000000050c007985 */ /* 0x0005e4000c101906 */
.L_x_303:
[----:B------:R-:W-:Y:S05]  /*85e0*/  BSYNC B0 ;  /* 0x0000000000007941 */ /* 0x000fea0003800000 */
.L_x_302:
[----:B------:R3:W-:Y:S01]  /*85f0*/  ATOM.E.ADD.F16x2.RN.STRONG.GPU P0, RZ, desc[UR6][R12.64+0x4], R16 ;  /* 0x000004100cff79a2 */ /* 0x0007e2000810e1c6 */
[----:B------:R-:W-:Y:S04]  /*8600*/  BSSY B0, `(.L_x_306) ;  /* 0x000000f000007945 */ /* 0x000fe80003800000 */
[----:B---3--:R-:W-:Y:S05]  /*8610*/  @P0 BRA `(.L_x_307) ;  /* 0x0000000000340947 */ /* 0x008fea0003800000 */
[----:B------:R-:W3:Y:S02]  /*8620*/  QSPC.E.S P0, RZ, [R12+0x4] ;  /* 0x000004000cff73aa */ /* 0x000ee40000000500 */
[----:B---3--:R-:W-:Y:S05]  /*8630*/  @!P0 BRA `(.L_x_308) ;  /* 0x0000000000208947 */ /* 0x008fea0003800000 */
[----:B01----:R-:W-:-:S04]  /*8640*/  MOV R4, R12 ;  /* 0x0000000c00047202 */ /* 0x003fc80000000f00 */
[----:B------:R-:W-:-:S07]  /*8650*/  MOV R0, R4 ;  /* 0x0000000400007202 */ /* 0x000fce0000000f00 */
.L_x_309:
[----:B------:R-:W2:Y:S02]  /*8660*/  LDS R4, [R0+0x4] ;  /* 0x0000040000047984 */ /* 0x000ea40000000800 */
[----:B--2---:R-:W-:-:S06]  /*8670*/  HADD2 R5, R4, R16 ;  /* 0x0000001004057230 */ /* 0x004fcc0000000000 */
[----:B------:R-:W0:Y:S02]  /*8680*/  ATOMS.CAST.SPIN R5, [R0+0x4], R4, R5 ;  /* 0x000004040005738d */ /* 0x000e240001800005 */
[----:B0-----:R-:W-:-:S13]  /*8690*/  ISETP.EQ.U32.AND P0, PT, R5, 0x1, PT ;  /* 0x000000010500780c */ /* 0x001fda0003f02070 */
[----:B------:R-:W-:Y:S05]  /*86a0*/  @!P0 BRA `(.L_x_309) ;  /* 0xfffffffc00ec8947 */ /* 0x000fea000383ffff */
[----:B------:R-:W-:Y:S05]  /*86b0*/  BRA `(.L_x_307) ;  /* 0x00000000000c7947 */ /* 0x000fea0003800000 */
.L_x_308:
[----:B------:R-:W0:Y:S02]  /*86c0*/  LD.E R0, desc[UR6][R12.64+0x4] ;  /* 0x000004060c007980 */ /* 0x000e24000c101900 */
[----:B012---:R-:W-:-:S05]  /*86d0*/  IADD3 R5, R16, R0, RZ ;  /* 0x0000000010057210 */ /* 0x007fca0007ffe0ff */
[----:B------:R3:W-:Y:S02]  /*86e0*/  ST.E desc[UR6][R12.64+0x4], R5 ;  /* 0x000004050c007985 */ /* 0x0007e4000c101906 */
.L_x_307:
[----:B------:R-:W-:Y:S05]  /*86f0*/  BSYNC B0 ;  /* 0x0000000000007941 */ /* 0x000fea0003800000 */
.L_x_306:
[----:B------:R-:W-:-:S13]  /*8700*/  ISETP.NE.AND P0, PT, R7, 0x2, PT ;  /* 0x000000020700780c */ /* 0x000fda0003f05270 */
[----:B------:R-:W-:Y:S05]  /*8710*/  @!P0 EXIT ;  /* 0x000000000000894d */ /* 0x000fea0003800000 */
[----:B--23--:R-:W-:-:S05]  /*8720*/  IMAD.WIDE R12, R3, 0x2, R12 ;  /* 0x00000002030c7825 */ /* 0x00cfca00078e020c */
[----:B------:R2:W-:Y:S01]  /*8730*/  ATOM.E.ADD.F16x2.RN.STRONG.GPU P0, RZ, desc[UR6][R12.64], R11 ;  /* 0x0000000b0cff79a2 */ /* 0x0005e2000810e1c6 */
[----:B------:R-:W-:Y:S04]  /*8740*/  BSSY B0, `(.L_x_310) ;  /* 0x000000f000007945 */ /* 0x000fe80003800000 */
[----:B--2---:R-:W-:Y:S05]  /*8750*/  @P0 BRA `(.L_x_311) ;  /* 0x0000000000340947 */ /* 0x004fea0003800000 */
[----:B------:R-:W2:Y:S02]  /*8760*/  QSPC.E.S P0, RZ, [R12] ;  /* 0x000000000cff73aa */ /* 0x000ea40000000500 */
[----:B--2---:R-:W-:Y:S05]  /*8770*/  @!P0 BRA `(.L_x_312) ;  /* 0x0000000000208947 */ /* 0x004fea0003800000 */
[----:B01----:R-:W-:-:S04]  /*8780*/  MOV R4, R12 ;  /* 0x0000000c00047202 */ /* 0x003fc80000000f00 */
[----:B------:R-:W-:-:S07]  /*8790*/  MOV R0, R4 ;  /* 0x0000000400007202 */ /* 0x000fce0000000f00 */
.L_x_313:
[----:B------:R-:W0:Y:S02]  /*87a0*/  LDS R4, [R0] ;  /* 0x0000000000047984 */ /* 0x000e240000000800 */
[----:B0-----:R-:W-:-:S10]  /*87b0*/  HFMA2.MMA R5, R4, 1, 1, R11 ;  /* 0x3c003c0004057835 */ /* 0x001fd4000000000b */
[----:B------:R-:W0:Y:S02]  /*87c0*/  ATOMS.CAST.SPIN R5, [R0], R4, R5 ;  /* 0x000000040005738d */ /* 0x000e240001800005 */
[----:B0-----:R-:W-:-:S13]  /*87d0*/  ISETP.EQ.U32.AND P0, PT, R5, 0x1, PT ;  /* 0x000000010500780c */ /* 0x001fda0003f02070 */
[----:B------:R-:W-:Y:S05]  /*87e0*/  @!P0 BRA `(.L_x_313) ;  /* 0xfffffffc00ec8947 */ /* 0x000fea000383ffff */
[----:B------:R-:W-:Y:S05]  /*87f0*/  BRA `(.L_x_311) ;  /* 0x00000000000c7947 */ /* 0x000fea0003800000 */
.L_x_312:
[----:B------:R-:W0:Y:S02]  /*8800*/  LD.E R0, desc[UR6][R12.64] ;  /* 0x000000060c007980 */ /* 0x000e24000c101900 */
[----:B01----:R-:W-:-:S05]  /*8810*/  IADD3 R5, R11, R0, RZ ;  /* 0x000000000b057210 */ /* 0x003fca0007ffe0ff */
[----:B------:R2:W-:Y:S02]  /*8820*/  ST.E desc[UR6][R12.64], R5 ;  /* 0x000000050c007985 */ /* 0x0005e4000c101906 */
.L_x_311:
[----:B------:R-:W-:Y:S05]  /*8830*/  BSYNC B0 ;  /* 0x0000000000007941 */ /* 0x000fea0003800000 */
.L_x_310:
[----:B------:R3:W-:Y:S01]  /*8840*/  ATOM.E.ADD.F16x2.RN.STRONG.GPU P0, RZ, desc[UR6][R12.64+0x4], R10 ;  /* 0x0000040a0cff79a2 */ /* 0x0007e2000810e1c6 */
[----:B------:R-:W-:Y:S04]  /*8850*/  BSSY B0, `(.L_x_314) ;  /* 0x000000f000007945 */ /* 0x000fe80003800000 */
[----:B---3--:R-:W-:Y:S05]  /*8860*/  @P0 BRA `(.L_x_315) ;  /* 0x0000000000340947 */ /* 0x008fea0003800000 */
[----:B------:R-:W3:Y:S02]  /*8870*/  QSPC.E.S P0, RZ, [R12+0x4] ;  /* 0x000004000cff73aa */ /* 0x000ee40000000500 */
[----:B---3--:R-:W-:Y:S05]  /*8880*/  @!P0 BRA `(.L_x_316) ;  /* 0x0000000000208947 */ /* 0x008fea0003800000 */
[----:B01----:R-:W-:-:S04]  /*8890*/  MOV R4, R12 ;  /* 0x0000000c00047202 */ /* 0x003fc80000000f00 */
[----:B------:R-:W-:-:S07]  /*88a0*/  MOV R0, R4 ;  /* 0x0000000400007202 */ /* 0x000fce0000000f00 */
.L_x_317:
[----:B------:R-:W2:Y:S02]  /*88b0*/  LDS R4, [R0+0x4] ;  /* 0x0000040000047984 */ /* 0x000ea40000000800 */
[----:B--2---:R-:W-:-:S06]  /*88c0*/  HADD2 R5, R4, R10 ;  /* 0x0000000a04057230 */ /* 0x004fcc0000000000 */
[----:B------:R-:W0:Y:S02]  /*88d0*/  ATOMS.CAST.SPIN R5, [R0+0x4], R4, R5 ;  /* 0x000004040005738d */ /* 0x000e240001800005 */
[----:B0-----:R-:W-:-:S13]  /*88e0*/  ISETP.EQ.U32.AND P0, PT, R5, 0x1, PT ;  /* 0x000000010500780c */ /* 0x001fda0003f02070 */
[----:B------:R-:W-:Y:S05]  /*88f0*/  @!P0 BRA `(.L_x_317) ;  /* 0xfffffffc00ec8947 */ /* 0x000fea000383ffff */
[----:B------:R-:W-:Y:S05]  /*8900*/  BRA `(.L_x_315) ;  /* 0x00000000000c7947 */ /* 0x000fea0003800000 */
.L_x_316:
[----:B------:R-:W0:Y:S02]  /*8910*/  LD.E R0, desc[UR6][R12.64+0x4] ;  /* 0x000004060c007980 */ /* 0x000e24000c101900 */
[----:B012---:R-:W-:-:S05]  /*8920*/  IADD3 R5, R10, R0, RZ ;  /* 0x000000000a057210 */ /* 0x007fca0007ffe0ff */
[----:B------:R3:W-:Y:S02]  /*8930*/  ST.E desc[UR6][R12.64+0x4], R5 ;  /* 0x000004050c007985 */ /* 0x0007e4000c101906 */
.L_x_315:
[----:B------:R-:W-:Y:S05]  /*8940*/  BSYNC B0 ;  /* 0x0000000000007941 */ /* 0x000fea0003800000 */
.L_x_314:
[----:B------:R-:W-:-:S13]  /*8950*/  ISETP.GE.AND P0, PT, R7, 0x4, PT ;  /* 0x000000040700780c */ /* 0x000fda0003f06270 */
[----:B------:R-:W-:Y:S05]  /*8960*/  @!P0 EXIT ;  /* 0x000000000000894d */ /* 0x000fea0003800000 */
[----:B--23--:R-:W-:-:S05]  /*8970*/  IMAD.WIDE R12, R3, 0x2, R12 ;  /* 0x00000002030c7825 */ /* 0x00cfca00078e020c */
[----:B------:R2:W-:Y:S01]  /*8980*/  ATOM.E.ADD.F16x2.RN.STRONG.GPU P0, RZ, desc[UR6][R12.64], R22 ;  /* 0x000000160cff79a2 */ /* 0x0005e2000810e1c6 */
[----:B------:R-:W-:Y:S04]  /*8990*/  BSSY B0, `(.L_x_318) ;  /* 0x000000f000007945 */ /* 0x000fe80003800000 */
[----:B--2---:R-:W-:Y:S05]  /*89a0*/  @P0 BRA `(.L_x_319) ;  /* 0x0000000000340947 */ /* 0x004fea0003800000 */
[----:B------:R-:W2:Y:S02]  /*89b0*/  QSPC.E.S P0, RZ, [R12] ;  /* 0x000000000cff73aa */ /* 0x000ea40000000500 */
[----:B--2---:R-:W-:Y:S05]  /*89c0*/  @!P0 BRA `(.L_x_320) ;  /* 0x0000000000208947 */ /* 0x004fea0003800000 */
[----:B------:R-:W-:-:S04]  /*89d0*/  MOV R2, R12 ;  /* 0x0000000c00027202 */ /* 0x000fc80000000f00 */
[----:B------:R-:W-:-:S07]  /*89e0*/  MOV R0, R2 ;  /* 0x0000000200007202 */ /* 0x000fce0000000f00 */
.L_x_321:
[----:B------:R-:W2:Y:S02]  /*89f0*/  LDS R2, [R0] ;  /* 0x0000000000027984 */ /* 0x000ea40000000800 */
[----:B--2---:R-:W-:-:S10]  /*8a00*/  HFMA2.MMA R3, R2, 1, 1, R22 ;  /* 0x3c003c0002037835 */ /* 0x004fd40000000016 */
[----:B------:R-:W2:Y:S02]  /*8a10*/  ATOMS.CAST.SPIN R3, [R0], R2, R3 ;  /* 0x000000020003738d */ /* 0x000ea40001800003 */
[----:B--2---:R-:W-:-:S13]  /*8a20*/  ISETP.EQ.U32.AND P0, PT, R3, 0x1, PT ;  /* 0x000000010300780c */ /* 0x004fda0003f02070 */
[----:B------:R-:W-:Y:S05]  /*8a30*/  @!P0 BRA `(.L_x_321) ;  /* 0xfffffffc00ec8947 */ /* 0x000fea000383ffff */
[----:B------:R-:W-:Y:S05]  /*8a40*/  BRA `(.L_x_319) ;  /* 0x00000000000c7947 */ /* 0x000fea0003800000 */
.L_x_320:
[----:B------:R-:W2:Y:S02]  /*8a50*/  LD.E R0, desc[UR6][R12.64] ;  /* 0x000000060c007980 */ /* 0x000ea4000c101900 */
[----:B--2---:R-:W-:-:S05]  /*8a60*/  IADD3 R3, R22, R0, RZ ;  /* 0x0000000016037210 */ /* 0x004fca0007ffe0ff */
[----:B------:R2:W-:Y:S02]  /*8a70*/  ST.E desc[UR6][R12.64], R3 ;  /* 0x000000030c007985 */ /* 0x0005e4000c101906 */
.L_x_319:
[----:B------:R-:W-:Y:S05]  /*8a80*/  BSYNC B0 ;  /* 0x0000000000007941 */ /* 0x000fea0003800000 */
.L_x_318:
[----:B------:R3:W-:Y:S02]  /*8a90*/  ATOM.E.ADD.F16x2.RN.STRONG.GPU P0, RZ, desc[UR6][R12.64+0x4], R8 ;  /* 0x000004080cff79a2 */ /* 0x0007e4000810e1c6 */
[----:B---3--:R-:W-:Y:S05]  /*8aa0*/  @P0 EXIT ;  /* 0x000000000000094d */ /* 0x008fea0003800000 */
[----:B------:R-:W3:Y:S02]  /*8ab0*/  QSPC.E.S P0, RZ, [R12+0x4] ;  /* 0x000004000cff73aa */ /* 0x000ee40000000500 */
[----:B---3--:R-:W-:Y:S05]  /*8ac0*/  @!P0 BRA `(.L_x_322) ;  /* 0x0000000000208947 */ /* 0x008fea0003800000 */
[----:B------:R-:W-:-:S04]  /*8ad0*/  MOV R2, R12 ;  /* 0x0000000c00027202 */ /* 0x000fc80000000f00 */
[----:B------:R-:W-:-:S07]  /*8ae0*/  MOV R0, R2 ;  /* 0x0000000200007202 */ /* 0x000fce0000000f00 */
.L_x_323:
[----:B------:R-:W2:Y:S02]  /*8af0*/  LDS R2, [R0+0x4] ;  /* 0x0000040000027984 */ /* 0x000ea40000000800 */
[----:B--2---:R-:W-:-:S06]  /*8b00*/  HADD2 R3, R2, R8 ;  /* 0x0000000802037230 */ /* 0x004fcc0000000000 */
[----:B------:R-:W2:Y:S02]  /*8b10*/  ATOMS.CAST.SPIN R3, [R0+0x4], R2, R3 ;  /* 0x000004020003738d */ /* 0x000ea40001800003 */
[----:B--2---:R-:W-:-:S13]  /*8b20*/  ISETP.EQ.U32.AND P0, PT, R3, 0x1, PT ;  /* 0x000000010300780c */ /* 0x004fda0003f02070 */
[----:B------:R-:W-:Y:S05]  /*8b30*/  @!P0 BRA `(.L_x_323) ;  /* 0xfffffffc00ec8947 */ /* 0x000fea000383ffff */
[----:B------:R-:W-:Y:S05]  /*8b40*/  EXIT ;  /* 0x000000000000794d */ /* 0x000fea0003800000 */
.L_x_322:
[----:B------:R-:W2:Y:S02]  /*8b50*/  LD.E R0, desc[UR6][R12.64+0x4] ;  /* 0x000004060c007980 */ /* 0x000ea4000c101900 */
[----:B--2---:R-:W-:-:S05]  /*8b60*/  IADD3 R3, R8, R0, RZ ;  /* 0x0000000008037210 */ /* 0x004fca0007ffe0ff */
[----:B------:R-:W-:Y:S01]  /*8b70*/  ST.E desc[UR6][R12.64+0x4], R3 ;  /* 0x000004030c007985 */ /* 0x000fe2000c101906 */
[----:B------:R-:W-:Y:S05]  /*8b80*/  EXIT ;  /* 0x000000000000794d */ /* 0x000fea0003800000 */
.L_x_324:
        /* <DEDUP_REMOVED lines=15> */
.L_x_3664:


//--------------------- .text._Z23gemm_half_q_half_kernelILi4ELi12ELb1ELb0ELi64EEvPK6__halfPKjS4_S2_PS0_iiiiPKtS7_iiiiiibS2_i --------------------------
	.section	.text._Z23gemm_half_q_half_kernelILi4ELi12ELb1ELb0ELi64EEvPK6__halfPKjS4_S2_PS0_iiiiPKtS7_iiiiiibS2_i,"ax",@progbits
	.align	128
        .global         _Z23gemm_half_q_half_kernelILi4ELi12ELb1ELb0ELi64EEvPK6__halfPKjS4_S2_PS0_iiiiPKtS7_iiiiiibS2_i
        .type           _Z23gemm_half_q_half_kernelILi4ELi12ELb1ELb0ELi64EEvPK6__halfPKjS4_S2_PS0_iiiiPKtS7_iiiiiibS2_i,@function
        .size           _Z23gemm_half_q_half_kernelILi4ELi12ELb1ELb0ELi64EEvPK6__halfPKjS4_S2_PS0_iiiiPKtS7_iiiiiibS2_i,(.L_x_3665 - _Z23gemm_half_q_half_kernelILi4ELi12ELb1ELb0ELi64EEvPK6__halfPKjS4_S2_PS0_iiiiPKtS7_iiiiiibS2_i)
        .other          _Z23gemm_half_q_half_kernelILi4ELi12ELb1ELb0ELi64EEvPK6__halfPKjS4_S2_PS0_iiiiPKtS7_iiiiiibS2_i,@"STO_CUDA_ENTRY STV_DEFAULT"
_Z23gemm_half_q_half_kernelILi4ELi12ELb1ELb0ELi64EEvPK6__halfPKjS4_S2_PS0_iiiiPKtS7_iiiiiibS2_i:
.text._Z23gemm_half_q_half_kernelILi4ELi12ELb1ELb0ELi64EEvPK6__halfPKjS4_S2_PS0_iiiiPKtS7_iiiiiibS2_i:
        /* <DEDUP_REMOVED lines=13> */
[----:B-1----:R-:W-:-:S05]  /*00d0*/  IMAD R16, R2, -0x4, R5 ;  /* 0xfffffffc02107824 */ /* 0x002fca00078e0205 */
        /* <DEDUP_REMOVED lines=36> */
.L_x_325:
        /* <DEDUP_REMOVED lines=25> */
.L_x_330:
        /* <DEDUP_REMOVED lines=37> */
.L_x_329:
        /* <DEDUP_REMOVED lines=24> */
.L_x_331:
        /* <DEDUP_REMOVED lines=14> */
.L_x_328:
        /* <DEDUP_REMOVED lines=10> */
.L_x_333:
        /* <DEDUP_REMOVED lines=37> */
.L_x_332:
        /* <DEDUP_REMOVED lines=24> */
.L_x_334:
        /* <DEDUP_REMOVED lines=13> */
.L_x_327:
[----:B------:R-:W-:Y:S05]  /*0ea0*/  BSYNC B0 ;  /* 0x0000000000007941 */ /* 0x000fea0003800000 */
.L_x_326:
[----:B------:R-:W-:Y:S02]  /*0eb0*/  ULDC UR4, c[0x0][0x23c] ;  /* 0x00008f0000047ab9 */ /* 0x000fe40000000800 */
[----:B------:R-:W-:-:S04]  /*0ec0*/  MOV R85, UR4 ;  /* 0x0000000400557c02 */ /* 0x000fc80008000f00 */
[----:B------:R-:W-:-:S13]  /*0ed0*/  ISETP.GE.AND P0, PT, R6, R85, PT ;  /* 0x000000550600720c */ /* 0x000fda0003f06270 */
[----:B------:R-:W-:Y:S05]  /*0ee0*/  @P0 EXIT ;  /* 0x000000000000094d */ /* 0x000fea0003800000 */
[----:B-12---:R-:W1:Y:S02]  /*0ef0*/  LDC.U8 R3, c[0x0][0x270] ;  /* 0x00009c00ff037b82 */ /* 0x006e640000000000 */
[----:B-1----:R-:W-:-:S04]  /*0f00*/  PRMT R3, R3, 0x8880, RZ ;  /* 0x0000888003037816 */ /* 0x002fc800000000ff */
        /* <DEDUP_REMOVED lines=8> */
[----:B------:R-:W1:Y:S01]  /*0f90*/  LDC.64 R14, c[0x0][0x230] ;  /* 0x00008c00ff0e7b82 */ /* 0x000e620000000a00 */
[----:B------:R-:W-:Y:S02]  /*0fa0*/  PLOP3.LUT P0, PT, PT, PT, PT, 0x8, 0x0 ;  /* 0x000000000000781c */ /* 0x000fe40003f0e170 */
[----:B------:R-:W-:-:S11]  /*0fb0*/  IADD3 R18, R93, -0x3, RZ ;  /* 0xfffffffd5d127810 */ /* 0x000fd60007ffe0ff */
.L_x_337:
[----:B--2---:R-:W-:Y:S02]  /*0fc0*/  LEA R4, R2, R3, 0x2 ;  /* 0x0000000302047211 */ /* 0x004fe400078e10ff */
[----:B------:R-:W-:Y:S02]  /*0fd0*/  IADD3 R3, R3, 0x4, RZ ;  /* 0x0000000403037810 */ /* 0x000fe40007ffe0ff */
[C---:B------:R-:W-:Y:S01]  /*0fe0*/  IADD3 R7, R4.reuse, 0x1, RZ ;  /* 0x0000000104077810 */ /* 0x040fe20007ffe0ff */
[CCC-:B0-----:R-:W-:Y:S01]  /*0ff0*/  IMAD R5, R4.reuse, R85.reuse, R6.reuse ;  /* 0x0000005504057224 */ /* 0x1c1fe200078e0206 */
[C---:B------:R-:W-:Y:S02]  /*1000*/  IADD3 R8, R4.reuse, 0x2, RZ ;  /* 0x0000000204087810 */ /* 0x040fe40007ffe0ff */
[----:B------:R-:W-:Y:S01]  /*1010*/  IADD3 R9, R4, 0x3, RZ ;  /* 0x0000000304097810 */ /* 0x000fe20007ffe0ff */
[-CC-:B------:R-:W-:Y:S01]  /*1020*/  IMAD R7, R7, R85.reuse, R6.reuse ;  /* 0x0000005507077224 */ /* 0x180fe200078e0206 */
[----:B------:R-:W-:Y:S01]  /*1030*/  ISETP.GE.AND P2, PT, R3, R18, PT ;  /* 0x000000120300720c */ /* 0x000fe20003f46270 */
[----:B------:R-:W-:-:S02]  /*1040*/  IMAD R11, R8, R85, R6 ;  /* 0x00000055080b7224 */ /* 0x000fc400078e0206 */
[----:B------:R-:W-:Y:S02]  /*1050*/  IMAD R13, R9, R85, R6 ;  /* 0x00000055090d7224 */ /* 0x000fe400078e0206 */
[----:B-1----:R-:W-:-:S04]  /*1060*/  IMAD.WIDE R4, R5, 0x2, R14 ;  /* 0x0000000205047825 */ /* 0x002fc800078e020e */
        /* <DEDUP_REMOVED lines=8> */
.L_x_336:
[----:B--2---:R-:W-:-:S04]  /*10f0*/  IADD3 R4, R93, -R3, RZ ;  /* 0x800000035d047210 */ /* 0x004fc80007ffe0ff */
[----:B------:R-:W-:-:S13]  /*1100*/  ISETP.GT.AND P2, PT, R4, 0x1, PT ;  /* 0x000000010400780c */ /* 0x000fda0003f44270 */
[----:B------:R-:W-:Y:S05]  /*1110*/  @!P2 BRA `(.L_x_338) ;  /* 0x00000000002ca947 */ /* 0x000fea0003800000 */
[----:B------:R-:W1:Y:S01]  /*1120*/  LDC.64 R8, c[0x0][0x230] ;  /* 0x00008c00ff087b82 */ /* 0x000e620000000a00 */
[----:B------:R-:W-:Y:S02]  /*1130*/  LEA R4, R2, R3, 0x2 ;  /* 0x0000000302047211 */ /* 0x000fe400078e10ff */
[----:B------:R-:W-:Y:S02]  /*1140*/  PLOP3.LUT P0, PT, PT, PT, PT, 0x8, 0x0 ;  /* 0x000000000000781c */ /* 0x000fe40003f0e170 */
[C---:B------:R-:W-:Y:S01]  /*1150*/  IADD3 R7, R4.reuse, 0x1, RZ ;  /* 0x0000000104077810 */ /* 0x040fe20007ffe0ff */
[----:B0-----:R-:W-:Y:S01]  /*1160*/  IMAD R5, R4, R85, R6 ;  /* 0x0000005504057224 */ /* 0x001fe200078e0206 */
[----:B------:R-:W-:-:S03]  /*1170*/  IADD3 R3, R3, 0x2, RZ ;  /* 0x0000000203037810 */ /* 0x000fc60007ffe0ff */
[----:B------:R-:W-:Y:S02]  /*1180*/  IMAD R7, R7, R85, R6 ;  /* 0x0000005507077224 */ /* 0x000fe400078e0206 */
[----:B-1----:R-:W-:-:S04]  /*1190*/  IMAD.WIDE R4, R5, 0x2, R8 ;  /* 0x0000000205047825 */ /* 0x002fc800078e0208 */
[----:B------:R-:W-:Y:S01]  /*11a0*/  IMAD.WIDE R8, R7, 0x2, R8 ;  /* 0x0000000207087825 */ /* 0x000fe200078e0208 */
[----:B------:R1:W-:Y:S04]  /*11b0*/  STG.E.64 desc[UR6][R4.64], RZ ;  /* 0x000000ff04007986 */ /* 0x0003e8000c101b06 */
[----:B------:R1:W-:Y:S02]  /*11c0*/  STG.E.64 desc[UR6][R8.64], RZ ;  /* 0x000000ff08007986 */ /* 0x0003e4000c101b06 */
.L_x_338:
[----:B------:R-:W-:-:S13]  /*11d0*/  ISETP.LT.OR P0, PT, R3, R93, P0 ;  /* 0x0000005d0300720c */ /* 0x000fda0000701670 */
[----:B01----:R-:W0:Y:S01]  /*11e0*/  @P0 LDC.64 R4, c[0x0][0x230] ;  /* 0x00008c00ff040b82 */ /* 0x003e220000000a00 */
[----:B------:R-:W-:-:S05]  /*11f0*/  @P0 LEA R2, R2, R3, 0x2 ;  /* 0x0000000302020211 */ /* 0x000fca00078e10ff */
[----:B------:R-:W-:-:S04]  /*1200*/  @P0 IMAD R3, R2, R85, R6 ;  /* 0x0000005502030224 */ /* 0x000fc800078e0206 */
[----:B0-----:R-:W-:-:S05]  /*1210*/  @P0 IMAD.WIDE R2, R3, 0x2, R4 ;  /* 0x0000000203020825 */ /* 0x001fca00078e0204 */
[----:B------:R1:W-:Y:S02]  /*1220*/  @P0 STG.E.64 desc[UR6][R2.64], RZ ;  /* 0x000000ff02000986 */ /* 0x0003e4000c101b06 */
.L_x_335:
[----:B0-----:R-:W0:Y:S01]  /*1230*/  LDC.64 R10, c[0x0][0x248] ;  /* 0x00009200ff0a7b82 */ /* 0x001e220000000a00 */
[----:B-1----:R-:W-:-:S05]  /*1240*/  SHF.L.U32 R3, R0, 0x7, RZ ;  /* 0x0000000700037819 */ /* 0x002fca00000006ff */
        /* <DEDUP_REMOVED lines=13> */
.L_x_340:
        /* <DEDUP_REMOVED lines=44> */
.L_x_339:
[----:B------:R1:W5:Y:S01]  /*15e0*/  LDL.64 R96, [R1] ;  /* 0x0000000001607983 */ /* 0x0003620000100a00 */
[----:B0-----:R-:W0:Y:S01]  /*15f0*/  LDC R2, c[0x0][0x25c] ;  /* 0x00009700ff027b82 */ /* 0x001e220000000800 */
[----:B------:R-:W-:Y:S01]  /*1600*/  ULDC UR4, c[0x0][0x258] ;  /* 0x0000960000047ab9 */ /* 0x000fe20000000800 */
[----:B------:R-:W-:Y:S01]  /*1610*/  ULDC UR5, c[0x0][0x260] ;  /* 0x0000980000057ab9 */ /* 0x000fe20000000800 */
[C---:B------:R-:W-:Y:S01]  /*1620*/  ISETP.GT.AND P2, PT, R91.reuse, UR4, PT ;  /* 0x000000045b007c0c */ /* 0x040fe2000bf44270 */
[----:B------:R-:W-:Y:S01]  /*1630*/  ULDC UR8, c[0x0][0x268] ;  /* 0x00009a0000087ab9 */ /* 0x000fe20000000800 */
[C---:B------:R-:W-:Y:S02]  /*1640*/  VIMNMX R0, R91.reuse, UR4, PT ;  /* 0x000000045b007c48 */ /* 0x040fe4000bfe0100 */
[----:B------:R-:W-:Y:S01]  /*1650*/  ISETP.GT.AND P4, PT, R91, UR5, PT ;  /* 0x000000055b007c0c */ /* 0x000fe2000bf84270 */
[----:B------:R-:W2:Y:S01]  /*1660*/  LDC R4, c[0x0][0x264] ;  /* 0x00009900ff047b82 */ /* 0x000ea20000000800 */
[----:B------:R-:W-:-:S02]  /*1670*/  SHF.R.S32.HI R3, RZ, 0x1f, R0 ;  /* 0x0000001fff037819 */ /* 0x000fc40000011400 */
[----:B------:R-:W-:Y:S02]  /*1680*/  ISETP.GT.AND P6, PT, R91, UR8, PT ;  /* 0x000000085b007c0c */ /* 0x000fe4000bfc4270 */
[----:B------:R-:W-:Y:S01]  /*1690*/  LEA.HI R7, R3, R0, RZ, 0x5 ;  /* 0x0000000003077211 */ /* 0x000fe200078f28ff */
[----:B------:R-:W-:Y:S01]  /*16a0*/  HFMA2.MMA R0, -RZ, RZ, 0, 0 ;  /* 0x00000000ff007435 */ /* 0x000fe200000001ff */
[----:B------:R-:W-:Y:S02]  /*16b0*/  MOV R3, RZ ;  /* 0x000000ff00037202 */ /* 0x000fe40000000f00 */
[C---:B0-----:R-:W-:Y:S02]  /*16c0*/  ISETP.GT.AND P3, PT, R91.reuse, R2, PT ;  /* 0x000000025b00720c */ /* 0x041fe40003f64270 */
[----:B--2---:R-:W-:Y:S01]  /*16d0*/  ISETP.GT.AND P5, PT, R91, R4, PT ;  /* 0x000000045b00720c */ /* 0x004fe20003fa4270 */
        /* <DEDUP_REMOVED lines=8> */
.L_x_341:
        /* <DEDUP_REMOVED lines=8> */
.L_x_342:
[----:B------:R-:W-:Y:S01]  /*17e0*/  HFMA2.MMA R2, -RZ, RZ, 0, 0 ;  /* 0x00000000ff027435 */ /* 0x000fe200000001ff */
[----:B------:R-:W-:Y:S01]  /*17f0*/  MOV R9, RZ ;  /* 0x000000ff00097202 */ /* 0x000fe20000000f00 */
        /* <DEDUP_REMOVED lines=10> */
.L_x_343:
        /* <DEDUP_REMOVED lines=8> */
.L_x_344:
        /* <DEDUP_REMOVED lines=8> */
.L_x_345:
        /* <DEDUP_REMOVED lines=25> */
[----:B------:R-:W-:Y:S01]  /*1b30*/  HFMA2.MMA R87, -RZ, RZ, 0, 0 ;  /* 0x00000000ff577435 */ /* 0x000fe200000001ff */
[----:B------:R-:W-:Y:S01]  /*1b40*/  PRMT R9, RZ, 0x7610, R9 ;  /* 0x00007610ff097816 */ /* 0x000fe20000000009 */
[----:B------:R-:W-:Y:S01]  /*1b50*/  ULDC UR8, c[0x0][0x264] ;  /* 0x0000990000087ab9 */ /* 0x000fe20000000800 */
[----:B------:R-:W-:-:S08]  /*1b60*/  ULDC UR9, c[0x0][0x240] ;  /* 0x0000900000097ab9 */ /* 0x000fd00000000800 */
.L_x_363:
[----:B------:R-:W-:-:S13]  /*1b70*/  ISETP.NE.AND P0, PT, R91, R86, PT ;  /* 0x000000565b00720c */ /* 0x000fda0003f05270 */
[----:B------:R-:W0:Y:S01]  /*1b80*/  @!P0 LDC.64 R10, c[0x0][0x248] ;  /* 0x00009200ff0a8b82 */ /* 0x000e220000000a00 */
[----:B------:R-:W-:Y:S02]  /*1b90*/  @!P0 IADD3 R87, R87, 0x1, RZ ;  /* 0x0000000157578810 */ /* 0x000fe40007ffe0ff */
[----:B------:R-:W-:Y:S02]  /*1ba0*/  @!P0 SHF.L.U32 R13, R91, 0x1, RZ ;  /* 0x000000015b0d8819 */ /* 0x000fe400000006ff */
[----:B------:R-:W-:-:S03]  /*1bb0*/  @!P0 LEA R0, R87, R1, 0x3 ;  /* 0x0000000157008211 */ /* 0x000fc600078e18ff */
[----:B0-----:R-:W-:Y:S02]  /*1bc0*/  @!P0 IMAD.WIDE R10, R13, 0x2, R10 ;  /* 0x000000020d0a8825 */ /* 0x001fe400078e020a */
[----:B------:R-:W2:Y:S04]  /*1bd0*/  @!P0 LDL.64 R12, [R0] ;  /* 0x00000000000c8983 */ /* 0x000ea80000100a00 */
[----:B------:R-:W3:Y:S01]  /*1be0*/  @!P0 LDG.E.U16.CONSTANT R10, desc[UR6][R10.64+0x2] ;  /* 0x000002060a0a8981 */ /* 0x000ee2000c1e9500 */
[----:B--2---:R-:W-:Y:S02]  /*1bf0*/  @!P0 PRMT R96, R12, 0x7610, R96 ;  /* 0x000076100c608816 */ /* 0x004fe40000000060 */
[----:B------:R-:W-:Y:S02]  /*1c00*/  @!P0 PRMT R97, R13, 0x7610, R97 ;  /* 0x000076100d618816 */ /* 0x000fe40000000061 */
[----:B---3--:R-:W-:-:S02]  /*1c10*/  @!P0 IADD3 R86, R10, R91, RZ ;  /* 0x0000005b0a568210 */ /* 0x008fc40007ffe0ff */
[----:B------:R-:W-:Y:S02]  /*1c20*/  @!P0 PRMT R96, R96, 0x7610, R12 ;  /* 0x0000761060608816 */ /* 0x000fe4000000000c */
[----:B------:R-:W-:Y:S01]  /*1c30*/  @!P0 PRMT R97, R97, 0x7610, R13 ;  /* 0x0000761061618816 */ /* 0x000fe2000000000d */
[----:B------:R-:W-:Y:S06]  /*1c40*/  @!P1 BRA `(.L_x_347) ;  /* 0x0000006800d09947 */ /* 0x000fec0003800000 */
[----:B------:R-:W2:Y:S01]  /*1c50*/  LDG.E.128.CONSTANT R20, desc[UR6][R14.64] ;  /* 0x000000060e147981 */ /* 0x000ea2000c1e9d00 */
[----:B------:R-:W-:Y:S02]  /*1c60*/  PRMT R10, R89, 0x9910, RZ ;  /* 0x00009910590a7816 */ /* 0x000fe400000000ff */
[----:B------:R-:W-:Y:S02]  /*1c70*/  MOV R13, 0x2c00 ;  /* 0x00002c00000d7802 */ /* 0x000fe40000000f00 */
[----:B------:R-:W-:Y:S02]  /*1c80*/  ISETP.NE.AND P2, PT, R10, RZ, PT ;  /* 0x000000ff0a00720c */ /* 0x000fe40003f45270 */
[----:B------:R-:W-:Y:S02]  /*1c90*/  ISETP.GE.AND P3, PT, R93, 0x2, PT ;  /* 0x000000025d00780c */ /* 0x000fe40003f66270 */
[----:B--2---:R-:W-:Y:S02]  /*1ca0*/  SHF.R.U32.HI R27, RZ, 0x8, R22 ;  /* 0x00000008ff1b7819 */ /* 0x004fe40000011616 */
[----:B------:R-:W-:-:S02]  /*1cb0*/  LOP3.LUT R0, R20, 0xf000f, RZ, 0xc0, !PT ;  /* 0x000f000f14007812 */ /* 0x000fc400078ec0ff */
[----:B------:R-:W-:Y:S02]  /*1cc0*/  LOP3.LUT R10, R20, 0xf000f0, RZ, 0xc0, !PT ;  /* 0x00f000f0140a7812 */ /* 0x000fe400078ec0ff */
        /* <DEDUP_REMOVED lines=20> */
[-C--:B------:R-:W-:Y:S01]  /*1e10*/  HFMA2 R27, R36, R13.reuse.H0_H0, -72, -72 ;  /* 0xd480d480241b7431 */ /* 0x080fe2000004000d */
        /* <DEDUP_REMOVED lines=10> */
[----:B------:R-:W-:Y:S01]  /*1ec0*/  HFMA2 R31, R32, R13.H0_H0, -72, -72 ;  /* 0xd480d480201f7431 */ /* 0x000fe2000004000d */
[----:B------:R-:W-:Y:S01]  /*1ed0*/  LOP3.LUT R18, R18, 0x64006400, RZ, 0xfc, !PT ;  /* 0x6400640012127812 */ /* 0x000fe200078efcff */
[----:B------:R-:W-:Y:S01]  /*1ee0*/  HADD2 R34, R35, -1032, -1032 ;  /* 0xe408e40823227430 */ /* 0x000fe20000000000 */
[----:B------:R-:W-:-:S02]  /*1ef0*/  LOP3.LUT R24, R24, 0x64006400, RZ, 0xfc, !PT ;  /* 0x6400640018187812 */ /* 0x000fc400078efcff */
[----:B------:R-:W-:Y:S02]  /*1f00*/  LOP3.LUT R11, R11, 0x64006400, RZ, 0xfc, !PT ;  /* 0x640064000b0b7812 */ /* 0x000fe400078efcff */
[----:B------:R-:W-:Y:S01]  /*1f10*/  LOP3.LUT R12, R20, 0x64006400, RZ, 0xfc, !PT ;  /* 0x64006400140c7812 */ /* 0x000fe200078efcff */
[-C--:B------:R-:W-:Y:S01]  /*1f20*/  HFMA2 R20, R10, R13.reuse.H0_H0, -72, -72 ;  /* 0xd480d4800a147431 */ /* 0x080fe2000004000d */
[----:B------:R-:W-:Y:S01]  /*1f30*/  LOP3.LUT R30, R22, 0x64006400, RZ, 0xfc, !PT ;  /* 0x64006400161e7812 */ /* 0x000fe200078efcff */
[----:B------:R-:W-:Y:S01]  /*1f40*/  HADD2 R22, R0, -1032, -1032 ;  /* 0xe408e40800167430 */ /* 0x000fe20000000000 */
[----:B------:R-:W-:Y:S01]  /*1f50*/  LOP3.LUT R19, R23, 0x64006400, RZ, 0xfc, !PT ;  /* 0x6400640017137812 */ /* 0x000fe200078efcff */
[----:B------:R-:W-:Y:S01]  /*1f60*/  HFMA2 R23, R18, R13.H0_H0, -72, -72 ;  /* 0xd480d48012177431 */ /* 0x000fe2000004000d */
[----:B------:R-:W-:Y:S01]  /*1f70*/  LOP3.LUT R38, R29, 0x64006400, RZ, 0xfc, !PT ;  /* 0x640064001d267812 */ /* 0x000fe200078efcff */
[----:B------:R-:W-:Y:S02]  /*1f80*/  HADD2 R24, R24, -1032, -1032 ;  /* 0xe408e40818187430 */ /* 0x000fe40000000000 */
[----:B------:R-:W-:-:S02]  /*1f90*/  HADD2 R28, R11, -1032, -1032 ;  /* 0xe408e4080b1c7430 */ /* 0x000fc40000000000 */
[-C--:B------:R-:W-:Y:S02]  /*1fa0*/  HFMA2 R29, R12, R13.reuse.H0_H0, -72, -72 ;  /* 0xd480d4800c1d7431 */ /* 0x080fe4000004000d */
[----:B------:R-:W-:Y:S02]  /*1fb0*/  HADD2 R30, R30, -1032, -1032 ;  /* 0xe408e4081e1e7430 */ /* 0x000fe40000000000 */
        /* <DEDUP_REMOVED lines=93> */
.L_x_348:
        /* <DEDUP_REMOVED lines=95> */
.L_x_350:
[----:B------:R-:W-:Y:S05]  /*2b80*/  @!P4 BRA `(.L_x_349) ;  /* 0x0000000800ecc947 */ /* 0x000fea0003800000 */
[----:B------:R-:W-:Y:S02]  /*2b90*/  PRMT R0, R90, 0x9910, RZ ;  /* 0x000099105a007816 */ /* 0x000fe400000000ff */
[----:B------:R-:W-:Y:S02]  /*2ba0*/  PRMT R10, R17, 0x9910, RZ ;  /* 0x00009910110a7816 */ /* 0x000fe400000000ff */
[----:B------:R-:W-:Y:S02]  /*2bb0*/  ISETP.NE.AND P4, PT, R0, RZ, PT ;  /* 0x000000ff0000720c */ /* 0x000fe40003f85270 */
[----:B------:R-:W-:-:S04]  /*2bc0*/  ISETP.NE.AND P0, PT, R10, RZ, PT ;  /* 0x000000ff0a00720c */ /* 0x000fc80003f05270 */
[----:B------:R-:W-:-:S07]  /*2bd0*/  ISETP.LT.OR P0, PT, R16, 0x4, !P0 ;  /* 0x000000041000780c */ /* 0x000fce0004701670 */
[----:B------:R-:W-:Y:S06]  /*2be0*/  @!P4 BRA `(.L_x_351) ;  /* 0x000000040068c947 */ /* 0x000fec0003800000 */
        /* <DEDUP_REMOVED lines=90> */
.L_x_351:
        /* <DEDUP_REMOVED lines=91> */
.L_x_349:
[----:B------:R-:W0:Y:S02]  /*3740*/  LDC R25, c[0x0][0x23c] ;  /* 0x00008f00ff197b82 */ /* 0x000e240000000800 */
[----:B0-----:R-:W-:-:S05]  /*3750*/  IMAD.WIDE R18, R25, 0x4, R14 ;  /* 0x0000000419127825 */ /* 0x001fca00078e020e */
[----:B------:R-:W2:Y:S02]  /*3760*/  LDG.E.128.CONSTANT R20, desc[UR6][R18.64] ;  /* 0x0000000612147981 */ /* 0x000ea4000c1e9d00 */
[C---:B--2---:R-:W-:Y:S02]  /*3770*/  LOP3.LUT R0, R20.reuse, 0xf000f, RZ, 0xc0, !PT ;  /* 0x000f000f14007812 */ /* 0x044fe400078ec0ff */
[----:B------:R-:W-:Y:S02]  /*3780*/  LOP3.LUT R10, R20, 0xf000f0, RZ, 0xc0, !PT ;  /* 0x00f000f0140a7812 */ /* 0x000fe400078ec0ff */
[C---:B------:R-:W-:Y:S02]  /*3790*/  LOP3.LUT R12, R21.reuse, 0xf000f, RZ, 0xc0, !PT ;  /* 0x000f000f150c7812 */ /* 0x040fe400078ec0ff */
[----:B------:R-:W-:Y:S02]  /*37a0*/  LOP3.LUT R24, R21, 0xf000f0, RZ, 0xc0, !PT ;  /* 0x00f000f015187812 */ /* 0x000fe400078ec0ff */
[----:B------:R-:W-:-:S02]  /*37b0*/  SHF.R.U32.HI R20, RZ, 0x8, R20 ;  /* 0x00000008ff147819 */ /* 0x000fc40000011614 */
[----:B------:R-:W-:Y:S02]  /*37c0*/  SHF.R.U32.HI R21, RZ, 0x8, R21 ;  /* 0x00000008ff157819 */ /* 0x000fe40000011615 */
[----:B------:R-:W-:Y:S02]  /*37d0*/  SHF.R.U32.HI R29, RZ, 0x8, R22 ;  /* 0x00000008ff1d7819 */ /* 0x000fe40000011616 */
[----:B------:R-:W-:Y:S02]  /*37e0*/  LOP3.LUT R31, R23, 0xf000f0, RZ, 0xc0, !PT ;  /* 0x00f000f0171f7812 */ /* 0x000fe400078ec0ff */
[----:B------:R-:W-:Y:S02]  /*37f0*/  SHF.R.U32.HI R33, RZ, 0x8, R23 ;  /* 0x00000008ff217819 */ /* 0x000fe40000011617 */
[C---:B------:R-:W-:Y:S02]  /*3800*/  LOP3.LUT R27, R22.reuse, 0xf000f, RZ, 0xc0, !PT ;  /* 0x000f000f161b7812 */ /* 0x040fe400078ec0ff */
        /* <DEDUP_REMOVED lines=20> */
[----:B------:R-:W-:Y:S01]  /*3950*/  HADD2 R27, R27, -1032, -1032 ;  /* 0xe408e4081b1b7430 */ /* 0x000fe20000000000 */
        /* <DEDUP_REMOVED lines=10> */
[-C--:B------:R-:W-:Y:S01]  /*3a00*/  HFMA2 R30, R32, R13.reuse.H0_H0, -72, -72 ;  /* 0xd480d480201e7431 */ /* 0x080fe2000004000d */
[----:B------:R-:W-:Y:S01]  /*3a10*/  LOP3.LUT R38, R31, 0x64006400, RZ, 0xfc, !PT ;  /* 0x640064001f267812 */ /* 0x000fe200078efcff */
[----:B------:R-:W-:Y:S02]  /*3a20*/  HADD2 R24, R0, -1032, -1032 ;  /* 0xe408e40800187430 */ /* 0x000fe40000000000 */
[----:B------:R-:W-:Y:S02]  /*3a30*/  HADD2 R31, R11, -1032, -1032 ;  /* 0xe408e4080b1f7430 */ /* 0x000fe40000000000 */
[----:B------:R-:W-:-:S02]  /*3a40*/  HFMA2 R32, R20, R13.H0_H0, -72, -72 ;  /* 0xd480d48014207431 */ /* 0x000fc4000004000d */
[----:B------:R-:W-:Y:S02]  /*3a50*/  HADD2 R33, R33, -1032, -1032 ;  /* 0xe408e40821217430 */ /* 0x000fe40000000000 */
[-C--:B------:R-:W-:Y:S02]  /*3a60*/  HFMA2 R34, R34, R13.reuse.H0_H0, -72, -72 ;  /* 0xd480d48022227431 */ /* 0x080fe4000004000d */
[----:B------:R-:W-:Y:S02]  /*3a70*/  HADD2 R35, R35, -1032, -1032 ;  /* 0xe408e40823237430 */ /* 0x000fe40000000000 */
[-C--:B------:R-:W-:Y:S02]  /*3a80*/  HFMA2 R36, R36, R13.reuse.H0_H0, -72, -72 ;  /* 0xd480d48024247431 */ /* 0x080fe4000004000d */
[----:B------:R-:W-:Y:S02]  /*3a90*/  HADD2 R37, R37, -1032, -1032 ;  /* 0xe408e40825257430 */ /* 0x000fe40000000000 */
[----:B------:R-:W-:Y:S01]  /*3aa0*/  HFMA2 R38, R38, R13.H0_H0, -72, -72 ;  /* 0xd480d48026267431 */ /* 0x000fe2000004000d */
[----:B------:R-:W-:Y:S06]  /*3ab0*/  @!P2 BRA `(.L_x_352) ;  /* 0x000000040068a947 */ /* 0x000fec0003800000 */
[----:B------:R-:W0:Y:S01]  /*3ac0*/  LDS.64 R40, [UR4+0x10] ;  /* 0x00001004ff287984 */ /* 0x000e220008000a00 */
[--C-:B------:R-:W-:Y:S02]  /*3ad0*/  HADD2.F32 R44, -RZ, R23.reuse.H0_H0 ;  /* 0x20000017ff2c7230 */ /* 0x100fe40000004100 */
[--C-:B------:R-:W-:Y:S01]  /*3ae0*/  HADD2.F32 R0, -RZ, R24.reuse.H0_H0 ;  /* 0x20000018ff007230 */ /* 0x100fe20000004100 */
        /* <DEDUP_REMOVED lines=87> */
.L_x_352:
        /* <DEDUP_REMOVED lines=95> */
.L_x_354:
        /* <DEDUP_REMOVED lines=97> */
.L_x_355:
[----:B------:R-:W-:Y:S05]  /*4c60*/  @P0 BRA `(.L_x_353) ;  /* 0x0000000400680947 */ /* 0x000fea0003800000 */
[----:B------:R-:W0:Y:S01]  /*4c70*/  LDS.64 R10, [UR4+0x190] ;  /* 0x00019004ff0a7984 */ /* 0x000e220008000a00 */
[--C-:B------:R-:W-:Y:S02]  /*4c80*/  HADD2.F32 R0, -RZ, R24.reuse.H0_H0 ;  /* 0x20000018ff007230 */ /* 0x100fe40000004100 */
[----:B------:R-:W-:Y:S01]  /*4c90*/  HADD2.F32 R12, -RZ, R29.H0_H0 ;  /* 0x2000001dff0c7230 */ /* 0x000fe20000004100 */
[----:B------:R-:W1:Y:S01]  /*4ca0*/  LDS.64 R20, [UR4+0x198] ;  /* 0x00019804ff147984 */ /* 0x000e620008000a00 */
[----:B------:R-:W-:Y:S02]  /*4cb0*/  HADD2.F32 R44, -RZ, R23.H1_H1 ;  /* 0x30000017ff2c7230 */ /* 0x000fe40000004100 */
[----:B------:R-:W-:Y:S02]  /*4cc0*/  HADD2.F32 R24, -RZ, R24.H1_H1 ;  /* 0x30000018ff187230 */ /* 0x000fe40000004100 */
[--C-:B0-----:R-:W-:Y:S02]  /*4cd0*/  HADD2.F32 R39, -RZ, R10.reuse.H0_H0 ;  /* 0x2000000aff277230 */ /* 0x101fe40000004100 */
[----:B------:R-:W-:-:S02]  /*4ce0*/  HADD2.F32 R40, -RZ, R10.H1_H1 ;  /* 0x3000000aff287230 */ /* 0x000fc40000004100 */
[--C-:B------:R-:W-:Y:S02]  /*4cf0*/  HADD2.F32 R42, -RZ, R11.reuse.H0_H0 ;  /* 0x2000000bff2a7230 */ /* 0x100fe40000004100 */
[----:B------:R-:W-:Y:S02]  /*4d00*/  HADD2.F32 R41, -RZ, R11.H1_H1 ;  /* 0x3000000bff297230 */ /* 0x000fe40000004100 */
[----:B------:R-:W-:Y:S02]  /*4d10*/  HADD2.F32 R10, -RZ, R23.H0_H0 ;  /* 0x20000017ff0a7230 */ /* 0x000fe40000004100 */
[-C--:B------:R-:W-:Y:S01]  /*4d20*/  FFMA.FTZ R23, R0, R39.reuse, RZ ;  /* 0x0000002700177223 */ /* 0x080fe200000100ff */
[--C-:B------:R-:W-:Y:S02]  /*4d30*/  HADD2.F32 R11, -RZ, R27.reuse.H0_H0 ;  /* 0x2000001bff0b7230 */ /* 0x100fe40000004100 */
[----:B------:R-:W-:Y:S02]  /*4d40*/  HADD2.F32 R0, -RZ, R22.H0_H0 ;  /* 0x20000016ff007230 */ /* 0x000fe40000004100 */
[-C--:B------:R-:W-:Y:S01]  /*4d50*/  FFMA.FTZ R43, R10, R39.reuse, RZ ;  /* 0x000000270a2b7223 */ /* 0x080fe200000100ff */
[----:B------:R-:W-:Y:S01]  /*4d60*/  FFMA.FTZ R23, R24, R40, R23 ;  /* 0x0000002818177223 */ /* 0x000fe20000010017 */
[-C--:B------:R-:W-:Y:S01]  /*4d70*/  FFMA.FTZ R11, R11, R39.reuse, RZ ;  /* 0x000000270b0b7223 */ /* 0x080fe200000100ff */
[----:B------:R-:W-:Y:S01]  /*4d80*/  FFMA.FTZ R39, R12, R39, RZ ;  /* 0x000000270c277223 */ /* 0x000fe200000100ff */
[----:B------:R-:W-:-:S02]  /*4d90*/  HADD2.F32 R12, -RZ, R27.H1_H1 ;  /* 0x3000001bff0c7230 */ /* 0x000fc40000004100 */
[----:B------:R-:W-:Y:S01]  /*4da0*/  FFMA.FTZ R43, R44, R40, R43 ;  /* 0x000000282c2b7223 */ /* 0x000fe2000001002b */
[----:B------:R-:W-:Y:S02]  /*4db0*/  HADD2.F32 R24, -RZ, R28.H0_H0 ;  /* 0x2000001cff187230 */ /* 0x000fe40000004100 */
[----:B------:R-:W-:Y:S01]  /*4dc0*/  FFMA.FTZ R0, R0, R42, R23 ;  /* 0x0000002a00007223 */ /* 0x000fe20000010017 */
        /* <DEDUP_REMOVED lines=12> */
[-C--:B------:R-:W-:Y:S01]  /*4e90*/  FFMA.FTZ R22, R23, R41.reuse, R10 ;  /* 0x0000002917167223 */ /* 0x080fe2000001000a */
[-C--:B------:R-:W-:Y:S01]  /*4ea0*/  FFMA.FTZ R24, R27, R41.reuse, R12 ;  /* 0x000000291b187223 */ /* 0x080fe2000001000c */
[----:B------:R-:W-:Y:S01]  /*4eb0*/  FFMA.FTZ R0, R11, R41, R0 ;  /* 0x000000290b007223 */ /* 0x000fe20000010000 */
[----:B-1----:R-:W-:-:S02]  /*4ec0*/  HADD2.F32 R10, -RZ, R21.H0_H0 ;  /* 0x20000015ff0a7230 */ /* 0x002fc40000004100 */
[----:B------:R-:W-:Y:S01]  /*4ed0*/  FFMA.FTZ R42, R29, R41, R42 ;  /* 0x000000291d2a7223 */ /* 0x000fe2000001002a */
[----:B------:R-:W-:Y:S02]  /*4ee0*/  HADD2.F32 R12, -RZ, R21.H1_H1 ;  /* 0x30000015ff0c7230 */ /* 0x000fe40000004100 */
[--C-:B------:R-:W-:Y:S02]  /*4ef0*/  HADD2.F32 R11, -RZ, R20.reuse.H0_H0 ;  /* 0x20000014ff0b7230 */ /* 0x100fe40000004100 */
[----:B------:R-:W-:Y:S02]  /*4f00*/  HADD2.F32 R21, -RZ, R31.H0_H0 ;  /* 0x2000001fff157230 */ /* 0x000fe40000004100 */
[----:B------:R-:W-:Y:S02]  /*4f10*/  HADD2.F32 R20, -RZ, R20.H1_H1 ;  /* 0x30000014ff147230 */ /* 0x000fe40000004100 */
[----:B------:R-:W-:Y:S02]  /*4f20*/  HADD2.F32 R23, -RZ, R33.H0_H0 ;  /* 0x20000021ff177230 */ /* 0x000fe40000004100 */
        /* <DEDUP_REMOVED lines=28> */
[--C-:B------:R-:W-:Y:S02]  /*50f0*/  HADD2.F32 R0, -RZ, R96.reuse.H0_H0 ;  /* 0x20000060ff007230 */ /* 0x100fe40000004100 */
[-C--:B------:R-:W-:Y:S01]  /*5100*/  FFMA.FTZ R27, R36, R12.reuse, R27 ;  /* 0x0000000c241b7223 */ /* 0x080fe2000001001b */
        /* <DEDUP_REMOVED lines=16> */
.L_x_353:
[----:B------:R-:W-:-:S05]  /*5210*/  IMAD.WIDE R18, R25, 0x4, R18 ;  /* 0x0000000419127825 */ /* 0x000fca00078e0212 */
        /* <DEDUP_REMOVED lines=144> */
.L_x_356:
        /* <DEDUP_REMOVED lines=95> */
.L_x_358:
        /* <DEDUP_REMOVED lines=97> */
.L_x_359:
        /* <DEDUP_REMOVED lines=91> */
.L_x_357:
[----:B------:R-:W-:-:S06]  /*6cd0*/  IMAD.WIDE R20, R25, 0x4, R18 ;  /* 0x0000000419147825 */ /* 0x000fcc00078e0212 */
[----:B------:R-:W2:Y:S02]  /*6ce0*/  LDG.E.128.CONSTANT R20, desc[UR6][R20.64] ;  /* 0x0000000614147981 */ /* 0x000ea4000c1e9d00 */
[C---:B--2---:R-:W-:Y:S02]  /*6cf0*/  LOP3.LUT R0, R20.reuse, 0xf000f, RZ, 0xc0, !PT ;  /* 0x000f000f14007812 */ /* 0x044fe400078ec0ff */
[----:B------:R-:W-:Y:S02]  /*6d00*/  LOP3.LUT R10, R20, 0xf000f0, RZ, 0xc0, !PT ;  /* 0x00f000f0140a7812 */ /* 0x000fe400078ec0ff */
[----:B------:R-:W-:Y:S02]  /*6d10*/  SHF.R.U32.HI R11, RZ, 0x8, R20 ;  /* 0x00000008ff0b7819 */ /* 0x000fe40000011614 */
[----:B------:R-:W-:Y:S02]  /*6d20*/  LOP3.LUT R20, R23, 0xf000f0, RZ, 0xc0, !PT ;  /* 0x00f000f017147812 */ /* 0x000fe400078ec0ff */
[----:B------:R-:W-:-:S02]  /*6d30*/  LOP3.LUT R12, R21, 0xf000f0, RZ, 0xc0, !PT ;  /* 0x00f000f0150c7812 */ /* 0x000fc400078ec0ff */
[----:B------:R-:W-:Y:S02]  /*6d40*/  SHF.R.U32.HI R19, RZ, 0x8, R21 ;  /* 0x00000008ff137819 */ /* 0x000fe40000011615 */
[----:B------:R-:W-:Y:S02]  /*6d50*/  SHF.R.U32.HI R29, RZ, 0x8, R22 ;  /* 0x00000008ff1d7819 */ /* 0x000fe40000011616 */
[----:B------:R-:W-:Y:S02]  /*6d60*/  SHF.R.U32.HI R31, RZ, 0x8, R23 ;  /* 0x00000008ff1f7819 */ /* 0x000fe40000011617 */
        /* <DEDUP_REMOVED lines=29> */
[----:B------:R-:W-:-:S02]  /*6f40*/  LOP3.LUT R18, R18, 0x64006400, RZ, 0xfc, !PT ;  /* 0x6400640012127812 */ /* 0x000fc400078efcff */
        /* <DEDUP_REMOVED lines=105> */
.L_x_360:
        /* <DEDUP_REMOVED lines=95> */
.L_x_361:
        /* <DEDUP_REMOVED lines=97> */
.L_x_362:
        /* <DEDUP_REMOVED lines=91> */
.L_x_347:
[----:B------:R-:W0:Y:S01]  /*8790*/  S2UR UR5, SR_CTAID.Z ;  /* 0x00000000000579c3 */ /* 0x000e220000002700 */
[----:B------:R-:W-:Y:S01]  /*87a0*/  IADD3 R91, R91, 0x20, RZ ;  /* 0x000000205b5b7810 */ /* 0x000fe20007ffe0ff */
[----:B------:R-:W-:-:S03]  /*87b0*/  UIADD3 UR4, UR4, 0x40, URZ ;  /* 0x0000004004047890 */ /* 0x000fc6000fffe03f */
[----:B------:R-:W-:-:S03]  /*87c0*/  ISETP.GE.AND P0, PT, R91, UR8, PT ;  /* 0x000000085b007c0c */ /* 0x000fc6000bf06270 */
[----:B------:R-:W1:Y:S01]  /*87d0*/  LDC R85, c[0x0][0x23c] ;  /* 0x00008f00ff557b82 */ /* 0x000e620000000800 */
[----:B0-----:R-:W-:-:S04]  /*87e0*/  ULEA UR5, UR5, 0x40, 0x6 ;  /* 0x0000004005057891 */ /* 0x001fc8000f8e303f */
[----:B------:R-:W-:-:S04]  /*87f0*/  UISETP.LT.AND UP0, UPT, UR5, UR9, UPT ;  /* 0x000000090500728c */ /* 0x000fc8000bf01270 */
[----:B------:R-:W-:Y:S01]  /*8800*/  USEL UR5, UR5, UR9, UP0 ;  /* 0x0000000905057287 */ /* 0x000fe20008000000 */
[----:B-1----:R-:W-:-:S05]  /*8810*/  IMAD.WIDE R14, R85, 0x10, R14 ;  /* 0x00000010550e7825 */ /* 0x002fca00078e020e */
[----:B------:R-:W-:-:S13]  /*8820*/  ISETP.LT.AND P2, PT, R91, UR5, PT ;  /* 0x000000055b007c0c */ /* 0x000fda000bf41270 */
[----:B------:R-:W-:Y:S05]  /*8830*/  @!P0 BRA P2, `(.L_x_363) ;  /* 0xffffff9000cc8947 */ /* 0x000fea000103ffff */
.L_x_346:
        /* <DEDUP_REMOVED lines=8> */
.L_x_369:
[----:B------:R-:W-:Y:S01]  /*88c0*/  ISETP.NE.AND P2, PT, R91, R86, PT ;  /* 0x000000565b00720c */ /* 0x000fe20003f45270 */
[----:B------:R-:W0:Y:S01]  /*88d0*/  LDC R85, c[0x0][0x23c] ;  /* 0x00008f00ff557b82 */ /* 0x000e220000000800 */
[----:B-----5:R1:W5:Y:S11]  /*88e0*/  LDG.E.128.CONSTANT R20, desc[UR6][R14.64] ;  /* 0x000000060e147981 */ /* 0x020376000c1e9d00 */
[----:B------:R-:W2:Y:S01]  /*88f0*/  @!P2 LDC.64 R10, c[0x0][0x248] ;  /* 0x00009200ff0aab82 */ /* 0x000ea20000000a00 */
[----:B------:R-:W-:-:S02]  /*8900*/  @!P2 IADD3 R87, R87, 0x1, RZ ;  /* 0x000000015757a810 */ /* 0x000fc40007ffe0ff */
[----:B------:R-:W-:Y:S02]  /*8910*/  @!P2 LEA R13, R91, 0x1, 0x1 ;  /* 0x000000015b0da811 */ /* 0x000fe400078e08ff */
[----:B------:R-:W-:-:S06]  /*8920*/  @!P2 LEA R24, R87, R1, 0x3 ;  /* 0x000000015718a211 */ /* 0x000fcc00078e18ff */
[----:B------:R-:W3:Y:S01]  /*8930*/  @!P2 LDL.64 R24, [R24] ;  /* 0x000000001818a983 */ /* 0x000ee20000100a00 */
[----:B--2---:R-:W-:-:S04]  /*8940*/  @!P2 IMAD.WIDE R10, R13, 0x2, R10 ;  /* 0x000000020d0aa825 */ /* 0x004fc800078e020a */
[C---:B0-----:R-:W-:Y:S02]  /*8950*/  IMAD.WIDE R12, R85.reuse, 0x4, R14 ;  /* 0x00000004550c7825 */ /* 0x041fe400078e020e */
[----:B------:R-:W2:Y:S04]  /*8960*/  @!P2 LDG.E.U16.CONSTANT R10, desc[UR6][R10.64] ;  /* 0x000000060a0aa981 */ /* 0x000ea8000c1e9500 */
[----:B------:R1:W5:Y:S01]  /*8970*/  LDG.E.128.CONSTANT R16, desc[UR6][R12.64] ;  /* 0x000000060c107981 */ /* 0x000362000c1e9d00 */
[----:B------:R-:W-:Y:S01]  /*8980*/  IMAD.WIDE R94, R85, 0x4, R12 ;  /* 0x00000004555e7825 */ /* 0x000fe200078e020c */
[----:B---3--:R-:W-:Y:S02]  /*8990*/  @!P2 PRMT R96, R24, 0x7610, R96 ;  /* 0x000076101860a816 */ /* 0x008fe40000000060 */
[----:B------:R-:W-:-:S02]  /*89a0*/  @!P2 PRMT R97, R25, 0x7610, R97 ;  /* 0x000076101961a816 */ /* 0x000fc40000000061 */
[----:B------:R-:W-:Y:S02]  /*89b0*/  @!P2 PRMT R96, R96, 0x7610, R24 ;  /* 0x000076106060a816 */ /* 0x000fe40000000018 */
[----:B------:R-:W-:Y:S02]  /*89c0*/  @!P2 PRMT R97, R97, 0x7610, R25 ;  /* 0x000076106161a816 */ /* 0x000fe40000000019 */
[----:B--2---:R-:W-:Y:S01]  /*89d0*/  @!P2 IADD3 R86, R10, R91, RZ ;  /* 0x0000005b0a56a210 */ /* 0x004fe20007ffe0ff */
[----:B-1----:R-:W-:Y:S06]  /*89e0*/  @!P1 BRA `(.L_x_365) ;  /* 0x0000002000849947 */ /* 0x002fec0003800000 */
[----:B------:R-:W2:Y:S01]  /*89f0*/  LDG.E.128.CONSTANT R12, desc[UR6][R94.64] ;  /* 0x000000065e0c7981 */ /* 0x000ea2000c1e9d00 */
[--C-:B-----5:R-:W-:Y:S01]  /*8a00*/  SHF.R.U32.HI R29, RZ, 0xf, R23.reuse ;  /* 0x0000000fff1d7819 */ /* 0x120fe20000011617 */
[----:B------:R-:W-:Y:S01]  /*8a10*/  HFMA2.MMA R40, -RZ, RZ, 0, 0.015625 ;  /* 0x00002400ff287435 */ /* 0x000fe200000001ff */
[----:B------:R-:W-:Y:S02]  /*8a20*/  SHF.R.U32.HI R10, RZ, 0xf, R20 ;  /* 0x0000000fff0a7819 */ /* 0x000fe40000011614 */
[C---:B------:R-:W-:Y:S02]  /*8a30*/  LOP3.LUT R58, R23.reuse, 0x380038, RZ, 0xc0, !PT ;  /* 0x00380038173a7812 */ /* 0x040fe400078ec0ff */
[----:B------:R-:W-:Y:S02]  /*8a40*/  SHF.R.U32.HI R35, RZ, 0x6, R23 ;  /* 0x00000006ff237819 */ /* 0x000fe40000011617 */
[----:B------:R-:W-:Y:S02]  /*8a50*/  LOP3.LUT R42, R23, 0x70007, RZ, 0xc0, !PT ;  /* 0x00070007172a7812 */ /* 0x000fe400078ec0ff */
[----:B------:R-:W-:-:S02]  /*8a60*/  SHF.R.U32.HI R28, RZ, 0xe, R18 ;  /* 0x0000000eff1c7819 */ /* 0x000fc40000011612 */
[C---:B------:R-:W-:Y:S02]  /*8a70*/  LOP3.LUT R23, R18.reuse, 0x380038, RZ, 0xc0, !PT ;  /* 0x0038003812177812 */ /* 0x040fe400078ec0ff */
[----:B------:R-:W-:Y:S02]  /*8a80*/  SHF.R.U32.HI R41, RZ, 0x6, R18 ;  /* 0x00000006ff297819 */ /* 0x000fe40000011612 */
[----:B------:R-:W-:Y:S02]  /*8a90*/  LOP3.LUT R54, R18, 0x70007, RZ, 0xc0, !PT ;  /* 0x0007000712367812 */ /* 0x000fe400078ec0ff */
[--C-:B------:R-:W-:Y:S02]  /*8aa0*/  SHF.R.U32.HI R25, RZ, 0xf, R21.reuse ;  /* 0x0000000fff197819 */ /* 0x100fe40000011615 */
[----:B------:R-:W-:Y:S02]  /*8ab0*/  LOP3.LUT R24, R21, 0x380038, RZ, 0xc0, !PT ;  /* 0x0038003815187812 */ /* 0x000fe400078ec0ff */
[----:B------:R-:W-:-:S02]  /*8ac0*/  SHF.R.U32.HI R32, RZ, 0x6, R21 ;  /* 0x00000006ff207819 */ /* 0x000fc40000011615 */
[----:B------:R-:W-:Y:S02]  /*8ad0*/  LOP3.LUT R36, R21, 0x70007, RZ, 0xc0, !PT ;  /* 0x0007000715247812 */ /* 0x000fe400078ec0ff */
[----:B------:R-:W-:Y:S02]  /*8ae0*/  SHF.R.U32.HI R18, RZ, 0xe, R19 ;  /* 0x0000000eff127819 */ /* 0x000fe40000011613 */
[----:B------:R-:W-:Y:S02]  /*8af0*/  LOP3.LUT R29, R29, 0x10001, RZ, 0xc0, !PT ;  /* 0x000100011d1d7812 */ /* 0x000fe400078ec0ff */
[----:B------:R-:W-:Y:S02]  /*8b00*/  SHF.R.U32.HI R21, RZ, 0xe, R16 ;  /* 0x0000000eff157819 */ /* 0x000fe40000011610 */
[----:B------:R-:W-:Y:S02]  /*8b10*/  LOP3.LUT R10, R10, 0x10001, RZ, 0xc0, !PT ;  /* 0x000100010a0a7812 */ /* 0x000fe400078ec0ff */
[----:B------:R-:W-:-:S02]  /*8b20*/  SHF.R.U32.HI R26, RZ, 0xf, R22 ;  /* 0x0000000fff1a7819 */ /* 0x000fc40000011616 */
[C---:B------:R-:W-:Y:S02]  /*8b30*/  LOP3.LUT R60, R19.reuse, 0x380038, RZ, 0xc0, !PT ;  /* 0x00380038133c7812 */ /* 0x040fe400078ec0ff */
[----:B------:R-:W-:Y:S02]  /*8b40*/  SHF.R.U32.HI R44, RZ, 0x6, R19 ;  /* 0x00000006ff2c7819 */ /* 0x000fe40000011613 */
[----:B------:R-:W-:Y:S02]  /*8b50*/  LOP3.LUT R66, R19, 0x70007, RZ, 0xc0, !PT ;  /* 0x0007000713427812 */ /* 0x000fe400078ec0ff */
[C---:B------:R-:W-:Y:S02]  /*8b60*/  LOP3.LUT R27, R22.reuse, 0x380038, RZ, 0xc0, !PT ;  /* 0x00380038161b7812 */ /* 0x040fe400078ec0ff */
[----:B------:R-:W-:Y:S02]  /*8b70*/  SHF.R.U32.HI R33, RZ, 0x6, R22 ;  /* 0x00000006ff217819 */ /* 0x000fe40000011616 */
[----:B------:R-:W-:-:S02]  /*8b80*/  LOP3.LUT R37, R22, 0x70007, RZ, 0xc0, !PT ;  /* 0x0007000716257812 */ /* 0x000fc400078ec0ff */
[C---:B------:R-:W-:Y:S02]  /*8b90*/  LOP3.LUT R11, R16.reuse, 0x380038, RZ, 0xc0, !PT ;  /* 0x00380038100b7812 */ /* 0x040fe400078ec0ff */
[----:B------:R-:W-:Y:S02]  /*8ba0*/  SHF.R.U32.HI R38, RZ, 0x6, R16 ;  /* 0x00000006ff267819 */ /* 0x000fe40000011610 */
[----:B------:R-:W-:Y:S02]  /*8bb0*/  LOP3.LUT R52, R16, 0x70007, RZ, 0xc0, !PT ;  /* 0x0007000710347812 */ /* 0x000fe400078ec0ff */
[----:B------:R-:W-:Y:S02]  /*8bc0*/  LOP3.LUT R19, R29, 0x20002, R18, 0xf8, !PT ;  /* 0x000200021d137812 */ /* 0x000fe400078ef812 */
[----:B------:R-:W-:Y:S02]  /*8bd0*/  SHF.R.U32.HI R16, RZ, 0xe, R17 ;  /* 0x0000000eff107819 */ /* 0x000fe40000011611 */
[----:B------:R-:W-:-:S02]  /*8be0*/  LOP3.LUT R22, R17, 0x380038, RZ, 0xc0, !PT ;  /* 0x0038003811167812 */ /* 0x000fc400078ec0ff */
[----:B------:R-:W-:Y:S02]  /*8bf0*/  SHF.R.U32.HI R39, RZ, 0x6, R17 ;  /* 0x00000006ff277819 */ /* 0x000fe40000011611 */
[----:B------:R-:W-:Y:S02]  /*8c00*/  LOP3.LUT R49, R17, 0x70007, RZ, 0xc0, !PT ;  /* 0x0007000711317812 */ /* 0x000fe400078ec0ff */
[----:B------:R-:W-:Y:S02]  /*8c10*/  LOP3.LUT R10, R10, 0x20002, R21, 0xf8, !PT ;  /* 0x000200020a0a7812 */ /* 0x000fe400078ef815 */
[----:B------:R-:W-:Y:S02]  /*8c20*/  LOP3.LUT R17, R26, 0x10001, RZ, 0xc0, !PT ;  /* 0x000100011a117812 */ /* 0x000fe400078ec0ff */
[----:B------:R-:W-:Y:S02]  /*8c30*/  LOP3.LUT R0, R20, 0x380038, RZ, 0xc0, !PT ;  /* 0x0038003814007812 */ /* 0x000fe400078ec0ff */
[----:B------:R-:W-:-:S02]  /*8c40*/  SHF.R.U32.HI R34, RZ, 0x6, R20 ;  /* 0x00000006ff227819 */ /* 0x000fc40000011614 */
[----:B------:R-:W-:Y:S02]  /*8c50*/  LOP3.LUT R25, R25, 0x10001, RZ, 0xc0, !PT ;  /* 0x0001000119197812 */ /* 0x000fe400078ec0ff */
[----:B------:R-:W-:Y:S02]  /*8c60*/  LOP3.LUT R17, R17, 0x20002, R28, 0xf8, !PT ;  /* 0x0002000211117812 */ /* 0x000fe400078ef81c */
[----:B------:R-:W-:Y:S02]  /*8c70*/  LOP3.LUT R83, R0, 0x64006400, RZ, 0xfc, !PT ;  /* 0x6400640000537812 */ /* 0x000fe400078efcff */
[----:B------:R-:W-:Y:S02]  /*8c80*/  LOP3.LUT R43, R20, 0x70007, RZ, 0xc0, !PT ;  /* 0x00070007142b7812 */ /* 0x000fe400078ec0ff */
[----:B------:R-:W-:Y:S02]  /*8c90*/  LOP3.LUT R26, R25, 0x20002, R16, 0xf8, !PT ;  /* 0x00020002191a7812 */ /* 0x000fe400078ef810 */
[----:B------:R-:W-:-:S02]  /*8ca0*/  LOP3.LUT R0, R34, 0x380038, RZ, 0xc0, !PT ;  /* 0x0038003822007812 */ /* 0x000fc400078ec0ff */
[----:B------:R-:W-:Y:S02]  /*8cb0*/  MOV R20, 0x3000 ;  /* 0x0000300000147802 */ /* 0x000fe40000000f00 */
[----:B------:R-:W-:Y:S02]  /*8cc0*/  LOP3.LUT R25, R23, 0x64006400, RZ, 0xfc, !PT ;  /* 0x6400640017197812 */ /* 0x000fe400078efcff */
[----:B------:R-:W-:Y:S01]  /*8cd0*/  PRMT R21, R89, 0x9910, RZ ;  /* 0x0000991059157816 */ /* 0x000fe200000000ff */
[-C--:B------:R-:W-:Y:S01]  /*8ce0*/  HFMA2 R83, R83, R20.reuse.H0_H0, -132, -132 ;  /* 0xd820d82053537431 */ /* 0x080fe20000040014 */
        /* <DEDUP_REMOVED lines=10> */
[----:B------:R-:W-:Y:S01]  /*8d90*/  ISETP.NE.AND P2, PT, R21, RZ, PT ;  /* 0x000000ff1500720c */ /* 0x000fe20003f45270 */
[----:B------:R-:W-:Y:S01]  /*8da0*/  HFMA2 R57, R57, R20.H0_H0, -132, -132 ;  /* 0xd820d82039397431 */ /* 0x000fe20000040014 */
[----:B------:R-:W-:-:S02]  /*8db0*/  LOP3.LUT R69, R60, 0x64006400, RZ, 0xfc, !PT ;  /* 0x640064003c457812 */ /* 0x000fc400078efcff */
[----:B------:R-:W-:Y:S02]  /*8dc0*/  LOP3.LUT R67, R23, 0x64006400, RZ, 0xfc, !PT ;  /* 0x6400640017437812 */ /* 0x000fe400078efcff */
[----:B------:R-:W-:Y:S01]  /*8dd0*/  LOP3.LUT R11, R11, 0x64006400, RZ, 0xfc, !PT ;  /* 0x640064000b0b7812 */ /* 0x000fe200078efcff */
[----:B------:R-:W-:Y:S01]  /*8de0*/  HFMA2 R59, R69, R20.H0_H0, -132, -132 ;  /* 0xd820d820453b7431 */ /* 0x000fe20000040014 */
        /* <DEDUP_REMOVED lines=15> */
[----:B--2---:R-:W-:Y:S02]  /*8ee0*/  SHF.R.U32.HI R29, RZ, 0xd, R12 ;  /* 0x0000000dff1d7819 */ /* 0x004fe4000001160c */
[----:B------:R-:W-:Y:S02]  /*8ef0*/  SHF.R.U32.HI R30, RZ, 0xd, R14 ;  /* 0x0000000dff1e7819 */ /* 0x000fe4000001160e */
[----:B------:R-:W-:Y:S02]  /*8f00*/  LOP3.LUT R29, R10, 0x40004, R29, 0xf8, !PT ;  /* 0x000400040a1d7812 */ /* 0x000fe400078ef81d */
[----:B------:R-:W-:-:S02]  /*8f10*/  LOP3.LUT R10, R38, 0x380038, RZ, 0xc0, !PT ;  /* 0x00380038260a7812 */ /* 0x000fc400078ec0ff */
[----:B------:R-:W-:Y:S02]  /*8f20*/  SHF.R.U32.HI R45, RZ, 0x6, R13 ;  /* 0x00000006ff2d7819 */ /* 0x000fe4000001160d */
[--C-:B------:R-:W-:Y:S02]  /*8f30*/  SHF.R.U32.HI R28, RZ, 0xd, R15.reuse ;  /* 0x0000000dff1c7819 */ /* 0x100fe4000001160f */
[C---:B------:R-:W-:Y:S02]  /*8f40*/  LOP3.LUT R62, R15.reuse, 0x380038, RZ, 0xc0, !PT ;  /* 0x003800380f3e7812 */ /* 0x040fe400078ec0ff */
[----:B------:R-:W-:Y:S02]  /*8f50*/  SHF.R.U32.HI R48, RZ, 0x6, R15 ;  /* 0x00000006ff307819 */ /* 0x000fe4000001160f */
[----:B------:R-:W-:Y:S02]  /*8f60*/  LOP3.LUT R55, R15, 0x70007, RZ, 0xc0, !PT ;  /* 0x000700070f377812 */ /* 0x000fe400078ec0ff */
[----:B------:R-:W-:-:S02]  /*8f70*/  LOP3.LUT R16, R12, 0x380038, RZ, 0xc0, !PT ;  /* 0x003800380c107812 */ /* 0x000fc400078ec0ff */
[----:B------:R-:W-:Y:S02]  /*8f80*/  SHF.R.U32.HI R46, RZ, 0x6, R12 ;  /* 0x00000006ff2e7819 */ /* 0x000fe4000001160c */
[----:B------:R-:W-:Y:S02]  /*8f90*/  LOP3.LUT R50, R12, 0x70007, RZ, 0xc0, !PT ;  /* 0x000700070c327812 */ /* 0x000fe400078ec0ff */
[----:B------:R-:W-:Y:S02]  /*8fa0*/  SHF.R.U32.HI R31, RZ, 0xd, R13 ;  /* 0x0000000dff1f7819 */ /* 0x000fe4000001160d */
[C---:B------:R-:W-:Y:S02]  /*8fb0*/  LOP3.LUT R18, R13.reuse, 0x380038, RZ, 0xc0, !PT ;  /* 0x003800380d127812 */ /* 0x040fe400078ec0ff */
[----:B------:R-:W-:Y:S02]  /*8fc0*/  LOP3.LUT R51, R13, 0x70007, RZ, 0xc0, !PT ;  /* 0x000700070d337812 */ /* 0x000fe400078ec0ff */
[----:B------:R-:W-:-:S02]  /*8fd0*/  LOP3.LUT R15, R33, 0x380038, RZ, 0xc0, !PT ;  /* 0x00380038210f7812 */ /* 0x000fc400078ec0ff */
[----:B------:R-:W-:Y:S02]  /*8fe0*/  LOP3.LUT R30, R17, 0x40004, R30, 0xf8, !PT ;  /* 0x00040004111e7812 */ /* 0x000fe400078ef81e */
[----:B------:R-:W-:Y:S02]  /*8ff0*/  LOP3.LUT R12, R32, 0x380038, RZ, 0xc0, !PT ;  /* 0x00380038200c7812 */ /* 0x000fe400078ec0ff */
[----:B------:R-:W-:Y:S02]  /*9000*/  LOP3.LUT R13, R10, 0x64006400, RZ, 0xfc, !PT ;  /* 0x640064000a0d7812 */ /* 0x000fe400078efcff */
[----:B------:R-:W-:Y:S02]  /*9010*/  LOP3.LUT R56, R14, 0x380038, RZ, 0xc0, !PT ;  /* 0x003800380e387812 */ /* 0x000fe400078ec0ff */
[----:B------:R-:W-:Y:S02]  /*9020*/  SHF.R.U32.HI R47, RZ, 0x6, R14 ;  /* 0x00000006ff2f7819 */ /* 0x000fe4000001160e */
[----:B------:R-:W-:-:S02]  /*9030*/  LOP3.LUT R17, R24, 0x64006400, RZ, 0xfc, !PT ;  /* 0x6400640018117812 */ /* 0x000fc400078efcff */
[----:B------:R-:W-:Y:S02]  /*9040*/  LOP3.LUT R10, R45, 0x380038, RZ, 0xc0, !PT ;  /* 0x003800382d0a7812 */ /* 0x000fe400078ec0ff */
[----:B------:R-:W-:Y:S01]  /*9050*/  LOP3.LUT R53, R14, 0x70007, RZ, 0xc0, !PT ;  /* 0x000700070e357812 */ /* 0x000fe200078ec0ff */
[----:B------:R-:W-:Y:S01]  /*9060*/  HFMA2 R78, R17, R20.H0_H0, -132, -132 ;  /* 0xd820d820114e7431 */ /* 0x000fe20000040014 */
[----:B------:R-:W-:Y:S02]  /*9070*/  LOP3.LUT R28, R19, 0x40004, R28, 0xf8, !PT ;  /* 0x00040004131c7812 */ /* 0x000fe400078ef81c */
        /* <DEDUP_REMOVED lines=13> */
[----:B------:R-:W-:-:S02]  /*9150*/  LOP3.LUT R31, R26, 0x40004, R31, 0xf8, !PT ;  /* 0x000400041a1f7812 */ /* 0x000fc400078ef81f */
        /* <DEDUP_REMOVED lines=20> */
[-C--:B------:R-:W-:Y:S01]  /*92a0*/  HFMA2 R14, R23, R20.reuse.H0_H0, -132, -132 ;  /* 0xd820d820170e7431 */ /* 0x080fe20000040014 */
[----:B------:R-:W-:Y:S01]  /*92b0*/  LOP3.LUT R24, R32, 0x1c001c0, RZ, 0xc0, !PT ;  /* 0x01c001c020187812 */ /* 0x000fe200078ec0ff */
[-C--:B------:R-:W-:Y:S01]  /*92c0*/  HFMA2 R16, R73, R20.reuse.H0_H0, -132, -132 ;  /* 0xd820d82049107431 */ /* 0x080fe20000040014 */
        /* <DEDUP_REMOVED lines=165> */
.L_x_366:
        /* <DEDUP_REMOVED lines=81> */
.L_x_367:
        /* <DEDUP_REMOVED lines=80> */
.L_x_368:
        /* <DEDUP_REMOVED lines=77> */
.L_x_365:
[----:B------:R-:W-:Y:S01]  /*ac00*/  IADD3 R91, R91, 0x20, RZ ;  /* 0x000000205b5b7810 */ /* 0x000fe20007ffe0ff */
[----:B------:R-:W-:Y:S01]  /*ac10*/  UIADD3 UR4, UR4, 0x40, URZ ;  /* 0x0000004004047890 */ /* 0x000fe2000fffe03f */
[----:B------:R-:W-:Y:S02]  /*ac20*/  IMAD.WIDE R14, R85, 0x4, R94 ;  /* 0x00000004550e7825 */ /* 0x000fe400078e025e */
[C---:B------:R-:W-:Y:S02]  /*ac30*/  ISETP.GE.AND P2, PT, R91.reuse, UR5, PT ;  /* 0x000000055b007c0c */ /* 0x040fe4000bf46270 */
[----:B------:R-:W-:-:S13]  /*ac40*/  ISETP.LT.AND P3, PT, R91, R92, PT ;  /* 0x0000005c5b00720c */ /* 0x000fda0003f61270 */
[----:B------:R-:W-:Y:S05]  /*ac50*/  @!P2 BRA P3, `(.L_x_369) ;  /* 0xffffffdc0018a947 */ /* 0x000fea000183ffff */
.L_x_364:
        /* <DEDUP_REMOVED lines=17> */
.L_x_373:
[----:B------:R-:W0:Y:S02]  /*ad70*/  LDS R10, [R0] ;  /* 0x00000000000a7984 */ /* 0x000e240000000800 */
[----:B0-----:R-:W-:-:S06]  /*ad80*/  HADD2 R11, R10, R9 ;  /* 0x000000090a0b7230 */ /* 0x001fcc0000000000 */
[----:B------:R-:W0:Y:S02]  /*ad90*/  ATOMS.CAST.SPIN R11, [R0], R10, R11 ;  /* 0x0000000a000b738d */ /* 0x000e24000180000b */
[----:B0-----:R-:W-:-:S13]  /*ada0*/  ISETP.EQ.U32.AND P0, PT, R11, 0x1, PT ;  /* 0x000000010b00780c */ /* 0x001fda0003f02070 */
[----:B------:R-:W-:Y:S05]  /*adb0*/  @!P0 BRA `(.L_x_373) ;  /* 0xfffffffc00ec8947 */ /* 0x000fea000383ffff */
[----:B------:R-:W-:Y:S05]  /*adc0*/  BRA `(.L_x_371) ;  /* 0x00000000000c7947 */ /* 0x000fea0003800000 */
.L_x_372:
[----:B------:R-:W2:Y:S02]  /*add0*/  LD.E R0, desc[UR6][R12.64] ;  /* 0x000000060c007980 */ /* 0x000ea4000c101900 */
[----:B--2---:R-:W-:-:S05]  /*ade0*/  IADD3 R9, R9, R0, RZ ;  /* 0x0000000009097210 */ /* 0x004fca0007ffe0ff */
[----:B------:R0:W-:Y:S02]  /*adf0*/  ST.E desc[UR6][R12.64], R9 ;  /* 0x000000090c007985 */ /* 0x0001e4000c101906 */
.L_x_371:
[----:B------:R-:W-:Y:S05]  /*ae00*/  BSYNC B0 ;  /* 0x0000000000007941 */ /* 0x000fea0003800000 */
.L_x_370:
[----:B------:R1:W-:Y:S01]  /*ae10*/  ATOM.E.ADD.F16x2.RN.STRONG.GPU P0, RZ, desc[UR6][R12.64+0x4], R8 ;  /* 0x000004080cff79a2 */ /* 0x0003e2000810e1c6 */
[----:B------:R-:W-:Y:S04]  /*ae20*/  BSSY B0, `(.L_x_374) ;  /* 0x0000010000007945 */ /* 0x000fe80003800000 */
[----:B-1----:R-:W-:Y:S05]  /*ae30*/  @P0 BRA `(.L_x_375) ;  /* 0x0000000000380947 */ /* 0x002fea0003800000 */
[----:B------:R-:W1:Y:S02]  /*ae40*/  QSPC.E.S P0, RZ, [R12+0x4] ;  /* 0x000004000cff73aa */ /* 0x000e640000000500 */
[----:B-1----:R-:W-:Y:S05]  /*ae50*/  @!P0 BRA `(.L_x_376) ;  /* 0x0000000000248947 */ /* 0x002fea0003800000 */
[----:B------:R-:W-:-:S04]  /*ae60*/  MOV R10, R12 ;  /* 0x0000000c000a7202 */ /* 0x000fc80000000f00 */
[----:B------:R-:W-:Y:S02]  /*ae70*/  MOV R10, R10 ;  /* 0x0000000a000a7202 */ /* 0x000fe40000000f00 */
[----:B------:R-:W-:-:S07]  /*ae80*/  MOV R11, R8 ;  /* 0x00000008000b7202 */ /* 0x000fce0000000f00 */
.L_x_377:
[----:B------:R-:W0:Y:S02]  /*ae90*/  LDS R8, [R10+0x4] ;  /* 0x000004000a087984 */ /* 0x000e240000000800 */
[----:B0-----:R-:W-:-:S10]  /*aea0*/  HFMA2.MMA R9, R8, 1, 1, R11 ;  /* 0x3c003c0008097835 */ /* 0x001fd4000000000b */
[----:B------:R-:W0:Y:S02]  /*aeb0*/  ATOMS.CAST.SPIN R9, [R10+0x4], R8, R9 ;  /* 0x000004080a09738d */ /* 0x000e240001800009 */
[----:B0-----:R-:W-:-:S13]  /*aec0*/  ISETP.EQ.U32.AND P0, PT, R9, 0x1, PT ;  /* 0x000000010900780c */ /* 0x001fda0003f02070 */
[----:B------:R-:W-:Y:S05]  /*aed0*/  @!P0 BRA `(.L_x_377) ;  /* 0xfffffffc00ec8947 */ /* 0x000fea000383ffff */
[----:B------:R-:W-:Y:S05]  /*aee0*/  BRA `(.L_x_375) ;  /* 0x00000000000c7947 */ /* 0x000fea0003800000 */
.L_x_376:
[----:B------:R-:W0:Y:S02]  /*aef0*/  LD.E R0, desc[UR6][R12.64+0x4] ;  /* 0x000004060c007980 */ /* 0x000e24000c101900 */
[----:B0-----:R-:W-:-:S05]  /*af00*/  IADD3 R9, R8, R0, RZ ;  /* 0x0000000008097210 */ /* 0x001fca0007ffe0ff */
[----:B------:R1:W-:Y:S02]  /*af10*/  ST.E desc[UR6][R12.64+0x4], R9 ;  /* 0x000004090c007985 */ /* 0x0003e4000c101906 */
.L_x_375:
[----:B------:R-:W-:Y:S05]  /*af20*/  BSYNC B0 ;  /* 0x0000000000007941 */ /* 0x000fea0003800000 */
.L_x_374:
        /* <DEDUP_REMOVED lines=10> */
.L_x_381:
[----:B------:R-:W0:Y:S02]  /*afd0*/  LDS R8, [R0] ;  /* 0x0000000000087984 */ /* 0x000e240000000800 */
[----:B0-----:R-:W-:-:S06]  /*afe0*/  HADD2 R9, R8, R7 ;  /* 0x0000000708097230 */ /* 0x001fcc0000000000 */
[----:B------:R-:W0:Y:S02]  /*aff0*/  ATOMS.CAST.SPIN R9, [R0], R8, R9 ;  /* 0x000000080009738d */ /* 0x000e240001800009 */
[----:B0-----:R-:W-:-:S13]  /*b000*/  ISETP.EQ.U32.AND P0, PT, R9, 0x1, PT ;  /* 0x000000010900780c */ /* 0x001fda0003f02070 */
[----:B------:R-:W-:Y:S05]  /*b010*/  @!P0 BRA `(.L_x_381) ;  /* 0xfffffffc00ec8947 */ /* 0x000fea000383ffff */
[----:B------:R-:W-:Y:S05]  /*b020*/  BRA `(.L_x_379) ;  /* 0x00000000000c7947 */ /* 0x000fea0003800000 */
.L_x_380:
[----:B------:R-:W2:Y:S02]  /*b030*/  LD.E R0, desc[UR6][R12.64] ;  /* 0x000000060c007980 */ /* 0x000ea4000c101900 */
[----:B--2---:R-:W-:-:S05]  /*b040*/  IADD3 R7, R7, R0, RZ ;  /* 0x0000000007077210 */ /* 0x004fca0007ffe0ff */
[----:B------:R0:W-:Y:S02]  /*b050*/  ST.E desc[UR6][R12.64], R7 ;  /* 0x000000070c007985 */ /* 0x0001e4000c101906 */
.L_x_379:
[----:B------:R-:W-:Y:S05]  /*b060*/  BSYNC B0 ;  /* 0x0000000000007941 */ /* 0x000fea0003800000 */
.L_x_378:
        /* <DEDUP_REMOVED lines=8> */
.L_x_385:
[----:B------:R-:W0:Y:S02]  /*b0f0*/  LDS R6, [R8+0x4] ;  /* 0x0000040008067984 */ /* 0x000e240000000800 */
[----:B0-----:R-:W-:-:S10]  /*b100*/  HFMA2.MMA R7, R6, 1, 1, R9 ;  /* 0x3c003c0006077835 */ /* 0x001fd40000000009 */
[----:B------:R-:W0:Y:S02]  /*b110*/  ATOMS.CAST.SPIN R7, [R8+0x4], R6, R7 ;  /* 0x000004060807738d */ /* 0x000e240001800007 */
[----:B0-----:R-:W-:-:S13]  /*b120*/  ISETP.EQ.U32.AND P0, PT, R7, 0x1, PT ;  /* 0x000000010700780c */ /* 0x001fda0003f02070 */
[----:B------:R-:W-:Y:S05]  /*b130*/  @!P0 BRA `(.L_x_385) ;  /* 0xfffffffc00ec8947 */ /* 0x000fea000383ffff */
[----:B------:R-:W-:Y:S05]  /*b140*/  BRA `(.L_x_383) ;  /* 0x00000000000c7947 */ /* 0x000fea0003800000 */
.L_x_384:
[----:B------:R-:W0:Y:S02]  /*b150*/  LD.E R0, desc[UR6][R12.64+0x4] ;  /* 0x000004060c007980 */ /* 0x000e24000c101900 */
[----:B0-----:R-:W-:-:S05]  /*b160*/  IADD3 R7, R6, R0, RZ ;  /* 0x0000000006077210 */ /* 0x001fca0007ffe0ff */
[----:B------:R1:W-:Y:S02]  /*b170*/  ST.E desc[UR6][R12.64+0x4], R7 ;  /* 0x000004070c007985 */ /* 0x0003e4000c101906 */
.L_x_383:
[----:B------:R-:W-:Y:S05]  /*b180*/  BSYNC B0 ;  /* 0x0000000000007941 */ /* 0x000fea0003800000 */
.L_x_382:
        /* <DEDUP_REMOVED lines=10> */
.L_x_389:
[----:B------:R-:W0:Y:S02]  /*b230*/  LDS R6, [R0] ;  /* 0x0000000000067984 */ /* 0x000e240000000800 */
[----:B0-----:R-:W-:-:S06]  /*b240*/  HADD2 R7, R6, R5 ;  /* 0x0000000506077230 */ /* 0x001fcc0000000000 */
[----:B------:R-:W0:Y:S02]  /*b250*/  ATOMS.CAST.SPIN R7, [R0], R6, R7 ;  /* 0x000000060007738d */ /* 0x000e240001800007 */
[----:B0-----:R-:W-:-:S13]  /*b260*/  ISETP.EQ.U32.AND P0, PT, R7, 0x1, PT ;  /* 0x000000010700780c */ /* 0x001fda0003f02070 */
[----:B------:R-:W-:Y:S05]  /*b270*/  @!P0 BRA `(.L_x_389) ;  /* 0xfffffffc00ec8947 */ /* 0x000fea000383ffff */
[----:B------:R-:W-:Y:S05]  /*b280*/  BRA `(.L_x_387) ;  /* 0x00000000000c7947 */ /* 0x000fea0003800000 */
.L_x_388:
[----:B------:R-:W2:Y:S02]  /*b290*/  LD.E R0, desc[UR6][R12.64] ;  /* 0x000000060c007980 */ /* 0x000ea4000c101900 */
[----:B--2---:R-:W-:-:S05]  /*b2a0*/  IADD3 R5, R5, R0, RZ ;  /* 0x0000000005057210 */ /* 0x004fca0007ffe0ff */
[----:B------:R0:W-:Y:S02]  /*b2b0*/  ST.E desc[UR6][R12.64], R5 ;  /* 0x000000050c007985 */ /* 0x0001e4000c101906 */
.L_x_387:
[----:B------:R-:W-:Y:S05]  /*b2c0*/  BSYNC B0 ;  /* 0x0000000000007941 */ /* 0x000fea0003800000 */
.L_x_386:
        /* <DEDUP_REMOVED lines=8> */
.L_x_393:
[----:B------:R-:W0:Y:S02]  /*b350*/  LDS R4, [R6+0x4] ;  /* 0x0000040006047984 */ /* 0x000e240000000800 */
[----:B0-----:R-:W-:-:S10]  /*b360*/  HFMA2.MMA R5, R4, 1, 1, R7 ;  /* 0x3c003c0004057835 */ /* 0x001fd40000000007 */
[----:B------:R-:W0:Y:S02]  /*b370*/  ATOMS.CAST.SPIN R5, [R6+0x4], R4, R5 ;  /* 0x000004040605738d */ /* 0x000e240001800005 */
[----:B0-----:R-:W-:-:S13]  /*b380*/  ISETP.EQ.U32.AND P0, PT, R5, 0x1, PT ;  /* 0x000000010500780c */ /* 0x001fda0003f02070 */
[----:B------:R-:W-:Y:S05]  /*b390*/  @!P0 BRA `(.L_x_393) ;  /* 0xfffffffc00ec8947 */ /* 0x000fea000383ffff */
[----:B------:R-:W-:Y:S05]  /*b3a0*/  BRA `(.L_x_391) ;  /* 0x00000000000c7947 */ /* 0x000fea0003800000 */
.L_x_392:
[----:B------:R-:W0:Y:S02]  /*b3b0*/  LD.E R0, desc[UR6][R12.64+0x4] ;  /* 0x000004060c007980 */ /* 0x000e24000c101900 */
[----:B0-----:R-:W-:-:S05]  /*b3c0*/  IADD3 R5, R4, R0, RZ ;  /* 0x0000000004057210 */ /* 0x001fca0007ffe0ff */
[----:B------:R1:W-:Y:S02]  /*b3d0*/  ST.E desc[UR6][R12.64+0x4], R5 ;  /* 0x000004050c007985 */ /* 0x0003e4000c101906 */
.L_x_391:
[----:B------:R-:W-:Y:S05]  /*b3e0*/  BSYNC B0 ;  /* 0x0000000000007941 */ /* 0x000fea0003800000 */
.L_x_390:
        /* <DEDUP_REMOVED lines=10> */
.L_x_397:
[----:B------:R-:W0:Y:S02]  /*b490*/  LDS R4, [R0] ;  /* 0x0000000000047984 */ /* 0x000e240000000800 */
[----:B0-----:R-:W-:-:S06]  /*b4a0*/  HADD2 R5, R4, R3 ;  /* 0x0000000304057230 */ /* 0x001fcc0000000000 */
[----:B------:R-:W0:Y:S02]  /*b4b0*/  ATOMS.CAST.SPIN R5, [R0], R4, R5 ;  /* 0x000000040005738d */ /* 0x000e240001800005 */
[----:B0-----:R-:W-:-:S13]  /*b4c0*/  ISETP.EQ.U32.AND P0, PT, R5, 0x1, PT ;  /* 0x000000010500780c */ /* 0x001fda0003f02070 */
[----:B------:R-:W-:Y:S05]  /*b4d0*/  @!P0 BRA `(.L_x_397) ;  /* 0xfffffffc00ec8947 */ /* 0x000fea000383ffff */
[----:B------:R-:W-:Y:S05]  /*b4e0*/  BRA `(.L_x_395) ;  /* 0x00000000000c7947 */ /* 0x000fea0003800000 */
.L_x_396:
[----:B------:R-:W2:Y:S02]  /*b4f0*/  LD.E R0, desc[UR6][R12.64] ;  /* 0x000000060c007980 */ /* 0x000ea4000c101900 */
[----:B--2---:R-:W-:-:S05]  /*b500*/  IADD3 R3, R3, R0, RZ ;  /* 0x0000000003037210 */ /* 0x004fca0007ffe0ff */
[----:B------:R0:W-:Y:S02]  /*b510*/  ST.E desc[UR6][R12.64], R3 ;  /* 0x000000030c007985 */ /* 0x0001e4000c101906 */
.L_x_395:
[----:B------:R-:W-:Y:S05]  /*b520*/  BSYNC B0 ;  /* 0x0000000000007941 */ /* 0x000fea0003800000 */
.L_x_394:
[----:B------:R1:W-:Y:S02]  /*b530*/  ATOM.E.ADD.F16x2.RN.STRONG.GPU P0, RZ, desc[UR6][R12.64+0x4], R2 ;  /* 0x000004020cff79a2 */ /* 0x0003e4000810e1c6 */
[----:B-1----:R-:W-:Y:S05]  /*b540*/  @P0 EXIT ;  /* 0x000000000000094d */ /* 0x002fea0003800000 */
[----:B------:R-:W1:Y:S02]  /*b550*/  QSPC.E.S P0, RZ, [R12+0x4] ;  /* 0x000004000cff73aa */ /* 0x000e640000000500 */
[----:B-1----:R-:W-:Y:S05]  /*b560*/  @!P0 BRA `(.L_x_398) ;  /* 0x0000000000248947 */ /* 0x002fea0003800000 */
[----:B------:R-:W-:-:S04]  /*b570*/  MOV R4, R12 ;  /* 0x0000000c00047202 */ /* 0x000fc80000000f00 */
[----:B------:R-:W-:Y:S02]  /*b580*/  MOV R4, R4 ;  /* 0x0000000400047202 */ /* 0x000fe40000000f00 */
[----:B------:R-:W-:-:S07]  /*b590*/  MOV R5, R2 ;  /* 0x0000000200057202 */ /* 0x000fce0000000f00 */
.L_x_399:
[----:B------:R-:W0:Y:S02]  /*b5a0*/  LDS R2, [R4+0x4] ;  /* 0x0000040004027984 */ /* 0x000e240000000800 */
[----:B0-----:R-:W-:-:S10]  /*b5b0*/  HFMA2.MMA R3, R2, 1, 1, R5 ;  /* 0x3c003c0002037835 */ /* 0x001fd40000000005 */
[----:B------:R-:W0:Y:S02]  /*b5c0*/  ATOMS.CAST.SPIN R3, [R4+0x4], R2, R3 ;  /* 0x000004020403738d */ /* 0x000e240001800003 */
[----:B0-----:R-:W-:-:S13]  /*b5d0*/  ISETP.EQ.U32.AND P0, PT, R3, 0x1, PT ;  /* 0x000000010300780c */ /* 0x001fda0003f02070 */
[----:B------:R-:W-:Y:S05]  /*b5e0*/  @!P0 BRA `(.L_x_399) ;  /* 0xfffffffc00ec8947 */ /* 0x000fea000383ffff */
[----:B------:R-:W-:Y:S05]  /*b5f0*/  EXIT ;  /* 0x000000000000794d */ /* 0x000fea0003800000 */
.L_x_398:
[----:B------:R-:W0:Y:S02]  /*b600*/  LD.E R0, desc[UR6][R12.64+0x4] ;  /* 0x000004060c007980 */ /* 0x000e24000c101900 */
[----:B0-----:R-:W-:-:S05]  /*b610*/  IADD3 R3, R2, R0, RZ ;  /* 0x0000000002037210 */ /* 0x001fca0007ffe0ff */
[----:B------:R-:W-:Y:S01]  /*b620*/  ST.E desc[UR6][R12.64+0x4], R3 ;  /* 0x000004030c007985 */ /* 0x000fe2000c101906 */
[----:B------:R-:W-:Y:S05]  /*b630*/  EXIT ;  /* 0x000000000000794d */ /* 0x000fea0003800000 */
.L_x_400:
        /* <DEDUP_REMOVED lines=12> */
.L_x_3665:


//--------------------- .text._Z23gemm_half_q_half_kernelILi4ELi14ELb1ELb0ELi64EEvPK6__halfPKjS4_S2_PS0_iiiiPKtS7_iiiiiibS2_i --------------------------
	.section	.text._Z23gemm_half_q_half_kernelILi4ELi14ELb1ELb0ELi64EEvPK6__halfPKjS4_S2_PS0_iiiiPKtS7_iiiiiibS2_i,"ax",@progbits
	.align	128
        .global         _Z23gemm_half_q_half_kernelILi4ELi14ELb1ELb0ELi64EEvPK6__halfPKjS4_S2_PS0_iiiiPKtS7_iiiiiibS2_i
        .type           _Z23gemm_half_q_half_kernelILi4ELi14ELb1ELb0ELi64EEvPK6__halfPKjS4_S2_PS0_iiiiPKtS7_iiiiiibS2_i,@function
        .size           _Z23gemm_half_q_half_kernelILi4ELi14ELb1ELb0ELi64EEvPK6__halfPKjS4_S2_PS0_iiiiPKtS7_iiiiiibS2_i,(.L_x_3666 - _Z23gemm_half_q_half_kernelILi4ELi14ELb1ELb0ELi64EEvPK6__halfPKjS4_S2_PS0_iiiiPKtS7_iiiiiibS2_i)
        .other          _Z23gemm_half_q_half_kernelILi4ELi14ELb1ELb0ELi64EEvPK6__halfPKjS4_S2_PS0_iiiiPKtS7_iiiiiibS2_i,@"STO_CUDA_ENTRY STV_DEFAULT"
_Z23gemm_half_q_half_kernelILi4ELi14ELb1ELb0ELi64EEvPK6__halfPKjS4_S2_PS0_iiiiPKtS7_iiiiiibS2_i:
.text._Z23gemm_half_q_half_kernelILi4ELi14ELb1ELb0ELi64EEvPK6__halfPKjS4_S2_PS0_iiiiPKtS7_iiiiiibS2_i:
        /* <DEDUP_REMOVED lines=49> */
.L_x_401:
        /* <DEDUP_REMOVED lines=25> */
.L_x_406:
        /* <DEDUP_REMOVED lines=37> */
.L_x_405:
        /* <DEDUP_REMOVED lines=24> */
.L_x_407:
        /* <DEDUP_REMOVED lines=14> */
.L_x_404:
        /* <DEDUP_REMOVED lines=10> */
.L_x_409:
        /* <DEDUP_REMOVED lines=37> */
.L_x_408:
        /* <DEDUP_REMOVED lines=24> */
.L_x_410:
        /* <DEDUP_REMOVED lines=13> */
.L_x_403:
[----:B------:R-:W-:Y:S05]  /*0e90*/  BSYNC B0 ;  /* 0x0000000000007941 */ /* 0x000fea0003800000 */
.L_x_402:
        /* <DEDUP_REMOVED lines=17> */
.L_x_413:
        /* <DEDUP_REMOVED lines=19> */
.L_x_412:
        /* <DEDUP_REMOVED lines=14> */
.L_x_414:
[----:B------:R-:W-:-:S13]  /*11c0*/  ISETP.LT.OR P0, PT, R3, R95, P0 ;  /* 0x0000005f0300720c */ /* 0x000fda0000701670 */
[----:B--2---:R-:W2:Y:S01]  /*11d0*/  @P0 LDC.64 R4, c[0x0][0x230] ;  /* 0x00008c00ff040b82 */ /* 0x004ea20000000a00 */
[----:B------:R-:W-:-:S05]  /*11e0*/  @P0 LEA R0, R0, R3, 0x2 ;  /* 0x0000000300000211 */ /* 0x000fca00078e10ff */
[----:B------:R-:W-:-:S04]  /*11f0*/  @P0 IMAD R3, R0, R85, R2 ;  /* 0x0000005500030224 */ /* 0x000fc800078e0202 */
[----:B--2---:R-:W-:-:S05]  /*1200*/  @P0 IMAD.WIDE R4, R3, 0x2, R4 ;  /* 0x0000000203040825 */ /* 0x004fca00078e0204 */
[----:B------:R2:W-:Y:S02]  /*1210*/  @P0 STG.E.64 desc[UR6][R4.64], RZ ;  /* 0x000000ff04000986 */ /* 0x0005e4000c101b06 */
.L_x_411:
        /* <DEDUP_REMOVED lines=15> */
.L_x_416:
        /* <DEDUP_REMOVED lines=44> */
.L_x_415:
[----:B0-----:R0:W5:Y:S01]  /*15d0*/  LDL.64 R6, [R1] ;  /* 0x0000000001067983 */ /* 0x0011620000100a00 */
[----:B------:R-:W1:Y:S01]  /*15e0*/  LDC R3, c[0x0][0x25c] ;  /* 0x00009700ff037b82 */ /* 0x000e620000000800 */
        /* <DEDUP_REMOVED lines=8> */
[C---:B------:R-:W-:Y:S02]  /*1670*/  ISETP.GT.AND P6, PT, R94.reuse, UR8, PT ;  /* 0x000000085e007c0c */ /* 0x040fe4000bfc4270 */
[----:B------:R-:W-:Y:S01]  /*1680*/  LEA.HI R8, R9, R0, RZ, 0x5 ;  /* 0x0000000009087211 */ /* 0x000fe200078f28ff */
[----:B------:R-:W-:Y:S01]  /*1690*/  HFMA2.MMA R0, -RZ, RZ, 0, 0 ;  /* 0x00000000ff007435 */ /* 0x000fe200000001ff */
[----:B------:R-:W-:Y:S02]  /*16a0*/  MOV R4, RZ ;  /* 0x000000ff00047202 */ /* 0x000fe40000000f00 */
[C---:B-1----:R-:W-:Y:S02]  /*16b0*/  ISETP.GT.AND P3, PT, R94.reuse, R3, PT ;  /* 0x000000035e00720c */ /* 0x042fe40003f64270 */
[----:B--2---:R-:W-:Y:S01]  /*16c0*/  ISETP.GT.AND P5, PT, R94, R5, PT ;  /* 0x000000055e00720c */ /* 0x004fe20003fa4270 */
[----:B0-----:R-:W-:-:S12]  /*16d0*/  @!P2 BRA `(.L_x_417) ;  /* 0x00000000001ca947 */ /* 0x001fd80003800000 */
[----:B------:R-:W0:Y:S02]  /*16e0*/  LDC R9, c[0x0][0x25c] ;  /* 0x00009700ff097b82 */ /* 0x000e240000000800 */
[----:B0-----:R-:W-:-:S04]  /*16f0*/  VIMNMX R4, R94, R9, PT ;  /* 0x000000095e047248 */ /* 0x001fc80003fe0100 */
[----:B------:R-:W-:-:S04]  /*1700*/  IADD3 R4, R4, -UR4, RZ ;  /* 0x8000000404047c10 */ /* 0x000fc8000fffe0ff */
[----:B------:R-:W-:-:S04]  /*1710*/  SHF.R.S32.HI R9, RZ, 0x1f, R4 ;  /* 0x0000001fff097819 */ /* 0x000fc80000011404 */
[----:B------:R-:W-:-:S04]  /*1720*/  LEA.HI R9, R9, R4, RZ, 0x5 ;  /* 0x0000000409097211 */ /* 0x000fc800078f28ff */
[----:B------:R-:W-:-:S05]  /*1730*/  SHF.R.S32.HI R9, RZ, 0x5, R9 ;  /* 0x00000005ff097819 */ /* 0x000fca0000011409 */
[----:B------:R-:W-:-:S07]  /*1740*/  IMAD R4, R9, 0x6, RZ ;  /* 0x0000000609047824 */ /* 0x000fce00078e02ff */
.L_x_417:
        /* <DEDUP_REMOVED lines=8> */
.L_x_418:
        /* <DEDUP_REMOVED lines=12> */
.L_x_419:
        /* <DEDUP_REMOVED lines=8> */
.L_x_420:
        /* <DEDUP_REMOVED lines=8> */
.L_x_421:
[----:B------:R-:W-:Y:S01]  /*1990*/  LEA R4, R13, R4, 0x3 ;  /* 0x000000040d047211 */ /* 0x000fe200078e18ff */
[----:B------:R-:W0:Y:S01]  /*19a0*/  S2UR UR5, SR_CgaCtaId ;  /* 0x00000000000579c3 */ /* 0x000e220000008800 */
[----:B------:R-:W-:Y:S01]  /*19b0*/  ISETP.GE.OR P0, PT, R94, R5, P0 ;  /* 0x000000055e00720c */ /* 0x000fe20000706670 */
        /* <DEDUP_REMOVED lines=24> */
[----:B------:R-:W-:Y:S01]  /*1b40*/  HFMA2.MMA R88, -RZ, RZ, 0, 0 ;  /* 0x00000000ff587435 */ /* 0x000fe200000001ff */
[----:B------:R-:W-:Y:S01]  /*1b50*/  PRMT R9, RZ, 0x7610, R9 ;  /* 0x00007610ff097816 */ /* 0x000fe20000000009 */
[----:B------:R-:W-:Y:S01]  /*1b60*/  ULDC UR5, c[0x0][0x264] ;  /* 0x0000990000057ab9 */ /* 0x000fe20000000800 */
[----:B------:R-:W-:-:S08]  /*1b70*/  ULDC UR8, c[0x0][0x240] ;  /* 0x0000900000087ab9 */ /* 0x000fd00000000800 */
.L_x_439:
        /* <DEDUP_REMOVED lines=10> */
[----:B------:R-:W-:-:S02]  /*1c20*/  @!P0 PRMT R97, R97, 0x7610, R14 ;  /* 0x0000761061618816 */ /* 0x000fc4000000000e */
[----:B------:R-:W-:Y:S02]  /*1c30*/  @!P0 PRMT R100, R100, 0x7610, R15 ;  /* 0x0000761064648816 */ /* 0x000fe4000000000f */
[----:B---3--:R-:W-:Y:S02]  /*1c40*/  @!P0 IADD3 R87, R13, R94, RZ ;  /* 0x0000005e0d578210 */ /* 0x008fe40007ffe0ff */
[----:B------:R-:W-:Y:S02]  /*1c50*/  MOV R14, R0 ;  /* 0x00000000000e7202 */ /* 0x000fe40000000f00 */
[----:B------:R-:W-:Y:S01]  /*1c60*/  MOV R15, R11 ;  /* 0x0000000b000f7202 */ /* 0x000fe20000000f00 */
        /* <DEDUP_REMOVED lines=149> */
.L_x_424:
        /* <DEDUP_REMOVED lines=95> */
.L_x_426:
        /* <DEDUP_REMOVED lines=97> */
.L_x_427:
        /* <DEDUP_REMOVED lines=91> */
.L_x_425:
        /* <DEDUP_REMOVED lines=8> */
[----:B------:R-:W-:Y:S02]  /*37f0*/  LOP3.LUT R26, R22, 0xf000f0, RZ, 0xc0, !PT ;  /* 0x00f000f0161a7812 */ /* 0x000fe400078ec0ff */
[----:B------:R-:W-:Y:S02]  /*3800*/  SHF.R.U32.HI R20, RZ, 0x8, R20 ;  /* 0x00000008ff147819 */ /* 0x000fe40000011614 */
[----:B------:R-:W-:Y:S02]  /*3810*/  SHF.R.U32.HI R21, RZ, 0x8, R21 ;  /* 0x00000008ff157819 */ /* 0x000fe40000011615 */
[----:B------:R-:W-:Y:S02]  /*3820*/  SHF.R.U32.HI R22, RZ, 0x8, R22 ;  /* 0x00000008ff167819 */ /* 0x000fe40000011616 */
[----:B------:R-:W-:Y:S02]  /*3830*/  SHF.R.U32.HI R29, RZ, 0x8, R23 ;  /* 0x00000008ff1d7819 */ /* 0x000fe40000011617 */
[----:B------:R-:W-:-:S02]  /*3840*/  LOP3.LUT R27, R23, 0xf000f, RZ, 0xc0, !PT ;  /* 0x000f000f171b7812 */ /* 0x000fc400078ec0ff */
[----:B------:R-:W-:Y:S02]  /*3850*/  LOP3.LUT R28, R23, 0xf000f0, RZ, 0xc0, !PT ;  /* 0x00f000f0171c7812 */ /* 0x000fe400078ec0ff */
[----:B------:R-:W-:Y:S02]  /*3860*/  LOP3.LUT R24, R18, 0x64006400, RZ, 0xfc, !PT ;  /* 0x6400640012187812 */ /* 0x000fe400078efcff */
[----:B------:R-:W-:Y:S02]  /*3870*/  LOP3.LUT R11, R20, 0xf000f, RZ, 0xc0, !PT ;  /* 0x000f000f140b7812 */ /* 0x000fe400078ec0ff */
[----:B------:R-:W-:Y:S01]  /*3880*/  LOP3.LUT R18, R21, 0xf000f, RZ, 0xc0, !PT ;  /* 0x000f000f15127812 */ /* 0x000fe200078ec0ff */
[----:B------:R-:W-:Y:S01]  /*3890*/  HFMA2 R24, R24, R13.H0_H0, -72, -72 ;  /* 0xd480d48018187431 */ /* 0x000fe2000004000d */
        /* <DEDUP_REMOVED lines=127> */
.L_x_428:
        /* <DEDUP_REMOVED lines=95> */
.L_x_430:
        /* <DEDUP_REMOVED lines=97> */
.L_x_431:
        /* <DEDUP_REMOVED lines=26> */
[----:B------:R-:W-:Y:S02]  /*4e30*/  HADD2.F32 R23, -RZ, R24.H1_H1 ;  /* 0x30000018ff177230 */ /* 0x000fe40000004100 */
        /* <DEDUP_REMOVED lines=9> */
[-C--:B------:R-:W-:Y:S01]  /*4ed0*/  FFMA.FTZ R22, R25, R39.reuse, R12 ;  /* 0x0000002719167223 */ /* 0x080fe2000001000c */
[-C--:B------:R-:W-:Y:S01]  /*4ee0*/  FFMA.FTZ R0, R11, R39.reuse, R0 ;  /* 0x000000270b007223 */ /* 0x080fe20000010000 */
[--C-:B-1----:R-:W-:Y:S02]  /*4ef0*/  HADD2.F32 R10, -RZ, R21.reuse.H0_H0 ;  /* 0x20000015ff0a7230 */ /* 0x102fe40000004100 */
[----:B------:R-:W-:Y:S01]  /*4f00*/  FFMA.FTZ R40, R27, R39, R40 ;  /* 0x000000271b287223 */ /* 0x000fe20000010028 */
[----:B------:R-:W-:Y:S02]  /*4f10*/  HADD2.F32 R12, -RZ, R21.H1_H1 ;  /* 0x30000015ff0c7230 */ /* 0x000fe40000004100 */
[----:B------:R-:W-:Y:S02]  /*4f20*/  HADD2.F32 R11, -RZ, R20.H0_H0 ;  /* 0x20000014ff0b7230 */ /* 0x000fe40000004100 */
[----:B------:R-:W-:-:S02]  /*4f30*/  HADD2.F32 R21, -RZ, R29.H0_H0 ;  /* 0x2000001dff157230 */ /* 0x000fc40000004100 */
[----:B------:R-:W-:Y:S02]  /*4f40*/  HADD2.F32 R23, -RZ, R31.H0_H0 ;  /* 0x2000001fff177230 */ /* 0x000fe40000004100 */
[----:B------:R-:W-:Y:S02]  /*4f50*/  HADD2.F32 R20, -RZ, R20.H1_H1 ;  /* 0x30000014ff147230 */ /* 0x000fe40000004100 */
[-C--:B------:R-:W-:Y:S01]  /*4f60*/  FFMA.FTZ R21, R21, R11.reuse, R0 ;  /* 0x0000000b15157223 */ /* 0x080fe20000010000 */
[----:B------:R-:W-:Y:S02]  /*4f70*/  HADD2.F32 R24, -RZ, R29.H1_H1 ;  /* 0x3000001dff187230 */ /* 0x000fe40000004100 */
[----:B------:R-:W-:Y:S01]  /*4f80*/  FFMA.FTZ R23, R23, R11, R18 ;  /* 0x0000000b17177223 */ /* 0x000fe20000010012 */
[----:B------:R-:W-:Y:S02]  /*4f90*/  HADD2.F32 R25, -RZ, R33.H0_H0 ;  /* 0x20000021ff197230 */ /* 0x000fe40000004100 */
        /* <DEDUP_REMOVED lines=10> */
[----:B------:R-:W-:Y:S02]  /*5040*/  HADD2.F32 R22, -RZ, R32.H0_H0 ;  /* 0x20000020ff167230 */ /* 0x000fe40000004100 */
[-C--:B------:R-:W-:Y:S01]  /*5050*/  FFMA.FTZ R25, R24, R20.reuse, R25 ;  /* 0x0000001418197223 */ /* 0x080fe20000010019 */
        /* <DEDUP_REMOVED lines=30> */
.L_x_429:
[----:B------:R-:W-:-:S05]  /*5240*/  IMAD.WIDE R16, R19, 0x4, R16 ;  /* 0x0000000413107825 */ /* 0x000fca00078e0210 */
        /* <DEDUP_REMOVED lines=144> */
.L_x_432:
        /* <DEDUP_REMOVED lines=95> */
.L_x_434:
        /* <DEDUP_REMOVED lines=97> */
.L_x_435:
        /* <DEDUP_REMOVED lines=91> */
.L_x_433:
        /* <DEDUP_REMOVED lines=145> */
.L_x_436:
        /* <DEDUP_REMOVED lines=95> */
.L_x_437:
        /* <DEDUP_REMOVED lines=97> */
.L_x_438:
        /* <DEDUP_REMOVED lines=91> */
.L_x_423:
[----:B------:R-:W0:Y:S01]  /*87c0*/  LDC R85, c[0x0][0x23c] ;  /* 0x00008f00ff557b82 */ /* 0x000e220000000800 */
[----:B------:R-:W-:Y:S01]  /*87d0*/  LEA R0, R86, 0x40, 0x6 ;  /* 0x0000004056007811 */ /* 0x000fe200078e30ff */
[----:B------:R-:W-:Y:S01]  /*87e0*/  UIADD3 UR4, UR4, 0x40, URZ ;  /* 0x0000004004047890 */ /* 0x000fe2000fffe03f */
[----:B------:R-:W-:Y:S02]  /*87f0*/  IADD3 R94, R94, 0x20, RZ ;  /* 0x000000205e5e7810 */ /* 0x000fe40007ffe0ff */
[----:B------:R-:W-:Y:S02]  /*8800*/  VIMNMX R13, R0, UR8, PT ;  /* 0x00000008000d7c48 */ /* 0x000fe4000bfe0100 */
[C---:B------:R-:W-:Y:S02]  /*8810*/  ISETP.GE.AND P0, PT, R94.reuse, UR5, PT ;  /* 0x000000055e007c0c */ /* 0x040fe4000bf06270 */
[----:B------:R-:W-:Y:S01]  /*8820*/  ISETP.LT.AND P2, PT, R94, R13, PT ;  /* 0x0000000d5e00720c */ /* 0x000fe20003f41270 */
[----:B0-----:R-:W-:-:S03]  /*8830*/  IMAD.WIDE R10, R85, 0x10, R14 ;  /* 0x00000010550a7825 */ /* 0x001fc600078e020e */
[----:B------:R-:W-:-:S09]  /*8840*/  MOV R0, R10 ;  /* 0x0000000a00007202 */ /* 0x000fd20000000f00 */
[----:B------:R-:W-:Y:S05]  /*8850*/  @!P0 BRA P2, `(.L_x_439) ;  /* 0xffffff9000c88947 */ /* 0x000fea000103ffff */
.L_x_422:
        /* <DEDUP_REMOVED lines=8> */
.L_x_445:
[----:B------:R-:W-:Y:S01]  /*88e0*/  ISETP.NE.AND P2, PT, R94, R87, PT ;  /* 0x000000575e00720c */ /* 0x000fe20003f45270 */
[----:B------:R-:W0:-:S12]  /*88f0*/  LDC R85, c[0x0][0x23c] ;  /* 0x00008f00ff557b82 */ /* 0x000e180000000800 */
[----:B------:R-:W1:Y:S01]  /*8900*/  @!P2 LDC.64 R12, c[0x0][0x248] ;  /* 0x00009200ff0cab82 */ /* 0x000e620000000a00 */
[----:B------:R-:W-:Y:S02]  /*8910*/  @!P2 IADD3 R88, R88, 0x1, RZ ;  /* 0x000000015858a810 */ /* 0x000fe40007ffe0ff */
[----:B------:R-:W-:Y:S02]  /*8920*/  @!P2 LEA R15, R94, 0x1, 0x1 ;  /* 0x000000015e0fa811 */ /* 0x000fe400078e08ff */
[----:B------:R-:W-:Y:S02]  /*8930*/  @!P2 LEA R14, R88, R1, 0x3 ;  /* 0x00000001580ea211 */ /* 0x000fe400078e18ff */
[----:B-----5:R-:W-:Y:S02]  /*8940*/  MOV R20, R0 ;  /* 0x0000000000147202 */ /* 0x020fe40000000f00 */
[----:B------:R-:W-:-:S03]  /*8950*/  MOV R21, R11 ;  /* 0x0000000b00157202 */ /* 0x000fc60000000f00 */
[----:B0-----:R-:W-:-:S03]  /*8960*/  IMAD.WIDE R10, R85, 0x4, R20 ;  /* 0x00000004550a7825 */ /* 0x001fc600078e0214 */
[----:B------:R-:W5:Y:S04]  /*8970*/  LDG.E.128.CONSTANT R20, desc[UR6][R20.64] ;  /* 0x0000000614147981 */ /* 0x000f68000c1e9d00 */
[----:B------:R0:W5:Y:S01]  /*8980*/  LDG.E.128.CONSTANT R16, desc[UR6][R10.64] ;  /* 0x000000060a107981 */ /* 0x000162000c1e9d00 */
[----:B-1----:R-:W-:-:S03]  /*8990*/  @!P2 IMAD.WIDE R12, R15, 0x2, R12 ;  /* 0x000000020f0ca825 */ /* 0x002fc600078e020c */
[----:B------:R-:W2:Y:S04]  /*89a0*/  @!P2 LDL.64 R14, [R14] ;  /* 0x000000000e0ea983 */ /* 0x000ea80000100a00 */
[----:B------:R-:W3:Y:S01]  /*89b0*/  @!P2 LDG.E.U16.CONSTANT R13, desc[UR6][R12.64] ;  /* 0x000000060c0da981 */ /* 0x000ee2000c1e9500 */
[----:B------:R-:W-:Y:S01]  /*89c0*/  IMAD.WIDE R98, R85, 0x4, R10 ;  /* 0x0000000455627825 */ /* 0x000fe200078e020a */
[----:B--2---:R-:W-:Y:S02]  /*89d0*/  @!P2 PRMT R97, R14, 0x7610, R97 ;  /* 0x000076100e61a816 */ /* 0x004fe40000000061 */
[----:B------:R-:W-:Y:S02]  /*89e0*/  @!P2 PRMT R100, R15, 0x7610, R100 ;  /* 0x000076100f64a816 */ /* 0x000fe40000000064 */
[----:B---3--:R-:W-:-:S02]  /*89f0*/  @!P2 IADD3 R87, R13, R94, RZ ;  /* 0x0000005e0d57a210 */ /* 0x008fc40007ffe0ff */
[----:B------:R-:W-:Y:S02]  /*8a00*/  @!P2 PRMT R97, R97, 0x7610, R14 ;  /* 0x000076106161a816 */ /* 0x000fe4000000000e */
[----:B------:R-:W-:Y:S01]  /*8a10*/  @!P2 PRMT R100, R100, 0x7610, R15 ;  /* 0x000076106464a816 */ /* 0x000fe2000000000f */
[----:B0-----:R-:W-:Y:S06]  /*8a20*/  @!P1 BRA `(.L_x_441) ;  /* 0x0000002000849947 */ /* 0x001fec0003800000 */
[----:B------:R-:W2:Y:S01]  /*8a30*/  LDG.E.128.CONSTANT R12, desc[UR6][R98.64] ;  /* 0x00000006620c7981 */ /* 0x000ea2000c1e9d00 */
[----:B-----5:R-:W-:Y:S02]  /*8a40*/  SHF.R.U32.HI R10, RZ, 0xf, R20 ;  /* 0x0000000fff0a7819 */ /* 0x020fe40000011614 */
[----:B------:R-:W-:Y:S02]  /*8a50*/  SHF.R.U32.HI R25, RZ, 0xf, R21 ;  /* 0x0000000fff197819 */ /* 0x000fe40000011615 */
[----:B------:R-:W-:Y:S02]  /*8a60*/  SHF.R.U32.HI R29, RZ, 0xf, R23 ;  /* 0x0000000fff1d7819 */ /* 0x000fe40000011617 */
[----:B------:R-:W-:Y:S02]  /*8a70*/  SHF.R.U32.HI R27, RZ, 0xf, R22 ;  /* 0x0000000fff1b7819 */ /* 0x000fe40000011616 */
[----:B------:R-:W-:Y:S02]  /*8a80*/  LOP3.LUT R24, R21, 0x380038, RZ, 0xc0, !PT ;  /* 0x0038003815187812 */ /* 0x000fe400078ec0ff */
[----:B------:R-:W-:-:S02]  /*8a90*/  SHF.R.U32.HI R32, RZ, 0x6, R21 ;  /* 0x00000006ff207819 */ /* 0x000fc40000011615 */
[----:B------:R-:W-:Y:S02]  /*8aa0*/  LOP3.LUT R36, R21, 0x70007, RZ, 0xc0, !PT ;  /* 0x0007000715247812 */ /* 0x000fe400078ec0ff */
[C---:B------:R-:W-:Y:S02]  /*8ab0*/  LOP3.LUT R58, R23.reuse, 0x380038, RZ, 0xc0, !PT ;  /* 0x00380038173a7812 */ /* 0x040fe400078ec0ff */
[----:B------:R-:W-:Y:S02]  /*8ac0*/  SHF.R.U32.HI R35, RZ, 0x6, R23 ;  /* 0x00000006ff237819 */ /* 0x000fe40000011617 */
[----:B------:R-:W-:Y:S02]  /*8ad0*/  LOP3.LUT R43, R23, 0x70007, RZ, 0xc0, !PT ;  /* 0x00070007172b7812 */ /* 0x000fe400078ec0ff */
[----:B------:R-:W-:Y:S02]  /*8ae0*/  SHF.R.U32.HI R21, RZ, 0xe, R16 ;  /* 0x0000000eff157819 */ /* 0x000fe40000011610 */
[----:B------:R-:W-:-:S02]  /*8af0*/  LOP3.LUT R11, R16, 0x380038, RZ, 0xc0, !PT ;  /* 0x00380038100b7812 */ /* 0x000fc400078ec0ff */
[----:B------:R-:W-:Y:S02]  /*8b00*/  SHF.R.U32.HI R38, RZ, 0x6, R16 ;  /* 0x00000006ff267819 */ /* 0x000fe40000011610 */
[----:B------:R-:W-:Y:S02]  /*8b10*/  LOP3.LUT R50, R16, 0x70007, RZ, 0xc0, !PT ;  /* 0x0007000710327812 */ /* 0x000fe400078ec0ff */
[--C-:B------:R-:W-:Y:S02]  /*8b20*/  SHF.R.U32.HI R28, RZ, 0xe, R18.reuse ;  /* 0x0000000eff1c7819 */ /* 0x100fe40000011612 */
[C---:B------:R-:W-:Y:S02]  /*8b30*/  LOP3.LUT R23, R18.reuse, 0x380038, RZ, 0xc0, !PT ;  /* 0x0038003812177812 */ /* 0x040fe400078ec0ff */
[----:B------:R-:W-:Y:S02]  /*8b40*/  SHF.R.U32.HI R42, RZ, 0x6, R18 ;  /* 0x00000006ff2a7819 */ /* 0x000fe40000011612 */
[----:B------:R-:W-:-:S02]  /*8b50*/  LOP3.LUT R49, R18, 0x70007, RZ, 0xc0, !PT ;  /* 0x0007000712317812 */ /* 0x000fc400078ec0ff */
[----:B------:R-:W-:Y:S02]  /*8b60*/  LOP3.LUT R10, R10, 0x10001, RZ, 0xc0, !PT ;  /* 0x000100010a0a7812 */ /* 0x000fe400078ec0ff */
[----:B------:R-:W-:Y:S02]  /*8b70*/  SHF.R.U32.HI R16, RZ, 0xe, R17 ;  /* 0x0000000eff107819 */ /* 0x000fe40000011611 */
[----:B------:R-:W-:Y:S02]  /*8b80*/  SHF.R.U32.HI R18, RZ, 0xe, R19 ;  /* 0x0000000eff127819 */ /* 0x000fe40000011613 */
[----:B------:R-:W-:Y:S02]  /*8b90*/  LOP3.LUT R25, R25, 0x10001, RZ, 0xc0, !PT ;  /* 0x0001000119197812 */ /* 0x000fe400078ec0ff */
[----:B------:R-:W-:Y:S02]  /*8ba0*/  LOP3.LUT R29, R29, 0x10001, RZ, 0xc0, !PT ;  /* 0x000100011d1d7812 */ /* 0x000fe400078ec0ff */
[----:B------:R-:W-:-:S02]  /*8bb0*/  LOP3.LUT R27, R27, 0x10001, RZ, 0xc0, !PT ;  /* 0x000100011b1b7812 */ /* 0x000fc400078ec0ff */
[C---:B------:R-:W-:Y:S02]  /*8bc0*/  LOP3.LUT R26, R22.reuse, 0x380038, RZ, 0xc0, !PT ;  /* 0x00380038161a7812 */ /* 0x040fe400078ec0ff */
[----:B------:R-:W-:Y:S02]  /*8bd0*/  SHF.R.U32.HI R33, RZ, 0x6, R22 ;  /* 0x00000006ff217819 */ /* 0x000fe40000011616 */
[----:B------:R-:W-:Y:S02]  /*8be0*/  LOP3.LUT R37, R22, 0x70007, RZ, 0xc0, !PT ;  /* 0x0007000716257812 */ /* 0x000fe400078ec0ff */
[C---:B------:R-:W-:Y:S02]  /*8bf0*/  LOP3.LUT R22, R17.reuse, 0x380038, RZ, 0xc0, !PT ;  /* 0x0038003811167812 */ /* 0x040fe400078ec0ff */
[----:B------:R-:W-:Y:S02]  /*8c00*/  SHF.R.U32.HI R39, RZ, 0x6, R17 ;  /* 0x00000006ff277819 */ /* 0x000fe40000011611 */
[----:B------:R-:W-:-:S02]  /*8c10*/  LOP3.LUT R45, R17, 0x70007, RZ, 0xc0, !PT ;  /* 0x00070007112d7812 */ /* 0x000fc400078ec0ff */
[----:B------:R-:W-:Y:S02]  /*8c20*/  LOP3.LUT R21, R10, 0x20002, R21, 0xf8, !PT ;  /* 0x000200020a157812 */ /* 0x000fe400078ef815 */
[----:B------:R-:W-:Y:S02]  /*8c30*/  LOP3.LUT R10, R25, 0x20002, R16, 0xf8, !PT ;  /* 0x00020002190a7812 */ /* 0x000fe400078ef810 */
[----:B------:R-:W-:Y:S02]  /*8c40*/  LOP3.LUT R17, R29, 0x20002, R18, 0xf8, !PT ;  /* 0x000200021d117812 */ /* 0x000fe400078ef812 */
[----:B------:R-:W-:Y:S02]  /*8c50*/  LOP3.LUT R28, R27, 0x20002, R28, 0xf8, !PT ;  /* 0x000200021b1c7812 */ /* 0x000fe400078ef81c */
[----:B------:R-:W-:Y:S02]  /*8c60*/  LOP3.LUT R0, R20, 0x380038, RZ, 0xc0, !PT ;  /* 0x0038003814007812 */ /* 0x000fe400078ec0ff */
[----:B------:R-:W-:-:S02]  /*8c70*/  SHF.R.U32.HI R34, RZ, 0x6, R20 ;  /* 0x00000006ff227819 */ /* 0x000fc40000011614 */
[----:B------:R-:W-:Y:S01]  /*8c80*/  LOP3.LUT R41, R20, 0x70007, RZ, 0xc0, !PT ;  /* 0x0007000714297812 */ /* 0x000fe200078ec0ff */
[----:B------:R-:W-:Y:S01]  /*8c90*/  HFMA2.MMA R20, -RZ, RZ, 0, 0.125 ;  /* 0x00003000ff147435 */ /* 0x000fe200000001ff */
[C---:B------:R-:W-:Y:S02]  /*8ca0*/  LOP3.LUT R60, R19.reuse, 0x380038, RZ, 0xc0, !PT ;  /* 0x00380038133c7812 */ /* 0x040fe400078ec0ff */
[----:B------:R-:W-:Y:S02]  /*8cb0*/  SHF.R.U32.HI R44, RZ, 0x6, R19 ;  /* 0x00000006ff2c7819 */ /* 0x000fe40000011613 */
[----:B------:R-:W-:Y:S02]  /*8cc0*/  LOP3.LUT R66, R19, 0x70007, RZ, 0xc0, !PT ;  /* 0x0007000713427812 */ /* 0x000fe400078ec0ff */
[----:B------:R-:W-:Y:S02]  /*8cd0*/  PRMT R19, R91, 0x9910, RZ ;  /* 0x000099105b137816 */ /* 0x000fe400000000ff */
[----:B------:R-:W-:-:S02]  /*8ce0*/  LOP3.LUT R83, R0, 0x64006400, RZ, 0xfc, !PT ;  /* 0x6400640000537812 */ /* 0x000fc400078efcff */
[----:B------:R-:W-:Y:S02]  /*8cf0*/  LOP3.LUT R59, R58, 0x64006400, RZ, 0xfc, !PT ;  /* 0x640064003a3b7812 */ /* 0x000fe400078efcff */
[----:B------:R-:W-:Y:S01]  /*8d00*/  LOP3.LUT R0, R34, 0x380038, RZ, 0xc0, !PT ;  /* 0x0038003822007812 */ /* 0x000fe200078ec0ff */
[-C--:B------:R-:W-:Y:S01]  /*8d10*/  HFMA2 R83, R83, R20.reuse.H0_H0, -132, -132 ;  /* 0xd820d82053537431 */ /* 0x080fe20000040014 */
[----:B------:R-:W-:Y:S01]  /*8d20*/  ISETP.NE.AND P2, PT, R19, RZ, PT ;  /* 0x000000ff1300720c */ /* 0x000fe20003f45270 */
        /* <DEDUP_REMOVED lines=12> */
[-C--:B------:R-:W-:Y:S01]  /*8df0*/  HFMA2 R75, R75, R20.reuse.H0_H0, -132, -132 ;  /* 0xd820d8204b4b7431 */ /* 0x080fe20000040014 */
[----:B------:R-:W-:Y:S02]  /*8e00*/  LOP3.LUT R67, R23, 0x64006400, RZ, 0xfc, !PT ;  /* 0x6400640017437812 */ /* 0x000fe400078efcff */
[----:B------:R-:W-:Y:S02]  /*8e10*/  LOP3.LUT R77, R26, 0x64006400, RZ, 0xfc, !PT ;  /* 0x640064001a4d7812 */ /* 0x000fe400078efcff */
[----:B------:R-:W-:Y:S02]  /*8e20*/  LOP3.LUT R22, R38, 0x1c001c0, RZ, 0xc0, !PT ;  /* 0x01c001c026167812 */ /* 0x000fe400078ec0ff */
[----:B------:R-:W-:Y:S01]  /*8e30*/  LOP3.LUT R26, R33, 0x1c001c0, RZ, 0xc0, !PT ;  /* 0x01c001c0211a7812 */ /* 0x000fe200078ec0ff */
[----:B------:R-:W-:Y:S01]  /*8e40*/  HFMA2 R77, R77, R20.H0_H0, -132, -132 ;  /* 0xd820d8204d4d7431 */ /* 0x000fe20000040014 */
[----:B------:R-:W-:-:S02]  /*8e50*/  LOP3.LUT R64, R35, 0x1c001c0, RZ, 0xc0, !PT ;  /* 0x01c001c023407812 */ /* 0x000fc400078ec0ff */
[----:B------:R-:W-:Y:S02]  /*8e60*/  MOV R40, 0x2400 ;  /* 0x0000240000287802 */ /* 0x000fe40000000f00 */
        /* <DEDUP_REMOVED lines=8> */
[----:B------:R-:W-:Y:S02]  /*8ef0*/  LOP3.LUT R36, R36, 0x64006400, RZ, 0xfc, !PT ;  /* 0x6400640024247812 */ /* 0x000fe400078efcff */
[----:B------:R-:W-:Y:S02]  /*8f00*/  LOP3.LUT R37, R37, 0x64006400, RZ, 0xfc, !PT ;  /* 0x6400640025257812 */ /* 0x000fe400078efcff */
[----:B------:R-:W-:-:S03]  /*8f10*/  ISETP.GE.AND P3, PT, R95, 0x2, PT ;  /* 0x000000025f00780c */ /* 0x000fc60003f66270 */
[----:B------:R-:W-:Y:S01]  /*8f20*/  HADD2 R72, R37, -1028, -1028 ;  /* 0xe404e40425487430 */ /* 0x000fe20000000000 */
[--C-:B--2---:R-:W-:Y:S02]  /*8f30*/  SHF.R.U32.HI R30, RZ, 0xd, R12.reuse ;  /* 0x0000000dff1e7819 */ /* 0x104fe4000001160c */
[C---:B------:R-:W-:Y:S02]  /*8f40*/  LOP3.LUT R16, R12.reuse, 0x380038, RZ, 0xc0, !PT ;  /* 0x003800380c107812 */ /* 0x040fe400078ec0ff */
[----:B------:R-:W-:Y:S02]  /*8f50*/  SHF.R.U32.HI R46, RZ, 0x6, R12 ;  /* 0x00000006ff2e7819 */ /* 0x000fe4000001160c */
[----:B------:R-:W-:Y:S02]  /*8f60*/  LOP3.LUT R52, R12, 0x70007, RZ, 0xc0, !PT ;  /* 0x000700070c347812 */ /* 0x000fe400078ec0ff */
[----:B------:R-:W-:Y:S02]  /*8f70*/  SHF.R.U32.HI R29, RZ, 0xd, R14 ;  /* 0x0000000dff1d7819 */ /* 0x000fe4000001160e */
[----:B------:R-:W-:-:S02]  /*8f80*/  SHF.R.U32.HI R31, RZ, 0xd, R13 ;  /* 0x0000000dff1f7819 */ /* 0x000fc4000001160d */
[----:B------:R-:W-:Y:S02]  /*8f90*/  SHF.R.U32.HI R12, RZ, 0xd, R15 ;  /* 0x0000000dff0c7819 */ /* 0x000fe4000001160f */
[----:B------:R-:W-:Y:S02]  /*8fa0*/  LOP3.LUT R29, R28, 0x40004, R29, 0xf8, !PT ;  /* 0x000400041c1d7812 */ /* 0x000fe400078ef81d */
[----:B------:R-:W-:Y:S02]  /*8fb0*/  LOP3.LUT R31, R10, 0x40004, R31, 0xf8, !PT ;  /* 0x000400040a1f7812 */ /* 0x000fe400078ef81f */
[----:B------:R-:W-:Y:S02]  /*8fc0*/  LOP3.LUT R28, R17, 0x40004, R12, 0xf8, !PT ;  /* 0x00040004111c7812 */ /* 0x000fe400078ef80c */
[----:B------:R-:W-:Y:S02]  /*8fd0*/  LOP3.LUT R10, R38, 0x380038, RZ, 0xc0, !PT ;  /* 0x00380038260a7812 */ /* 0x000fe400078ec0ff */
[----:B------:R-:W-:-:S02]  /*8fe0*/  LOP3.LUT R12, R32, 0x380038, RZ, 0xc0, !PT ;  /* 0x00380038200c7812 */ /* 0x000fc400078ec0ff */
[----:B------:R-:W-:Y:S02]  /*8ff0*/  SHF.R.U32.HI R47, RZ, 0x6, R13 ;  /* 0x00000006ff2f7819 */ /* 0x000fe4000001160d */
[----:B------:R-:W-:Y:S02]  /*9000*/  SHF.R.U32.HI R48, RZ, 0x6, R14 ;  /* 0x00000006ff307819 */ /* 0x000fe4000001160e */
[C---:B------:R-:W-:Y:S02]  /*9010*/  LOP3.LUT R62, R15.reuse, 0x380038, RZ, 0xc0, !PT ;  /* 0x003800380f3e7812 */ /* 0x040fe400078ec0ff */
[----:B------:R-:W-:Y:S02]  /*9020*/  SHF.R.U32.HI R51, RZ, 0x6, R15 ;  /* 0x00000006ff337819 */ /* 0x000fe4000001160f */
[----:B------:R-:W-:Y:S02]  /*9030*/  LOP3.LUT R55, R15, 0x70007, RZ, 0xc0, !PT ;  /* 0x000700070f377812 */ /* 0x000fe400078ec0ff */
[----:B------:R-:W-:-:S02]  /*9040*/  LOP3.LUT R18, R13, 0x380038, RZ, 0xc0, !PT ;  /* 0x003800380d127812 */ /* 0x000fc400078ec0ff */
[----:B------:R-:W-:Y:S02]  /*9050*/  LOP3.LUT R53, R13, 0x70007, RZ, 0xc0, !PT ;  /* 0x000700070d357812 */ /* 0x000fe400078ec0ff */
[C---:B------:R-:W-:Y:S02]  /*9060*/  LOP3.LUT R56, R14.reuse, 0x380038, RZ, 0xc0, !PT ;  /* 0x003800380e387812 */ /* 0x040fe400078ec0ff */
        /* <DEDUP_REMOVED lines=8> */
[----:B------:R-:W-:Y:S01]  /*90f0*/  LOP3.LUT R12, R48, 0x380038, RZ, 0xc0, !PT ;  /* 0x00380038300c7812 */ /* 0x000fe200078ec0ff */
[----:B------:R-:W-:Y:S01]  /*9100*/  HFMA2 R78, R17, R20.H0_H0, -132, -132 ;  /* 0xd820d820114e7431 */ /* 0x000fe20000040014 */
[----:B------:R-:W-:Y:S02]  /*9110*/  LOP3.LUT R24, R44, 0x380038, RZ, 0xc0, !PT ;  /* 0x003800382c187812 */ /* 0x000fe400078ec0ff */
[----:B------:R-:W-:-:S02]  /*9120*/  LOP3.LUT R30, R21, 0x40004, R30, 0xf8, !PT ;  /* 0x00040004151e7812 */ /* 0x000fc400078ef81e */
[----:B------:R-:W-:Y:S02]  /*9130*/  LOP3.LUT R27, R15, 0x64006400, RZ, 0xfc, !PT ;  /* 0x640064000f1b7812 */ /* 0x000fe400078efcff */
[----:B------:R-:W-:Y:S02]  /*9140*/  LOP3.LUT R0, R46, 0x380038, RZ, 0xc0, !PT ;  /* 0x003800382e007812 */ /* 0x000fe400078ec0ff */
        /* <DEDUP_REMOVED lines=193> */
.L_x_442:
        /* <DEDUP_REMOVED lines=81> */
.L_x_443:
        /* <DEDUP_REMOVED lines=80> */
.L_x_444:
        /* <DEDUP_REMOVED lines=77> */
.L_x_441:
[----:B------:R-:W-:Y:S01]  /*ac40*/  IADD3 R94, R94, 0x20, RZ ;  /* 0x000000205e5e7810 */ /* 0x000fe20007ffe0ff */
[----:B------:R-:W-:Y:S01]  /*ac50*/  IMAD.WIDE R10, R85, 0x4, R98 ;  /* 0x00000004550a7825 */ /* 0x000fe200078e0262 */
[----:B------:R-:W-:Y:S02]  /*ac60*/  UIADD3 UR4, UR4, 0x40, URZ ;  /* 0x0000004004047890 */ /* 0x000fe4000fffe03f */
[C---:B------:R-:W-:Y:S02]  /*ac70*/  ISETP.GE.AND P2, PT, R94.reuse, UR5, PT ;  /* 0x000000055e007c0c */ /* 0x040fe4000bf46270 */
[----:B------:R-:W-:Y:S02]  /*ac80*/  ISETP.LT.AND P3, PT, R94, R93, PT ;  /* 0x0000005d5e00720c */ /* 0x000fe40003f61270 */
[----:B------:R-:W-:-:S11]  /*ac90*/  MOV R0, R10 ;  /* 0x0000000a00007202 */ /* 0x000fd60000000f00 */
[----:B------:R-:W-:Y:S05]  /*aca0*/  @!P2 BRA P3, `(.L_x_445) ;  /* 0xffffffdc000ca947 */ /* 0x000fea000183ffff */
.L_x_440:
[----:B------:R-:W-:Y:S01]  /*acb0*/  LEA R86, R86, 0x40, 0x6 ;  /* 0x0000004056567811 */ /* 0x000fe200078e30ff */
[----:B------:R-:W-:-:S03]  /*acc0*/  ULDC UR5, c[0x0][0x240] ;  /* 0x0000900000057ab9 */ /* 0x000fc60000000800 */
[----:B------:R-:W-:Y:S01]  /*acd0*/  VIMNMX R13, R86, UR5, PT ;  /* 0x00000005560d7c48 */ /* 0x000fe2000bfe0100 */
[----:B------:R-:W-:-:S03]  /*ace0*/  ULDC UR5, c[0x0][0x26c] ;  /* 0x00009b0000057ab9 */ /* 0x000fc60000000800 */
[----:B------:R-:W-:-:S04]  /*acf0*/  ISETP.GE.AND P0, PT, R94, R13, PT ;  /* 0x0000000d5e00720c */ /* 0x000fc80003f06270 */
[----:B------:R-:W-:-:S13]  /*ad00*/  ISETP.GE.OR P0, PT, R94, UR5, P0 ;  /* 0x000000055e007c0c */ /* 0x000fda0008706670 */
[----:B------:R-:W-:Y:S05]  /*ad10*/  @P0 BRA `(.L_x_446) ;  /* 0x0000001000f80947 */ /* 0x000fea0003800000 */
[----:B------:R-:W-:Y:S01]  /*ad20*/  PRMT R10, R92, 0x9910, RZ ;  /* 0x000099105c0a7816 */ /* 0x000fe200000000ff */
[----:B------:R-:W-:Y:S01]  /*ad30*/  ULDC UR5, c[0x0][0x26c] ;  /* 0x00009b0000057ab9 */ /* 0x000fe20000000800 */
[C---:B-----5:R-:W-:Y:S02]  /*ad40*/  SHF.L.U32 R21, R85.reuse, 0x2, RZ ;  /* 0x0000000255157819 */ /* 0x060fe400000006ff */
[----:B------:R-:W-:Y:S02]  /*ad50*/  ISETP.NE.AND P0, PT, R10, RZ, PT ;  /* 0x000000ff0a00720c */ /* 0x000fe40003f05270 */
[----:B------:R-:W-:Y:S02]  /*ad60*/  SHF.R.S32.HI R10, RZ, 0x1f, R85 ;  /* 0x0000001fff0a7819 */ /* 0x000fe40000011455 */
[----:B------:R-:W-:Y:S02]  /*ad70*/  ISETP.LT.OR P0, PT, R96, 0x4, !P0 ;  /* 0x000000046000780c */ /* 0x000fe40004701670 */
[----:B------:R-:W-:-:S11]  /*ad80*/  SHF.L.U64.HI R10, R85, 0x2, R10 ;  /* 0x00000002550a7819 */ /* 0x000fd6000001020a */
.L_x_451:
        /* <DEDUP_REMOVED lines=14> */
[----:B------:R-:W-:Y:S02]  /*ae70*/  MOV R12, R0 ;  /* 0x00000000000c7202 */ /* 0x000fe40000000f00 */
[----:B------:R-:W-:-:S06]  /*ae80*/  MOV R13, R11 ;  /* 0x0000000b000d7202 */ /* 0x000fcc0000000f00 */
[----:B------:R-:W2:Y:S01]  /*ae90*/  LDG.E.128.CONSTANT R12, desc[UR6][R12.64] ;  /* 0x000000060c0c7981 */ /* 0x000ea2000c1e9d00 */
[----:B------:R-:W-:Y:S01]  /*aea0*/  HFMA2.MMA R16, -RZ, RZ, 0, 0.25 ;  /* 0x00003400ff107435 */ /* 0x000fe200000001ff */
[----:B------:R-:W-:Y:S01]  /*aeb0*/  PRMT R17, R91, 0x9910, RZ ;  /* 0x000099105b117816 */ /* 0x000fe200000000ff */
[----:B------:R-:W-:Y:S01]  /*aec0*/  HFMA2.MMA R18, -RZ, RZ, 0, 0.015625 ;  /* 0x00002400ff127435 */ /* 0x000fe200000001ff */
[----:B------:R-:W-:Y:S02]  /*aed0*/  MOV R36, 0x2c00 ;  /* 0x00002c0000247802 */ /* 0x000fe40000000f00 */
[----:B------:R-:W-:Y:S02]  /*aee0*/  ISETP.NE.AND P2, PT, R17, RZ, PT ;  /* 0x000000ff1100720c */ /* 0x000fe40003f45270 */
[----:B------:R-:W-:-:S05]  /*aef0*/  ISETP.GE.AND P3, PT, R95, 0x2, PT ;  /* 0x000000025f00780c */ /* 0x000fca0003f66270 */
[----:B------:R-:W-:Y:S02]  /*af00*/  PRMT R16, R18, 0x5410, R16 ;  /* 0x0000541012107816 */ /* 0x000fe40000000010 */
[C---:B--2---:R-:W-:Y:S02]  /*af10*/  LOP3.LUT R20, R13.reuse, 0xc000c, RZ, 0xc0, !PT ;  /* 0x000c000c0d147812 */ /* 0x044fe400078ec0ff */
[----:B------:R-:W-:Y:S02]  /*af20*/  SHF.R.U32.HI R47, RZ, 0x8, R13 ;  /* 0x00000008ff2f7819 */ /* 0x000fe4000001160d */
[C---:B------:R-:W-:Y:S02]  /*af30*/  LOP3.LUT R29, R13.reuse, 0x300030, RZ, 0xc0, !PT ;  /* 0x003000300d1d7812 */ /* 0x040fe400078ec0ff */
[C---:B------:R-:W-:Y:S02]  /*af40*/  LOP3.LUT R37, R13.reuse, 0xc000c0, RZ, 0xc0, !PT ;  /* 0x00c000c00d257812 */ /* 0x040fe400078ec0ff */
[----:B------:R-:W-:-:S02]  /*af50*/  LOP3.LUT R46, R13, 0x30003, RZ, 0xc0, !PT ;  /* 0x000300030d2e7812 */ /* 0x000fc400078ec0ff */
[C---:B------:R-:W-:Y:S02]  /*af60*/  LOP3.LUT R13, R14.reuse, 0xc000c, RZ, 0xc0, !PT ;  /* 0x000c000c0e0d7812 */ /* 0x040fe400078ec0ff */
[----:B------:R-:W-:Y:S02]  /*af70*/  SHF.R.U32.HI R45, RZ, 0x8, R12 ;  /* 0x00000008ff2d7819 */ /* 0x000fe4000001160c */
[----:B------:R-:W-:Y:S02]  /*af80*/  LOP3.LUT R23, R13, 0x64006400, RZ, 0xfc, !PT ;  /* 0x640064000d177812 */ /* 0x000fe400078efcff */
[----:B------:R-:W-:Y:S02]  /*af90*/  LOP3.LUT R13, R45, 0xc000c, RZ, 0xc0, !PT ;  /* 0x000c000c2d0d7812 */ /* 0x000fe400078ec0ff */
[----:B------:R-:W-:Y:S01]  /*afa0*/  SHF.R.U32.HI R49, RZ, 0x8, R14 ;  /* 0x00000008ff317819 */ /* 0x000fe2000001160e */
[----:B------:R-:W-:Y:S01]  /*afb0*/  HFMA2 R23, R23, R16.H1_H1, -258, -258 ;  /* 0xdc08dc0817177431 */ /* 0x000fe20000060010 */
[----:B------:R-:W-:-:S02]  /*afc0*/  LOP3.LUT R31, R14, 0x300030, RZ, 0xc0, !PT ;  /* 0x003000300e1f7812 */ /* 0x000fc400078ec0ff */
[C---:B------:R-:W-:Y:S02]  /*afd0*/  LOP3.LUT R38, R14.reuse, 0xc000c0, RZ, 0xc0, !PT ;  /* 0x00c000c00e267812 */ /* 0x040fe400078ec0ff */
[----:B------:R-:W-:Y:S02]  /*afe0*/  LOP3.LUT R48, R14, 0x30003, RZ, 0xc0, !PT ;  /* 0x000300030e307812 */ /* 0x000fe400078ec0ff */
[----:B------:R-:W-:Y:S02]  /*aff0*/  LOP3.LUT R14, R15, 0xc000c, RZ, 0xc0, !PT ;  /* 0x000c000c0f0e7812 */ /* 0x000fe400078ec0ff */
[----:B------:R-:W-:Y:S02]  /*b000*/  LOP3.LUT R13, R13, 0x64006400, RZ, 0xfc, !PT ;  /* 0x640064000d0d7812 */ /* 0x000fe400078efcff */
[----:B------:R-:W-:Y:S02]  /*b010*/  SHF.R.U32.HI R51, RZ, 0x8, R15 ;  /* 0x00000008ff337819 */ /* 0x000fe4000001160f */
[C---:B------:R-:W-:Y:S01]  /*b020*/  LOP3.LUT R32, R15.reuse, 0x300030, RZ, 0xc0, !PT ;  /* 0x003000300f207812 */ /* 0x040fe200078ec0ff */
[----:B------:R-:W-:Y:S01]  /*b030*/  HFMA2 R25, R13, R16.H1_H1, -258, -258 ;  /* 0xdc08dc080d197431 */ /* 0x000fe20000060010 */
[----:B------:R-:W-:-:S02]  /*b040*/  LOP3.LUT R40, R15, 0xc000c0, RZ, 0xc0, !PT ;  /* 0x00c000c00f287812 */ /* 0x000fc400078ec0ff */
[----:B------:R-:W-:Y:S02]  /*b050*/  LOP3.LUT R50, R15, 0x30003, RZ, 0xc0, !PT ;  /* 0x000300030f327812 */ /* 0x000fe400078ec0ff */
[----:B------:R-:W-:Y:S02]  /*b060*/  LOP3.LUT R24, R14, 0x64006400, RZ, 0xfc, !PT ;  /* 0x640064000e187812 */ /* 0x000fe400078efcff */
[----:B------:R-:W-:Y:S02]  /*b070*/  LOP3.LUT R14, R47, 0xc000c, RZ, 0xc0, !PT ;  /* 0x000c000c2f0e7812 */ /* 0x000fe400078ec0ff */
[----:B------:R-:W-:Y:S01]  /*b080*/  LOP3.LUT R15, R49, 0xc000c, RZ, 0xc0, !PT ;  /* 0x000c000c310f7812 */ /* 0x000fe200078ec0ff */
[----:B------:R-:W-:Y:S01]  /*b090*/  HFMA2 R24, R24, R16.H1_H1, -258, -258 ;  /* 0xdc08dc0818187431 */ /* 0x000fe20000060010 */
[----:B------:R-:W-:Y:S02]  /*b0a0*/  LOP3.LUT R13, R45, 0x300030, RZ, 0xc0, !PT ;  /* 0x003000302d0d7812 */ /* 0x000fe400078ec0ff */
[----:B------:R-:W-:-:S02]  /*b0b0*/  LOP3.LUT R17, R12, 0xc000c, RZ, 0xc0, !PT ;  /* 0x000c000c0c117812 */ /* 0x000fc400078ec0ff */
[----:B------:R-:W-:Y:S02]  /*b0c0*/  LOP3.LUT R14, R14, 0x64006400, RZ, 0xfc, !PT ;  /* 0x640064000e0e7812 */ /* 0x000fe400078efcff */
[----:B------:R-:W-:Y:S02]  /*b0d0*/  LOP3.LUT R15, R15, 0x64006400, RZ, 0xfc, !PT ;  /* 0x640064000f0f7812 */ /* 0x000fe400078efcff */
[----:B------:R-:W-:Y:S01]  /*b0e0*/  LOP3.LUT R13, R13, 0x64006400, RZ, 0xfc, !PT ;  /* 0x640064000d0d7812 */ /* 0x000fe200078efcff */
[-C--:B------:R-:W-:Y:S01]  /*b0f0*/  HFMA2 R26, R14, R16.reuse.H1_H1, -258, -258 ;  /* 0xdc08dc080e1a7431 */ /* 0x080fe20000060010 */
[----:B------:R-:W-:Y:S01]  /*b100*/  LOP3.LUT R22, R20, 0x64006400, RZ, 0xfc, !PT ;  /* 0x6400640014167812 */ /* 0x000fe200078efcff */
[----:B------:R-:W-:Y:S01]  /*b110*/  HFMA2 R27, R15, R16.H1_H1, -258, -258 ;  /* 0xdc08dc080f1b7431 */ /* 0x000fe20000060010 */
[----:B------:R-:W-:Y:S01]  /*b120*/  LOP3.LUT R17, R17, 0x64006400, RZ, 0xfc, !PT ;  /* 0x6400640011117812 */ /* 0x000fe200078efcff */
[----:B------:R-:W-:Y:S01]  /*b130*/  HFMA2 R33, R13, R36.H0_H0, -66, -66 ;  /* 0xd420d4200d217431 */ /* 0x000fe20000040024 */
[----:B------:R-:W-:Y:S01]  /*b140*/  LOP3.LUT R20, R51, 0xc000c, RZ, 0xc0, !PT ;  /* 0x000c000c33147812 */ /* 0x000fe200078ec0ff */
[----:B------:R-:W-:Y:S01]  /*b150*/  HFMA2 R22, R22, R16.H1_H1, -258, -258 ;  /* 0xdc08dc0816167431 */ /* 0x000fe20000060010 */
[----:B------:R-:W-:-:S02]  /*b160*/  LOP3.LUT R14, R47, 0x300030, RZ, 0xc0, !PT ;  /* 0x003000302f0e7812 */ /* 0x000fc400078ec0ff */
[----:B------:R-:W-:Y:S02]  /*b170*/  LOP3.LUT R15, R49, 0x300030, RZ, 0xc0, !PT ;  /* 0x00300030310f7812 */ /* 0x000fe400078ec0ff */
[----:B------:R-:W-:Y:S02]  /*b180*/  LOP3.LUT R18, R12, 0x300030, RZ, 0xc0, !PT ;  /* 0x003000300c127812 */ /* 0x000fe400078ec0ff */
[----:B------:R-:W-:Y:S01]  /*b190*/  LOP3.LUT R28, R20, 0x64006400, RZ, 0xfc, !PT ;  /* 0x64006400141c7812 */ /* 0x000fe200078efcff */
[-C--:B------:R-:W-:Y:S01]  /*b1a0*/  HFMA2 R20, R17, R16.reuse.H1_H1, -258, -258 ;  /* 0xdc08dc0811147431 */ /* 0x080fe20000060010 */
[----:B------:R-:W-:Y:S02]  /*b1b0*/  LOP3.LUT R13, R45, 0xc000c0, RZ, 0xc0, !PT ;  /* 0x00c000c02d0d7812 */ /* 0x000fe400078ec0ff */
[----:B------:R-:W-:Y:S01]  /*b1c0*/  LOP3.LUT R17, R51, 0x300030, RZ, 0xc0, !PT ;  /* 0x0030003033117812 */ /* 0x000fe200078ec0ff */
[----:B------:R-:W-:Y:S01]  /*b1d0*/  HFMA2 R28, R28, R16.H1_H1, -258, -258 ;  /* 0xdc08dc081c1c7431 */ /* 0x000fe20000060010 */
[----:B------:R-:W-:-:S02]  /*b1e0*/  LOP3.LUT R14, R14, 0x64006400, RZ, 0xfc, !PT ;  /* 0x640064000e0e7812 */ /* 0x000fc400078efcff */
[----:B------:R-:W-:Y:S02]  /*b1f0*/  LOP3.LUT R15, R15, 0x64006400, RZ, 0xfc, !PT ;  /* 0x640064000f0f7812 */ /* 0x000fe400078efcff */
[----:B------:R-:W-:Y:S01]  /*b200*/  LOP3.LUT R41, R40, 0x64006400, RZ, 0xfc, !PT ;  /* 0x6400640028297812 */ /* 0x000fe200078efcff */
[-C--:B------:R-:W-:Y:S01]  /*b210*/  HFMA2 R34, R14, R36.reuse.H0_H0, -66, -66 ;  /* 0xd420d4200e227431 */ /* 0x080fe20000040024 */
[----:B------:R-:W-:Y:S01]  /*b220*/  LOP3.LUT R18, R18, 0x64006400, RZ, 0xfc, !PT ;  /* 0x6400640012127812 */ /* 0x000fe200078efcff */
[----:B------:R-:W-:Y:S01]  /*b230*/  HFMA2 R35, R15, R36.H0_H0, -66, -66 ;  /* 0xd420d4200f237431 */ /* 0x000fe20000040024 */
[----:B------:R-:W-:Y:S01]  /*b240*/  LOP3.LUT R13, R13, 0x64006400, RZ, 0xfc, !PT ;  /* 0x640064000d0d7812 */ /* 0x000fe200078efcff */
[----:B------:R-:W-:Y:S01]  /*b250*/  HFMA2 R40, R41, R16.H0_H0, -18, -18 ;  /* 0xcc80cc8029287431 */ /* 0x000fe20000040010 */
[----:B------:R-:W-:Y:S01]  /*b260*/  LOP3.LUT R30, R29, 0x64006400, RZ, 0xfc, !PT ;  /* 0x640064001d1e7812 */ /* 0x000fe200078efcff */
[----:B------:R-:W-:Y:S01]  /*b270*/  HFMA2 R29, R18, R36.H0_H0, -66, -66 ;  /* 0xd420d420121d7431 */ /* 0x000fe20000040024 */
[----:B------:R-:W-:Y:S01]  /*b280*/  LOP3.LUT R31, R31, 0x64006400, RZ, 0xfc, !PT ;  /* 0x640064001f1f7812 */ /* 0x000fe200078efcff */
[----:B------:R-:W-:Y:S01]  /*b290*/  HFMA2 R41, R13, R16.H0_H0, -18, -18 ;  /* 0xcc80cc800d297431 */ /* 0x000fe20000040010 */
        /* <DEDUP_REMOVED lines=53> */
[-C--:B------:R-:W-:Y:S01]  /*b5f0*/  HFMA2 R54, R30, R14.reuse, R54 ;  /* 0x0000000e1e367231 */ /* 0x080fe20000000036 */
[----:B------:R-:W-:Y:S01]  /*b600*/  HFMA2.MMA R55, R23, R13, R55 ;  /* 0x0000000d17377235 */ /* 0x000fe20000000037 */
[----:B------:R-:W-:Y:S02]  /*b610*/  HFMA2 R12, R32, R14, R12 ;  /* 0x0000000e200c7231 */ /* 0x000fe4000000000c */
[-C--:B------:R-:W-:Y:S02]  /*b620*/  HFMA2 R54, R38, R15.reuse, R54 ;  /* 0x0000000f26367231 */ /* 0x080fe40000000036 */
[----:B------:R-:W-:Y:S01]  /*b630*/  HFMA2 R12, R40, R15, R12 ;  /* 0x0000000f280c7231 */ /* 0x000fe2000000000c */
[-C--:B------:R-:W-:Y:S01]  /*b640*/  HFMA2.MMA R53, R29, R14.reuse, R53 ;  /* 0x0000000e1d357235 */ /* 0x080fe20000000035 */
[-C--:B-1----:R-:W-:Y:S01]  /*b650*/  HFMA2 R54, R50, R16.reuse, R54 ;  /* 0x0000001032367231 */ /* 0x082fe20000000036 */
[----:B------:R-:W-:Y:S01]  /*b660*/  HFMA2.MMA R55, R31, R14, R55 ;  /* 0x0000000e1f377235 */ /* 0x000fe20000000037 */
[----:B------:R-:W-:-:S02]  /*b670*/  HFMA2 R12, R52, R16, R12 ;  /* 0x00000010340c7231 */ /* 0x000fc4000000000c */
[-C--:B------:R-:W-:Y:S02]  /*b680*/  HFMA2 R54, R26, R17.reuse, R54 ;  /* 0x000000111a367231 */ /* 0x080fe40000000036 */
        /* <DEDUP_REMOVED lines=23> */
.L_x_448:
        /* <DEDUP_REMOVED lines=47> */
.L_x_449:
        /* <DEDUP_REMOVED lines=46> */
.L_x_450:
        /* <DEDUP_REMOVED lines=44> */
.L_x_447:
[----:B------:R-:W-:Y:S01]  /*c090*/  IADD3 R94, R94, 0x10, RZ ;  /* 0x000000105e5e7810 */ /* 0x000fe20007ffe0ff */
[----:B------:R-:W-:Y:S01]  /*c0a0*/  UIADD3 UR4, UR4, 0x20, URZ ;  /* 0x0000002004047890 */ /* 0x000fe2000fffe03f */
[----:B------:R-:W-:Y:S02]  /*c0b0*/  IADD3 R0, P3, R0, R21, RZ ;  /* 0x0000001500007210 */ /* 0x000fe40007f7e0ff */
[C---:B------:R-:W-:Y:S02]  /*c0c0*/  ISETP.GE.AND P2, PT, R94.reuse, UR5, PT ;  /* 0x000000055e007c0c */ /* 0x040fe4000bf46270 */
[----:B------:R-:W-:Y:S02]  /*c0d0*/  ISETP.LT.AND P4, PT, R94, R93, PT ;  /* 0x0000005d5e00720c */ /* 0x000fe40003f81270 */
[----:B------:R-:W-:-:S11]  /*c0e0*/  IADD3.X R11, R11, R10, RZ, P3, !PT ;  /* 0x0000000a0b0b7210 */ /* 0x000fd60001ffe4ff */
[----:B------:R-:W-:Y:S05]  /*c0f0*/  @!P2 BRA P4, `(.L_x_451) ;  /* 0xffffffec0024a947 */ /* 0x000fea000203ffff */
.L_x_446:
[----:B------:R-:W-:Y:S05]  /*c100*/  @!P1 EXIT ;  /* 0x000000000000994d */ /* 0x000fea0003800000 */
[----:B------:R-:W0:Y:S01]  /*c110*/  S2R R0, SR_CTAID.X ;  /* 0x0000000000007919 */ /* 0x000e220000002500 */
[----:B------:R-:W1:Y:S01]  /*c120*/  S2UR UR4, SR_CTAID.Y ;  /* 0x00000000000479c3 */ /* 0x000e620000002600 */
[----:B------:R-:W0:Y:S07]  /*c130*/  S2R R13, SR_TID.X ;  /* 0x00000000000d7919 */ /* 0x000e2e0000002100 */
[----:B-----5:R-:W2:Y:S08]  /*c140*/  LDC R17, c[0x0][0x23c] ;  /* 0x00008f00ff117b82 */ /* 0x020eb00000000800 */
[----:B------:R-:W3:Y:S01]  /*c150*/  LDC.64 R10, c[0x0][0x230] ;  /* 0x00008c00ff0a7b82 */ /* 0x000ee20000000a00 */
[----:B-1----:R-:W-:Y:S01]  /*c160*/  USHF.L.U32 UR4, UR4, 0x2, URZ ;  /* 0x0000000204047899 */ /* 0x002fe2000800063f */
[----:B0-----:R-:W-:-:S04]  /*c170*/  LEA R0, R0, R13, 0x6 ;  /* 0x0000000d00007211 */ /* 0x001fc800078e30ff */
[----:B------:R-:W-:-:S05]  /*c180*/  SHF.L.U32 R0, R0, 0x2, RZ ;  /* 0x0000000200007819 */ /* 0x000fca00000006ff */
[----:B--2---:R-:W-:-:S04]  /*c190*/  IMAD R13, R17, UR4, R0 ;  /* 0x00000004110d7c24 */ /* 0x004fc8000f8e0200 */
[----:B---3--:R-:W-:-:S05]  /*c1a0*/  IMAD.WIDE R10, R13, 0x2, R10 ;  /* 0x000000020d0a7825 */ /* 0x008fca00078e020a */
[----:B------:R0:W-:Y:S01]  /*c1b0*/  ATOM.E.ADD.F16x2.RN.STRONG.GPU P0, RZ, desc[UR6][R10.64], R9 ;  /* 0x000000090aff79a2 */ /* 0x0001e2000810e1c6 */
[----:B------:R-:W-:Y:S04]  /*c1c0*/  BSSY B0, `(.L_x_452) ;  /* 0x000000f000007945 */ /* 0x000fe80003800000 */
[----:B0-----:R-:W-:Y:S05]  /*c1d0*/  @P0 BRA `(.L_x_453) ;  /* 0x0000000000340947 */ /* 0x001fea0003800000 */
[----:B------:R-:W0:Y:S02]  /*c1e0*/  QSPC.E.S P0, RZ, [R10] ;  /* 0x000000000aff73aa */ /* 0x000e240000000500 */
[----:B0-----:R-:W-:Y:S05]  /*c1f0*/  @!P0 BRA `(.L_x_454) ;  /* 0x0000000000208947 */ /* 0x001fea0003800000 */
[----:B------:R-:W-:-:S04]  /*c200*/  MOV R12, R10 ;  /* 0x0000000a000c7202 */ /* 0x000fc80000000f00 */
[----:B------:R-:W-:-:S07]  /*c210*/  MOV R12, R12 ;  /* 0x0000000c000c7202 */ /* 0x000fce0000000f00 */
.L_x_455:
[----:B------:R-:W0:Y:S02]  /*c220*/  LDS R14, [R12] ;  /* 0x000000000c0e7984 */ /* 0x000e240000000800 */
[----:B0-----:R-:W-:-:S06]  /*c230*/  HADD2 R15, R14, R9 ;  /* 0x000000090e0f7230 */ /* 0x001fcc0000000000 */
[----:B------:R-:W0:Y:S02]  /*c240*/  ATOMS.CAST.SPIN R15, [R12], R14, R15 ;  /* 0x0000000e0c0f738d */ /* 0x000e24000180000f */
[----:B0-----:R-:W-:-:S13]  /*c250*/  ISETP.EQ.U32.AND P0, PT, R15, 0x1, PT ;  /* 0x000000010f00780c */ /* 0x001fda0003f02070 */
[----:B------:R-:W-:Y:S05]  /*c260*/  @!P0 BRA `(.L_x_455) ;  /* 0xfffffffc00ec8947 */ /* 0x000fea000383ffff */
[----:B------:R-:W-:Y:S05]  /*c270*/  BRA `(.L_x_453) ;  /* 0x00000000000c7947 */ /* 0x000fea0003800000 */
.L_x_454:
[----:B------:R-:W2:Y:S02]  /*c280*/  LD.E R0, desc[UR6][R10.64] ;  /* 0x000000060a007980 */ /* 0x000ea4000c101900 */
[----:B--2---:R-:W-:-:S05]  /*c290*/  IADD3 R9, R9, R0, RZ ;  /* 0x0000000009097210 */ /* 0x004fca0007ffe0ff */
[----:B------:R0:W-:Y:S02]  /*c2a0*/  ST.E desc[UR6][R10.64], R9 ;  /* 0x000000090a007985 */ /* 0x0001e4000c101906 */
.L_x_453:
[----:B------:R-:W-:Y:S05]  /*c2b0*/  BSYNC B0 ;  /* 0x0000000000007941 */ /* 0x000fea0003800000 */
.L_x_452:
        /* <DEDUP_REMOVED lines=8> */
.L_x_459:
[----:B------:R-:W0:Y:S02]  /*c340*/  LDS R8, [R12+0x4] ;  /* 0x000004000c087984 */ /* 0x000e240000000800 */
[----:B0-----:R-:W-:-:S10]  /*c350*/  HFMA2.MMA R9, R8, 1, 1, R13 ;  /* 0x3c003c0008097835 */ /* 0x001fd4000000000d */
[----:B------:R-:W0:Y:S02]  /*c360*/  ATOMS.CAST.SPIN R9, [R12+0x4], R8, R9 ;  /* 0x000004080c09738d */ /* 0x000e240001800009 */
[----:B0-----:R-:W-:-:S13]  /*c370*/  ISETP.EQ.U32.AND P0, PT, R9, 0x1, PT ;  /* 0x000000010900780c */ /* 0x001fda0003f02070 */
[----:B------:R-:W-:Y:S05]  /*c380*/  @!P0 BRA `(.L_x_459) ;  /* 0xfffffffc00ec8947 */ /* 0x000fea000383ffff */
[----:B------:R-:W-:Y:S05]  /*c390*/  BRA `(.L_x_457) ;  /* 0x00000000000c7947 */ /* 0x000fea0003800000 */
.L_x_458:
[----:B------:R-:W0:Y:S02]  /*c3a0*/  LD.E R0, desc[UR6][R10.64+0x4] ;  /* 0x000004060a007980 */ /* 0x000e24000c101900 */
[----:B0-----:R-:W-:-:S05]  /*c3b0*/  IADD3 R9, R8, R0, RZ ;  /* 0x0000000008097210 */ /* 0x001fca0007ffe0ff */
[----:B------:R1:W-:Y:S02]  /*c3c0*/  ST.E desc[UR6][R10.64+0x4], R9 ;  /* 0x000004090a007985 */ /* 0x0003e4000c101906 */
.L_x_457:
[----:B------:R-:W-:Y:S05]  /*c3d0*/  BSYNC B0 ;  /* 0x0000000000007941 */ /* 0x000fea0003800000 */
.L_x_456:
        /* <DEDUP_REMOVED lines=10> */
.L_x_463:
[----:B------:R-:W0:Y:S02]  /*c480*/  LDS R12, [R8] ;  /* 0x00000000080c7984 */ /* 0x000e240000000800 */
[----:B0-----:R-:W-:-:S06]  /*c490*/  HADD2 R13, R12, R7 ;  /* 0x000000070c0d7230 */ /* 0x001fcc0000000000 */
[----:B------:R-:W0:Y:S02]  /*c4a0*/  ATOMS.CAST.SPIN R13, [R8], R12, R13 ;  /* 0x0000000c080d738d */ /* 0x000e24000180000d */
[----:B0-----:R-:W-:-:S13]  /*c4b0*/  ISETP.EQ.U32.AND P0, PT, R13, 0x1, PT ;  /* 0x000000010d00780c */ /* 0x001fda0003f02070 */
[----:B------:R-:W-:Y:S05]  /*c4c0*/  @!P0 BRA `(.L_x_463) ;  /* 0xfffffffc00ec8947 */ /* 0x000fea000383ffff */
[----:B------:R-:W-:Y:S05]  /*c4d0*/  BRA `(.L_x_461) ;  /* 0x00000000000c7947 */ /* 0x000fea0003800000 */
.L_x_462:
[----:B------:R-:W2:Y:S02]  /*c4e0*/  LD.E R0, desc[UR6][R10.64] ;  /* 0x000000060a007980 */ /* 0x000ea4000c101900 */
[----:B--2---:R-:W-:-:S05]  /*c4f0*/  IADD3 R7, R7, R0, RZ ;  /* 0x0000000007077210 */ /* 0x004fca0007ffe0ff */
[----:B------:R0:W-:Y:S02]  /*c500*/  ST.E desc[UR6][R10.64], R7 ;  /* 0x000000070a007985 */ /* 0x0001e4000c101906 */
.L_x_461:
[----:B------:R-:W-:Y:S05]  /*c510*/  BSYNC B0 ;  /* 0x0000000000007941 */ /* 0x000fea0003800000 */
.L_x_460:
        /* <DEDUP_REMOVED lines=8> */
.L_x_467:
[----:B------:R-:W0:Y:S02]  /*c5a0*/  LDS R6, [R8+0x4] ;  /* 0x0000040008067984 */ /* 0x000e240000000800 */
[----:B0-----:R-:W-:-:S10]  /*c5b0*/  HFMA2.MMA R7, R6, 1, 1, R9 ;  /* 0x3c003c0006077835 */ /* 0x001fd40000000009 */
[----:B------:R-:W0:Y:S02]  /*c5c0*/  ATOMS.CAST.SPIN R7, [R8+0x4], R6, R7 ;  /* 0x000004060807738d */ /* 0x000e240001800007 */
[----:B0-----:R-:W-:-:S13]  /*c5d0*/  ISETP.EQ.U32.AND P0, PT, R7, 0x1, PT ;  /* 0x000000010700780c */ /* 0x001fda0003f02070 */
[----:B------:R-:W-:Y:S05]  /*c5e0*/  @!P0 BRA `(.L_x_467) ;  /* 0xfffffffc00ec8947 */ /* 0x000fea000383ffff */
[----:B------:R-:W-:Y:S05]  /*c5f0*/  BRA `(.L_x_465) ;  /* 0x00000000000c7947 */ /* 0x000fea0003800000 */
.L_x_466:
[----:B------:R-:W0:Y:S02]  /*c600*/  LD.E R0, desc[UR6][R10.64+0x4] ;  /* 0x000004060a007980 */ /* 0x000e24000c101900 */
[----:B0-----:R-:W-:-:S05]  /*c610*/  IADD3 R7, R6, R0, RZ ;  /* 0x0000000006077210 */ /* 0x001fca0007ffe0ff */
[----:B------:R1:W-:Y:S02]  /*c620*/  ST.E desc[UR6][R10.64+0x4], R7 ;  /* 0x000004070a007985 */ /* 0x0003e4000c101906 */
.L_x_465:
[----:B------:R-:W-:Y:S05]  /*c630*/  BSYNC B0 ;  /* 0x0000000000007941 */ /* 0x000fea0003800000 */
.L_x_464:
        /* <DEDUP_REMOVED lines=10> */
.L_x_471:
[----:B------:R-:W0:Y:S02]  /*c6e0*/  LDS R8, [R6] ;  /* 0x0000000006087984 */ /* 0x000e240000000800 */
[----:B0-----:R-:W-:-:S06]  /*c6f0*/  HADD2 R9, R8, R5 ;  /* 0x0000000508097230 */ /* 0x001fcc0000000000 */
[----:B------:R-:W0:Y:S02]  /*c700*/  ATOMS.CAST.SPIN R9, [R6], R8, R9 ;  /* 0x000000080609738d */ /* 0x000e240001800009 */
[----:B0-----:R-:W-:-:S13]  /*c710*/  ISETP.EQ.U32.AND P0, PT, R9, 0x1, PT ;  /* 0x000000010900780c */ /* 0x001fda0003f02070 */
[----:B------:R-:W-:Y:S05]  /*c720*/  @!P0 BRA `(.L_x_471) ;  /* 0xfffffffc00ec8947 */ /* 0x000fea000383ffff */
[----:B------:R-:W-:Y:S05]  /*c730*/  BRA `(.L_x_469) ;  /* 0x00000000000c7947 */ /* 0x000fea0003800000 */
.L_x_470:
[----:B------:R-:W2:Y:S02]  /*c740*/  LD.E R0, desc[UR6][R10.64] ;  /* 0x000000060a007980 */ /* 0x000ea4000c101900 */
[----:B--2---:R-:W-:-:S05]  /*c750*/  IADD3 R5, R5, R0, RZ ;  /* 0x0000000005057210 */ /* 0x004fca0007ffe0ff */
[----:B------:R0:W-:Y:S02]  /*c760*/  ST.E desc[UR6][R10.64], R5 ;  /* 0x000000050a007985 */ /* 0x0001e4000c101906 */
.L_x_469:
[----:B------:R-:W-:Y:S05]  /*c770*/  BSYNC B0 ;  /* 0x0000000000007941 */ /* 0x000fea0003800000 */
.L_x_468:
        /* <DEDUP_REMOVED lines=8> */
.L_x_475:
[----:B------:R-:W0:Y:S02]  /*c800*/  LDS R4, [R6+0x4] ;  /* 0x0000040006047984 */ /* 0x000e240000000800 */
[----:B0-----:R-:W-:-:S10]  /*c810*/  HFMA2.MMA R5, R4, 1, 1, R7 ;  /* 0x3c003c0004057835 */ /* 0x001fd40000000007 */
[----:B------:R-:W0:Y:S02]  /*c820*/  ATOMS.CAST.SPIN R5, [R6+0x4], R4, R5 ;  /* 0x000004040605738d */ /* 0x000e240001800005 */
[----:B0-----:R-:W-:-:S13]  /*c830*/  ISETP.EQ.U32.AND P0, PT, R5, 0x1, PT ;  /* 0x000000010500780c */ /* 0x001fda0003f02070 */
[----:B------:R-:W-:Y:S05]  /*c840*/  @!P0 BRA `(.L_x_475) ;  /* 0xfffffffc00ec8947 */ /* 0x000fea000383ffff */
[----:B------:R-:W-:Y:S05]  /*c850*/  BRA `(.L_x_473) ;  /* 0x00000000000c7947 */ /* 0x000fea0003800000 */
.L_x_474:
[----:B------:R-:W0:Y:S02]  /*c860*/  LD.E R0, desc[UR6][R10.64+0x4] ;  /* 0x000004060a007980 */ /* 0x000e24000c101900 */
[----:B0-----:R-:W-:-:S05]  /*c870*/  IADD3 R5, R4, R0, RZ ;  /* 0x0000000004057210 */ /* 0x001fca0007ffe0ff */
[----:B------:R1:W-:Y:S02]  /*c880*/  ST.E desc[UR6][R10.64+0x4], R5 ;  /* 0x000004050a007985 */ /* 0x0003e4000c101906 */
.L_x_473:
[----:B------:R-:W-:Y:S05]  /*c890*/  BSYNC B0 ;  /* 0x0000000000007941 */ /* 0x000fea0003800000 */
.L_x_472:
        /* <DEDUP_REMOVED lines=10> */
.L_x_479:
[----:B------:R-:W0:Y:S02]  /*c940*/  LDS R6, [R4] ;  /* 0x0000000004067984 */ /* 0x000e240000000800 */
[----:B0-----:R-:W-:-:S06]  /*c950*/  HADD2 R7, R6, R3 ;  /* 0x0000000306077230 */ /* 0x001fcc0000000000 */
[----:B------:R-:W0:Y:S02]  /*c960*/  ATOMS.CAST.SPIN R7, [R4], R6, R7 ;  /* 0x000000060407738d */ /* 0x000e240001800007 */
[----:B0-----:R-:W-:-:S13]  /*c970*/  ISETP.EQ.U32.AND P0, PT, R7, 0x1, PT ;  /* 0x000000010700780c */ /* 0x001fda0003f02070 */
[----:B------:R-:W-:Y:S05]  /*c980*/  @!P0 BRA `(.L_x_479) ;  /* 0xfffffffc00ec8947 */ /* 0x000fea000383ffff */
[----:B------:R-:W-:Y:S05]  /*c990*/  BRA `(.L_x_477) ;  /* 0x00000000000c7947 */ /* 0x000fea0003800000 */
.L_x_478:
[----:B------:R-:W2:Y:S02]  /*c9a0*/  LD.E R0, desc[UR6][R10.64] ;  /* 0x000000060a007980 */ /* 0x000ea4000c101900 */
[----:B--2---:R-:W-:-:S05]  /*c9b0*/  IADD3 R3, R3, R0, RZ ;  /* 0x0000000003037210 */ /* 0x004fca0007ffe0ff */
[----:B------:R0:W-:Y:S02]  /*c9c0*/  ST.E desc[UR6][R10.64], R3 ;  /* 0x000000030a007985 */ /* 0x0001e4000c101906 */
.L_x_477:
[----:B------:R-:W-:Y:S05]  /*c9d0*/  BSYNC B0 ;  /* 0x0000000000007941 */ /* 0x000fea0003800000 */
.L_x_476:
[----:B------:R1:W-:Y:S02]  /*c9e0*/  ATOM.E.ADD.F16x2.RN.STRONG.GPU P0, RZ, desc[UR6][R10.64+0x4], R2 ;  /* 0x000004020aff79a2 */ /* 0x0003e4000810e1c6 */
[----:B-1----:R-:W-:Y:S05]  /*c9f0*/  @P0 EXIT ;  /* 0x000000000000094d */ /* 0x002fea0003800000 */
[----:B------:R-:W1:Y:S02]  /*ca00*/  QSPC.E.S P0, RZ, [R10+0x4] ;  /* 0x000004000aff73aa */ /* 0x000e640000000500 */
[----:B-1----:R-:W-:Y:S05]  /*ca10*/  @!P0 BRA `(.L_x_480) ;  /* 0x0000000000208947 */ /* 0x002fea0003800000 */
[----:B0-----:R-:W-:Y:S02]  /*ca20*/  MOV R10, R10 ;  /* 0x0000000a000a7202 */ /* 0x001fe40000000f00 */
[----:B------:R-:W-:-:S07]  /*ca30*/  MOV R5, R2 ;  /* 0x0000000200057202 */ /* 0x000fce0000000f00 */
.L_x_481:
[----:B------:R-:W0:Y:S02]  /*ca40*/  LDS R2, [R10+0x4] ;  /* 0x000004000a027984 */ /* 0x000e240000000800 */
[----:B0-----:R-:W-:-:S10]  /*ca50*/  HFMA2.MMA R3, R2, 1, 1, R5 ;  /* 0x3c003c0002037835 */ /* 0x001fd40000000005 */
[----:B------:R-:W0:Y:S02]  /*ca60*/  ATOMS.CAST.SPIN R3, [R10+0x4], R2, R3 ;  /* 0x000004020a03738d */ /* 0x000e240001800003 */
[----:B0-----:R-:W-:-:S13]  /*ca70*/  ISETP.EQ.U32.AND P0, PT, R3, 0x1, PT ;  /* 0x000000010300780c */ /* 0x001fda0003f02070 */
[----:B------:R-:W-:Y:S05]  /*ca80*/  @!P0 BRA `(.L_x_481) ;  /* 0xfffffffc00ec8947 */ /* 0x000fea000383ffff */
[----:B------:R-:W-:Y:S05]  /*ca90*/  EXIT ;  /* 0x000000000000794d */ /* 0x000fea0003800000 */
.L_x_480:
[----:B------:R-:W0:Y:S02]  /*caa0*/  LD.E R0, desc[UR6][R10.64+0x4] ;  /* 0x000004060a007980 */ /* 0x000e24000c101900 */
[----:B0-----:R-:W-:-:S05]  /*cab0*/  IADD3 R3, R2, R0, RZ ;  /* 0x0000000002037210 */ /* 0x001fca0007ffe0ff */
[----:B------:R-:W-:Y:S01]  /*cac0*/  ST.E desc[UR6][R10.64+0x4], R3 ;  /* 0x000004030a007985 */ /* 0x000fe2000c101906 */
[----:B------:R-:W-:Y:S05]  /*cad0*/  EXIT ;  /* 0x000000000000794d */ /* 0x000fea0003800000 */
.L_x_482:
        /* <DEDUP_REMOVED lines=10> */
.L_x_3666:


//--------------------- .text._Z23gemm_half_q_half_kernelILi4ELi4ELb1ELb0ELi64EEvPK6__halfPKjS4_S2_PS0_iiiiPKtS7_iiiiiibS2_i --------------------------
	.section	.text._Z23gemm_half_q_half_kernelILi4ELi4ELb1ELb0ELi64EEvPK6__halfPKjS4_S2_PS0_iiiiPKtS7_iiiiiibS2_i,"ax",@progbits
	.align	128
        .global         _Z23gemm_half_q_half_kernelILi4ELi4ELb1ELb0ELi64EEvPK6__halfPKjS4_S2_PS0_iiiiPKtS7_iiiiiibS2_i
        .type           _Z23gemm_half_q_half_kernelILi4ELi4ELb1ELb0ELi64EEvPK6__halfPKjS4_S2_PS0_iiiiPKtS7_iiiiiibS2_i,@function
        .size           _Z23gemm_half_q_half_kernelILi4ELi4ELb1ELb0ELi64EEvPK6__halfPKjS4_S2_PS0_iiiiPKtS7_iiiiiibS2_i,(.L_x_3667 - _Z23gemm_half_q_half_kernelILi4ELi4ELb1ELb0ELi64EEvPK6__halfPKjS4_S2_PS0_iiiiPKtS7_iiiiiibS2_i)
        .other          _Z23gemm_half_q_half_kernelILi4ELi4ELb1ELb0ELi64EEvPK6__halfPKjS4_S2_PS0_iiiiPKtS7_iiiiiibS2_i,@"STO_CUDA_ENTRY STV_DEFAULT"
_Z23gemm_half_q_half_kernelILi4ELi4ELb1ELb0ELi64EEvPK6__halfPKjS4_S2_PS0_iiiiPKtS7_iiiiiibS2_i:
.text._Z23gemm_half_q_half_kernelILi4ELi4ELb1ELb0ELi64EEvPK6__halfPKjS4_S2_PS0_iiiiPKtS7_iiiiiibS2_i:
        /* <DEDUP_REMOVED lines=40> */
[----:B------:R-:W-:-:S05]  /*0280*/  IADD3 R14, P2, R2, R15, RZ ;  /* 0x0000000f020e7210 */ /* 0x000fca0007f5e0ff */
[----:B------:R-:W-:-:S05]  /*0290*/  IMAD.X R15, R3, 0x1, R4, P2 ;  /* 0x00000001030f7824 */ /* 0x000fca00010e0604 */
[----:B------:R-:W2:Y:S01]  /*02a0*/  LDG.E.U16 R14, desc[UR8][R14.64] ;  /* 0x000000080e0e7981 */ /* 0x000ea2000c1e1500 */
[----:B------:R-:W-:-:S04]  /*02b0*/  @P0 LEA R2, P2, R6, R2, 0x2 ;  /* 0x0000000206020211 */ /* 0x000fc800078410ff */
[----:B------:R-:W-:-:S05]  /*02c0*/  @P0 LEA.HI.X R3, R6, R3, R7, 0x2, P2 ;  /* 0x0000000306030211 */ /* 0x000fca00010f1407 */
[----:B------:R-:W3:Y:S01]  /*02d0*/  @P0 LDG.E.U16 R0, desc[UR8][R2.64] ;  /* 0x0000000802000981 */ /* 0x000ee2000c1e1500 */
[----:B--2---:R-:W-:-:S04]  /*02e0*/  LOP3.LUT R5, R14, R5, RZ, 0xfc, !PT ;  /* 0x000000050e057212 */ /* 0x004fc800078efcff */
[----:B---3--:R-:W-:-:S04]  /*02f0*/  @P0 LOP3.LUT R4, R0, R5, RZ, 0xfc, !PT ;  /* 0x0000000500040212 */ /* 0x008fc800078efcff */
[----:B------:R-:W-:-:S07]  /*0300*/  @P0 PRMT R5, R4, 0x7610, R5 ;  /* 0x0000761004050816 */ /* 0x000fce0000000005 */
.L_x_483:
        /* <DEDUP_REMOVED lines=32> */
.L_x_488:
        /* <DEDUP_REMOVED lines=16> */
.L_x_487:
[----:B------:R-:W-:-:S04]  /*0610*/  IADD3 R4, R90, -R17, RZ ;  /* 0x800000115a047210 */ /* 0x000fc80007ffe0ff */
        /* <DEDUP_REMOVED lines=15> */
.L_x_486:
        /* <DEDUP_REMOVED lines=17> */
.L_x_490:
        /* <DEDUP_REMOVED lines=16> */
.L_x_489:
[----:B------:R-:W-:-:S05]  /*0920*/  IMAD.IADD R4, R90, 0x1, -R17 ;  /* 0x000000015a047824 */ /* 0x000fca00078e0a11 */
[----:B------:R-:W-:-:S13]  /*0930*/  ISETP.GT.AND P2, PT, R4, 0x1, PT ;  /* 0x000000010400780c */ /* 0x000fda0003f44270 */
[----:B------:R-:W-:Y:S01]  /*0940*/  @P2 PLOP3.LUT P0, PT, PT, PT, PT, 0x8, 0x0 ;  /* 0x000000000000281c */ /* 0x000fe20003f0e170 */
[----:B------:R-:W-:Y:S01]  /*0950*/  @P2 IMAD.WIDE R4, R19, 0x2, R2 ;  /* 0x0000000213042825 */ /* 0x000fe200078e0202 */
        /* <DEDUP_REMOVED lines=10> */
.L_x_485:
[----:B------:R-:W-:Y:S05]  /*0a00*/  BSYNC B0 ;  /* 0x0000000000007941 */ /* 0x000fea0003800000 */
.L_x_484:
[----:B------:R-:W-:Y:S02]  /*0a10*/  ULDC UR5, c[0x0][0x23c] ;  /* 0x00008f0000057ab9 */ /* 0x000fe40000000800 */
[----:B------:R-:W-:-:S04]  /*0a20*/  MOV R85, UR5 ;  /* 0x0000000500557c02 */ /* 0x000fc80008000f00 */
[----:B------:R-:W-:-:S13]  /*0a30*/  ISETP.GE.AND P0, PT, R12, R85, PT ;  /* 0x000000550c00720c */ /* 0x000fda0003f06270 */
[----:B------:R-:W-:Y:S05]  /*0a40*/  @P0 EXIT ;  /* 0x000000000000094d */ /* 0x000fea0003800000 */
[----:B0-----:R-:W0:Y:S02]  /*0a50*/  LDC.U8 R2, c[0x0][0x270] ;  /* 0x00009c00ff027b82 */ /* 0x001e240000000000 */
[----:B0-----:R-:W-:-:S04]  /*0a60*/  PRMT R2, R2, 0x8880, RZ ;  /* 0x0000888002027816 */ /* 0x001fc800000000ff */
[----:B------:R-:W-:-:S04]  /*0a70*/  ISETP.NE.AND P0, PT, R2, RZ, PT ;  /* 0x000000ff0200720c */ /* 0x000fc80003f05270 */
[----:B------:R-:W-:-:S04]  /*0a80*/  ISETP.NE.OR P0, PT, R87, RZ, !P0 ;  /* 0x000000ff5700720c */ /* 0x000fc80004705670 */
[----:B------:R-:W-:-:S13]  /*0a90*/  ISETP.LT.OR P0, PT, R11, 0x1, P0 ;  /* 0x000000010b00780c */ /* 0x000fda0000701670 */
[----:B------:R-:W-:Y:S05]  /*0aa0*/  @P0 BRA `(.L_x_491) ;  /* 0x0000000000800947 */ /* 0x000fea0003800000 */
[----:B------:R-:W0:Y:S01]  /*0ab0*/  LDC.64 R2, c[0x0][0x230] ;  /* 0x00008c00ff027b82 */ /* 0x000e220000000a00 */
        /* <DEDUP_REMOVED lines=10> */
.L_x_493:
        /* <DEDUP_REMOVED lines=11> */
.L_x_492:
        /* <DEDUP_REMOVED lines=10> */
.L_x_491:
[----:B--2---:R-:W0:Y:S08]  /*0cb0*/  LDC.64 R2, c[0x0][0x248] ;  /* 0x00009200ff027b82 */ /* 0x004e300000000a00 */
[----:B------:R-:W-:Y:S01]  /*0cc0*/  BAR.SYNC.DEFER_BLOCKING 0x0 ;  /* 0x0000000000007b1d */ /* 0x000fe20000010000 */
[----:B------:R-:W-:Y:S01]  /*0cd0*/  ISETP.GE.AND P0, PT, R89, R88, PT ;  /* 0x000000585900720c */ /* 0x000fe20003f06270 */
[----:B------:R-:W-:-:S06]  /*0ce0*/  IMAD.SHL.U32 R87, R87, 0x80, RZ ;  /* 0x0000008057577824 */ /* 0x000fcc00078e00ff */
[----:B------:R-:W2:Y:S08]  /*0cf0*/  LDC R23, c[0x0][0x25c] ;  /* 0x00009700ff177b82 */ /* 0x000eb00000000800 */
[----:B------:R-:W3:Y:S01]  /*0d00*/  LDC R24, c[0x0][0x264] ;  /* 0x00009900ff187b82 */ /* 0x000ee20000000800 */
[----:B0-----:R-:W-:Y:S01]  /*0d10*/  IMAD.WIDE R86, R87, 0x2, R2 ;  /* 0x0000000257567825 */ /* 0x001fe200078e0202 */
[----:B------:R-:W-:Y:S06]  /*0d20*/  @P0 BRA `(.L_x_494) ;  /* 0x0000000000d00947 */ /* 0x000fec0003800000 */
[----:B-1----:R0:W5:Y:S01]  /*0d30*/  LDG.E.U16.CONSTANT R15, desc[UR8][R86.64] ;  /* 0x00000008560f7981 */ /* 0x002162000c1e9500 */
[----:B------:R-:W-:Y:S01]  /*0d40*/  SHF.R.S32.HI R5, RZ, 0x1f, R12 ;  /* 0x0000001fff057819 */ /* 0x000fe2000001140c */
[----:B------:R-:W-:Y:S01]  /*0d50*/  HFMA2.MMA R18, -RZ, RZ, 0, 0 ;  /* 0x00000000ff127435 */ /* 0x000fe200000001ff */
[----:B------:R-:W-:Y:S02]  /*0d60*/  SHF.L.U32 R4, R12, 0x2, RZ ;  /* 0x000000020c047819 */ /* 0x000fe400000006ff */
[----:B------:R-:W-:Y:S02]  /*0d70*/  LEA.HI R5, R5, R12, RZ, 0x3 ;  /* 0x0000000c05057211 */ /* 0x000fe400078f18ff */
[----:B------:R-:W-:Y:S02]  /*0d80*/  MOV R19, R89 ;  /* 0x0000005900137202 */ /* 0x000fe40000000f00 */
[----:B------:R-:W-:Y:S02]  /*0d90*/  LOP3.LUT R16, R4, 0x10, RZ, 0xc0, !PT ;  /* 0x0000001004107812 */ /* 0x000fe400078ec0ff */
[----:B0-----:R-:W-:-:S07]  /*0da0*/  SHF.R.S32.HI R17, RZ, 0x3, R5 ;  /* 0x00000003ff117819 */ /* 0x001fce0000011405 */
.L_x_495:
        /* <DEDUP_REMOVED lines=8> */
[----:B------:R-:W4:Y:S01]  /*0e30*/  LDG.E.CONSTANT R5, desc[UR8][R4.64] ;  /* 0x0000000804057981 */ /* 0x000f22000c1e9900 */
[----:B------:R-:W-:Y:S01]  /*0e40*/  LEA R9, R19, 0x1, 0x1 ;  /* 0x0000000113097811 */ /* 0x000fe200078e08ff */
[----:B0-----:R-:W-:-:S04]  /*0e50*/  IMAD.WIDE R6, R8, 0x2, R6 ;  /* 0x0000000208067825 */ /* 0x001fc800078e0206 */
[----:B------:R-:W-:Y:S02]  /*0e60*/  IMAD.WIDE R8, R9, 0x2, R2 ;  /* 0x0000000209087825 */ /* 0x000fe400078e0202 */
[----:B------:R0:W2:Y:S04]  /*0e70*/  LDG.E.U16.CONSTANT R6, desc[UR8][R6.64] ;  /* 0x0000000806067981 */ /* 0x0000a8000c1e9500 */
[----:B------:R-:W3:Y:S01]  /*0e80*/  LDG.E.U16.CONSTANT R8, desc[UR8][R8.64] ;  /* 0x0000000808087981 */ /* 0x000ee2000c1e9500 */
[----:B----4-:R-:W-:-:S04]  /*0e90*/  SHF.R.U32.HI R20, RZ, R16, R5 ;  /* 0x00000010ff147219 */ /* 0x010fc80000011605 */
        /* <DEDUP_REMOVED lines=16> */
[----:B---3--:R-:W-:-:S04]  /*0fa0*/  IADD3 R19, R8, R19, RZ ;  /* 0x0000001308137210 */ /* 0x008fc80007ffe0ff */
[----:B------:R-:W-:-:S03]  /*0fb0*/  ISETP.GE.AND P2, PT, R19, R88, PT ;  /* 0x000000581300720c */ /* 0x000fc60003f46270 */
[----:B------:R-:W0:Y:S08]  /*0fc0*/  I2F.F16 R21, R21 ;  /* 0x0000001500157306 */ /* 0x000e300000200c00 */
[----:B------:R-:W-:Y:S01]  /*0fd0*/  I2F.F16 R7, R7 ;  /* 0x0000000700077306 */ /* 0x000fe20000200c00 */
[----:B0-----:R-:W-:-:S07]  /*0fe0*/  PRMT R21, R21, 0x5410, R22 ;  /* 0x0000541015157816 */ /* 0x001fce0000000016 */
[----:B------:R-:W0:Y:S01]  /*0ff0*/  I2F.F16 R20, R20 ;  /* 0x0000001400147306 */ /* 0x000e220000200c00 */
[----:B--2---:R-:W-:Y:S01]  /*1000*/  HMUL2 R4, R21, R6.H0_H0 ;  /* 0x2000000615047232 */ /* 0x004fe20000000000 */
[----:B0-----:R-:W-:-:S05]  /*1010*/  PRMT R5, R20, 0x5410, R7 ;  /* 0x0000541014057816 */ /* 0x001fca0000000007 */
[----:B------:R-:W-:Y:S01]  /*1020*/  HMUL2 R5, R5, R6.H0_H0 ;  /* 0x2000000605057232 */ /* 0x000fe20000000000 */
[C---:B------:R-:W-:Y:S02]  /*1030*/  LEA R6, R18.reuse, R1, 0x3 ;  /* 0x0000000112067211 */ /* 0x040fe400078e18ff */
[----:B------:R-:W-:-:S03]  /*1040*/  IADD3 R18, R18, 0x1, RZ ;  /* 0x0000000112127810 */ /* 0x000fc60007ffe0ff */
[----:B------:R0:W-:Y:S01]  /*1050*/  STL.64 [R6], R4 ;  /* 0x0000000406007387 */ /* 0x0001e20000100a00 */
[----:B------:R-:W-:Y:S05]  /*1060*/  @!P2 BRA `(.L_x_495) ;  /* 0xfffffffc0050a947 */ /* 0x000fea000383ffff */
.L_x_494:
        /* <DEDUP_REMOVED lines=8> */
[----:B01----:R-:W-:Y:S02]  /*10f0*/  LEA.HI R6, R3, R2, RZ, 0x5 ;  /* 0x0000000203067211 */ /* 0x003fe400078f28ff */
[----:B------:R-:W-:Y:S02]  /*1100*/  CS2R R2, SRZ ;  /* 0x0000000000027805 */ /* 0x000fe4000001ff00 */
[C---:B--2---:R-:W-:Y:S02]  /*1110*/  ISETP.GT.AND P3, PT, R89.reuse, R23, PT ;  /* 0x000000175900720c */ /* 0x044fe40003f64270 */
[----:B---3--:R-:W-:Y:S01]  /*1120*/  ISETP.GT.AND P5, PT, R89, R24, PT ;  /* 0x000000185900720c */ /* 0x008fe20003fa4270 */
[----:B------:R-:W-:-:S12]  /*1130*/  @!P2 BRA `(.L_x_496) ;  /* 0x00000000001ca947 */ /* 0x000fd80003800000 */
[----:B------:R-:W0:Y:S02]  /*1140*/  LDC R4, c[0x0][0x25c] ;  /* 0x00009700ff047b82 */ /* 0x000e240000000800 */
[----:B0-----:R-:W-:-:S05]  /*1150*/  VIMNMX R3, R89, R4, PT ;  /* 0x0000000459037248 */ /* 0x001fca0003fe0100 */
[----:B------:R-:W-:-:S05]  /*1160*/  VIADD R3, R3, -UR4 ;  /* 0x8000000403037c36 */ /* 0x000fca0008000000 */
[----:B------:R-:W-:-:S04]  /*1170*/  SHF.R.S32.HI R4, RZ, 0x1f, R3 ;  /* 0x0000001fff047819 */ /* 0x000fc80000011403 */
[----:B------:R-:W-:-:S04]  /*1180*/  LEA.HI R4, R4, R3, RZ, 0x5 ;  /* 0x0000000304047211 */ /* 0x000fc800078f28ff */
[----:B------:R-:W-:-:S05]  /*1190*/  SHF.R.S32.HI R4, RZ, 0x5, R4 ;  /* 0x00000005ff047819 */ /* 0x000fca0000011404 */
[----:B------:R-:W-:-:S07]  /*11a0*/  IMAD R3, R4, 0x6, RZ ;  /* 0x0000000604037824 */ /* 0x000fce00078e02ff */
.L_x_496:
        /* <DEDUP_REMOVED lines=8> */
.L_x_497:
[----:B------:R-:W-:Y:S02]  /*1230*/  CS2R R4, SRZ ;  /* 0x0000000000047805 */ /* 0x000fe4000001ff00 */
        /* <DEDUP_REMOVED lines=9> */
.L_x_498:
        /* <DEDUP_REMOVED lines=8> */
.L_x_499:
[----:B------:R-:W-:Y:S01]  /*1350*/  HFMA2.MMA R7, -RZ, RZ, 0, 0 ;  /* 0x00000000ff077435 */ /* 0x000fe200000001ff */
[----:B------:R-:W-:Y:S10]  /*1360*/  @!P6 BRA `(.L_x_500) ;  /* 0x00000000001ce947 */ /* 0x000ff40003800000 */
[----:B------:R-:W0:Y:S02]  /*1370*/  LDC R6, c[0x0][0x26c] ;  /* 0x00009b00ff067b82 */ /* 0x000e240000000800 */
[----:B0-----:R-:W-:-:S05]  /*1380*/  VIMNMX R6, R89, R6, PT ;  /* 0x0000000659067248 */ /* 0x001fca0003fe0100 */
[----:B------:R-:W-:-:S05]  /*1390*/  VIADD R6, R6, -UR6 ;  /* 0x8000000606067c36 */ /* 0x000fca0008000000 */
[----:B------:R-:W-:-:S04]  /*13a0*/  SHF.R.S32.HI R7, RZ, 0x1f, R6 ;  /* 0x0000001fff077819 */ /* 0x000fc80000011406 */
[----:B------:R-:W-:-:S04]  /*13b0*/  LEA.HI R7, R7, R6, RZ, 0x5 ;  /* 0x0000000607077211 */ /* 0x000fc800078f28ff */
[----:B------:R-:W-:-:S04]  /*13c0*/  SHF.R.S32.HI R7, RZ, 0x5, R7 ;  /* 0x00000005ff077819 */ /* 0x000fc80000011407 */
[----:B------:R-:W-:-:S07]  /*13d0*/  SHF.L.U32 R7, R7, 0x1, RZ ;  /* 0x0000000107077819 */ /* 0x000fce00000006ff */
.L_x_500:
        /* <DEDUP_REMOVED lines=23> */
[----:B------:R-:W-:Y:S02]  /*1550*/  SHF.R.S32.HI R13, RZ, 0x1f, R85 ;  /* 0x0000001fff0d7819 */ /* 0x000fe40000011455 */
        /* <DEDUP_REMOVED lines=11> */
[----:B0-----:R-:W-:Y:S02]  /*1610*/  MOV R87, RZ ;  /* 0x000000ff00577202 */ /* 0x001fe40000000f00 */
[----:B------:R-:W-:-:S02]  /*1620*/  PRMT R9, RZ, 0x7610, R9 ;  /* 0x00007610ff097816 */ /* 0x000fc40000000009 */
[----:B--2---:R-:W-:Y:S02]  /*1630*/  PRMT R91, R16, 0x7610, R16 ;  /* 0x00007610105b7816 */ /* 0x004fe40000000010 */
[----:B------:R-:W-:Y:S02]  /*1640*/  PRMT R94, R17, 0x7610, R17 ;  /* 0x00007610115e7816 */ /* 0x000fe40000000011 */
[----:B---3--:R-:W-:-:S07]  /*1650*/  IADD3 R86, R89, R86, RZ ;  /* 0x0000005659567210 */ /* 0x008fce0007ffe0ff */
.L_x_506:
[----:B------:R-:W-:Y:S01]  /*1660*/  ISETP.NE.AND P5, PT, R89, R86, PT ;  /* 0x000000565900720c */ /* 0x000fe20003fa5270 */
[----:B------:R-:W0:-:S12]  /*1670*/  LDC R85, c[0x0][0x23c] ;  /* 0x00008f00ff557b82 */ /* 0x000e180000000800 */
[----:B------:R-:W1:Y:S01]  /*1680*/  @!P5 LDC.64 R10, c[0x0][0x248] ;  /* 0x00009200ff0adb82 */ /* 0x000e620000000a00 */
[----:B------:R-:W-:Y:S01]  /*1690*/  @!P5 VIADD R87, R87, 0x1 ;  /* 0x000000015757d836 */ /* 0x000fe20000000000 */
[----:B------:R-:W-:-:S04]  /*16a0*/  @!P5 SHF.L.U32 R13, R89, 0x1, RZ ;  /* 0x00000001590dd819 */ /* 0x000fc800000006ff */
[----:B------:R-:W-:-:S05]  /*16b0*/  @!P5 LEA R0, R87, R1, 0x3 ;  /* 0x000000015700d211 */ /* 0x000fca00078e18ff */
[----:B------:R-:W2:Y:S01]  /*16c0*/  @!P5 LDL.64 R14, [R0] ;  /* 0x00000000000ed983 */ /* 0x000ea20000100a00 */
[----:B-1----:R-:W-:-:S04]  /*16d0*/  @!P5 IMAD.WIDE R10, R13, 0x2, R10 ;  /* 0x000000020d0ad825 */ /* 0x002fc800078e020a */
[C---:B0-----:R-:W-:Y:S02]  /*16e0*/  IMAD.WIDE R12, R85.reuse, 0x4, R20 ;  /* 0x00000004550c7825 */ /* 0x041fe400078e0214 */
        /* <DEDUP_REMOVED lines=42> */
[----:B------:R-:W-:Y:S02]  /*1990*/  LOP3.LUT R0, R20, 0x380038, RZ, 0xc0, !PT ;  /* 0x0038003814007812 */ /* 0x000fe400078ec0ff */
[----:B------:R-:W-:Y:S02]  /*19a0*/  LOP3.LUT R10, R25, 0x20002, R16, 0xf8, !PT ;  /* 0x00020002190a7812 */ /* 0x000fe400078ef810 */
[----:B------:R-:W-:Y:S02]  /*19b0*/  LOP3.LUT R17, R29, 0x20002, R18, 0xf8, !PT ;  /* 0x000200021d117812 */ /* 0x000fe400078ef812 */
[----:B------:R-:W-:Y:S02]  /*19c0*/  SHF.R.U32.HI R33, RZ, 0x6, R20 ;  /* 0x00000006ff217819 */ /* 0x000fe40000011614 */
[----:B------:R-:W-:-:S02]  /*19d0*/  LOP3.LUT R28, R27, 0x20002, R28, 0xf8, !PT ;  /* 0x000200021b1c7812 */ /* 0x000fc400078ef81c */
[----:B------:R-:W-:Y:S01]  /*19e0*/  LOP3.LUT R46, R20, 0x70007, RZ, 0xc0, !PT ;  /* 0x00070007142e7812 */ /* 0x000fe200078ec0ff */
[----:B------:R-:W-:Y:S01]  /*19f0*/  HFMA2.MMA R20, -RZ, RZ, 0, 0.125 ;  /* 0x00003000ff147435 */ /* 0x000fe200000001ff */
[----:B------:R-:W-:Y:S02]  /*1a00*/  LOP3.LUT R83, R0, 0x64006400, RZ, 0xfc, !PT ;  /* 0x6400640000537812 */ /* 0x000fe400078efcff */
[----:B------:R-:W-:Y:S02]  /*1a10*/  SHF.R.U32.HI R45, RZ, 0x6, R19 ;  /* 0x00000006ff2d7819 */ /* 0x000fe40000011613 */
[----:B------:R-:W-:Y:S02]  /*1a20*/  LOP3.LUT R0, R33, 0x380038, RZ, 0xc0, !PT ;  /* 0x0038003821007812 */ /* 0x000fe400078ec0ff */
[----:B------:R-:W-:Y:S02]  /*1a30*/  LOP3.LUT R60, R19, 0x380038, RZ, 0xc0, !PT ;  /* 0x00380038133c7812 */ /* 0x000fe400078ec0ff */
[----:B------:R-:W-:Y:S01]  /*1a40*/  LOP3.LUT R57, R22, 0x64006400, RZ, 0xfc, !PT ;  /* 0x6400640016397812 */ /* 0x000fe200078efcff */
[----:B------:R-:W-:Y:S01]  /*1a50*/  HFMA2 R83, R83, R20.H0_H0, -132, -132 ;  /* 0xd820d82053537431 */ /* 0x000fe20000040014 */
[----:B------:R-:W-:-:S02]  /*1a60*/  LOP3.LUT R25, R23, 0x64006400, RZ, 0xfc, !PT ;  /* 0x6400640017197812 */ /* 0x000fc400078efcff */
        /* <DEDUP_REMOVED lines=18> */
[----:B------:R-:W-:-:S02]  /*1b90*/  MOV R40, 0x2400 ;  /* 0x0000240000287802 */ /* 0x000fc40000000f00 */
[----:B------:R-:W-:Y:S02]  /*1ba0*/  LOP3.LUT R64, R35, 0x1c001c0, RZ, 0xc0, !PT ;  /* 0x01c001c023407812 */ /* 0x000fe400078ec0ff */
        /* <DEDUP_REMOVED lines=9> */
[----:B------:R-:W-:Y:S01]  /*1c40*/  LOP3.LUT R54, R54, 0x64006400, RZ, 0xfc, !PT ;  /* 0x6400640036367812 */ /* 0x000fe200078efcff */
[----:B------:R-:W-:Y:S01]  /*1c50*/  HADD2 R72, R41, -1028, -1028 ;  /* 0xe404e40429487430 */ /* 0x000fe20000000000 */
[----:B------:R-:W-:Y:S02]  /*1c60*/  LOP3.LUT R39, R39, 0x64006400, RZ, 0xfc, !PT ;  /* 0x6400640027277812 */ /* 0x000fe400078efcff */
[----:B------:R-:W-:Y:S02]  /*1c70*/  LOP3.LUT R35, R35, 0x64006400, RZ, 0xfc, !PT ;  /* 0x6400640023237812 */ /* 0x000fe400078efcff */
[----:B------:R-:W-:Y:S02]  /*1c80*/  ISETP.GE.AND P5, PT, R90, 0x2, PT ;  /* 0x000000025a00780c */ /* 0x000fe40003fa6270 */
[----:B--2---:R-:W-:-:S02]  /*1c90*/  SHF.R.U32.HI R30, RZ, 0xd, R12 ;  /* 0x0000000dff1e7819 */ /* 0x004fc4000001160c */
[C---:B------:R-:W-:Y:S02]  /*1ca0*/  LOP3.LUT R16, R12.reuse, 0x380038, RZ, 0xc0, !PT ;  /* 0x003800380c107812 */ /* 0x040fe400078ec0ff */
[----:B------:R-:W-:Y:S02]  /*1cb0*/  SHF.R.U32.HI R43, RZ, 0x6, R12 ;  /* 0x00000006ff2b7819 */ /* 0x000fe4000001160c */
[----:B------:R-:W-:Y:S02]  /*1cc0*/  LOP3.LUT R52, R12, 0x70007, RZ, 0xc0, !PT ;  /* 0x000700070c347812 */ /* 0x000fe400078ec0ff */
[----:B------:R-:W-:Y:S02]  /*1cd0*/  SHF.R.U32.HI R31, RZ, 0xd, R13 ;  /* 0x0000000dff1f7819 */ /* 0x000fe4000001160d */
[----:B------:R-:W-:Y:S02]  /*1ce0*/  SHF.R.U32.HI R29, RZ, 0xd, R14 ;  /* 0x0000000dff1d7819 */ /* 0x000fe4000001160e */
[----:B------:R-:W-:-:S02]  /*1cf0*/  SHF.R.U32.HI R12, RZ, 0xd, R15 ;  /* 0x0000000dff0c7819 */ /* 0x000fc4000001160f */
[C---:B------:R-:W-:Y:S02]  /*1d00*/  LOP3.LUT R62, R15.reuse, 0x380038, RZ, 0xc0, !PT ;  /* 0x003800380f3e7812 */ /* 0x040fe400078ec0ff */
[----:B------:R-:W-:Y:S02]  /*1d10*/  SHF.R.U32.HI R51, RZ, 0x6, R15 ;  /* 0x00000006ff337819 */ /* 0x000fe4000001160f */
[----:B------:R-:W-:Y:S02]  /*1d20*/  LOP3.LUT R66, R15, 0x70007, RZ, 0xc0, !PT ;  /* 0x000700070f427812 */ /* 0x000fe400078ec0ff */
[----:B------:R-:W-:Y:S02]  /*1d30*/  LOP3.LUT R31, R10, 0x40004, R31, 0xf8, !PT ;  /* 0x000400040a1f7812 */ /* 0x000fe400078ef81f */
[----:B------:R-:W-:Y:S02]  /*1d40*/  LOP3.LUT R29, R28, 0x40004, R29, 0xf8, !PT ;  /* 0x000400041c1d7812 */ /* 0x000fe400078ef81d */
[----:B------:R-:W-:-:S02]  /*1d50*/  LOP3.LUT R28, R17, 0x40004, R12, 0xf8, !PT ;  /* 0x00040004111c7812 */ /* 0x000fc400078ef80c */
[----:B------:R-:W-:Y:S02]  /*1d60*/  LOP3.LUT R10, R38, 0x380038, RZ, 0xc0, !PT ;  /* 0x00380038260a7812 */ /* 0x000fe400078ec0ff */
[----:B------:R-:W-:Y:S02]  /*1d70*/  LOP3.LUT R15, R34, 0x380038, RZ, 0xc0, !PT ;  /* 0x00380038220f7812 */ /* 0x000fe400078ec0ff */
[----:B------:R-:W-:Y:S02]  /*1d80*/  LOP3.LUT R12, R32, 0x380038, RZ, 0xc0, !PT ;  /* 0x00380038200c7812 */ /* 0x000fe400078ec0ff */
[----:B------:R-:W-:Y:S02]  /*1d90*/  LOP3.LUT R56, R14, 0x380038, RZ, 0xc0, !PT ;  /* 0x003800380e387812 */ /* 0x000fe400078ec0ff */
[----:B------:R-:W-:Y:S02]  /*1da0*/  SHF.R.U32.HI R47, RZ, 0x6, R14 ;  /* 0x00000006ff2f7819 */ /* 0x000fe4000001160e */
[----:B------:R-:W-:-:S02]  /*1db0*/  LOP3.LUT R17, R24, 0x64006400, RZ, 0xfc, !PT ;  /* 0x6400640018117812 */ /* 0x000fc400078efcff */
[C---:B------:R-:W-:Y:S02]  /*1dc0*/  LOP3.LUT R18, R13.reuse, 0x380038, RZ, 0xc0, !PT ;  /* 0x003800380d127812 */ /* 0x040fe400078ec0ff */
[----:B------:R-:W-:Y:S01]  /*1dd0*/  SHF.R.U32.HI R44, RZ, 0x6, R13 ;  /* 0x00000006ff2c7819 */ /* 0x000fe2000001160d */
[----:B------:R-:W-:Y:S01]  /*1de0*/  HFMA2 R78, R17, R20.H0_H0, -132, -132 ;  /* 0xd820d820114e7431 */ /* 0x000fe20000040014 */
[----:B------:R-:W-:Y:S02]  /*1df0*/  LOP3.LUT R53, R13, 0x70007, RZ, 0xc0, !PT ;  /* 0x000700070d357812 */ /* 0x000fe400078ec0ff */
[----:B------:R-:W-:Y:S02]  /*1e00*/  LOP3.LUT R24, R45, 0x380038, RZ, 0xc0, !PT ;  /* 0x003800382d187812 */ /* 0x000fe400078ec0ff */
[----:B------:R-:W-:Y:S02]  /*1e10*/  LOP3.LUT R13, R10, 0x64006400, RZ, 0xfc, !PT ;  /* 0x640064000a0d7812 */ /* 0x000fe400078efcff */
[----:B------:R-:W-:-:S02]  /*1e20*/  LOP3.LUT R27, R15, 0x64006400, RZ, 0xfc, !PT ;  /* 0x640064000f1b7812 */ /* 0x000fc400078efcff */
        /* <DEDUP_REMOVED lines=18> */
[----:B------:R-:W-:Y:S01]  /*1f50*/  LOP3.LUT R30, R21, 0x40004, R30, 0xf8, !PT ;  /* 0x00040004151e7812 */ /* 0x000fe200078ef81e */
        /* <DEDUP_REMOVED lines=10> */
[----:B------:R-:W-:Y:S02]  /*2000*/  LOP3.LUT R67, R45, 0x1c001c0, RZ, 0xc0, !PT ;  /* 0x01c001c02d437812 */ /* 0x000fe400078ec0ff */
[----:B------:R-:W-:Y:S01]  /*2010*/  LOP3.LUT R63, R24, 0x64006400, RZ, 0xfc, !PT ;  /* 0x64006400183f7812 */ /* 0x000fe200078efcff */
[----:B------:R-:W-:Y:S01]  /*2020*/  HFMA2 R18, R25, R20.H0_H0, -132, -132 ;  /* 0xd820d82019127431 */ /* 0x000fe20000040014 */
[----:B------:R-:W-:Y:S02]  /*2030*/  LOP3.LUT R71, R62, 0x64006400, RZ, 0xfc, !PT ;  /* 0x640064003e477812 */ /* 0x000fe400078efcff */
[----:B------:R-:W-:Y:S01]  /*2040*/  LOP3.LUT R24, R44, 0x1c001c0, RZ, 0xc0, !PT ;  /* 0x01c001c02c187812 */ /* 0x000fe200078ec0ff */
[----:B------:R-:W-:Y:S01]  /*2050*/  HFMA2 R63, R63, R40.H0_H0, -20, -20 ;  /* 0xcd00cd003f3f7431 */ /* 0x000fe20000040028 */
[----:B------:R-:W-:Y:S01]  /*2060*/  LOP3.LUT R62, R37, 0x1c001c0, RZ, 0xc0, !PT ;  /* 0x01c001c0253e7812 */ /* 0x000fe200078ec0ff */
[-C--:B------:R-:W-:Y:S01]  /*2070*/  HFMA2 R16, R71, R20.reuse.H0_H0, -132, -132 ;  /* 0xd820d82047107431 */ /* 0x080fe20000040014 */
[----:B------:R-:W-:Y:S01]  /*2080*/  LOP3.LUT R73, R14, 0x64006400, RZ, 0xfc, !PT ;  /* 0x640064000e497812 */ /* 0x000fe200078efcff */
[----:B------:R-:W-:Y:S01]  /*2090*/  HFMA2 R14, R23, R20.H0_H0, -132, -132 ;  /* 0xd820d820170e7431 */ /* 0x000fe20000040014 */
[----:B------:R-:W-:-:S02]  /*20a0*/  LOP3.LUT R21, R33, 0x1c001c0, RZ, 0xc0, !PT ;  /* 0x01c001c021157812 */ /* 0x000fc400078ec0ff */
[----:B------:R-:W-:Y:S01]  /*20b0*/  LOP3.LUT R65, R26, 0x64006400, RZ, 0xfc, !PT ;  /* 0x640064001a417812 */ /* 0x000fe200078efcff */
[----:B------:R-:W-:Y:S01]  /*20c0*/  HFMA2 R20, R73, R20.H0_H0, -132, -132 ;  /* 0xd820d82049147431 */ /* 0x000fe20000040014 */
[----:B------:R-:W-:Y:S02]  /*20d0*/  LOP3.LUT R79, R67, 0x64006400, RZ, 0xfc, !PT ;  /* 0x64006400434f7812 */ /* 0x000fe400078efcff */
        /* <DEDUP_REMOVED lines=156> */
.L_x_503:
        /* <DEDUP_REMOVED lines=79> */
.L_x_504:
        /* <DEDUP_REMOVED lines=78> */
.L_x_505:
        /* <DEDUP_REMOVED lines=77> */
.L_x_502:
        /* <DEDUP_REMOVED lines=8> */
.L_x_501:
        /* <DEDUP_REMOVED lines=17> */
.L_x_510:
[----:B------:R-:W0:Y:S02]  /*3ad0*/  LDS R10, [R0] ;  /* 0x00000000000a7984 */ /* 0x000e240000000800 */
[----:B0-----:R-:W-:-:S06]  /*3ae0*/  HADD2 R11, R10, R9 ;  /* 0x000000090a0b7230 */ /* 0x001fcc0000000000 */
[----:B------:R-:W0:Y:S02]  /*3af0*/  ATOMS.CAST.SPIN R11, [R0], R10, R11 ;  /* 0x0000000a000b738d */ /* 0x000e24000180000b */
[----:B0-----:R-:W-:-:S13]  /*3b00*/  ISETP.EQ.U32.AND P0, PT, R11, 0x1, PT ;  /* 0x000000010b00780c */ /* 0x001fda0003f02070 */
[----:B------:R-:W-:Y:S05]  /*3b10*/  @!P0 BRA `(.L_x_510) ;  /* 0xfffffffc00ec8947 */ /* 0x000fea000383ffff */
[----:B------:R-:W-:Y:S05]  /*3b20*/  BRA `(.L_x_508) ;  /* 0x00000000000c7947 */ /* 0x000fea0003800000 */
.L_x_509:
[----:B------:R-:W2:Y:S02]  /*3b30*/  LD.E R0, desc[UR8][R12.64] ;  /* 0x000000080c007980 */ /* 0x000ea4000c101900 */
[----:B--2---:R-:W-:-:S05]  /*3b40*/  IADD3 R9, R9, R0, RZ ;  /* 0x0000000009097210 */ /* 0x004fca0007ffe0ff */
[----:B------:R0:W-:Y:S02]  /*3b50*/  ST.E desc[UR8][R12.64], R9 ;  /* 0x000000090c007985 */ /* 0x0001e4000c101908 */
.L_x_508:
[----:B------:R-:W-:Y:S05]  /*3b60*/  BSYNC B0 ;  /* 0x0000000000007941 */ /* 0x000fea0003800000 */
.L_x_507:
        /* <DEDUP_REMOVED lines=8> */
.L_x_514:
[----:B------:R-:W0:Y:S02]  /*3bf0*/  LDS R8, [R10+0x4] ;  /* 0x000004000a087984 */ /* 0x000e240000000800 */
[----:B0-----:R-:W-:-:S10]  /*3c00*/  HFMA2.MMA R9, R8, 1, 1, R11 ;  /* 0x3c003c0008097835 */ /* 0x001fd4000000000b */
[----:B------:R-:W0:Y:S02]  /*3c10*/  ATOMS.CAST.SPIN R9, [R10+0x4], R8, R9 ;  /* 0x000004080a09738d */ /* 0x000e240001800009 */
[----:B0-----:R-:W-:-:S13]  /*3c20*/  ISETP.EQ.U32.AND P0, PT, R9, 0x1, PT ;  /* 0x000000010900780c */ /* 0x001fda0003f02070 */
[----:B------:R-:W-:Y:S05]  /*3c30*/  @!P0 BRA `(.L_x_514) ;  /* 0xfffffffc00ec8947 */ /* 0x000fea000383ffff */
[----:B------:R-:W-:Y:S05]  /*3c40*/  BRA `(.L_x_512) ;  /* 0x00000000000c7947 */ /* 0x000fea0003800000 */
.L_x_513:
[----:B------:R-:W0:Y:S02]  /*3c50*/  LD.E R0, desc[UR8][R12.64+0x4] ;  /* 0x000004080c007980 */ /* 0x000e24000c101900 */
[----:B0-----:R-:W-:-:S05]  /*3c60*/  IADD3 R9, R8, R0, RZ ;  /* 0x0000000008097210 */ /* 0x001fca0007ffe0ff */
[----:B------:R1:W-:Y:S02]  /*3c70*/  ST.E desc[UR8][R12.64+0x4], R9 ;  /* 0x000004090c007985 */ /* 0x0003e4000c101908 */
.L_x_512:
[----:B------:R-:W-:Y:S05]  /*3c80*/  BSYNC B0 ;  /* 0x0000000000007941 */ /* 0x000fea0003800000 */
.L_x_511:
        /* <DEDUP_REMOVED lines=10> */
.L_x_518:
[----:B------:R-:W0:Y:S02]  /*3d30*/  LDS R8, [R0] ;  /* 0x0000000000087984 */ /* 0x000e240000000800 */
[----:B0-----:R-:W-:-:S06]  /*3d40*/  HADD2 R9, R8, R7 ;  /* 0x0000000708097230 */ /* 0x001fcc0000000000 */
[----:B------:R-:W0:Y:S02]  /*3d50*/  ATOMS.CAST.SPIN R9, [R0], R8, R9 ;  /* 0x000000080009738d */ /* 0x000e240001800009 */
[----:B0-----:R-:W-:-:S13]  /*3d60*/  ISETP.EQ.U32.AND P0, PT, R9, 0x1, PT ;  /* 0x000000010900780c */ /* 0x001fda0003f02070 */
[----:B------:R-:W-:Y:S05]  /*3d70*/  @!P0 BRA `(.L_x_518) ;  /* 0xfffffffc00ec8947 */ /* 0x000fea000383ffff */
[----:B------:R-:W-:Y:S05]  /*3d80*/  BRA `(.L_x_516) ;  /* 0x00000000000c7947 */ /* 0x000fea0003800000 */
.L_x_517:
[----:B------:R-:W2:Y:S02]  /*3d90*/  LD.E R0, desc[UR8][R12.64] ;  /* 0x000000080c007980 */ /* 0x000ea4000c101900 */
[----:B--2---:R-:W-:-:S05]  /*3da0*/  IADD3 R7, R7, R0, RZ ;  /* 0x0000000007077210 */ /* 0x004fca0007ffe0ff */
[----:B------:R0:W-:Y:S02]  /*3db0*/  ST.E desc[UR8][R12.64], R7 ;  /* 0x000000070c007985 */ /* 0x0001e4000c101908 */
.L_x_516:
[----:B------:R-:W-:Y:S05]  /*3dc0*/  BSYNC B0 ;  /* 0x0000000000007941 */ /* 0x000fea0003800000 */
.L_x_515:
        /* <DEDUP_REMOVED lines=8> */
.L_x_522:
[----:B------:R-:W0:Y:S02]  /*3e50*/  LDS R6, [R8+0x4] ;  /* 0x0000040008067984 */ /* 0x000e240000000800 */
[----:B0-----:R-:W-:-:S10]  /*3e60*/  HFMA2.MMA R7, R6, 1, 1, R9 ;  /* 0x3c003c0006077835 */ /* 0x001fd40000000009 */
[----:B------:R-:W0:Y:S02]  /*3e70*/  ATOMS.CAST.SPIN R7, [R8+0x4], R6, R7 ;  /* 0x000004060807738d */ /* 0x000e240001800007 */
[----:B0-----:R-:W-:-:S13]  /*3e80*/  ISETP.EQ.U32.AND P0, PT, R7, 0x1, PT ;  /* 0x000000010700780c */ /* 0x001fda0003f02070 */
[----:B------:R-:W-:Y:S05]  /*3e90*/  @!P0 BRA `(.L_x_522) ;  /* 0xfffffffc00ec8947 */ /* 0x000fea000383ffff */
[----:B------:R-:W-:Y:S05]  /*3ea0*/  BRA `(.L_x_520) ;  /* 0x00000000000c7947 */ /* 0x000fea0003800000 */
.L_x_521:
[----:B------:R-:W0:Y:S02]  /*3eb0*/  LD.E R0, desc[UR8][R12.64+0x4] ;  /* 0x000004080c007980 */ /* 0x000e24000c101900 */
[----:B0-----:R-:W-:-:S05]  /*3ec0*/  IADD3 R7, R6, R0, RZ ;  /* 0x0000000006077210 */ /* 0x001fca0007ffe0ff */
[----:B------:R1:W-:Y:S02]  /*3ed0*/  ST.E desc[UR8][R12.64+0x4], R7 ;  /* 0x000004070c007985 */ /* 0x0003e4000c101908 */
.L_x_520:
[----:B------:R-:W-:Y:S05]  /*3ee0*/  BSYNC B0 ;  /* 0x0000000000007941 */ /* 0x000fea0003800000 */
.L_x_519:
        /* <DEDUP_REMOVED lines=10> */
.L_x_526:
[----:B------:R-:W0:Y:S02]  /*3f90*/  LDS R6, [R0] ;  /* 0x0000000000067984 */ /* 0x000e240000000800 */
[----:B0-----:R-:W-:-:S06]  /*3fa0*/  HADD2 R7, R6, R5 ;  /* 0x0000000506077230 */ /* 0x001fcc0000000000 */
[----:B------:R-:W0:Y:S02]  /*3fb0*/  ATOMS.CAST.SPIN R7, [R0], R6, R7 ;  /* 0x000000060007738d */ /* 0x000e240001800007 */
[----:B0-----:R-:W-:-:S13]  /*3fc0*/  ISETP.EQ.U32.AND P0, PT, R7, 0x1, PT ;  /* 0x000000010700780c */ /* 0x001fda0003f02070 */
[----:B------:R-:W-:Y:S05]  /*3fd0*/  @!P0 BRA `(.L_x_526) ;  /* 0xfffffffc00ec8947 */ /* 0x000fea000383ffff */
[----:B------:R-:W-:Y:S05]  /*3fe0*/  BRA `(.L_x_524) ;  /* 0x00000000000c7947 */ /* 0x000fea0003800000 */
.L_x_525:
[----:B------:R-:W2:Y:S02]  /*3ff0*/  LD.E R0, desc[UR8][R12.64] ;  /* 0x000000080c007980 */ /* 0x000ea4000c101900 */
[----:B--2---:R-:W-:-:S05]  /*4000*/  IADD3 R5, R5, R0, RZ ;  /* 0x0000000005057210 */ /* 0x004fca0007ffe0ff */
[----:B------:R0:W-:Y:S02]  /*4010*/  ST.E desc[UR8][R12.64], R5 ;  /* 0x000000050c007985 */ /* 0x0001e4000c101908 */
.L_x_524:
[----:B------:R-:W-:Y:S05]  /*4020*/  BSYNC B0 ;  /* 0x0000000000007941 */ /* 0x000fea0003800000 */
.L_x_523:
        /* <DEDUP_REMOVED lines=8> */
.L_x_530:
[----:B------:R-:W0:Y:S02]  /*40b0*/  LDS R4, [R6+0x4] ;  /* 0x0000040006047984 */ /* 0x000e240000000800 */
[----:B0-----:R-:W-:-:S10]  /*40c0*/  HFMA2.MMA R5, R4, 1, 1, R7 ;  /* 0x3c003c0004057835 */ /* 0x001fd40000000007 */
[----:B------:R-:W0:Y:S02]  /*40d0*/  ATOMS.CAST.SPIN R5, [R6+0x4], R4, R5 ;  /* 0x000004040605738d */ /* 0x000e240001800005 */
[----:B0-----:R-:W-:-:S13]  /*40e0*/  ISETP.EQ.U32.AND P0, PT, R5, 0x1, PT ;  /* 0x000000010500780c */ /* 0x001fda0003f02070 */
[----:B------:R-:W-:Y:S05]  /*40f0*/  @!P0 BRA `(.L_x_530) ;  /* 0xfffffffc00ec8947 */ /* 0x000fea000383ffff */
[----:B------:R-:W-:Y:S05]  /*4100*/  BRA `(.L_x_528) ;  /* 0x00000000000c7947 */ /* 0x000fea0003800000 */
.L_x_529:
[----:B------:R-:W0:Y:S02]  /*4110*/  LD.E R0, desc[UR8][R12.64+0x4] ;  /* 0x000004080c007980 */ /* 0x000e24000c101900 */
[----:B0-----:R-:W-:-:S05]  /*4120*/  IMAD.IADD R5, R4, 0x1, R0 ;  /* 0x0000000104057824 */ /* 0x001fca00078e0200 */
[----:B------:R1:W-:Y:S02]  /*4130*/  ST.E desc[UR8][R12.64+0x4], R5 ;  /* 0x000004050c007985 */ /* 0x0003e4000c101908 */
.L_x_528:
[----:B------:R-:W-:Y:S05]  /*4140*/  BSYNC B0 ;  /* 0x0000000000007941 */ /* 0x000fea0003800000 */
.L_x_527:
        /* <DEDUP_REMOVED lines=10> */
.L_x_534:
[----:B------:R-:W0:Y:S02]  /*41f0*/  LDS R4, [R0] ;  /* 0x0000000000047984 */ /* 0x000e240000000800 */
[----:B0-----:R-:W-:-:S06]  /*4200*/  HADD2 R5, R4, R3 ;  /* 0x0000000304057230 */ /* 0x001fcc0000000000 */
[----:B------:R-:W0:Y:S02]  /*4210*/  ATOMS.CAST.SPIN R5, [R0], R4, R5 ;  /* 0x000000040005738d */ /* 0x000e240001800005 */
[----:B0-----:R-:W-:-:S13]  /*4220*/  ISETP.EQ.U32.AND P0, PT, R5, 0x1, PT ;  /* 0x000000010500780c */ /* 0x001fda0003f02070 */
[----:B------:R-:W-:Y:S05]  /*4230*/  @!P0 BRA `(.L_x_534) ;  /* 0xfffffffc00ec8947 */ /* 0x000fea000383ffff */
[----:B------:R-:W-:Y:S05]  /*4240*/  BRA `(.L_x_532) ;  /* 0x00000000000c7947 */ /* 0x000fea0003800000 */
.L_x_533:
[----:B------:R-:W2:Y:S02]  /*4250*/  LD.E R0, desc[UR8][R12.64] ;  /* 0x000000080c007980 */ /* 0x000ea4000c101900 */
[----:B--2---:R-:W-:-:S05]  /*4260*/  IADD3 R3, R3, R0, RZ ;  /* 0x0000000003037210 */ /* 0x004fca0007ffe0ff */
[----:B------:R0:W-:Y:S02]  /*4270*/  ST.E desc[UR8][R12.64], R3 ;  /* 0x000000030c007985 */ /* 0x0001e4000c101908 */
.L_x_532:
[----:B------:R-:W-:Y:S05]  /*4280*/  BSYNC B0 ;  /* 0x0000000000007941 */ /* 0x000fea0003800000 */
.L_x_531:
[----:B------:R1:W-:Y:S02]  /*4290*/  ATOM.E.ADD.F16x2.RN.STRONG.GPU P0, RZ, desc[UR8][R12.64+0x4], R2 ;  /* 0x000004020cff79a2 */ /* 0x0003e4000810e1c8 */
[----:B-1----:R-:W-:Y:S05]  /*42a0*/  @P0 EXIT ;  /* 0x000000000000094d */ /* 0x002fea0003800000 */
[----:B------:R-:W1:Y:S02]  /*42b0*/  QSPC.E.S P0, RZ, [R12+0x4] ;  /* 0x000004000cff73aa */ /* 0x000e640000000500 */
[----:B-1----:R-:W-:Y:S05]  /*42c0*/  @!P0 BRA `(.L_x_535) ;  /* 0x0000000000248947 */ /* 0x002fea0003800000 */
[----:B------:R-:W-:-:S04]  /*42d0*/  MOV R4, R12 ;  /* 0x0000000c00047202 */ /* 0x000fc80000000f00 */
[----:B------:R-:W-:Y:S02]  /*42e0*/  MOV R4, R4 ;  /* 0x0000000400047202 */ /* 0x000fe40000000f00 */
[----:B------:R-:W-:-:S07]  /*42f0*/  MOV R5, R2 ;  /* 0x0000000200057202 */ /* 0x000fce0000000f00 */
.L_x_536:
[----:B------:R-:W0:Y:S02]  /*4300*/  LDS R2, [R4+0x4] ;  /* 0x0000040004027984 */ /* 0x000e240000000800 */
[----:B0-----:R-:W-:-:S10]  /*4310*/  HFMA2.MMA R3, R2, 1, 1, R5 ;  /* 0x3c003c0002037835 */ /* 0x001fd40000000005 */
[----:B------:R-:W0:Y:S02]  /*4320*/  ATOMS.CAST.SPIN R3, [R4+0x4], R2, R3 ;  /* 0x000004020403738d */ /* 0x000e240001800003 */
[----:B0-----:R-:W-:-:S13]  /*4330*/  ISETP.EQ.U32.AND P0, PT, R3, 0x1, PT ;  /* 0x000000010300780c */ /* 0x001fda0003f02070 */
[----:B------:R-:W-:Y:S05]  /*4340*/  @!P0 BRA `(.L_x_536) ;  /* 0xfffffffc00ec8947 */ /* 0x000fea000383ffff */
[----:B------:R-:W-:Y:S05]  /*4350*/  EXIT ;  /* 0x000000000000794d */ /* 0x000fea0003800000 */
.L_x_535:
[----:B------:R-:W0:Y:S02]  /*4360*/  LD.E R0, desc[UR8][R12.64+0x4] ;  /* 0x000004080c007980 */ /* 0x000e24000c101900 */
[----:B0-----:R-:W-:-:S05]  /*4370*/  IADD3 R3, R2, R0, RZ ;  /* 0x0000000002037210 */ /* 0x001fca0007ffe0ff */
[----:B------:R-:W-:Y:S01]  /*4380*/  ST.E desc[UR8][R12.64+0x4], R3 ;  /* 0x000004030c007985 */ /* 0x000fe2000c101908 */
[----:B------:R-:W-:Y:S05]  /*4390*/  EXIT ;  /* 0x000000000000794d */ /* 0x000fea0003800000 */
.L_x_537:
        /* <DEDUP_REMOVED lines=14> */
.L_x_3667:


//--------------------- .text._Z23gemm_half_q_half_kernelILi4ELi6ELb1ELb0ELi64EEvPK6__halfPKjS4_S2_PS0_iiiiPKtS7_iiiiiibS2_i --------------------------
	.section	.text._Z23gemm_half_q_half_kernelILi4ELi6ELb1ELb0ELi64EEvPK6__halfPKjS4_S2_PS0_iiiiPKtS7_iiiiiibS2_i,"ax",@progbits
	.align	128
        .global         _Z23gemm_half_q_half_kernelILi4ELi6ELb1ELb0ELi64EEvPK6__halfPKjS4_S2_PS0_iiiiPKtS7_iiiiiibS2_i
        .type           _Z23gemm_half_q_half_kernelILi4ELi6ELb1ELb0ELi64EEvPK6__halfPKjS4_S2_PS0_iiiiPKtS7_iiiiiibS2_i,@function
        .size           _Z23gemm_half_q_half_kernelILi4ELi6ELb1ELb0ELi64EEvPK6__halfPKjS4_S2_PS0_iiiiPKtS7_iiiiiibS2_i,(.L_x_3668 - _Z23gemm_half_q_half_kernelILi4ELi6ELb1ELb0ELi64EEvPK6__halfPKjS4_S2_PS0_iiiiPKtS7_iiiiiibS2_i)
        .other          _Z23gemm_half_q_half_kernelILi4ELi6ELb1ELb0ELi64EEvPK6__halfPKjS4_S2_PS0_iiiiPKtS7_iiiiiibS2_i,@"STO_CUDA_ENTRY STV_DEFAULT"
_Z23gemm_half_q_half_kernelILi4ELi6ELb1ELb0ELi64EEvPK6__halfPKjS4_S2_PS0_iiiiPKtS7_iiiiiibS2_i:
.text._Z23gemm_half_q_half_kernelILi4ELi6ELb1ELb0ELi64EEvPK6__halfPKjS4_S2_PS0_iiiiPKtS7_iiiiiibS2_i:
        /* <DEDUP_REMOVED lines=49> */
.L_x_538:
        /* <DEDUP_REMOVED lines=25> */
[----:B------:R-:W-:-:S04]  /*04a0*/  LEA R4, P0, R0, UR10, 0x1 ;  /* 0x0000000a00047c11 */ /* 0x000fc8000f8008ff */
[----:B------:R-:W-:Y:S02]  /*04b0*/  LEA.HI.X R5, R0, UR11, R3, 0x1, P0 ;  /* 0x0000000b00057c11 */ /* 0x000fe400080f0c03 */
[----:B------:R-:W-:Y:S02]  /*04c0*/  LEA R0, R13, UR5, 0x1 ;  /* 0x000000050d007c11 */ /* 0x000fe4000f8e08ff */
[----:B------:R-:W-:Y:S01]  /*04d0*/  PLOP3.LUT P0, PT, PT, PT, PT, 0x80, 0x0 ;  /* 0x000000000000781c */ /* 0x000fe20003f0f070 */
[----:B------:R-:W-:-:S12]  /*04e0*/  @!P2 BRA `(.L_x_542) ;  /* 0x000000000048a947 */ /* 0x000fd80003800000 */
[----:B------:R-:W-:Y:S02]  /*04f0*/  PLOP3.LUT P0, PT, PT, PT, PT, 0x8, 0x0 ;  /* 0x000000000000781c */ /* 0x000fe40003f0e170 */
[----:B------:R-:W-:-:S11]  /*0500*/  IADD3 R17, R95, -0x3, RZ ;  /* 0xfffffffd5f117810 */ /* 0x000fd60007ffe0ff */
.L_x_543:
        /* <DEDUP_REMOVED lines=16> */
.L_x_542:
        /* <DEDUP_REMOVED lines=16> */
.L_x_541:
        /* <DEDUP_REMOVED lines=17> */
.L_x_545:
        /* <DEDUP_REMOVED lines=16> */
.L_x_544:
        /* <DEDUP_REMOVED lines=14> */
.L_x_540:
[----:B------:R-:W-:Y:S05]  /*0a00*/  BSYNC B0 ;  /* 0x0000000000007941 */ /* 0x000fea0003800000 */
.L_x_539:
        /* <DEDUP_REMOVED lines=13> */
[----:B------:R-:W-:-:S04]  /*0ae0*/  PLOP3.LUT P0, PT, PT, PT, PT, 0x80, 0x0 ;  /* 0x000000000000781c */ /* 0x000fc80003f0f070 */
[----:B------:R-:W-:-:S04]  /*0af0*/  LEA R0, R0, UR4, 0x2 ;  /* 0x0000000400007c11 */ /* 0x000fc8000f8e10ff */
[----:B------:R-:W-:Y:S01]  /*0b00*/  LEA R3, R13, R0, 0x2 ;  /* 0x000000000d037211 */ /* 0x000fe200078e10ff */
[----:B------:R-:W-:-:S04]  /*0b10*/  HFMA2.MMA R0, -RZ, RZ, 0, 0 ;  /* 0x00000000ff007435 */ /* 0x000fc800000001ff */
[----:B0-----:R-:W-:Y:S01]  /*0b20*/  IMAD.WIDE R4, R3, 0x2, R4 ;  /* 0x0000000203047825 */ /* 0x001fe200078e0204 */
[----:B------:R-:W-:Y:S06]  /*0b30*/  @!P2 BRA `(.L_x_547) ;  /* 0x000000000034a947 */ /* 0x000fec0003800000 */
[----:B------:R-:W-:Y:S02]  /*0b40*/  PLOP3.LUT P0, PT, PT, PT, PT, 0x8, 0x0 ;  /* 0x000000000000781c */ /* 0x000fe40003f0e170 */
[----:B------:R-:W-:-:S11]  /*0b50*/  IADD3 R3, R95, -0x3, RZ ;  /* 0xfffffffd5f037810 */ /* 0x000fd60007ffe0ff */
.L_x_548:
        /* <DEDUP_REMOVED lines=11> */
.L_x_547:
[----:B------:R-:W-:-:S04]  /*0c10*/  IADD3 R3, R95, -R0, RZ ;  /* 0x800000005f037210 */ /* 0x000fc80007ffe0ff */
[----:B------:R-:W-:-:S13]  /*0c20*/  ISETP.GT.AND P2, PT, R3, 0x1, PT ;  /* 0x000000010300780c */ /* 0x000fda0003f44270 */
[----:B------:R-:W-:Y:S01]  /*0c30*/  @P2 PLOP3.LUT P0, PT, PT, PT, PT, 0x8, 0x0 ;  /* 0x000000000000281c */ /* 0x000fe20003f0e170 */
[C---:B-1----:R-:W-:Y:S01]  /*0c40*/  @P2 IMAD.WIDE R6, R85.reuse, 0x2, R4 ;  /* 0x0000000255062825 */ /* 0x042fe200078e0204 */
[----:B------:R-:W-:Y:S01]  /*0c50*/  @P2 IADD3 R0, R0, 0x2, RZ ;  /* 0x0000000200002810 */ /* 0x000fe20007ffe0ff */
[----:B------:R0:W-:Y:S03]  /*0c60*/  @P2 STG.E.64 desc[UR8][R4.64], RZ ;  /* 0x000000ff04002986 */ /* 0x0001e6000c101b08 */
[----:B------:R-:W-:Y:S01]  /*0c70*/  ISETP.LT.OR P0, PT, R0, R95, P0 ;  /* 0x0000005f0000720c */ /* 0x000fe20000701670 */
[----:B------:R1:W-:Y:S01]  /*0c80*/  @P2 STG.E.64 desc[UR8][R6.64], RZ ;  /* 0x000000ff06002986 */ /* 0x0003e2000c101b08 */
[----:B0-----:R-:W-:-:S11]  /*0c90*/  @P2 IMAD.WIDE R4, R85, 0x2, R6 ;  /* 0x0000000255042825 */ /* 0x001fd600078e0206 */
[----:B------:R1:W-:Y:S02]  /*0ca0*/  @P0 STG.E.64 desc[UR8][R4.64], RZ ;  /* 0x000000ff04000986 */ /* 0x0003e4000c101b08 */
.L_x_546:
[----:B------:R-:W0:Y:S01]  /*0cb0*/  LDC.64 R10, c[0x0][0x248] ;  /* 0x00009200ff0a7b82 */ /* 0x000e220000000a00 */
[----:B-1----:R-:W-:-:S05]  /*0cc0*/  SHF.L.U32 R5, R86, 0x7, RZ ;  /* 0x0000000756057819 */ /* 0x002fca00000006ff */
[----:B0-----:R-:W-:-:S05]  /*0cd0*/  IMAD.WIDE R4, R5, 0x2, R10 ;  /* 0x0000000205047825 */ /* 0x001fca00078e020a */
[----:B------:R0:W5:Y:S01]  /*0ce0*/  LDG.E.U16.CONSTANT R87, desc[UR8][R4.64+0x2] ;  /* 0x0000020804577981 */ /* 0x000162000c1e9500 */
[----:B------:R-:W-:Y:S01]  /*0cf0*/  BAR.SYNC.DEFER_BLOCKING 0x0 ;  /* 0x0000000000007b1d */ /* 0x000fe20000010000 */
[----:B------:R-:W-:-:S13]  /*0d00*/  ISETP.GE.AND P0, PT, R94, R93, PT ;  /* 0x0000005d5e00720c */ /* 0x000fda0003f06270 */
[----:B0-----:R-:W-:Y:S05]  /*0d10*/  @P0 BRA `(.L_x_549) ;  /* 0x0000000000d00947 */ /* 0x001fea0003800000 */
[----:B------:R0:W5:Y:S01]  /*0d20*/  LDG.E.U16.CONSTANT R0, desc[UR8][R4.64] ;  /* 0x0000000804007981 */ /* 0x000162000c1e9500 */
[----:B------:R-:W-:Y:S02]  /*0d30*/  SHF.R.S32.HI R7, RZ, 0x1f, R2 ;  /* 0x0000001fff077819 */ /* 0x000fe40000011402 */
[----:B------:R-:W-:Y:S02]  /*0d40*/  SHF.L.U32 R3, R2, 0x2, RZ ;  /* 0x0000000202037819 */ /* 0x000fe400000006ff */
[----:B------:R-:W-:Y:S02]  /*0d50*/  LEA.HI R7, R7, R2, RZ, 0x3 ;  /* 0x0000000207077211 */ /* 0x000fe400078f18ff */
[----:B------:R-:W-:Y:S02]  /*0d60*/  MOV R13, RZ ;  /* 0x000000ff000d7202 */ /* 0x000fe40000000f00 */
[----:B------:R-:W-:Y:S02]  /*0d70*/  MOV R14, R94 ;  /* 0x0000005e000e7202 */ /* 0x000fe40000000f00 */
[----:B------:R-:W-:-:S02]  /*0d80*/  LOP3.LUT R3, R3, 0x10, RZ, 0xc0, !PT ;  /* 0x0000001003037812 */ /* 0x000fc400078ec0ff */
[----:B0-----:R-:W-:-:S07]  /*0d90*/  SHF.R.S32.HI R12, RZ, 0x3, R7 ;  /* 0x00000003ff0c7819 */ /* 0x001fce0000011407 */
.L_x_550:
        /* <DEDUP_REMOVED lines=44> */
.L_x_549:
        /* <DEDUP_REMOVED lines=24> */
.L_x_551:
        /* <DEDUP_REMOVED lines=8> */
.L_x_552:
        /* <DEDUP_REMOVED lines=10> */
.L_x_553:
        /* <DEDUP_REMOVED lines=8> */
.L_x_554:
        /* <DEDUP_REMOVED lines=10> */
.L_x_555:
        /* <DEDUP_REMOVED lines=31> */
.L_x_561:
[----:B------:R-:W-:Y:S01]  /*1610*/  ISETP.NE.AND P0, PT, R94, R87, PT ;  /* 0x000000575e00720c */ /* 0x000fe20003f05270 */
[----:B------:R-:W0:-:S12]  /*1620*/  LDC R85, c[0x0][0x23c] ;  /* 0x00008f00ff557b82 */ /* 0x000e180000000800 */
[----:B------:R-:W1:Y:S01]  /*1630*/  @!P0 LDC.64 R12, c[0x0][0x248] ;  /* 0x00009200ff0c8b82 */ /* 0x000e620000000a00 */
[----:B------:R-:W-:Y:S02]  /*1640*/  @!P0 IADD3 R88, R88, 0x1, RZ ;  /* 0x0000000158588810 */ /* 0x000fe40007ffe0ff */
[----:B------:R-:W-:Y:S02]  /*1650*/  @!P0 SHF.L.U32 R15, R94, 0x1, RZ ;  /* 0x000000015e0f8819 */ /* 0x000fe400000006ff */
        /* <DEDUP_REMOVED lines=323> */
.L_x_558:
        /* <DEDUP_REMOVED lines=81> */
.L_x_559:
        /* <DEDUP_REMOVED lines=83> */
.L_x_560:
        /* <DEDUP_REMOVED lines=77> */
.L_x_557:
[----:B------:R-:W-:Y:S01]  /*39a0*/  LEA R0, R86, 0x40, 0x6 ;  /* 0x0000004056007811 */ /* 0x000fe200078e30ff */
[----:B------:R-:W-:Y:S01]  /*39b0*/  IMAD.WIDE R10, R85, 0x4, R98 ;  /* 0x00000004550a7825 */ /* 0x000fe200078e0262 */
[----:B------:R-:W-:Y:S01]  /*39c0*/  IADD3 R94, R94, 0x20, RZ ;  /* 0x000000205e5e7810 */ /* 0x000fe20007ffe0ff */
[----:B------:R-:W-:Y:S01]  /*39d0*/  UIADD3 UR4, UR4, 0x40, URZ ;  /* 0x0000004004047890 */ /* 0x000fe2000fffe03f */
[----:B------:R-:W-:Y:S02]  /*39e0*/  VIMNMX R13, R0, UR6, PT ;  /* 0x00000006000d7c48 */ /* 0x000fe4000bfe0100 */
[C---:B------:R-:W-:Y:S02]  /*39f0*/  ISETP.GE.AND P0, PT, R94.reuse, UR5, PT ;  /* 0x000000055e007c0c */ /* 0x040fe4000bf06270 */
[----:B------:R-:W-:Y:S02]  /*3a00*/  ISETP.LT.AND P2, PT, R94, R13, PT ;  /* 0x0000000d5e00720c */ /* 0x000fe40003f41270 */
[----:B------:R-:W-:-:S11]  /*3a10*/  MOV R0, R10 ;  /* 0x0000000a00007202 */ /* 0x000fd60000000f00 */
[----:B------:R-:W-:Y:S05]  /*3a20*/  @!P0 BRA P2, `(.L_x_561) ;  /* 0xffffffd800f88947 */ /* 0x000fea000103ffff */
.L_x_556:
[----:B------:R-:W-:Y:S01]  /*3a30*/  ISETP.GE.AND P0, PT, R94, R93, PT ;  /* 0x0000005d5e00720c */ /* 0x000fe20003f06270 */
[----:B------:R-:W-:-:S03]  /*3a40*/  ULDC UR5, c[0x0][0x26c] ;  /* 0x00009b0000057ab9 */ /* 0x000fc60000000800 */
        /* <DEDUP_REMOVED lines=9> */
.L_x_567:
        /* <DEDUP_REMOVED lines=167> */
.L_x_564:
        /* <DEDUP_REMOVED lines=47> */
.L_x_565:
        /* <DEDUP_REMOVED lines=46> */
.L_x_566:
        /* <DEDUP_REMOVED lines=44> */
.L_x_563:
[----:B------:R-:W-:Y:S01]  /*4de0*/  IADD3 R94, R94, 0x10, RZ ;  /* 0x000000105e5e7810 */ /* 0x000fe20007ffe0ff */
[----:B------:R-:W-:Y:S01]  /*4df0*/  UIADD3 UR4, UR4, 0x20, URZ ;  /* 0x0000002004047890 */ /* 0x000fe2000fffe03f */
[----:B------:R-:W-:Y:S02]  /*4e00*/  IADD3 R0, P3, R0, R21, RZ ;  /* 0x0000001500007210 */ /* 0x000fe40007f7e0ff */
[C---:B------:R-:W-:Y:S02]  /*4e10*/  ISETP.GE.AND P2, PT, R94.reuse, UR5, PT ;  /* 0x000000055e007c0c */ /* 0x040fe4000bf46270 */
[----:B------:R-:W-:Y:S02]  /*4e20*/  ISETP.LT.AND P4, PT, R94, R93, PT ;  /* 0x0000005d5e00720c */ /* 0x000fe40003f81270 */
[----:B------:R-:W-:-:S11]  /*4e30*/  IADD3.X R11, R11, R10, RZ, P3, !PT ;  /* 0x0000000a0b0b7210 */ /* 0x000fd60001ffe4ff */
[----:B------:R-:W-:Y:S05]  /*4e40*/  @!P2 BRA P4, `(.L_x_567) ;  /* 0xffffffec0024a947 */ /* 0x000fea000203ffff */
.L_x_562:
        /* <DEDUP_REMOVED lines=18> */
.L_x_571:
[----:B------:R-:W0:Y:S02]  /*4f70*/  LDS R14, [R12] ;  /* 0x000000000c0e7984 */ /* 0x000e240000000800 */
[----:B0-----:R-:W-:-:S06]  /*4f80*/  HADD2 R15, R14, R9 ;  /* 0x000000090e0f7230 */ /* 0x001fcc0000000000 */
[----:B------:R-:W0:Y:S02]  /*4f90*/  ATOMS.CAST.SPIN R15, [R12], R14, R15 ;  /* 0x0000000e0c0f738d */ /* 0x000e24000180000f */
[----:B0-----:R-:W-:-:S13]  /*4fa0*/  ISETP.EQ.U32.AND P0, PT, R15, 0x1, PT ;  /* 0x000000010f00780c */ /* 0x001fda0003f02070 */
[----:B------:R-:W-:Y:S05]  /*4fb0*/  @!P0 BRA `(.L_x_571) ;  /* 0xfffffffc00ec8947 */ /* 0x000fea000383ffff */
[----:B------:R-:W-:Y:S05]  /*4fc0*/  BRA `(.L_x_569) ;  /* 0x00000000000c7947 */ /* 0x000fea0003800000 */
.L_x_570:
[----:B------:R-:W2:Y:S02]  /*4fd0*/  LD.E R0, desc[UR8][R10.64] ;  /* 0x000000080a007980 */ /* 0x000ea4000c101900 */
[----:B--2---:R-:W-:-:S05]  /*4fe0*/  IADD3 R9, R9, R0, RZ ;  /* 0x0000000009097210 */ /* 0x004fca0007ffe0ff */
[----:B------:R0:W-:Y:S02]  /*4ff0*/  ST.E desc[UR8][R10.64], R9 ;  /* 0x000000090a007985 */ /* 0x0001e4000c101908 */
.L_x_569:
[----:B------:R-:W-:Y:S05]  /*5000*/  BSYNC B0 ;  /* 0x0000000000007941 */ /* 0x000fea0003800000 */
.L_x_568:
        /* <DEDUP_REMOVED lines=8> */
.L_x_575:
[----:B------:R-:W0:Y:S02]  /*5090*/  LDS R8, [R12+0x4] ;  /* 0x000004000c087984 */ /* 0x000e240000000800 */
[----:B0-----:R-:W-:-:S10]  /*50a0*/  HFMA2.MMA R9, R8, 1, 1, R13 ;  /* 0x3c003c0008097835 */ /* 0x001fd4000000000d */
[----:B------:R-:W0:Y:S02]  /*50b0*/  ATOMS.CAST.SPIN R9, [R12+0x4], R8, R9 ;  /* 0x000004080c09738d */ /* 0x000e240001800009 */
[----:B0-----:R-:W-:-:S13]  /*50c0*/  ISETP.EQ.U32.AND P0, PT, R9, 0x1, PT ;  /* 0x000000010900780c */ /* 0x001fda0003f02070 */
[----:B------:R-:W-:Y:S05]  /*50d0*/  @!P0 BRA `(.L_x_575) ;  /* 0xfffffffc00ec8947 */ /* 0x000fea000383ffff */
[----:B------:R-:W-:Y:S05]  /*50e0*/  BRA `(.L_x_573) ;  /* 0x00000000000c7947 */ /* 0x000fea0003800000 */
.L_x_574:
[----:B------:R-:W0:Y:S02]  /*50f0*/  LD.E R0, desc[UR8][R10.64+0x4] ;  /* 0x000004080a007980 */ /* 0x000e24000c101900 */
[----:B0-----:R-:W-:-:S05]  /*5100*/  IADD3 R9, R8, R0, RZ ;  /* 0x0000000008097210 */ /* 0x001fca0007ffe0ff */
[----:B------:R1:W-:Y:S02]  /*5110*/  ST.E desc[UR8][R10.64+0x4], R9 ;  /* 0x000004090a007985 */ /* 0x0003e4000c101908 */
.L_x_573:
[----:B------:R-:W-:Y:S05]  /*5120*/  BSYNC B0 ;  /* 0x0000000000007941 */ /* 0x000fea0003800000 */
.L_x_572:
        /* <DEDUP_REMOVED lines=10> */
.L_x_579:
[----:B------:R-:W0:Y:S02]  /*51d0*/  LDS R12, [R8] ;  /* 0x00000000080c7984 */ /* 0x000e240000000800 */
[----:B0-----:R-:W-:-:S06]  /*51e0*/  HADD2 R13, R12, R7 ;  /* 0x000000070c0d7230 */ /* 0x001fcc0000000000 */
[----:B------:R-:W0:Y:S02]  /*51f0*/  ATOMS.CAST.SPIN R13, [R8], R12, R13 ;  /* 0x0000000c080d738d */ /* 0x000e24000180000d */
[----:B0-----:R-:W-:-:S13]  /*5200*/  ISETP.EQ.U32.AND P0, PT, R13, 0x1, PT ;  /* 0x000000010d00780c */ /* 0x001fda0003f02070 */
[----:B------:R-:W-:Y:S05]  /*5210*/  @!P0 BRA `(.L_x_579) ;  /* 0xfffffffc00ec8947 */ /* 0x000fea000383ffff */
[----:B------:R-:W-:Y:S05]  /*5220*/  BRA `(.L_x_577) ;  /* 0x00000000000c7947 */ /* 0x000fea0003800000 */
.L_x_578:
[----:B------:R-:W2:Y:S02]  /*5230*/  LD.E R0, desc[UR8][R10.64] ;  /* 0x000000080a007980 */ /* 0x000ea4000c101900 */
[----:B--2---:R-:W-:-:S05]  /*5240*/  IADD3 R7, R7, R0, RZ ;  /* 0x0000000007077210 */ /* 0x004fca0007ffe0ff */
[----:B------:R0:W-:Y:S02]  /*5250*/  ST.E desc[UR8][R10.64], R7 ;  /* 0x000000070a007985 */ /* 0x0001e4000c101908 */
.L_x_577:
[----:B------:R-:W-:Y:S05]  /*5260*/  BSYNC B0 ;  /* 0x0000000000007941 */ /* 0x000fea0003800000 */
.L_x_576:
        /* <DEDUP_REMOVED lines=8> */
.L_x_583:
[----:B------:R-:W0:Y:S02]  /*52f0*/  LDS R6, [R8+0x4] ;  /* 0x0000040008067984 */ /* 0x000e240000000800 */
[----:B0-----:R-:W-:-:S10]  /*5300*/  HFMA2.MMA R7, R6, 1, 1, R9 ;  /* 0x3c003c0006077835 */ /* 0x001fd40000000009 */
[----:B------:R-:W0:Y:S02]  /*5310*/  ATOMS.CAST.SPIN R7, [R8+0x4], R6, R7 ;  /* 0x000004060807738d */ /* 0x000e240001800007 */
[----:B0-----:R-:W-:-:S13]  /*5320*/  ISETP.EQ.U32.AND P0, PT, R7, 0x1, PT ;  /* 0x000000010700780c */ /* 0x001fda0003f02070 */
[----:B------:R-:W-:Y:S05]  /*5330*/  @!P0 BRA `(.L_x_583) ;  /* 0xfffffffc00ec8947 */ /* 0x000fea000383ffff */
[----:B------:R-:W-:Y:S05]  /*5340*/  BRA `(.L_x_581) ;  /* 0x00000000000c7947 */ /* 0x000fea0003800000 */
.L_x_582:
[----:B------:R-:W0:Y:S02]  /*5350*/  LD.E R0, desc[UR8][R10.64+0x4] ;  /* 0x000004080a007980 */ /* 0x000e24000c101900 */
[----:B0-----:R-:W-:-:S05]  /*5360*/  IADD3 R7, R6, R0, RZ ;  /* 0x0000000006077210 */ /* 0x001fca0007ffe0ff */
[----:B------:R1:W-:Y:S02]  /*5370*/  ST.E desc[UR8][R10.64+0x4], R7 ;  /* 0x000004070a007985 */ /* 0x0003e4000c101908 */
.L_x_581:
[----:B------:R-:W-:Y:S05]  /*5380*/  BSYNC B0 ;  /* 0x0000000000007941 */ /* 0x000fea0003800000 */
.L_x_580:
        /* <DEDUP_REMOVED lines=10> */
.L_x_587:
[----:B------:R-:W0:Y:S02]  /*5430*/  LDS R8, [R6] ;  /* 0x0000000006087984 */ /* 0x000e240000000800 */
[----:B0-----:R-:W-:-:S06]  /*5440*/  HADD2 R9, R8, R5 ;  /* 0x0000000508097230 */ /* 0x001fcc0000000000 */
[----:B------:R-:W0:Y:S02]  /*5450*/  ATOMS.CAST.SPIN R9, [R6], R8, R9 ;  /* 0x000000080609738d */ /* 0x000e240001800009 */
[----:B0-----:R-:W-:-:S13]  /*5460*/  ISETP.EQ.U32.AND P0, PT, R9, 0x1, PT ;  /* 0x000000010900780c */ /* 0x001fda0003f02070 */
[----:B------:R-:W-:Y:S05]  /*5470*/  @!P0 BRA `(.L_x_587) ;  /* 0xfffffffc00ec8947 */ /* 0x000fea000383ffff */
[----:B------:R-:W-:Y:S05]  /*5480*/  BRA `(.L_x_585) ;  /* 0x00000000000c7947 */ /* 0x000fea0003800000 */
.L_x_586:
[----:B------:R-:W2:Y:S02]  /*5490*/  LD.E R0, desc[UR8][R10.64] ;  /* 0x000000080a007980 */ /* 0x000ea4000c101900 */
[----:B--2---:R-:W-:-:S05]  /*54a0*/  IADD3 R5, R5, R0, RZ ;  /* 0x0000000005057210 */ /* 0x004fca0007ffe0ff */
[----:B------:R0:W-:Y:S02]  /*54b0*/  ST.E desc[UR8][R10.64], R5 ;  /* 0x000000050a007985 */ /* 0x0001e4000c101908 */
.L_x_585:
[----:B------:R-:W-:Y:S05]  /*54c0*/  BSYNC B0 ;  /* 0x0000000000007941 */ /* 0x000fea0003800000 */
.L_x_584:
        /* <DEDUP_REMOVED lines=8> */
.L_x_591:
[----:B------:R-:W0:Y:S02]  /*5550*/  LDS R4, [R6+0x4] ;  /* 0x0000040006047984 */ /* 0x000e240000000800 */
[----:B0-----:R-:W-:-:S10]  /*5560*/  HFMA2.MMA R5, R4, 1, 1, R7 ;  /* 0x3c003c0004057835 */ /* 0x001fd40000000007 */
[----:B------:R-:W0:Y:S02]  /*5570*/  ATOMS.CAST.SPIN R5, [R6+0x4], R4, R5 ;  /* 0x000004040605738d */ /* 0x000e240001800005 */
[----:B0-----:R-:W-:-:S13]  /*5580*/  ISETP.EQ.U32.AND P0, PT, R5, 0x1, PT ;  /* 0x000000010500780c */ /* 0x001fda0003f02070 */
[----:B------:R-:W-:Y:S05]  /*5590*/  @!P0 BRA `(.L_x_591) ;  /* 0xfffffffc00ec8947 */ /* 0x000fea000383ffff */
[----:B------:R-:W-:Y:S05]  /*55a0*/  BRA `(.L_x_589) ;  /* 0x00000000000c7947 */ /* 0x000fea0003800000 */
.L_x_590:
[----:B------:R-:W0:Y:S02]  /*55b0*/  LD.E R0, desc[UR8][R10.64+0x4] ;  /* 0x000004080a007980 */ /* 0x000e24000c101900 */
[----:B0-----:R-:W-:-:S05]  /*55c0*/  IADD3 R5, R4, R0, RZ ;  /* 0x0000000004057210 */ /* 0x001fca0007ffe0ff */
[----:B------:R1:W-:Y:S02]  /*55d0*/  ST.E desc[UR8][R10.64+0x4], R5 ;  /* 0x000004050a007985 */ /* 0x0003e4000c101908 */
.L_x_589:
[----:B------:R-:W-:Y:S05]  /*55e0*/  BSYNC B0 ;  /* 0x0000000000007941 */ /* 0x000fea0003800000 */
.L_x_588:
        /* <DEDUP_REMOVED lines=10> */
.L_x_595:
[----:B------:R-:W0:Y:S02]  /*5690*/  LDS R6, [R4] ;  /* 0x0000000004067984 */ /* 0x000e240000000800 */
[----:B0-----:R-:W-:-:S06]  /*56a0*/  HADD2 R7, R6, R3 ;  /* 0x0000000306077230 */ /* 0x001fcc0000000000 */
[----:B------:R-:W0:Y:S02]  /*56b0*/  ATOMS.CAST.SPIN R7, [R4], R6, R7 ;  /* 0x000000060407738d */ /* 0x000e240001800007 */
[----:B0-----:R-:W-:-:S13]  /*56c0*/  ISETP.EQ.U32.AND P0, PT, R7, 0x1, PT ;  /* 0x000000010700780c */ /* 0x001fda0003f02070 */
[----:B------:R-:W-:Y:S05]  /*56d0*/  @!P0 BRA `(.L_x_595) ;  /* 0xfffffffc00ec8947 */ /* 0x000fea000383ffff */
[----:B------:R-:W-:Y:S05]  /*56e0*/  BRA `(.L_x_593) ;  /* 0x00000000000c7947 */ /* 0x000fea0003800000 */
.L_x_594:
[----:B------:R-:W2:Y:S02]  /*56f0*/  LD.E R0, desc[UR8][R10.64] ;  /* 0x000000080a007980 */ /* 0x000ea4000c101900 */
[----:B--2---:R-:W-:-:S05]  /*5700*/  IADD3 R3, R3, R0, RZ ;  /* 0x0000000003037210 */ /* 0x004fca0007ffe0ff */
[----:B------:R0:W-:Y:S02]  /*5710*/  ST.E desc[UR8][R10.64], R3 ;  /* 0x000000030a007985 */ /* 0x0001e4000c101908 */
.L_x_593:
[----:B------:R-:W-:Y:S05]  /*5720*/  BSYNC B0 ;  /* 0x0000000000007941 */ /* 0x000fea0003800000 */
.L_x_592:
[----:B------:R1:W-:Y:S02]  /*5730*/  ATOM.E.ADD.F16x2.RN.STRONG.GPU P0, RZ, desc[UR8][R10.64+0x4], R2 ;  /* 0x000004020aff79a2 */ /* 0x0003e4000810e1c8 */
[----:B-1----:R-:W-:Y:S05]  /*5740*/  @P0 EXIT ;  /* 0x000000000000094d */ /* 0x002fea0003800000 */
[----:B------:R-:W1:Y:S02]  /*5750*/  QSPC.E.S P0, RZ, [R10+0x4] ;  /* 0x000004000aff73aa */ /* 0x000e640000000500 */
[----:B-1----:R-:W-:Y:S05]  /*5760*/  @!P0 BRA `(.L_x_596) ;  /* 0x0000000000208947 */ /* 0x002fea0003800000 */
[----:B0-----:R-:W-:Y:S02]  /*5770*/  MOV R10, R10 ;  /* 0x0000000a000a7202 */ /* 0x001fe40000000f00 */
[----:B------:R-:W-:-:S07]  /*5780*/  MOV R5, R2 ;  /* 0x0000000200057202 */ /* 0x000fce0000000f00 */
.L_x_597:
[----:B------:R-:W0:Y:S02]  /*5790*/  LDS R2, [R10+0x4] ;  /* 0x000004000a027984 */ /* 0x000e240000000800 */
[----:B0-----:R-:W-:-:S10]  /*57a0*/  HFMA2.MMA R3, R2, 1, 1, R5 ;  /* 0x3c003c0002037835 */ /* 0x001fd40000000005 */
[----:B------:R-:W0:Y:S02]  /*57b0*/  ATOMS.CAST.SPIN R3, [R10+0x4], R2, R3 ;  /* 0x000004020a03738d */ /* 0x000e240001800003 */
[----:B0-----:R-:W-:-:S13]  /*57c0*/  ISETP.EQ.U32.AND P0, PT, R3, 0x1, PT ;  /* 0x000000010300780c */ /* 0x001fda0003f02070 */
[----:B------:R-:W-:Y:S05]  /*57d0*/  @!P0 BRA `(.L_x_597) ;  /* 0xfffffffc00ec8947 */ /* 0x000fea000383ffff */
[----:B------:R-:W-:Y:S05]  /*57e0*/  EXIT ;  /* 0x000000000000794d */ /* 0x000fea0003800000 */
.L_x_596:
[----:B------:R-:W0:Y:S02]  /*57f0*/  LD.E R0, desc[UR8][R10.64+0x4] ;  /* 0x000004080a007980 */ /* 0x000e24000c101900 */
[----:B0-----:R-:W-:-:S05]  /*5800*/  IADD3 R3, R2, R0, RZ ;  /* 0x0000000002037210 */ /* 0x001fca0007ffe0ff */
[----:B------:R-:W-:Y:S01]  /*5810*/  ST.E desc[UR8][R10.64+0x4], R3 ;  /* 0x000004030a007985 */ /* 0x000fe2000c101908 */
[----:B------:R-:W-:Y:S05]  /*5820*/  EXIT ;  /* 0x000000000000794d */ /* 0x000fea0003800000 */
.L_x_598:
        /* <DEDUP_REMOVED lines=13> */
.L_x_3668:


//--------------------- .text._Z23gemm_half_q_half_kernelILi4ELi2ELb1ELb0ELi64EEvPK6__halfPKjS4_S2_PS0_iiiiPKtS7_iiiiiibS2_i --------------------------
	.section	.text._Z23gemm_half_q_half_kernelILi4ELi2ELb1ELb0ELi64EEvPK6__halfPKjS4_S2_PS0_iiiiPKtS7_iiiiiibS2_i,"ax",@progbits
	.align	128
        .global         _Z23gemm_half_q_half_kernelILi4ELi2ELb1ELb0ELi64EEvPK6__halfPKjS4_S2_PS0_iiiiPKtS7_iiiiiibS2_i
        .type           _Z23gemm_half_q_half_kernelILi4ELi2ELb1ELb0ELi64EEvPK6__halfPKjS4_S2_PS0_iiiiPKtS7_iiiiiibS2_i,@function
        .size           _Z23gemm_half_q_half_kernelILi4ELi2ELb1ELb0ELi64EEvPK6__halfPKjS4_S2_PS0_iiiiPKtS7_iiiiiibS2_i,(.L_x_3669 - _Z23gemm_half_q_half_kernelILi4ELi2ELb1ELb0ELi64EEvPK6__halfPKjS4_S2_PS0_iiiiPKtS7_iiiiiibS2_i)
        .other          _Z23gemm_half_q_half_kernelILi4ELi2ELb1ELb0ELi64EEvPK6__halfPKjS4_S2_PS0_iiiiPKtS7_iiiiiibS2_i,@"STO_CUDA_ENTRY STV_DEFAULT"
_Z23gemm_half_q_half_kernelILi4ELi2ELb1ELb0ELi64EEvPK6__halfPKjS4_S2_PS0_iiiiPKtS7_iiiiiibS2_i:
.text._Z23gemm_half_q_half_kernelILi4ELi2ELb1ELb0ELi64EEvPK6__halfPKjS4_S2_PS0_iiiiPKtS7_iiiiiibS2_i:
[----:B------:R-:W0:Y:S01]  /*0000*/  LDC R1, c[0x0][0x28] ;  /* 0x00000a00ff017b82 */ /* 0x000e220000000800 */
[----:B------:R-:W1:Y:S07]  /*0010*/  S2R R2, SR_CTAID.Y ;  /* 0x0000000000027919 */ /* 0x000e6e0000002600 */
[----:B------:R-:W1:Y:S01]  /*0020*/  LDC R9, c[0x0][0x238] ;  /* 0x00008e00ff097b82 */ /* 0x000e620000000800 */
[----:B------:R-:W-:Y:S01]  /*0030*/  ULDC.64 UR8, c[0x0][0x208] ;  /* 0x0000820000087ab9 */ /* 0x000fe20000000a00 */
[----:B0-----:R-:W-:Y:S01]  /*0040*/  VIADD R1, R1, 0xfffffff0 ;  /* 0xfffffff001017836 */ /* 0x001fe20000000000 */
        /* <DEDUP_REMOVED lines=44> */
.L_x_599:
        /* <DEDUP_REMOVED lines=20> */
[----:B------:R-:W-:Y:S02]  /*0450*/  IMAD.MOV.U32 R6, RZ, RZ, RZ ;  /* 0x000000ffff067224 */ /* 0x000fe400078e00ff */
[----:B------:R-:W-:Y:S01]  /*0460*/  IMAD.SHL.U32 R15, R4, 0x4, RZ ;  /* 0x00000004040f7824 */ /* 0x000fe200078e00ff */
[----:B0-----:R-:W-:-:S04]  /*0470*/  ULEA UR5, UR6, UR5, 0x18 ;  /* 0x0000000506057291 */ /* 0x001fc8000f8ec03f */
        /* <DEDUP_REMOVED lines=9> */
.L_x_604:
        /* <DEDUP_REMOVED lines=16> */
.L_x_603:
        /* <DEDUP_REMOVED lines=11> */
[----:B0-----:R-:W-:-:S05]  /*06c0*/  @P2 VIADD R4, R4, 0x100 ;  /* 0x0000010004042836 */ /* 0x001fca0000000000 */
[----:B------:R-:W-:Y:S05]  /*06d0*/  @!P0 BRA `(.L_x_601) ;  /* 0x0000000000c88947 */ /* 0x000fea0003800000 */
[----:B------:R-:W2:Y:S04]  /*06e0*/  LDG.E.U16.CONSTANT R15, desc[UR8][R14.64] ;  /* 0x000000080e0f7981 */ /* 0x000ea8000c1e9500 */
[----:B--2---:R0:W-:Y:S01]  /*06f0*/  STS.U16 [R4], R15 ;  /* 0x0000000f04007388 */ /* 0x0041e20000000400 */
[----:B------:R-:W-:Y:S05]  /*0700*/  BRA `(.L_x_601) ;  /* 0x0000000000bc7947 */ /* 0x000fea0003800000 */
.L_x_602:
[----:B------:R-:W0:Y:S01]  /*0710*/  S2UR UR6, SR_CgaCtaId ;  /* 0x00000000000679c3 */ /* 0x000e220000008800 */
[----:B------:R-:W-:Y:S01]  /*0720*/  IMAD R6, R2, R5, RZ ;  /* 0x0000000502067224 */ /* 0x000fe200078e02ff */
[----:B------:R-:W-:Y:S01]  /*0730*/  ISETP.GT.AND P2, PT, R57, 0x3, PT ;  /* 0x000000033900780c */ /* 0x000fe20003f44270 */
[----:B------:R-:W-:Y:S01]  /*0740*/  UMOV UR5, 0x400 ;  /* 0x0000040000057882 */ /* 0x000fe20000000000 */
[----:B------:R-:W-:Y:S02]  /*0750*/  ULDC.64 UR10, c[0x0][0x210] ;  /* 0x00008400000a7ab9 */ /* 0x000fe40000000a00 */
[----:B------:R-:W-:-:S04]  /*0760*/  SHF.L.U32 R6, R6, 0x2, RZ ;  /* 0x0000000206067819 */ /* 0x000fc800000006ff */
[----:B------:R-:W-:-:S04]  /*0770*/  IADD3 R4, P0, R4, R6, RZ ;  /* 0x0000000604047210 */ /* 0x000fc80007f1e0ff */
[----:B------:R-:W-:Y:S01]  /*0780*/  LEA.HI.X.SX32 R15, R6, R15, 0x1, P0 ;  /* 0x0000000f060f7211 */ /* 0x000fe200000f0eff */
[----:B------:R-:W-:Y:S01]  /*0790*/  IMAD.MOV.U32 R6, RZ, RZ, RZ ;  /* 0x000000ffff067224 */ /* 0x000fe200078e00ff */
[----:B------:R-:W-:-:S04]  /*07a0*/  LEA R14, P0, R4, UR10, 0x1 ;  /* 0x0000000a040e7c11 */ /* 0x000fc8000f8008ff */
[----:B------:R-:W-:Y:S02]  /*07b0*/  LEA.HI.X R15, R4, UR11, R15, 0x1, P0 ;  /* 0x0000000b040f7c11 */ /* 0x000fe400080f0c0f */
[----:B------:R-:W-:Y:S01]  /*07c0*/  PLOP3.LUT P0, PT, PT, PT, PT, 0x80, 0x0 ;  /* 0x000000000000781c */ /* 0x000fe20003f0f070 */
[----:B0-----:R-:W-:-:S06]  /*07d0*/  ULEA UR5, UR6, UR5, 0x18 ;  /* 0x0000000506057291 */ /* 0x001fcc000f8ec03f */
[----:B------:R-:W-:Y:S01]  /*07e0*/  LEA R4, R3, UR5, 0x1 ;  /* 0x0000000503047c11 */ /* 0x000fe2000f8e08ff */
[----:B------:R-:W-:Y:S06]  /*07f0*/  @!P2 BRA `(.L_x_605) ;  /* 0x000000000048a947 */ /* 0x000fec0003800000 */
[----:B------:R-:W-:Y:S01]  /*0800*/  PLOP3.LUT P0, PT, PT, PT, PT, 0x8, 0x0 ;  /* 0x000000000000781c */ /* 0x000fe20003f0e170 */
[----:B------:R-:W-:-:S12]  /*0810*/  VIADD R27, R57, 0xfffffffd ;  /* 0xfffffffd391b7836 */ /* 0x000fd80000000000 */
.L_x_606:
        /* <DEDUP_REMOVED lines=16> */
.L_x_605:
[----:B------:R-:W-:-:S05]  /*0920*/  IMAD.IADD R8, R57, 0x1, -R6 ;  /* 0x0000000139087824 */ /* 0x000fca00078e0a06 */
        /* <DEDUP_REMOVED lines=13> */
.L_x_601:
[----:B------:R-:W-:Y:S05]  /*0a00*/  BSYNC B0 ;  /* 0x0000000000007941 */ /* 0x000fea0003800000 */
.L_x_600:
[----:B------:R-:W2:Y:S02]  /*0a10*/  LDC R49, c[0x0][0x23c] ;  /* 0x00008f00ff317b82 */ /* 0x000ea40000000800 */
[----:B--2---:R-:W-:-:S13]  /*0a20*/  ISETP.GE.AND P0, PT, R11, R49, PT ;  /* 0x000000310b00720c */ /* 0x004fda0003f06270 */
        /* <DEDUP_REMOVED lines=10> */
[----:B------:R-:W-:Y:S01]  /*0ad0*/  HFMA2.MMA R6, -RZ, RZ, 0, 0 ;  /* 0x00000000ff067435 */ /* 0x000fe200000001ff */
[----:B------:R-:W-:-:S03]  /*0ae0*/  PLOP3.LUT P0, PT, PT, PT, PT, 0x80, 0x0 ;  /* 0x000000000000781c */ /* 0x000fc60003f0f070 */
[----:B------:R-:W-:-:S05]  /*0af0*/  LEA R2, R2, UR4, 0x2 ;  /* 0x0000000402027c11 */ /* 0x000fca000f8e10ff */
[----:B------:R-:W-:-:S04]  /*0b00*/  IMAD R3, R3, 0x4, R2 ;  /* 0x0000000403037824 */ /* 0x000fc800078e0202 */
[----:B0-----:R-:W-:Y:S01]  /*0b10*/  IMAD.WIDE R2, R3, 0x2, R4 ;  /* 0x0000000203027825 */ /* 0x001fe200078e0204 */
[----:B------:R-:W-:Y:S06]  /*0b20*/  @!P2 BRA `(.L_x_608) ;  /* 0x000000000034a947 */ /* 0x000fec0003800000 */
[----:B------:R-:W-:Y:S01]  /*0b30*/  PLOP3.LUT P0, PT, PT, PT, PT, 0x8, 0x0 ;  /* 0x000000000000781c */ /* 0x000fe20003f0e170 */
[----:B------:R-:W-:-:S12]  /*0b40*/  VIADD R19, R57, 0xfffffffd ;  /* 0xfffffffd39137836 */ /* 0x000fd80000000000 */
.L_x_609:
[C---:B-1----:R-:W-:Y:S01]  /*0b50*/  IMAD.WIDE R4, R49.reuse, 0x2, R2 ;  /* 0x0000000231047825 */ /* 0x042fe200078e0202 */
        /* <DEDUP_REMOVED lines=10> */
.L_x_608:
[----:B-1----:R-:W-:-:S04]  /*0c00*/  IADD3 R4, R57, -R6, RZ ;  /* 0x8000000639047210 */ /* 0x002fc80007ffe0ff */
[----:B------:R-:W-:-:S13]  /*0c10*/  ISETP.GT.AND P2, PT, R4, 0x1, PT ;  /* 0x000000010400780c */ /* 0x000fda0003f44270 */
[----:B------:R-:W-:Y:S01]  /*0c20*/  @P2 VIADD R6, R6, 0x2 ;  /* 0x0000000206062836 */ /* 0x000fe20000000000 */
[----:B------:R-:W-:Y:S01]  /*0c30*/  @P2 PLOP3.LUT P0, PT, PT, PT, PT, 0x8, 0x0 ;  /* 0x000000000000281c */ /* 0x000fe20003f0e170 */
[C---:B------:R-:W-:Y:S01]  /*0c40*/  @P2 IMAD.WIDE R4, R49.reuse, 0x2, R2 ;  /* 0x0000000231042825 */ /* 0x040fe200078e0202 */
[----:B------:R0:W-:Y:S02]  /*0c50*/  @P2 STG.E.64 desc[UR8][R2.64], RZ ;  /* 0x000000ff02002986 */ /* 0x0001e4000c101b08 */
[----:B------:R-:W-:Y:S02]  /*0c60*/  ISETP.LT.OR P0, PT, R6, R57, P0 ;  /* 0x000000390600720c */ /* 0x000fe40000701670 */
[----:B------:R1:W-:Y:S01]  /*0c70*/  @P2 STG.E.64 desc[UR8][R4.64], RZ ;  /* 0x000000ff04002986 */ /* 0x0003e2000c101b08 */
[----:B0-----:R-:W-:-:S10]  /*0c80*/  @P2 IMAD.WIDE R2, R49, 0x2, R4 ;  /* 0x0000000231022825 */ /* 0x001fd400078e0204 */
[----:B------:R1:W-:Y:S02]  /*0c90*/  @P0 STG.E.64 desc[UR8][R2.64], RZ ;  /* 0x000000ff02000986 */ /* 0x0003e4000c101b08 */
.L_x_607:
        /* <DEDUP_REMOVED lines=10> */
[----:B------:R-:W-:Y:S01]  /*0d40*/  IMAD.MOV.U32 R8, RZ, RZ, RZ ;  /* 0x000000ffff087224 */ /* 0x000fe200078e00ff */
[----:B------:R-:W-:Y:S01]  /*0d50*/  SHF.L.U32 R4, R11, 0x2, RZ ;  /* 0x000000020b047819 */ /* 0x000fe200000006ff */
[----:B------:R-:W-:Y:S01]  /*0d60*/  IMAD.MOV.U32 R16, RZ, RZ, R56 ;  /* 0x000000ffff107224 */ /* 0x000fe200078e0038 */
[----:B------:R-:W-:Y:S02]  /*0d70*/  LEA.HI R6, R6, R11, RZ, 0x3 ;  /* 0x0000000b06067211 */ /* 0x000fe400078f18ff */
[----:B------:R-:W-:Y:S02]  /*0d80*/  LOP3.LUT R4, R4, 0x10, RZ, 0xc0, !PT ;  /* 0x0000001004047812 */ /* 0x000fe400078ec0ff */
[----:B------:R-:W-:-:S07]  /*0d90*/  SHF.R.S32.HI R6, RZ, 0x3, R6 ;  /* 0x00000003ff067819 */ /* 0x000fce0000011406 */
.L_x_611:
[----:B---3--:R-:W3:Y:S01]  /*0da0*/  LDC.64 R18, c[0x0][0x220] ;  /* 0x00008800ff127b82 */ /* 0x008ee20000000a00 */
[----:B-----5:R-:W-:-:S05]  /*0db0*/  IADD3 R22, R0, R8, RZ ;  /* 0x0000000800167210 */ /* 0x020fca0007ffe0ff */
[----:B------:R-:W-:-:S05]  /*0dc0*/  IMAD R20, R22, R49, RZ ;  /* 0x0000003116147224 */ /* 0x000fca00078e02ff */
[----:B------:R-:W-:-:S04]  /*0dd0*/  SHF.R.S32.HI R21, RZ, 0x1f, R20 ;  /* 0x0000001fff157819 */ /* 0x000fc80000011414 */
[----:B------:R-:W-:-:S04]  /*0de0*/  LEA.HI R21, R21, R20, RZ, 0x3 ;  /* 0x0000001415157211 */ /* 0x000fc800078f18ff */
[----:B------:R-:W-:-:S05]  /*0df0*/  LEA.HI.SX32 R21, R21, R6, 0x1d ;  /* 0x0000000615157211 */ /* 0x000fca00078feaff */
[----:B---3--:R-:W-:Y:S02]  /*0e00*/  IMAD.WIDE R18, R21, 0x4, R18 ;  /* 0x0000000415127825 */ /* 0x008fe400078e0212 */
[----:B------:R-:W3:Y:S04]  /*0e10*/  LDC.64 R20, c[0x0][0x228] ;  /* 0x00008a00ff147b82 */ /* 0x000ee80000000a00 */
[----:B------:R-:W4:Y:S01]  /*0e20*/  LDG.E.CONSTANT R19, desc[UR8][R18.64] ;  /* 0x0000000812137981 */ /* 0x000f22000c1e9900 */
[----:B------:R-:W-:Y:S01]  /*0e30*/  LEA R23, R16, 0x1, 0x1 ;  /* 0x0000000110177811 */ /* 0x000fe200078e08ff */
[----:B---3--:R-:W-:-:S04]  /*0e40*/  IMAD.WIDE R20, R22, 0x2, R20 ;  /* 0x0000000216147825 */ /* 0x008fc800078e0214 */
[----:B------:R-:W-:Y:S02]  /*0e50*/  IMAD.WIDE R22, R23, 0x2, R2 ;  /* 0x0000000217167825 */ /* 0x000fe400078e0202 */
[----:B------:R3:W2:Y:S04]  /*0e60*/  LDG.E.U16.CONSTANT R20, desc[UR8][R20.64] ;  /* 0x0000000814147981 */ /* 0x0006a8000c1e9500 */
[----:B------:R-:W2:Y:S01]  /*0e70*/  LDG.E.U16.CONSTANT R23, desc[UR8][R22.64] ;  /* 0x0000000816177981 */ /* 0x000ea2000c1e9500 */
[----:B----4-:R-:W-:-:S04]  /*0e80*/  SHF.R.U32.HI R24, RZ, R4, R19 ;  /* 0x00000004ff187219 */ /* 0x010fc80000011613 */
[----:B------:R-:W-:Y:S02]  /*0e90*/  LOP3.LUT R25, R24, 0xf, RZ, 0xc0, !PT ;  /* 0x0000000f18197812 */ /* 0x000fe400078ec0ff */
[--C-:B------:R-:W-:Y:S02]  /*0ea0*/  SHF.R.U32.HI R26, RZ, 0x4, R24.reuse ;  /* 0x00000004ff1a7819 */ /* 0x100fe40000011618 */
[--C-:B------:R-:W-:Y:S01]  /*0eb0*/  SHF.R.U32.HI R18, RZ, 0xc, R24.reuse ;  /* 0x0000000cff127819 */ /* 0x100fe20000011618 */
[----:B------:R-:W-:Y:S01]  /*0ec0*/  VIADD R25, R25, 0x1 ;  /* 0x0000000119197836 */ /* 0x000fe20000000000 */
[----:B------:R-:W-:Y:S02]  /*0ed0*/  SHF.R.U32.HI R24, RZ, 0x8, R24 ;  /* 0x00000008ff187819 */ /* 0x000fe40000011618 */
[----:B------:R-:W-:Y:S01]  /*0ee0*/  LOP3.LUT R26, R26, 0xf, RZ, 0xc0, !PT ;  /* 0x0000000f1a1a7812 */ /* 0x000fe200078ec0ff */
[----:B------:R-:W-:Y:S01]  /*0ef0*/  IMAD R25, R25, R25, RZ ;  /* 0x0000001919197224 */ /* 0x000fe200078e02ff */
[----:B------:R-:W-:-:S02]  /*0f00*/  LOP3.LUT R18, R18, 0xf, RZ, 0xc0, !PT ;  /* 0x0000000f12127812 */ /* 0x000fc400078ec0ff */
[----:B------:R-:W-:Y:S01]  /*0f10*/  LOP3.LUT R24, R24, 0xf, RZ, 0xc0, !PT ;  /* 0x0000000f18187812 */ /* 0x000fe200078ec0ff */
[----:B------:R-:W-:Y:S01]  /*0f20*/  VIADD R26, R26, 0x1 ;  /* 0x000000011a1a7836 */ /* 0x000fe20000000000 */
[----:B------:R-:W-:Y:S01]  /*0f30*/  IADD3 R18, R18, 0x1, RZ ;  /* 0x0000000112127810 */ /* 0x000fe20007ffe0ff */
[----:B------:R-:W-:Y:S02]  /*0f40*/  I2F.F16 R25, R25 ;  /* 0x0000001900197306 */ /* 0x000fe40000200c00 */
[----:B------:R-:W-:Y:S02]  /*0f50*/  VIADD R24, R24, 0x1 ;  /* 0x0000000118187836 */ /* 0x000fe40000000000 */
[----:B------:R-:W-:Y:S02]  /*0f60*/  IMAD R26, R26, R26, RZ ;  /* 0x0000001a1a1a7224 */ /* 0x000fe400078e02ff */
[----:B---3--:R-:W-:Y:S02]  /*0f70*/  IMAD R21, R18, R18, RZ ;  /* 0x0000001212157224 */ /* 0x008fe400078e02ff */
[----:B------:R-:W-:-:S02]  /*0f80*/  IMAD R24, R24, R24, RZ ;  /* 0x0000001818187224 */ /* 0x000fc400078e02ff */
[----:B------:R-:W3:Y:S01]  /*0f90*/  I2F.F16 R26, R26 ;  /* 0x0000001a001a7306 */ /* 0x000ee20000200c00 */
[----:B--2---:R-:W-:-:S04]  /*0fa0*/  IADD3 R16, R23, R16, RZ ;  /* 0x0000001017107210 */ /* 0x004fc80007ffe0ff */
[----:B------:R-:W-:-:S03]  /*0fb0*/  ISETP.GE.AND P2, PT, R16, R55, PT ;  /* 0x000000371000720c */ /* 0x000fc60003f46270 */
[----:B------:R-:W-:Y:S01]  /*0fc0*/  I2F.F16 R21, R21 ;  /* 0x0000001500157306 */ /* 0x000fe20000200c00 */
[----:B---3--:R-:W-:-:S07]  /*0fd0*/  PRMT R25, R25, 0x5410, R26 ;  /* 0x0000541019197816 */ /* 0x008fce000000001a */
[----:B------:R-:W2:Y:S01]  /*0fe0*/  I2F.F16 R24, R24 ;  /* 0x0000001800187306 */ /* 0x000ea20000200c00 */
[----:B------:R-:W-:Y:S01]  /*0ff0*/  HMUL2 R18, R25, R20.H0_H0 ;  /* 0x2000001419127232 */ /* 0x000fe20000000000 */
[----:B--2---:R-:W-:-:S05]  /*1000*/  PRMT R19, R24, 0x5410, R21 ;  /* 0x0000541018137816 */ /* 0x004fca0000000015 */
[----:B------:R-:W-:Y:S02]  /*1010*/  HMUL2 R19, R19, R20.H0_H0 ;  /* 0x2000001413137232 */ /* 0x000fe40000000000 */
[C---:B------:R-:W-:Y:S02]  /*1020*/  IMAD R20, R8.reuse, 0x8, R1 ;  /* 0x0000000808147824 */ /* 0x040fe400078e0201 */
[----:B------:R-:W-:-:S03]  /*1030*/  VIADD R8, R8, 0x1 ;  /* 0x0000000108087836 */ /* 0x000fc60000000000 */
[----:B------:R3:W-:Y:S01]  /*1040*/  STL.64 [R20], R18 ;  /* 0x0000001214007387 */ /* 0x0007e20000100a00 */
[----:B------:R-:W-:Y:S05]  /*1050*/  @!P2 BRA `(.L_x_611) ;  /* 0xfffffffc0050a947 */ /* 0x000fea000383ffff */
.L_x_610:
[----:B------:R-:W-:Y:S01]  /*1060*/  ULDC UR4, c[0x0][0x258] ;  /* 0x0000960000047ab9 */ /* 0x000fe20000000800 */
[----:B------:R-:W-:Y:S01]  /*1070*/  ULDC UR5, c[0x0][0x260] ;  /* 0x0000980000057ab9 */ /* 0x000fe20000000800 */
[C---:B------:R-:W-:Y:S01]  /*1080*/  ISETP.GT.AND P2, PT, R56.reuse, UR4, PT ;  /* 0x0000000438007c0c */ /* 0x040fe2000bf44270 */
[----:B------:R-:W-:Y:S01]  /*1090*/  ULDC UR6, c[0x0][0x268] ;  /* 0x00009a0000067ab9 */ /* 0x000fe20000000800 */
[C---:B------:R-:W-:Y:S01]  /*10a0*/  VIMNMX R0, R56.reuse, UR4, PT ;  /* 0x0000000438007c48 */ /* 0x040fe2000bfe0100 */
[----:B------:R-:W-:Y:S01]  /*10b0*/  IMAD.MOV.U32 R2, RZ, RZ, RZ ;  /* 0x000000ffff027224 */ /* 0x000fe200078e00ff */
[C---:B------:R-:W-:Y:S02]  /*10c0*/  ISETP.GT.AND P4, PT, R56.reuse, UR5, PT ;  /* 0x0000000538007c0c */ /* 0x040fe4000bf84270 */
[----:B------:R-:W-:Y:S02]  /*10d0*/  SHF.R.S32.HI R3, RZ, 0x1f, R0 ;  /* 0x0000001fff037819 */ /* 0x000fe40000011400 */
[----:B------:R-:W-:-:S02]  /*10e0*/  ISETP.GT.AND P6, PT, R56, UR6, PT ;  /* 0x0000000638007c0c */ /* 0x000fc4000bfc4270 */
[----:B------:R-:W-:Y:S02]  /*10f0*/  LEA.HI R4, R3, R0, RZ, 0x5 ;  /* 0x0000000003047211 */ /* 0x000fe400078f28ff */
[C---:B-1----:R-:W-:Y:S02]  /*1100*/  ISETP.GT.AND P3, PT, R56.reuse, R17, PT ;  /* 0x000000113800720c */ /* 0x042fe40003f64270 */
[----:B--2---:R-:W-:Y:S02]  /*1110*/  ISETP.GT.AND P5, PT, R56, R5, PT ;  /* 0x000000053800720c */ /* 0x004fe40003fa4270 */
[----:B------:R-:W-:Y:S01]  /*1120*/  MOV R0, RZ ;  /* 0x000000ff00007202 */ /* 0x000fe20000000f00 */
[----:B------:R-:W-:Y:S10]  /*1130*/  @!P2 BRA `(.L_x_612) ;  /* 0x00000000001ca947 */ /* 0x000ff40003800000 */
[----:B------:R-:W1:Y:S02]  /*1140*/  LDC R3, c[0x0][0x25c] ;  /* 0x00009700ff037b82 */ /* 0x000e640000000800 */
[----:B-1----:R-:W-:-:S04]  /*1150*/  VIMNMX R2, R56, R3, PT ;  /* 0x0000000338027248 */ /* 0x002fc80003fe0100 */
[----:B------:R-:W-:-:S04]  /*1160*/  IADD3 R2, R2, -UR4, RZ ;  /* 0x8000000402027c10 */ /* 0x000fc8000fffe0ff */
[----:B------:R-:W-:-:S04]  /*1170*/  SHF.R.S32.HI R3, RZ, 0x1f, R2 ;  /* 0x0000001fff037819 */ /* 0x000fc80000011402 */
[----:B------:R-:W-:-:S04]  /*1180*/  LEA.HI R3, R3, R2, RZ, 0x5 ;  /* 0x0000000203037211 */ /* 0x000fc800078f28ff */
[----:B------:R-:W-:-:S05]  /*1190*/  SHF.R.S32.HI R3, RZ, 0x5, R3 ;  /* 0x00000005ff037819 */ /* 0x000fca0000011403 */
[----:B------:R-:W-:-:S07]  /*11a0*/  IMAD R2, R3, 0x6, RZ ;  /* 0x0000000603027824 */ /* 0x000fce00078e02ff */
.L_x_612:
[----:B------:R-:W-:Y:S05]  /*11b0*/  @!P3 BRA `(.L_x_613) ;  /* 0x00000000001cb947 */ /* 0x000fea0003800000 */
[----:B------:R-:W1:Y:S02]  /*11c0*/  LDC R3, c[0x0][0x260] ;  /* 0x00009800ff037b82 */ /* 0x000e640000000800 */
[----:B-1----:R-:W-:-:S05]  /*11d0*/  VIMNMX R0, R56, R3, PT ;  /* 0x0000000338007248 */ /* 0x002fca0003fe0100 */
[----:B------:R-:W-:-:S05]  /*11e0*/  IMAD.IADD R0, R0, 0x1, -R17 ;  /* 0x0000000100007824 */ /* 0x000fca00078e0a11 */
[----:B------:R-:W-:-:S04]  /*11f0*/  SHF.R.S32.HI R3, RZ, 0x1f, R0 ;  /* 0x0000001fff037819 */ /* 0x000fc80000011400 */
[----:B------:R-:W-:-:S04]  /*1200*/  LEA.HI R3, R3, R0, RZ, 0x5 ;  /* 0x0000000003037211 */ /* 0x000fc800078f28ff */
[----:B------:R-:W-:-:S05]  /*1210*/  SHF.R.S32.HI R3, RZ, 0x5, R3 ;  /* 0x00000005ff037819 */ /* 0x000fca0000011403 */
[----:B------:R-:W-:-:S07]  /*1220*/  IMAD R0, R3, 0x5, RZ ;  /* 0x0000000503007824 */ /* 0x000fce00078e02ff */
.L_x_613:
[----:B------:R-:W-:Y:S01]  /*1230*/  HFMA2.MMA R3, -RZ, RZ, 0, 0 ;  /* 0x00000000ff037435 */ /* 0x000fe200000001ff */
[----:B---3--:R-:W-:Y:S01]  /*1240*/  SHF.R.S32.HI R19, RZ, 0x5, R4 ;  /* 0x00000005ff137819 */ /* 0x008fe20000011404 */
[----:B------:R-:W-:Y:S01]  /*1250*/  IMAD.MOV.U32 R17, RZ, RZ, RZ ;  /* 0x000000ffff117224 */ /* 0x000fe200078e00ff */
[----:B------:R-:W-:Y:S08]  /*1260*/  @!P4 BRA `(.L_x_614) ;  /* 0x00000000001cc947 */ /* 0x000ff00003800000 */
[----:B------:R-:W1:Y:S02]  /*1270*/  LDC R17, c[0x0][0x264] ;  /* 0x00009900ff117b82 */ /* 0x000e640000000800 */
[----:B-1----:R-:W-:-:S04]  /*1280*/  VIMNMX R4, R56, R17, PT ;  /* 0x0000001138047248 */ /* 0x002fc80003fe0100 */
[----:B------:R-:W-:-:S04]  /*1290*/  IADD3 R4, R4, -UR5, RZ ;  /* 0x8000000504047c10 */ /* 0x000fc8000fffe0ff */
[----:B------:R-:W-:-:S04]  /*12a0*/  SHF.R.S32.HI R17, RZ, 0x1f, R4 ;  /* 0x0000001fff117819 */ /* 0x000fc80000011404 */
[----:B------:R-:W-:-:S04]  /*12b0*/  LEA.HI R17, R17, R4, RZ, 0x5 ;  /* 0x0000000411117211 */ /* 0x000fc800078f28ff */
[----:B------:R-:W-:-:S05]  /*12c0*/  SHF.R.S32.HI R17, RZ, 0x5, R17 ;  /* 0x00000005ff117819 */ /* 0x000fca0000011411 */
[----:B------:R-:W-:-:S07]  /*12d0*/  IMAD.SHL.U32 R17, R17, 0x4, RZ ;  /* 0x0000000411117824 */ /* 0x000fce00078e00ff */
.L_x_614:
[----:B------:R-:W-:Y:S05]  /*12e0*/  @!P5 BRA `(.L_x_615) ;  /* 0x00000000001cd947 */ /* 0x000fea0003800000 */
[----:B------:R-:W1:Y:S02]  /*12f0*/  LDC R3, c[0x0][0x268] ;  /* 0x00009a00ff037b82 */ /* 0x000e640000000800 */
[----:B-1----:R-:W-:-:S04]  /*1300*/  VIMNMX R4, R56, R3, PT ;  /* 0x0000000338047248 */ /* 0x002fc80003fe0100 */
[----:B------:R-:W-:-:S04]  /*1310*/  IADD3 R4, R4, -R5, RZ ;  /* 0x8000000504047210 */ /* 0x000fc80007ffe0ff */
[----:B------:R-:W-:-:S04]  /*1320*/  SHF.R.S32.HI R3, RZ, 0x1f, R4 ;  /* 0x0000001fff037819 */ /* 0x000fc80000011404 */
[----:B------:R-:W-:-:S04]  /*1330*/  LEA.HI R3, R3, R4, RZ, 0x5 ;  /* 0x0000000403037211 */ /* 0x000fc800078f28ff */
[----:B------:R-:W-:-:S05]  /*1340*/  SHF.R.S32.HI R3, RZ, 0x5, R3 ;  /* 0x00000005ff037819 */ /* 0x000fca0000011403 */
[----:B------:R-:W-:-:S07]  /*1350*/  IMAD R3, R3, 0x3, RZ ;  /* 0x0000000303037824 */ /* 0x000fce00078e02ff */
.L_x_615:
[----:B------:R-:W-:Y:S01]  /*1360*/  IMAD.MOV.U32 R4, RZ, RZ, RZ ;  /* 0x000000ffff047224 */ /* 0x000fe200078e00ff */
[----:B------:R-:W-:Y:S06]  /*1370*/  @!P6 BRA `(.L_x_616) ;  /* 0x00000000001ce947 */ /* 0x000fec0003800000 */
[----:B------:R-:W1:Y:S02]  /*1380*/  LDC R5, c[0x0][0x26c] ;  /* 0x00009b00ff057b82 */ /* 0x000e640000000800 */
[----:B-1----:R-:W-:-:S04]  /*1390*/  VIMNMX R4, R56, R5, PT ;  /* 0x0000000538047248 */ /* 0x002fc80003fe0100 */
[----:B------:R-:W-:-:S04]  /*13a0*/  IADD3 R4, R4, -UR6, RZ ;  /* 0x8000000604047c10 */ /* 0x000fc8000fffe0ff */
[----:B------:R-:W-:-:S04]  /*13b0*/  SHF.R.S32.HI R5, RZ, 0x1f, R4 ;  /* 0x0000001fff057819 */ /* 0x000fc80000011404 */
[----:B------:R-:W-:-:S04]  /*13c0*/  LEA.HI R5, R5, R4, RZ, 0x5 ;  /* 0x0000000405057211 */ /* 0x000fc800078f28ff */
[----:B------:R-:W-:-:S05]  /*13d0*/  SHF.R.S32.HI R5, RZ, 0x5, R5 ;  /* 0x00000005ff057819 */ /* 0x000fca0000011405 */
[----:B------:R-:W-:-:S07]  /*13e0*/  IMAD.SHL.U32 R4, R5, 0x2, RZ ;  /* 0x0000000205047824 */ /* 0x000fce00078e00ff */
.L_x_616:
[----:B------:R-:W-:Y:S01]  /*13f0*/  ULDC UR4, c[0x0][0x26c] ;  /* 0x00009b0000047ab9 */ /* 0x000fe20000000800 */
[----:B------:R-:W-:Y:S02]  /*1400*/  LEA R2, R19, R2, 0x3 ;  /* 0x0000000213027211 */ /* 0x000fe400078e18ff */
[----:B------:R-:W-:Y:S02]  /*1410*/  ISETP.GE.OR P0, PT, R56, UR4, P0 ;  /* 0x0000000438007c0c */ /* 0x000fe40008706670 */
[----:B------:R-:W-:Y:S02]  /*1420*/  IADD3 R0, R17, R2, R0 ;  /* 0x0000000211007210 */ /* 0x000fe40007ffe000 */
[----:B------:R-:W-:Y:S02]  /*1430*/  PRMT R48, RZ, 0x5410, RZ ;  /* 0x00005410ff307816 */ /* 0x000fe400000000ff */
[----:B------:R-:W-:Y:S02]  /*1440*/  IADD3 R6, R4, R0, R3 ;  /* 0x0000000004067210 */ /* 0x000fe40007ffe003 */
[----:B------:R-:W-:-:S02]  /*1450*/  PRMT R47, RZ, 0x5410, RZ ;  /* 0x00005410ff2f7816 */ /* 0x000fc400000000ff */
[----:B------:R-:W-:Y:S02]  /*1460*/  PRMT R46, RZ, 0x5410, RZ ;  /* 0x00005410ff2e7816 */ /* 0x000fe400000000ff */
[----:B------:R-:W-:Y:S02]  /*1470*/  PRMT R0, RZ, 0x5410, RZ ;  /* 0x00005410ff007816 */ /* 0x000fe400000000ff */
[----:B------:R-:W-:Y:S02]  /*1480*/  PRMT R2, RZ, 0x5410, RZ ;  /* 0x00005410ff027816 */ /* 0x000fe400000000ff */
[----:B------:R-:W-:Y:S02]  /*1490*/  PRMT R3, RZ, 0x5410, RZ ;  /* 0x00005410ff037816 */ /* 0x000fe400000000ff */
[----:B------:R-:W-:Y:S02]  /*14a0*/  PRMT R4, RZ, 0x5410, RZ ;  /* 0x00005410ff047816 */ /* 0x000fe400000000ff */
[----:B------:R-:W-:Y:S01]  /*14b0*/  PRMT R5, RZ, 0x5410, RZ ;  /* 0x00005410ff057816 */ /* 0x000fe200000000ff */
[----:B------:R-:W-:Y:S06]  /*14c0*/  @P0 BRA `(.L_x_617) ;  /* 0x0000001400300947 */ /* 0x000fec0003800000 */
[----:B------:R-:W2:Y:S04]  /*14d0*/  LDG.E.U16.CONSTANT R53, desc[UR8][R14.64+0x2] ;  /* 0x000002080e357981 */ /* 0x000ea8000c1e9500 */
[----:B------:R1:W5:Y:S01]  /*14e0*/  LDL.64 R58, [R1] ;  /* 0x00000000013a7983 */ /* 0x0003620000100a00 */
[----:B------:R-:W3:Y:S01]  /*14f0*/  S2UR UR5, SR_CgaCtaId ;  /* 0x00000000000579c3 */ /* 0x000ee20000008800 */
[----:B------:R-:W-:Y:S01]  /*1500*/  PRMT R8, R13, 0x9910, RZ ;  /* 0x000099100d087816 */ /* 0x000fe200000000ff */
[----:B------:R-:W-:Y:S01]  /*1510*/  IMAD R6, R6, R49, RZ ;  /* 0x0000003106067224 */ /* 0x000fe200078e02ff */
[----:B------:R-:W-:Y:S01]  /*1520*/  PRMT R10, R10, 0x9910, RZ ;  /* 0x000099100a0a7816 */ /* 0x000fe200000000ff */
[----:B------:R-:W-:Y:S01]  /*1530*/  ULDC.64 UR6, c[0x0][0x218] ;  /* 0x0000860000067ab9 */ /* 0x000fe20000000a00 */
[----:B------:R-:W-:-:S02]  /*1540*/  PRMT R7, R7, 0x9910, RZ ;  /* 0x0000991007077816 */ /* 0x000fc400000000ff */
[----:B------:R-:W-:Y:S02]  /*1550*/  ISETP.NE.AND P2, PT, R8, RZ, PT ;  /* 0x000000ff0800720c */ /* 0x000fe40003f45270 */
[----:B------:R-:W-:Y:S02]  /*1560*/  SHF.R.S32.HI R8, RZ, 0x1f, R6 ;  /* 0x0000001fff087819 */ /* 0x000fe40000011406 */
[----:B------:R-:W-:Y:S01]  /*1570*/  IADD3 R51, P3, R11, R6, RZ ;  /* 0x000000060b337210 */ /* 0x000fe20007f7e0ff */
[----:B------:R-:W-:Y:S01]  /*1580*/  IMAD.MOV.U32 R6, RZ, RZ, R10 ;  /* 0x000000ffff067224 */ /* 0x000fe200078e000a */
[----:B------:R-:W-:Y:S02]  /*1590*/  ISETP.NE.AND P0, PT, R7, RZ, PT ;  /* 0x000000ff0700720c */ /* 0x000fe40003f05270 */
[----:B------:R-:W-:Y:S02]  /*15a0*/  PRMT R7, R12, 0x9910, RZ ;  /* 0x000099100c077816 */ /* 0x000fe400000000ff */
[----:B------:R-:W-:-:S02]  /*15b0*/  LEA.HI.X.SX32 R8, R11, R8, 0x1, P3 ;  /* 0x000000080b087211 */ /* 0x000fc400018f0eff */
[----:B------:R-:W-:Y:S02]  /*15c0*/  LEA R52, P5, R51, UR6, 0x2 ;  /* 0x0000000633347c11 */ /* 0x000fe4000f8a10ff */
[----:B------:R-:W-:Y:S01]  /*15d0*/  SHF.R.S32.HI R50, RZ, 0x1f, R49 ;  /* 0x0000001fff327819 */ /* 0x000fe20000011431 */
[----:B------:R-:W-:Y:S01]  /*15e0*/  UMOV UR4, 0x400 ;  /* 0x0000040000047882 */ /* 0x000fe20000000000 */
[----:B------:R-:W-:Y:S02]  /*15f0*/  ISETP.NE.AND P3, PT, R7, RZ, PT ;  /* 0x000000ff0700720c */ /* 0x000fe40003f65270 */
[----:B------:R-:W-:Y:S02]  /*1600*/  ISETP.NE.AND P4, PT, R6, RZ, PT ;  /* 0x000000ff0600720c */ /* 0x000fe40003f85270 */
[----:B------:R-:W-:Y:S02]  /*1610*/  ISETP.LT.OR P0, PT, R9, 0x4, !P0 ;  /* 0x000000040900780c */ /* 0x000fe40004701670 */
[----:B------:R-:W-:-:S02]  /*1620*/  LEA.HI.X R51, R51, UR7, R8, 0x2, P5 ;  /* 0x0000000733337c11 */ /* 0x000fc4000a8f1408 */
[----:B------:R-:W-:Y:S02]  /*1630*/  MOV R54, RZ ;  /* 0x000000ff00367202 */ /* 0x000fe40000000f00 */
[----:B------:R-:W-:Y:S02]  /*1640*/  PRMT R48, RZ, 0x7610, R48 ;  /* 0x00007610ff307816 */ /* 0x000fe40000000030 */
[----:B------:R-:W-:Y:S01]  /*1650*/  SHF.L.U64.HI R50, R49, 0x2, R50 ;  /* 0x0000000231327819 */ /* 0x000fe20000010232 */
[----:B---3--:R-:W-:-:S03]  /*1660*/  ULEA UR4, UR5, UR4, 0x18 ;  /* 0x0000000405047291 */ /* 0x008fc6000f8ec03f */
[----:B------:R-:W-:Y:S01]  /*1670*/  ULDC UR5, c[0x0][0x26c] ;  /* 0x00009b0000057ab9 */ /* 0x000fe20000000800 */
[----:B-12---:R-:W-:-:S08]  /*1680*/  IMAD.IADD R53, R56, 0x1, R53 ;  /* 0x0000000138357824 */ /* 0x006fd000078e0235 */
.L_x_622:
[----:B------:R-:W-:-:S13]  /*1690*/  ISETP.NE.AND P5, PT, R56, R53, PT ;  /* 0x000000353800720c */ /* 0x000fda0003fa5270 */
[----:B------:R-:W1:Y:S01]  /*16a0*/  @!P5 LDC.64 R6, c[0x0][0x248] ;  /* 0x00009200ff06db82 */ /* 0x000e620000000a00 */
[----:B------:R-:W-:Y:S01]  /*16b0*/  @!P5 VIADD R54, R54, 0x1 ;  /* 0x000000013636d836 */ /* 0x000fe20000000000 */
[----:B------:R-:W-:-:S04]  /*16c0*/  @!P5 SHF.L.U32 R9, R56, 0x1, RZ ;  /* 0x000000013809d819 */ /* 0x000fc800000006ff */
[----:B------:R-:W-:Y:S01]  /*16d0*/  @!P5 LEA R8, R54, R1, 0x3 ;  /* 0x000000013608d211 */ /* 0x000fe200078e18ff */
[----:B-1----:R-:W-:-:S05]  /*16e0*/  @!P5 IMAD.WIDE R6, R9, 0x2, R6 ;  /* 0x000000020906d825 */ /* 0x002fca00078e0206 */
[----:B------:R-:W2:Y:S04]  /*16f0*/  @!P5 LDL.64 R8, [R8] ;  /* 0x000000000808d983 */ /* 0x000ea80000100a00 */
[----:B------:R-:W3:Y:S01]  /*1700*/  @!P5 LDG.E.U16.CONSTANT R7, desc[UR8][R6.64+0x2] ;  /* 0x000002080607d981 */ /* 0x000ee2000c1e9500 */
[----:B--2--5:R-:W-:Y:S02]  /*1710*/  @!P5 PRMT R58, R8, 0x7610, R58 ;  /* 0x00007610083ad816 */ /* 0x024fe4000000003a */
[----:B------:R-:W-:Y:S01]  /*1720*/  @!P5 PRMT R59, R9, 0x7610, R59 ;  /* 0x00007610093bd816 */ /* 0x000fe2000000003b */
[----:B---3--:R-:W-:Y:S01]  /*1730*/  @!P5 IMAD.IADD R53, R7, 0x1, R56 ;  /* 0x000000010735d824 */ /* 0x008fe200078e0238 */
[----:B------:R-:W-:Y:S02]  /*1740*/  @!P5 PRMT R58, R58, 0x7610, R8 ;  /* 0x000076103a3ad816 */ /* 0x000fe40000000008 */
[----:B------:R-:W-:Y:S01]  /*1750*/  @!P5 PRMT R59, R59, 0x7610, R9 ;  /* 0x000076103b3bd816 */ /* 0x000fe20000000009 */
[----:B------:R-:W-:Y:S06]  /*1760*/  @!P1 BRA `(.L_x_618) ;  /* 0x00000010006c9947 */ /* 0x000fec0003800000 */
[----:B------:R-:W-:Y:S01]  /*1770*/  MOV R6, R52 ;  /* 0x0000003400067202 */ /* 0x000fe20000000f00 */
[----:B------:R-:W-:-:S05]  /*1780*/  IMAD.MOV.U32 R7, RZ, RZ, R51 ;  /* 0x000000ffff077224 */ /* 0x000fca00078e0033 */
[----:B------:R-:W2:Y:S01]  /*1790*/  LDG.E.128.CONSTANT R8, desc[UR8][R6.64] ;  /* 0x0000000806087981 */ /* 0x000ea2000c1e9d00 */
[----:B------:R-:W-:Y:S01]  /*17a0*/  HFMA2.MMA R13, -RZ, RZ, 0, 0.25 ;  /* 0x00003400ff0d7435 */ /* 0x000fe200000001ff */
[----:B------:R-:W-:Y:S01]  /*17b0*/  IMAD.MOV.U32 R29, RZ, RZ, 0x2c00 ;  /* 0x00002c00ff1d7424 */ /* 0x000fe200078e00ff */
[----:B------:R-:W-:Y:S02]  /*17c0*/  MOV R37, 0x2400 ;  /* 0x0000240000257802 */ /* 0x000fe40000000f00 */
[----:B------:R-:W-:Y:S02]  /*17d0*/  ISETP.GE.AND P5, PT, R57, 0x2, PT ;  /* 0x000000023900780c */ /* 0x000fe40003fa6270 */
[C---:B--2---:R-:W-:Y:S02]  /*17e0*/  LOP3.LUT R7, R9.reuse, 0xc000c, RZ, 0xc0, !PT ;  /* 0x000c000c09077812 */ /* 0x044fe400078ec0ff */
[----:B------:R-:W-:Y:S02]  /*17f0*/  SHF.R.U32.HI R17, RZ, 0x8, R9 ;  /* 0x00000008ff117819 */ /* 0x000fe40000011609 */
[----:B0-----:R-:W-:-:S02]  /*1800*/  LOP3.LUT R15, R9, 0x300030, RZ, 0xc0, !PT ;  /* 0x00300030090f7812 */ /* 0x001fc400078ec0ff */
[C---:B------:R-:W-:Y:S02]  /*1810*/  LOP3.LUT R30, R9.reuse, 0xc000c0, RZ, 0xc0, !PT ;  /* 0x00c000c0091e7812 */ /* 0x040fe400078ec0ff */
[----:B------:R-:W-:Y:S02]  /*1820*/  LOP3.LUT R19, R9, 0x30003, RZ, 0xc0, !PT ;  /* 0x0003000309137812 */ /* 0x000fe400078ec0ff */
[----:B------:R-:W-:Y:S02]  /*1830*/  LOP3.LUT R9, R10, 0xc000c, RZ, 0xc0, !PT ;  /* 0x000c000c0a097812 */ /* 0x000fe400078ec0ff */
[----:B------:R-:W-:Y:S02]  /*1840*/  SHF.R.U32.HI R16, RZ, 0x8, R8 ;  /* 0x00000008ff107819 */ /* 0x000fe40000011608 */
[----:B------:R-:W-:Y:S02]  /*1850*/  SHF.R.U32.HI R18, RZ, 0x8, R10 ;  /* 0x00000008ff127819 */ /* 0x000fe4000001160a */
[----:B------:R-:W-:-:S02]  /*1860*/  SHF.R.U32.HI R20, RZ, 0x8, R11 ;  /* 0x00000008ff147819 */ /* 0x000fc4000001160b */
[C---:B------:R-:W-:Y:S02]  /*1870*/  LOP3.LUT R12, R8.reuse, 0xc000c, RZ, 0xc0, !PT ;  /* 0x000c000c080c7812 */ /* 0x040fe400078ec0ff */
[C---:B------:R-:W-:Y:S02]  /*1880*/  LOP3.LUT R14, R8.reuse, 0x300030, RZ, 0xc0, !PT ;  /* 0x00300030080e7812 */ /* 0x040fe400078ec0ff */
[C---:B------:R-:W-:Y:S02]  /*1890*/  LOP3.LUT R31, R8.reuse, 0xc000c0, RZ, 0xc0, !PT ;  /* 0x00c000c0081f7812 */ /* 0x040fe400078ec0ff */
[----:B------:R-:W-:Y:S02]  /*18a0*/  LOP3.LUT R21, R8, 0x30003, RZ, 0xc0, !PT ;  /* 0x0003000308157812 */ /* 0x000fe400078ec0ff */
[C---:B------:R-:W-:Y:S02]  /*18b0*/  LOP3.LUT R25, R10.reuse, 0x300030, RZ, 0xc0, !PT ;  /* 0x003000300a197812 */ /* 0x040fe400078ec0ff */
[----:B------:R-:W-:-:S02]  /*18c0*/  LOP3.LUT R32, R10, 0xc000c0, RZ, 0xc0, !PT ;  /* 0x00c000c00a207812 */ /* 0x000fc400078ec0ff */
[----:B------:R-:W-:Y:S02]  /*18d0*/  LOP3.LUT R22, R10, 0x30003, RZ, 0xc0, !PT ;  /* 0x000300030a167812 */ /* 0x000fe400078ec0ff */
[----:B------:R-:W-:Y:S02]  /*18e0*/  LOP3.LUT R24, R9, 0x64006400, RZ, 0xfc, !PT ;  /* 0x6400640009187812 */ /* 0x000fe400078efcff */
[C---:B------:R-:W-:Y:S02]  /*18f0*/  LOP3.LUT R10, R11.reuse, 0xc000c, RZ, 0xc0, !PT ;  /* 0x000c000c0b0a7812 */ /* 0x040fe400078ec0ff */
[C---:B------:R-:W-:Y:S02]  /*1900*/  LOP3.LUT R27, R11.reuse, 0x300030, RZ, 0xc0, !PT ;  /* 0x003000300b1b7812 */ /* 0x040fe400078ec0ff */
[C---:B------:R-:W-:Y:S02]  /*1910*/  LOP3.LUT R33, R11.reuse, 0xc000c0, RZ, 0xc0, !PT ;  /* 0x00c000c00b217812 */ /* 0x040fe400078ec0ff */
        /* <DEDUP_REMOVED lines=44> */
[C---:B------:R-:W-:Y:S02]  /*1be0*/  LOP3.LUT R31, R17.reuse, 0xc000c0, RZ, 0xc0, !PT ;  /* 0x00c000c0111f7812 */ /* 0x040fe400078ec0ff */
        /* <DEDUP_REMOVED lines=78> */
.L_x_619:
        /* <DEDUP_REMOVED lines=45> */
.L_x_620:
        /* <DEDUP_REMOVED lines=44> */
.L_x_621:
[----:B------:R-:W-:Y:S05]  /*2660*/  @P0 BRA `(.L_x_618) ;  /* 0x0000000000ac0947 */ /* 0x000fea0003800000 */
[----:B------:R-:W0:Y:S01]  /*2670*/  LDS.128 R16, [UR4+0x180] ;  /* 0x00018004ff107984 */ /* 0x000e220008000c00 */
[----:B------:R-:W-:-:S03]  /*2680*/  IMAD.MOV.U32 R61, RZ, RZ, R6 ;  /* 0x000000ffff3d7224 */ /* 0x000fc600078e0006 */
        /* <DEDUP_REMOVED lines=41> */
.L_x_618:
[----:B------:R-:W-:Y:S01]  /*2920*/  LEA R52, P6, R49, R52, 0x2 ;  /* 0x0000003431347211 */ /* 0x000fe200078c10ff */
[----:B------:R-:W-:Y:S01]  /*2930*/  UIADD3 UR4, UR4, 0x20, URZ ;  /* 0x0000002004047890 */ /* 0x000fe2000fffe03f */
[----:B------:R-:W-:-:S03]  /*2940*/  IADD3 R56, R56, 0x10, RZ ;  /* 0x0000001038387810 */ /* 0x000fc60007ffe0ff */
[----:B------:R-:W-:Y:S01]  /*2950*/  IMAD.X R51, R51, 0x1, R50, P6 ;  /* 0x0000000133337824 */ /* 0x000fe200030e0632 */
[C---:B------:R-:W-:Y:S02]  /*2960*/  ISETP.GE.AND P5, PT, R56.reuse, UR5, PT ;  /* 0x0000000538007c0c */ /* 0x040fe4000bfa6270 */
[----:B------:R-:W-:-:S13]  /*2970*/  ISETP.LT.AND P6, PT, R56, R55, PT ;  /* 0x000000373800720c */ /* 0x000fda0003fc1270 */
[----:B------:R-:W-:Y:S05]  /*2980*/  @!P5 BRA P6, `(.L_x_622) ;  /* 0xffffffec0040d947 */ /* 0x000fea000303ffff */
.L_x_617:
[----:B------:R-:W-:Y:S05]  /*2990*/  @!P1 EXIT ;  /* 0x000000000000994d */ /* 0x000fea0003800000 */
[----:B------:R-:W1:Y:S01]  /*29a0*/  S2R R7, SR_CTAID.X ;  /* 0x0000000000077919 */ /* 0x000e620000002500 */
[----:B------:R-:W2:Y:S01]  /*29b0*/  S2UR UR4, SR_CTAID.Y ;  /* 0x00000000000479c3 */ /* 0x000ea20000002600 */
[----:B------:R-:W1:Y:S07]  /*29c0*/  S2R R10, SR_TID.X ;  /* 0x00000000000a7919 */ /* 0x000e6e0000002100 */
[----:B------:R-:W3:Y:S08]  /*29d0*/  LDC R6, c[0x0][0x23c] ;  /* 0x00008f00ff067b82 */ /* 0x000ef00000000800 */
[----:B------:R-:W4:Y:S01]  /*29e0*/  LDC.64 R8, c[0x0][0x230] ;  /* 0x00008c00ff087b82 */ /* 0x000f220000000a00 */
[----:B--2---:R-:W-:Y:S01]  /*29f0*/  USHF.L.U32 UR4, UR4, 0x2, URZ ;  /* 0x0000000204047899 */ /* 0x004fe2000800063f */
[----:B-1----:R-:W-:-:S05]  /*2a00*/  LEA R7, R7, R10, 0x6 ;  /* 0x0000000a07077211 */ /* 0x002fca00078e30ff */
[----:B------:R-:W-:-:S04]  /*2a10*/  IMAD.SHL.U32 R7, R7, 0x4, RZ ;  /* 0x0000000407077824 */ /* 0x000fc800078e00ff */
[----:B---3--:R-:W-:-:S04]  /*2a20*/  IMAD R7, R6, UR4, R7 ;  /* 0x0000000406077c24 */ /* 0x008fc8000f8e0207 */
[----:B----4-:R-:W-:-:S05]  /*2a30*/  IMAD.WIDE R8, R7, 0x2, R8 ;  /* 0x0000000207087825 */ /* 0x010fca00078e0208 */
[----:B------:R1:W-:Y:S01]  /*2a40*/  ATOM.E.ADD.F16x2.RN.STRONG.GPU P0, RZ, desc[UR8][R8.64], R48 ;  /* 0x0000003008ff79a2 */ /* 0x0003e2000810e1c8 */
[----:B------:R-:W-:Y:S04]  /*2a50*/  BSSY B0, `(.L_x_623) ;  /* 0x000000f000007945 */ /* 0x000fe80003800000 */
[----:B-1----:R-:W-:Y:S05]  /*2a60*/  @P0 BRA `(.L_x_624) ;  /* 0x0000000000340947 */ /* 0x002fea0003800000 */
[----:B------:R-:W1:Y:S02]  /*2a70*/  QSPC.E.S P0, RZ, [R8] ;  /* 0x0000000008ff73aa */ /* 0x000e640000000500 */
[----:B-1----:R-:W-:Y:S05]  /*2a80*/  @!P0 BRA `(.L_x_625) ;  /* 0x0000000000208947 */ /* 0x002fea0003800000 */
[----:B------:R-:W-:-:S04]  /*2a90*/  MOV R10, R8 ;  /* 0x00000008000a7202 */ /* 0x000fc80000000f00 */
[----:B------:R-:W-:-:S07]  /*2aa0*/  MOV R10, R10 ;  /* 0x0000000a000a7202 */ /* 0x000fce0000000f00 */
.L_x_626:
[----:B------:R-:W1:Y:S02]  /*2ab0*/  LDS R12, [R10] ;  /* 0x000000000a0c7984 */ /* 0x000e640000000800 */
[----:B-1----:R-:W-:-:S06]  /*2ac0*/  HADD2 R13, R12, R48 ;  /* 0x000000300c0d7230 */ /* 0x002fcc0000000000 */
[----:B------:R-:W1:Y:S02]  /*2ad0*/  ATOMS.CAST.SPIN R13, [R10], R12, R13 ;  /* 0x0000000c0a0d738d */ /* 0x000e64000180000d */
[----:B-1----:R-:W-:-:S13]  /*2ae0*/  ISETP.EQ.U32.AND P0, PT, R13, 0x1, PT ;  /* 0x000000010d00780c */ /* 0x002fda0003f02070 */
[----:B------:R-:W-:Y:S05]  /*2af0*/  @!P0 BRA `(.L_x_626) ;  /* 0xfffffffc00ec8947 */ /* 0x000fea000383ffff */
[----:B------:R-:W-:Y:S05]  /*2b00*/  BRA `(.L_x_624) ;  /* 0x00000000000c7947 */ /* 0x000fea0003800000 */
.L_x_625:
[----:B------:R-:W2:Y:S02]  /*2b10*/  LD.E R7, desc[UR8][R8.64] ;  /* 0x0000000808077980 */ /* 0x000ea4000c101900 */
[----:B--2---:R-:W-:-:S05]  /*2b20*/  IMAD.IADD R7, R48, 0x1, R7 ;  /* 0x0000000130077824 */ /* 0x004fca00078e0207 */
[----:B------:R1:W-:Y:S02]  /*2b30*/  ST.E desc[UR8][R8.64], R7 ;  /* 0x0000000708007985 */ /* 0x0003e4000c101908 */
.L_x_624:
[----:B------:R-:W-:Y:S05]  /*2b40*/  BSYNC B0 ;  /* 0x0000000000007941 */ /* 0x000fea0003800000 */
.L_x_623:
[----:B------:R2:W-:Y:S01]  /*2b50*/  ATOM.E.ADD.F16x2.RN.STRONG.GPU P0, RZ, desc[UR8][R8.64+0x4], R47 ;  /* 0x0000042f08ff79a2 */ /* 0x0005e2000810e1c8 */
[----:B------:R-:W-:Y:S04]  /*2b60*/  BSSY B0, `(.L_x_627) ;  /* 0x000000f000007945 */ /* 0x000fe80003800000 */
[----:B--2---:R-:W-:Y:S05]  /*2b70*/  @P0 BRA `(.L_x_628) ;  /* 0x0000000000340947 */ /* 0x004fea0003800000 */
[----:B------:R-:W2:Y:S02]  /*2b80*/  QSPC.E.S P0, RZ, [R8+0x4] ;  /* 0x0000040008ff73aa */ /* 0x000ea40000000500 */
[----:B--2---:R-:W-:Y:S05]  /*2b90*/  @!P0 BRA `(.L_x_629) ;  /* 0x0000000000208947 */ /* 0x004fea0003800000 */
[----:B------:R-:W-:-:S04]  /*2ba0*/  MOV R10, R8 ;  /* 0x00000008000a7202 */ /* 0x000fc80000000f00 */
[----:B------:R-:W-:-:S07]  /*2bb0*/  MOV R10, R10 ;  /* 0x0000000a000a7202 */ /* 0x000fce0000000f00 */
.L_x_630:
[----:B------:R-:W2:Y:S02]  /*2bc0*/  LDS R12, [R10+0x4] ;  /* 0x000004000a0c7984 */ /* 0x000ea40000000800 */
[----:B--2---:R-:W-:-:S10]  /*2bd0*/  HFMA2.MMA R13, R12, 1, 1, R47 ;  /* 0x3c003c000c0d7835 */ /* 0x004fd4000000002f */
[----:B------:R-:W2:Y:S02]  /*2be0*/  ATOMS.CAST.SPIN R13, [R10+0x4], R12, R13 ;  /* 0x0000040c0a0d738d */ /* 0x000ea4000180000d */
[----:B--2---:R-:W-:-:S13]  /*2bf0*/  ISETP.EQ.U32.AND P0, PT, R13, 0x1, PT ;  /* 0x000000010d00780c */ /* 0x004fda0003f02070 */
[----:B------:R-:W-:Y:S05]  /*2c00*/  @!P0 BRA `(.L_x_630) ;  /* 0xfffffffc00ec8947 */ /* 0x000fea000383ffff */
[----:B------:R-:W-:Y:S05]  /*2c10*/  BRA `(.L_x_628) ;  /* 0x00000000000c7947 */ /* 0x000fea0003800000 */
.L_x_629:
[----:B-1----:R-:W2:Y:S02]  /*2c20*/  LD.E R7, desc[UR8][R8.64+0x4] ;  /* 0x0000040808077980 */ /* 0x002ea4000c101900 */
[----:B--2---:R-:W-:-:S05]  /*2c30*/  IMAD.IADD R7, R47, 0x1, R7 ;  /* 0x000000012f077824 */ /* 0x004fca00078e0207 */
[----:B------:R2:W-:Y:S02]  /*2c40*/  ST.E desc[UR8][R8.64+0x4], R7 ;  /* 0x0000040708007985 */ /* 0x0005e4000c101908 */
.L_x_628:
[----:B------:R-:W-:Y:S05]  /*2c50*/  BSYNC B0 ;  /* 0x0000000000007941 */ /* 0x000fea0003800000 */
.L_x_627:
[----:B------:R-:W-:-:S13]  /*2c60*/  ISETP.GE.AND P0, PT, R57, 0x2, PT ;  /* 0x000000023900780c */ /* 0x000fda0003f06270 */
[----:B------:R-:W-:Y:S05]  /*2c70*/  @!P0 EXIT ;  /* 0x000000000000894d */ /* 0x000fea0003800000 */
[----:B-12---:R-:W-:-:S05]  /*2c80*/  IMAD.WIDE R8, R6, 0x2, R8 ;  /* 0x0000000206087825 */ /* 0x006fca00078e0208 */
[----:B------:R1:W-:Y:S01]  /*2c90*/  ATOM.E.ADD.F16x2.RN.STRONG.GPU P0, RZ, desc[UR8][R8.64], R46 ;  /* 0x0000002e08ff79a2 */ /* 0x0003e2000810e1c8 */
[----:B------:R-:W-:Y:S01]  /*2ca0*/  BSSY B0, `(.L_x_631) ;  /* 0x0000010000007945 */ /* 0x000fe20003800000 */
[----:B0-----:R-:W-:-:S03]  /*2cb0*/  MOV R15, R0 ;  /* 0x00000000000f7202 */ /* 0x001fc60000000f00 */
[----:B-1----:R-:W-:Y:S05]  /*2cc0*/  @P0 BRA `(.L_x_632) ;  /* 0x0000000000340947 */ /* 0x002fea0003800000 */
[----:B------:R-:W0:Y:S02]  /*2cd0*/  QSPC.E.S P0, RZ, [R8] ;  /* 0x0000000008ff73aa */ /* 0x000e240000000500 */
[----:B0-----:R-:W-:Y:S05]  /*2ce0*/  @!P0 BRA `(.L_x_633) ;  /* 0x0000000000208947 */ /* 0x001fea0003800000 */
[----:B------:R-:W-:-:S05]  /*2cf0*/  IMAD.MOV.U32 R10, RZ, RZ, R8 ;  /* 0x000000ffff0a7224 */ /* 0x000fca00078e0008 */
[----:B------:R-:W-:-:S07]  /*2d00*/  MOV R10, R10 ;  /* 0x0000000a000a7202 */ /* 0x000fce0000000f00 */
.L_x_634:
[----:B------:R-:W0:Y:S02]  /*2d10*/  LDS R12, [R10] ;  /* 0x000000000a0c7984 */ /* 0x000e240000000800 */
[----:B0-----:R-:W-:-:S06]  /*2d20*/  HADD2 R13, R12, R46 ;  /* 0x0000002e0c0d7230 */ /* 0x001fcc0000000000 */
[----:B------:R-:W0:Y:S02]  /*2d30*/  ATOMS.CAST.SPIN R13, [R10], R12, R13 ;  /* 0x0000000c0a0d738d */ /* 0x000e24000180000d */
[----:B0-----:R-:W-:-:S13]  /*2d40*/  ISETP.EQ.U32.AND P0, PT, R13, 0x1, PT ;  /* 0x000000010d00780c */ /* 0x001fda0003f02070 */
[----:B------:R-:W-:Y:S05]  /*2d50*/  @!P0 BRA `(.L_x_634) ;  /* 0xfffffffc00ec8947 */ /* 0x000fea000383ffff */
[----:B------:R-:W-:Y:S05]  /*2d60*/  BRA `(.L_x_632) ;  /* 0x00000000000c7947 */ /* 0x000fea0003800000 */
.L_x_633:
[----:B------:R-:W2:Y:S02]  /*2d70*/  LD.E R7, desc[UR8][R8.64] ;  /* 0x0000000808077980 */ /* 0x000ea4000c101900 */
[----:B--2---:R-:W-:-:S05]  /*2d80*/  IADD3 R7, R46, R7, RZ ;  /* 0x000000072e077210 */ /* 0x004fca0007ffe0ff */
[----:B------:R0:W-:Y:S02]  /*2d90*/  ST.E desc[UR8][R8.64], R7 ;  /* 0x0000000708007985 */ /* 0x0001e4000c101908 */
.L_x_632:
[----:B------:R-:W-:Y:S05]  /*2da0*/  BSYNC B0 ;  /* 0x0000000000007941 */ /* 0x000fea0003800000 */
.L_x_631:
[----:B------:R1:W-:Y:S01]  /*2db0*/  ATOM.E.ADD.F16x2.RN.STRONG.GPU P0, RZ, desc[UR8][R8.64+0x4], R15 ;  /* 0x0000040f08ff79a2 */ /* 0x0003e2000810e1c8 */
[----:B------:R-:W-:Y:S04]  /*2dc0*/  BSSY B0, `(.L_x_635) ;  /* 0x000000f000007945 */ /* 0x000fe80003800000 */
[----:B-1----:R-:W-:Y:S05]  /*2dd0*/  @P0 BRA `(.L_x_636) ;  /* 0x0000000000340947 */ /* 0x002fea0003800000 */
[----:B------:R-:W1:Y:S02]  /*2de0*/  QSPC.E.S P0, RZ, [R8+0x4] ;  /* 0x0000040008ff73aa */ /* 0x000e640000000500 */
[----:B-1----:R-:W-:Y:S05]  /*2df0*/  @!P0 BRA `(.L_x_637) ;  /* 0x0000000000208947 */ /* 0x002fea0003800000 */
[----:B------:R-:W-:-:S05]  /*2e00*/  IMAD.MOV.U32 R10, RZ, RZ, R8 ;  /* 0x000000ffff0a7224 */ /* 0x000fca00078e0008 */
[----:B------:R-:W-:-:S07]  /*2e10*/  MOV R10, R10 ;  /* 0x0000000a000a7202 */ /* 0x000fce0000000f00 */
.L_x_638:
[----:B------:R-:W1:Y:S02]  /*2e20*/  LDS R12, [R10+0x4] ;  /* 0x000004000a0c7984 */ /* 0x000e640000000800 */
[----:B-1----:R-:W-:-:S10]  /*2e30*/  HFMA2.MMA R13, R12, 1, 1, R0 ;  /* 0x3c003c000c0d7835 */ /* 0x002fd40000000000 */
[----:B------:R-:W1:Y:S02]  /*2e40*/  ATOMS.CAST.SPIN R13, [R10+0x4], R12, R13 ;  /* 0x0000040c0a0d738d */ /* 0x000e64000180000d */
[----:B-1----:R-:W-:-:S13]  /*2e50*/  ISETP.EQ.U32.AND P0, PT, R13, 0x1, PT ;  /* 0x000000010d00780c */ /* 0x002fda0003f02070 */
[----:B------:R-:W-:Y:S05]  /*2e60*/  @!P0 BRA `(.L_x_638) ;  /* 0xfffffffc00ec8947 */ /* 0x000fea000383ffff */
[----:B------:R-:W-:Y:S05]  /*2e70*/  BRA `(.L_x_636) ;  /* 0x00000000000c7947 */ /* 0x000fea0003800000 */
.L_x_637:
[----:B------:R-:W0:Y:S02]  /*2e80*/  LD.E R0, desc[UR8][R8.64+0x4] ;  /* 0x0000040808007980 */ /* 0x000e24000c101900 */
[----:B0-----:R-:W-:-:S05]  /*2e90*/  IADD3 R7, R15, R0, RZ ;  /* 0x000000000f077210 */ /* 0x001fca0007ffe0ff */
[----:B------:R1:W-:Y:S02]  /*2ea0*/  ST.E desc[UR8][R8.64+0x4], R7 ;  /* 0x0000040708007985 */ /* 0x0003e4000c101908 */
.L_x_636:
[----:B------:R-:W-:Y:S05]  /*2eb0*/  BSYNC B0 ;  /* 0x0000000000007941 */ /* 0x000fea0003800000 */
.L_x_635:
        /* <DEDUP_REMOVED lines=10> */
.L_x_642:
[----:B------:R-:W0:Y:S02]  /*2f60*/  LDS R12, [R10] ;  /* 0x000000000a0c7984 */ /* 0x000e240000000800 */
[----:B0-----:R-:W-:-:S06]  /*2f70*/  HADD2 R13, R12, R2 ;  /* 0x000000020c0d7230 */ /* 0x001fcc0000000000 */
[----:B------:R-:W0:Y:S02]  /*2f80*/  ATOMS.CAST.SPIN R13, [R10], R12, R13 ;  /* 0x0000000c0a0d738d */ /* 0x000e24000180000d */
[----:B0-----:R-:W-:-:S13]  /*2f90*/  ISETP.EQ.U32.AND P0, PT, R13, 0x1, PT ;  /* 0x000000010d00780c */ /* 0x001fda0003f02070 */
[----:B------:R-:W-:Y:S05]  /*2fa0*/  @!P0 BRA `(.L_x_642) ;  /* 0xfffffffc00ec8947 */ /* 0x000fea000383ffff */
[----:B------:R-:W-:Y:S05]  /*2fb0*/  BRA `(.L_x_640) ;  /* 0x00000000000c7947 */ /* 0x000fea0003800000 */
.L_x_641:
[----:B------:R-:W2:Y:S02]  /*2fc0*/  LD.E R0, desc[UR8][R8.64] ;  /* 0x0000000808007980 */ /* 0x000ea4000c101900 */
[----:B--2---:R-:W-:-:S05]  /*2fd0*/  IADD3 R7, R2, R0, RZ ;  /* 0x0000000002077210 */ /* 0x004fca0007ffe0ff */
[----:B------:R0:W-:Y:S02]  /*2fe0*/  ST.E desc[UR8][R8.64], R7 ;  /* 0x0000000708007985 */ /* 0x0001e4000c101908 */
.L_x_640:
[----:B------:R-:W-:Y:S05]  /*2ff0*/  BSYNC B0 ;  /* 0x0000000000007941 */ /* 0x000fea0003800000 */
.L_x_639:
[----:B------:R1:W-:Y:S01]  /*3000*/  ATOM.E.ADD.F16x2.RN.STRONG.GPU P0, RZ, desc[UR8][R8.64+0x4], R3 ;  /* 0x0000040308ff79a2 */ /* 0x0003e2000810e1c8 */
[----:B------:R-:W-:Y:S04]  /*3010*/  BSSY B0, `(.L_x_643) ;  /* 0x0000010000007945 */ /* 0x000fe80003800000 */
[----:B-1----:R-:W-:Y:S05]  /*3020*/  @P0 BRA `(.L_x_644) ;  /* 0x0000000000380947 */ /* 0x002fea0003800000 */
[----:B------:R-:W1:Y:S02]  /*3030*/  QSPC.E.S P0, RZ, [R8+0x4] ;  /* 0x0000040008ff73aa */ /* 0x000e640000000500 */
[----:B-1----:R-:W-:Y:S05]  /*3040*/  @!P0 BRA `(.L_x_645) ;  /* 0x0000000000248947 */ /* 0x002fea0003800000 */
[----:B------:R-:W-:Y:S01]  /*3050*/  IMAD.MOV.U32 R10, RZ, RZ, R8 ;  /* 0x000000ffff0a7224 */ /* 0x000fe200078e0008 */
[----:B0-----:R-:W-:-:S04]  /*3060*/  MOV R7, R3 ;  /* 0x0000000300077202 */ /* 0x001fc80000000f00 */
[----:B------:R-:W-:-:S07]  /*3070*/  MOV R10, R10 ;  /* 0x0000000a000a7202 */ /* 0x000fce0000000f00 */
.L_x_646:
[----:B------:R-:W0:Y:S02]  /*3080*/  LDS R2, [R10+0x4] ;  /* 0x000004000a027984 */ /* 0x000e240000000800 */
[----:B0-----:R-:W-:-:S10]  /*3090*/  HFMA2.MMA R3, R2, 1, 1, R7 ;  /* 0x3c003c0002037835 */ /* 0x001fd40000000007 */
[----:B------:R-:W0:Y:S02]  /*30a0*/  ATOMS.CAST.SPIN R3, [R10+0x4], R2, R3 ;  /* 0x000004020a03738d */ /* 0x000e240001800003 */
[----:B0-----:R-:W-:-:S13]  /*30b0*/  ISETP.EQ.U32.AND P0, PT, R3, 0x1, PT ;  /* 0x000000010300780c */ /* 0x001fda0003f02070 */
[----:B------:R-:W-:Y:S05]  /*30c0*/  @!P0 BRA `(.L_x_646) ;  /* 0xfffffffc00ec8947 */ /* 0x000fea000383ffff */
[----:B------:R-:W-:Y:S05]  /*30d0*/  BRA `(.L_x_644) ;  /* 0x00000000000c7947 */ /* 0x000fea0003800000 */
.L_x_645:
[----:B------:R-:W2:Y:S02]  /*30e0*/  LD.E R0, desc[UR8][R8.64+0x4] ;  /* 0x0000040808007980 */ /* 0x000ea4000c101900 */
[----:B--2---:R-:W-:-:S05]  /*30f0*/  IMAD.IADD R3, R3, 0x1, R0 ;  /* 0x0000000103037824 */ /* 0x004fca00078e0200 */
[----:B------:R1:W-:Y:S02]  /*3100*/  ST.E desc[UR8][R8.64+0x4], R3 ;  /* 0x0000040308007985 */ /* 0x0003e4000c101908 */
.L_x_644:
[----:B------:R-:W-:Y:S05]  /*3110*/  BSYNC B0 ;  /* 0x0000000000007941 */ /* 0x000fea0003800000 */
.L_x_643:
[----:B------:R-:W-:-:S13]  /*3120*/  ISETP.GE.AND P0, PT, R57, 0x4, PT ;  /* 0x000000043900780c */ /* 0x000fda0003f06270 */
[----:B------:R-:W-:Y:S05]  /*3130*/  @!P0 EXIT ;  /* 0x000000000000894d */ /* 0x000fea0003800000 */
[----:B0-----:R-:W-:-:S05]  /*3140*/  IMAD.WIDE R6, R6, 0x2, R8 ;  /* 0x0000000206067825 */ /* 0x001fca00078e0208 */
[----:B------:R0:W-:Y:S01]  /*3150*/  ATOM.E.ADD.F16x2.RN.STRONG.GPU P0, RZ, desc[UR8][R6.64], R4 ;  /* 0x0000000406ff79a2 */ /* 0x0001e2000810e1c8 */
[----:B------:R-:W-:Y:S04]  /*3160*/  BSSY B0, `(.L_x_647) ;  /* 0x000000f000007945 */ /* 0x000fe80003800000 */
[----:B0-----:R-:W-:Y:S05]  /*3170*/  @P0 BRA `(.L_x_648) ;  /* 0x0000000000340947 */ /* 0x001fea0003800000 */
[----:B------:R-:W0:Y:S02]  /*3180*/  QSPC.E.S P0, RZ, [R6] ;  /* 0x0000000006ff73aa */ /* 0x000e240000000500 */
[----:B0-----:R-:W-:Y:S05]  /*3190*/  @!P0 BRA `(.L_x_649) ;  /* 0x0000000000208947 */ /* 0x001fea0003800000 */
[----:B------:R-:W-:-:S04]  /*31a0*/  MOV R2, R6 ;  /* 0x0000000600027202 */ /* 0x000fc80000000f00 */
[----:B------:R-:W-:-:S07]  /*31b0*/  MOV R2, R2 ;  /* 0x0000000200027202 */ /* 0x000fce0000000f00 */
.L_x_650:
[----:B-1----:R-:W0:Y:S02]  /*31c0*/  LDS R8, [R2] ;  /* 0x0000000002087984 */ /* 0x002e240000000800 */
[----:B0-----:R-:W-:-:S06]  /*31d0*/  HADD2 R9, R8, R4 ;  /* 0x0000000408097230 */ /* 0x001fcc0000000000 */
[----:B------:R-:W0:Y:S02]  /*31e0*/  ATOMS.CAST.SPIN R9, [R2], R8, R9 ;  /* 0x000000080209738d */ /* 0x000e240001800009 */
[----:B0-----:R-:W-:-:S13]  /*31f0*/  ISETP.EQ.U32.AND P0, PT, R9, 0x1, PT ;  /* 0x000000010900780c */ /* 0x001fda0003f02070 */
[----:B------:R-:W-:Y:S05]  /*3200*/  @!P0 BRA `(.L_x_650) ;  /* 0xfffffffc00ec8947 */ /* 0x000fea000383ffff */
[----:B------:R-:W-:Y:S05]  /*3210*/  BRA `(.L_x_648) ;  /* 0x00000000000c7947 */ /* 0x000fea0003800000 */
.L_x_649:
[----:B------:R-:W1:Y:S02]  /*3220*/  LD.E R0, desc[UR8][R6.64] ;  /* 0x0000000806007980 */ /* 0x000e64000c101900 */
[----:B-1----:R-:W-:-:S05]  /*3230*/  IMAD.IADD R3, R4, 0x1, R0 ;  /* 0x0000000104037824 */ /* 0x002fca00078e0200 */
[----:B------:R0:W-:Y:S02]  /*3240*/  ST.E desc[UR8][R6.64], R3 ;  /* 0x0000000306007985 */ /* 0x0001e4000c101908 */
.L_x_648:
[----:B------:R-:W-:Y:S05]  /*3250*/  BSYNC B0 ;  /* 0x0000000000007941 */ /* 0x000fea0003800000 */
.L_x_647:
[----:B------:R2:W-:Y:S02]  /*3260*/  ATOM.E.ADD.F16x2.RN.STRONG.GPU P0, RZ, desc[UR8][R6.64+0x4], R5 ;  /* 0x0000040506ff79a2 */ /* 0x0005e4000810e1c8 */
[----:B--2---:R-:W-:Y:S05]  /*3270*/  @P0 EXIT ;  /* 0x000000000000094d */ /* 0x004fea0003800000 */
[----:B------:R-:W2:Y:S02]  /*3280*/  QSPC.E.S P0, RZ, [R6+0x4] ;  /* 0x0000040006ff73aa */ /* 0x000ea40000000500 */
[----:B--2---:R-:W-:Y:S05]  /*3290*/  @!P0 BRA `(.L_x_651) ;  /* 0x00000000001c8947 */ /* 0x004fea0003800000 */
[----:B0-----:R-:W-:-:S07]  /*32a0*/  MOV R6, R6 ;  /* 0x0000000600067202 */ /* 0x001fce0000000f00 */
.L_x_652:
[----:B------:R-:W1:Y:S02]  /*32b0*/  LDS R2, [R6+0x4] ;  /* 0x0000040006027984 */ /* 0x000e640000000800 */
[----:B-1----:R-:W-:-:S10]  /*32c0*/  HFMA2.MMA R3, R2, 1, 1, R5 ;  /* 0x3c003c0002037835 */ /* 0x002fd40000000005 */
[----:B------:R-:W0:Y:S02]  /*32d0*/  ATOMS.CAST.SPIN R3, [R6+0x4], R2, R3 ;  /* 0x000004020603738d */ /* 0x000e240001800003 */
[----:B0-----:R-:W-:-:S13]  /*32e0*/  ISETP.EQ.U32.AND P0, PT, R3, 0x1, PT ;  /* 0x000000010300780c */ /* 0x001fda0003f02070 */
[----:B------:R-:W-:Y:S05]  /*32f0*/  @!P0 BRA `(.L_x_652) ;  /* 0xfffffffc00ec8947 */ /* 0x000fea000383ffff */
[----:B------:R-:W-:Y:S05]  /*3300*/  EXIT ;  /* 0x000000000000794d */ /* 0x000fea0003800000 */
.L_x_651:
[----:B------:R-:W0:Y:S02]  /*3310*/  LD.E R0, desc[UR8][R6.64+0x4] ;  /* 0x0000040806007980 */ /* 0x000e24000c101900 */
[----:B01----:R-:W-:-:S05]  /*3320*/  IADD3 R3, R5, R0, RZ ;  /* 0x0000000005037210 */ /* 0x003fca0007ffe0ff */
[----:B------:R-:W-:Y:S01]  /*3330*/  ST.E desc[UR8][R6.64+0x4], R3 ;  /* 0x0000040306007985 */ /* 0x000fe2000c101908 */
[----:B------:R-:W-:Y:S05]  /*3340*/  EXIT ;  /* 0x000000000000794d */ /* 0x000fea0003800000 */
.L_x_653:
        /* <DEDUP_REMOVED lines=11> */
.L_x_3669:


//--------------------- .text._Z23gemm_half_q_half_kernelILi4ELi32ELb1ELb0ELi32EEvPK6__halfPKjS4_S2_PS0_iiiiPKtS7_iiiiiibS2_i --------------------------
	.section	.text._Z23gemm_half_q_half_kernelILi4ELi32ELb1ELb0ELi32EEvPK6__halfPKjS4_S2_PS0_iiiiPKtS7_iiiiiibS2_i,"ax",@progbits
	.align	128
        .global         _Z23gemm_half_q_half_kernelILi4ELi32ELb1ELb0ELi32EEvPK6__halfPKjS4_S2_PS0_iiiiPKtS7_iiiiiibS2_i
        .type           _Z23gemm_half_q_half_kernelILi4ELi32ELb1ELb0ELi32EEvPK6__halfPKjS4_S2_PS0_iiiiPKtS7_iiiiiibS2_i,@function
        .size           _Z23gemm_half_q_half_kernelILi4ELi32ELb1ELb0ELi32EEvPK6__halfPKjS4_S2_PS0_iiiiPKtS7_iiiiiibS2_i,(.L_x_3670 - _Z23gemm_half_q_half_kernelILi4ELi32ELb1ELb0ELi32EEvPK6__halfPKjS4_S2_PS0_iiiiPKtS7_iiiiiibS2_i)
        .other          _Z23gemm_half_q_half_kernelILi4ELi32ELb1ELb0ELi32EEvPK6__halfPKjS4_S2_PS0_iiiiPKtS7_iiiiiibS2_i,@"STO_CUDA_ENTRY STV_DEFAULT"
_Z23gemm_half_q_half_kernelILi4ELi32ELb1ELb0ELi32EEvPK6__halfPKjS4_S2_PS0_iiiiPKtS7_iiiiiibS2_i:
.text._Z23gemm_half_q_half_kernelILi4ELi32ELb1ELb0ELi32EEvPK6__halfPKjS4_S2_PS0_iiiiPKtS7_iiiiiibS2_i:
[----:B------:R-:W-:Y:S01]  /*0000*/  LDC R1, c[0x0][0x28] ;  /* 0x00000a00ff017b82 */ /* 0x000fe20000000800 */
[----:B------:R-:W0:Y:S07]  /*0010*/  S2R R4, SR_CTAID.Y ;  /* 0x0000000000047919 */ /* 0x000e2e0000002600 */
[----:B------:R-:W0:Y:S01]  /*0020*/  LDC R5, c[0x0][0x238] ;  /* 0x00008e00ff057b82 */ /* 0x000e220000000800 */
[----:B------:R-:W-:Y:S01]  /*0030*/  ULDC.64 UR8, c[0x0][0x208] ;  /* 0x0000820000087ab9 */ /* 0x000fe20000000a00 */
[----:B------:R-:W-:Y:S01]  /*0040*/  PRMT R7, RZ, 0x7610, R7 ;  /* 0x00007610ff077816 */ /* 0x000fe20000000007 */
[----:B------:R-:W1:Y:S01]  /*0050*/  S2R R0, SR_CTAID.Z ;  /* 0x0000000000007919 */ /* 0x000e620000002700 */
[----:B------:R-:W-:-:S02]  /*0060*/  PRMT R58, RZ, 0x7610, R58 ;  /* 0x00007610ff3a7816 */ /* 0x000fc4000000003a */
[----:B------:R-:W-:Y:S01]  /*0070*/  PRMT R57, RZ, 0x7610, R57 ;  /* 0x00007610ff397816 */ /* 0x000fe20000000039 */
[----:B------:R-:W2:Y:S01]  /*0080*/  S2R R2, SR_TID.X ;  /* 0x0000000000027919 */ /* 0x000ea20000002100 */
[----:B------:R-:W3:Y:S01]  /*0090*/  S2UR UR4, SR_CTAID.X ;  /* 0x00000000000479c3 */ /* 0x000ee20000002500 */
[----:B------:R-:W-:-:S07]  /*00a0*/  PRMT R56, RZ, 0x7610, R56 ;  /* 0x00007610ff387816 */ /* 0x000fce0000000038 */
[----:B------:R-:W4:Y:S01]  /*00b0*/  LDC R3, c[0x0][0x240] ;  /* 0x00009000ff037b82 */ /* 0x000f220000000800 */
[--C-:B0-----:R-:W-:Y:S01]  /*00c0*/  IMAD R6, R4, -0x4, R5.reuse ;  /* 0xfffffffc04067824 */ /* 0x101fe200078e0205 */
[----:B---3--:R-:W-:Y:S01]  /*00d0*/  USHF.L.U32 UR4, UR4, 0x7, URZ ;  /* 0x0000000704047899 */ /* 0x008fe2000800063f */
[----:B------:R-:W-:Y:S02]  /*00e0*/  PRMT R5, RZ, 0x7610, R5 ;  /* 0x00007610ff057816 */ /* 0x000fe40000000005 */
[----:B-1----:R-:W-:Y:S02]  /*00f0*/  SHF.L.U32 R59, R0, 0x5, RZ ;  /* 0x00000005003b7819 */ /* 0x002fe400000006ff */
[----:B------:R-:W-:Y:S02]  /*0100*/  ISETP.GE.AND P1, PT, R6, 0x1, PT ;  /* 0x000000010600780c */ /* 0x000fe40003f26270 */
[----:B--2---:R-:W-:Y:S02]  /*0110*/  LEA R8, R2, UR4, 0x2 ;  /* 0x0000000402087c11 */ /* 0x004fe4000f8e10ff */
[----:B------:R-:W-:-:S02]  /*0120*/  VIMNMX R61, R6, 0x4, PT ;  /* 0x00000004063d7848 */ /* 0x000fc40003fe0100 */
        /* <DEDUP_REMOVED lines=29> */
.L_x_654:
        /* <DEDUP_REMOVED lines=20> */
[----:B------:R-:W-:Y:S02]  /*0440*/  HFMA2.MMA R18, -RZ, RZ, 0, 0 ;  /* 0x00000000ff127435 */ /* 0x000fe400000001ff */
[----:B------:R-:W-:Y:S01]  /*0450*/  IMAD.SHL.U32 R5, R5, 0x4, RZ ;  /* 0x0000000405057824 */ /* 0x000fe200078e00ff */
[----:B0-----:R-:W-:-:S04]  /*0460*/  ULEA UR5, UR6, UR5, 0x18 ;  /* 0x0000000506057291 */ /* 0x001fc8000f8ec03f */
[----:B--2---:R-:W-:-:S04]  /*0470*/  IADD3 R9, P0, R12, R5, RZ ;  /* 0x000000050c097210 */ /* 0x004fc80007f1e0ff */
[----:B------:R-:W-:Y:S02]  /*0480*/  LEA.HI.X.SX32 R14, R5, RZ, 0x1, P0 ;  /* 0x000000ff050e7211 */ /* 0x000fe400000f0eff */
[C---:B------:R-:W-:Y:S02]  /*0490*/  LEA R10, P0, R9.reuse, UR10, 0x1 ;  /* 0x0000000a090a7c11 */ /* 0x040fe4000f8008ff */
[----:B------:R-:W-:Y:S02]  /*04a0*/  LEA R5, R2, UR5, 0x1 ;  /* 0x0000000502057c11 */ /* 0x000fe4000f8e08ff */
[----:B------:R-:W-:Y:S02]  /*04b0*/  LEA.HI.X R11, R9, UR11, R14, 0x1, P0 ;  /* 0x0000000b090b7c11 */ /* 0x000fe400080f0c0e */
[----:B------:R-:W-:Y:S01]  /*04c0*/  PLOP3.LUT P0, PT, PT, PT, PT, 0x80, 0x0 ;  /* 0x000000000000781c */ /* 0x000fe20003f0f070 */
[----:B------:R-:W-:-:S12]  /*04d0*/  @!P2 BRA `(.L_x_658) ;  /* 0x000000000048a947 */ /* 0x000fd80003800000 */
[----:B------:R-:W-:Y:S02]  /*04e0*/  PLOP3.LUT P0, PT, PT, PT, PT, 0x8, 0x0 ;  /* 0x000000000000781c */ /* 0x000fe40003f0e170 */
[----:B------:R-:W-:-:S11]  /*04f0*/  IADD3 R9, R61, -0x3, RZ ;  /* 0xfffffffd3d097810 */ /* 0x000fd60007ffe0ff */
.L_x_659:
        /* <DEDUP_REMOVED lines=16> */
.L_x_658:
        /* <DEDUP_REMOVED lines=16> */
.L_x_657:
[----:B------:R-:W0:Y:S01]  /*0700*/  S2UR UR6, SR_CgaCtaId ;  /* 0x00000000000679c3 */ /* 0x000e220000008800 */
[----:B------:R-:W-:Y:S01]  /*0710*/  IMAD R9, R4, R3, RZ ;  /* 0x0000000304097224 */ /* 0x000fe200078e02ff */
[----:B------:R-:W-:Y:S01]  /*0720*/  ISETP.GT.AND P2, PT, R61, 0x3, PT ;  /* 0x000000033d00780c */ /* 0x000fe20003f44270 */
[----:B------:R-:W-:Y:S01]  /*0730*/  UMOV UR5, 0x400 ;  /* 0x0000040000057882 */ /* 0x000fe20000000000 */
[----:B------:R-:W-:Y:S01]  /*0740*/  ULDC.64 UR10, c[0x0][0x210] ;  /* 0x00008400000a7ab9 */ /* 0x000fe20000000a00 */
[----:B------:R-:W-:Y:S01]  /*0750*/  IMAD.MOV.U32 R18, RZ, RZ, RZ ;  /* 0x000000ffff127224 */ /* 0x000fe200078e00ff */
        /* <DEDUP_REMOVED lines=11> */
.L_x_661:
        /* <DEDUP_REMOVED lines=16> */
.L_x_660:
[----:B------:R-:W-:-:S04]  /*0910*/  IADD3 R9, R61, -R18, RZ ;  /* 0x800000123d097210 */ /* 0x000fc80007ffe0ff */
[----:B------:R-:W-:-:S13]  /*0920*/  ISETP.GT.AND P2, PT, R9, 0x1, PT ;  /* 0x000000010900780c */ /* 0x000fda0003f44270 */
[----:B------:R-:W-:Y:S01]  /*0930*/  @P2 PLOP3.LUT P0, PT, PT, PT, PT, 0x8, 0x0 ;  /* 0x000000000000281c */ /* 0x000fe20003f0e170 */
[C---:B------:R-:W-:Y:S01]  /*0940*/  @P2 IMAD.WIDE R12, R3.reuse, 0x2, R10 ;  /* 0x00000002030c2825 */ /* 0x040fe200078e020a */
[----:B------:R-:W-:Y:S01]  /*0950*/  @P2 IADD3 R18, R18, 0x2, RZ ;  /* 0x0000000212122810 */ /* 0x000fe20007ffe0ff */
[----:B------:R0:W2:Y:S03]  /*0960*/  @P2 LDG.E.U16.CONSTANT R16, desc[UR8][R10.64] ;  /* 0x000000080a102981 */ /* 0x0000a6000c1e9500 */
[----:B------:R-:W-:Y:S02]  /*0970*/  ISETP.LT.OR P0, PT, R18, R61, P0 ;  /* 0x0000003d1200720c */ /* 0x000fe40000701670 */
[----:B------:R-:W3:Y:S01]  /*0980*/  @P2 LDG.E.U16.CONSTANT R18, desc[UR8][R12.64] ;  /* 0x000000080c122981 */ /* 0x000ee2000c1e9500 */
[----:B0-----:R-:W-:-:S10]  /*0990*/  @P2 IMAD.WIDE R10, R3, 0x2, R12 ;  /* 0x00000002030a2825 */ /* 0x001fd400078e020c */
[----:B------:R-:W4:Y:S04]  /*09a0*/  @P0 LDG.E.U16.CONSTANT R14, desc[UR8][R10.64] ;  /* 0x000000080a0e0981 */ /* 0x000f28000c1e9500 */
[----:B--2---:R-:W-:Y:S04]  /*09b0*/  @P2 STS.U16 [R5], R16 ;  /* 0x0000001005002388 */ /* 0x004fe80000000400 */
[----:B---3--:R0:W-:Y:S02]  /*09c0*/  @P2 STS.U16 [R5+0x40], R18 ;  /* 0x0000401205002388 */ /* 0x0081e40000000400 */
[----:B0-----:R-:W-:-:S05]  /*09d0*/  @P2 VIADD R5, R5, 0x80 ;  /* 0x0000008005052836 */ /* 0x001fca0000000000 */
[----:B----4-:R1:W-:Y:S02]  /*09e0*/  @P0 STS.U16 [R5], R14 ;  /* 0x0000000e05000388 */ /* 0x0103e40000000400 */
.L_x_656:
[----:B------:R-:W-:Y:S05]  /*09f0*/  BSYNC B0 ;  /* 0x0000000000007941 */ /* 0x000fea0003800000 */
.L_x_655:
        /* <DEDUP_REMOVED lines=21> */
.L_x_664:
        /* <DEDUP_REMOVED lines=11> */
.L_x_663:
        /* <DEDUP_REMOVED lines=10> */
.L_x_662:
[----:B-1----:R-:W1:Y:S08]  /*0ca0*/  LDC R14, c[0x0][0x25c] ;  /* 0x00009700ff0e7b82 */ /* 0x002e700000000800 */
[----:B------:R-:W-:Y:S01]  /*0cb0*/  BAR.SYNC.DEFER_BLOCKING 0x0 ;  /* 0x0000000000007b1d */ /* 0x000fe20000010000 */
[----:B------:R-:W-:-:S07]  /*0cc0*/  ISETP.GE.AND P0, PT, R59, R60, PT ;  /* 0x0000003c3b00720c */ /* 0x000fce0003f06270 */
[----:B------:R-:W3:Y:S06]  /*0cd0*/  LDC R16, c[0x0][0x264] ;  /* 0x00009900ff107b82 */ /* 0x000eec0000000800 */
[----:B------:R-:W-:Y:S05]  /*0ce0*/  @P0 BRA `(.L_x_665) ;  /* 0x0000000000d40947 */ /* 0x000fea0003800000 */
[----:B0-----:R-:W0:Y:S01]  /*0cf0*/  LDC.64 R10, c[0x0][0x248] ;  /* 0x00009200ff0a7b82 */ /* 0x001e220000000a00 */
[----:B--2---:R-:W-:-:S07]  /*0d00*/  SHF.L.U32 R3, R0, 0x6, RZ ;  /* 0x0000000600037819 */ /* 0x004fce00000006ff */
[----:B------:R-:W2:Y:S01]  /*0d10*/  LDC.64 R12, c[0x0][0x220] ;  /* 0x00008800ff0c7b82 */ /* 0x000ea20000000a00 */
[----:B0-----:R-:W-:-:S05]  /*0d20*/  IMAD.WIDE R2, R3, 0x2, R10 ;  /* 0x0000000203027825 */ /* 0x001fca00078e020a */
[----:B------:R0:W5:Y:S01]  /*0d30*/  LDG.E.U16.CONSTANT R9, desc[UR8][R2.64] ;  /* 0x0000000802097981 */ /* 0x000162000c1e9500 */
[----:B------:R-:W-:Y:S01]  /*0d40*/  SHF.R.S32.HI R5, RZ, 0x1f, R8 ;  /* 0x0000001fff057819 */ /* 0x000fe20000011408 */
[----:B------:R-:W-:Y:S01]  /*0d50*/  IMAD.SHL.U32 R0, R8, 0x4, RZ ;  /* 0x0000000408007824 */ /* 0x000fe200078e00ff */
[----:B------:R-:W-:Y:S01]  /*0d60*/  MOV R21, R59 ;  /* 0x0000003b00157202 */ /* 0x000fe20000000f00 */
[----:B------:R-:W-:Y:S01]  /*0d70*/  UMOV UR4, URZ ;  /* 0x0000003f00047c82 */ /* 0x000fe20008000000 */
[----:B------:R-:W-:Y:S02]  /*0d80*/  LEA.HI R5, R5, R8, RZ, 0x3 ;  /* 0x0000000805057211 */ /* 0x000fe400078f18ff */
[----:B------:R-:W-:Y:S02]  /*0d90*/  LOP3.LUT R15, R0, 0x10, RZ, 0xc0, !PT ;  /* 0x00000010000f7812 */ /* 0x000fe400078ec0ff */
[----:B--2---:R-:W-:-:S07]  /*0da0*/  SHF.R.S32.HI R17, RZ, 0x3, R5 ;  /* 0x00000003ff117819 */ /* 0x004fce0000011405 */
.L_x_666:
[----:B-----5:R-:W-:Y:S01]  /*0db0*/  IADD3 R0, R9, UR4, RZ ;  /* 0x0000000409007c10 */ /* 0x020fe2000fffe0ff */
[----:B------:R-:W2:Y:S04]  /*0dc0*/  LDC.64 R4, c[0x0][0x228] ;  /* 0x00008a00ff047b82 */ /* 0x000ea80000000a00 */
[----:B0-----:R-:W-:-:S05]  /*0dd0*/  IMAD R2, R0, R55, RZ ;  /* 0x0000003700027224 */ /* 0x001fca00078e02ff */
[----:B------:R-:W-:-:S04]  /*0de0*/  SHF.R.S32.HI R3, RZ, 0x1f, R2 ;  /* 0x0000001fff037819 */ /* 0x000fc80000011402 */
[----:B------:R-:W-:-:S04]  /*0df0*/  LEA.HI R2, R3, R2, RZ, 0x3 ;  /* 0x0000000203027211 */ /* 0x000fc800078f18ff */
[----:B------:R-:W-:-:S05]  /*0e00*/  LEA.HI.SX32 R3, R2, R17, 0x1d ;  /* 0x0000001102037211 */ /* 0x000fca00078feaff */
[----:B------:R-:W-:-:S06]  /*0e10*/  IMAD.WIDE R2, R3, 0x4, R12 ;  /* 0x0000000403027825 */ /* 0x000fcc00078e020c */
[----:B------:R-:W4:Y:S01]  /*0e20*/  LDG.E.CONSTANT R2, desc[UR8][R2.64] ;  /* 0x0000000802027981 */ /* 0x000f22000c1e9900 */
[----:B------:R-:W-:-:S05]  /*0e30*/  LEA R19, R21, 0x1, 0x1 ;  /* 0x0000000115137811 */ /* 0x000fca00078e08ff */
[----:B------:R-:W-:-:S05]  /*0e40*/  IMAD.WIDE R18, R19, 0x2, R10 ;  /* 0x0000000213127825 */ /* 0x000fca00078e020a */
[----:B------:R-:W3:Y:S01]  /*0e50*/  LDG.E.U16.CONSTANT R24, desc[UR8][R18.64] ;  /* 0x0000000812187981 */ /* 0x000ee2000c1e9500 */
[----:B--2---:R-:W-:-:S06]  /*0e60*/  IMAD.WIDE R4, R0, 0x2, R4 ;  /* 0x0000000200047825 */ /* 0x004fcc00078e0204 */
[----:B------:R-:W2:Y:S01]  /*0e70*/  LDG.E.U16.CONSTANT R5, desc[UR8][R4.64] ;  /* 0x0000000804057981 */ /* 0x000ea2000c1e9500 */
[----:B------:R-:W-:Y:S01]  /*0e80*/  UIADD3 UR4, UR4, 0x1, URZ ;  /* 0x0000000104047890 */ /* 0x000fe2000fffe03f */
[----:B----4-:R-:W-:-:S04]  /*0e90*/  SHF.R.U32.HI R0, RZ, R15, R2 ;  /* 0x0000000fff007219 */ /* 0x010fc80000011602 */
[--C-:B------:R-:W-:Y:S02]  /*0ea0*/  SHF.R.U32.HI R22, RZ, 0x4, R0.reuse ;  /* 0x00000004ff167819 */ /* 0x100fe40000011600 */
[----:B------:R-:W-:Y:S02]  /*0eb0*/  LOP3.LUT R20, R0, 0xf, RZ, 0xc0, !PT ;  /* 0x0000000f00147812 */ /* 0x000fe400078ec0ff */
[--C-:B------:R-:W-:Y:S02]  /*0ec0*/  SHF.R.U32.HI R2, RZ, 0x8, R0.reuse ;  /* 0x00000008ff027819 */ /* 0x100fe40000011600 */
[----:B------:R-:W-:Y:S01]  /*0ed0*/  SHF.R.U32.HI R0, RZ, 0xc, R0 ;  /* 0x0000000cff007819 */ /* 0x000fe20000011600 */
[----:B------:R-:W-:Y:S01]  /*0ee0*/  VIADD R20, R20, 0x1 ;  /* 0x0000000114147836 */ /* 0x000fe20000000000 */
[----:B------:R-:W-:Y:S02]  /*0ef0*/  LOP3.LUT R22, R22, 0xf, RZ, 0xc0, !PT ;  /* 0x0000000f16167812 */ /* 0x000fe400078ec0ff */
[----:B------:R-:W-:Y:S01]  /*0f00*/  LOP3.LUT R2, R2, 0xf, RZ, 0xc0, !PT ;  /* 0x0000000f02027812 */ /* 0x000fe200078ec0ff */
[----:B------:R-:W-:Y:S01]  /*0f10*/  IMAD R20, R20, R20, RZ ;  /* 0x0000001414147224 */ /* 0x000fe200078e02ff */
[----:B------:R-:W-:-:S02]  /*0f20*/  LOP3.LUT R0, R0, 0xf, RZ, 0xc0, !PT ;  /* 0x0000000f00007812 */ /* 0x000fc400078ec0ff */
[----:B------:R-:W-:Y:S02]  /*0f30*/  IADD3 R22, R22, 0x1, RZ ;  /* 0x0000000116167810 */ /* 0x000fe40007ffe0ff */
[----:B------:R-:W-:Y:S01]  /*0f40*/  IADD3 R2, R2, 0x1, RZ ;  /* 0x0000000102027810 */ /* 0x000fe20007ffe0ff */
[----:B------:R-:W-:Y:S01]  /*0f50*/  VIADD R0, R0, 0x1 ;  /* 0x0000000100007836 */ /* 0x000fe20000000000 */
[----:B---3--:R-:W-:Y:S01]  /*0f60*/  IADD3 R21, R24, R21, RZ ;  /* 0x0000001518157210 */ /* 0x008fe20007ffe0ff */
[----:B------:R-:W-:Y:S01]  /*0f70*/  IMAD R22, R22, R22, RZ ;  /* 0x0000001616167224 */ /* 0x000fe200078e02ff */
[----:B------:R-:W2:Y:S01]  /*0f80*/  I2F.F16 R20, R20 ;  /* 0x0000001400147306 */ /* 0x000ea20000200c00 */
[----:B------:R-:W-:Y:S01]  /*0f90*/  IMAD R18, R2, R2, RZ ;  /* 0x0000000202127224 */ /* 0x000fe200078e02ff */
[----:B------:R-:W-:Y:S01]  /*0fa0*/  ISETP.GE.AND P2, PT, R21, R60, PT ;  /* 0x0000003c1500720c */ /* 0x000fe20003f46270 */
[----:B------:R-:W-:-:S05]  /*0fb0*/  IMAD R19, R0, R0, RZ ;  /* 0x0000000000137224 */ /* 0x000fca00078e02ff */
[----:B------:R-:W0:Y:S01]  /*0fc0*/  I2F.F16 R22, R22 ;  /* 0x0000001600167306 */ /* 0x000e220000200c00 */
[----:B--2---:R-:W-:-:S07]  /*0fd0*/  HMUL2 R4, R20.H0_H0, R5.H0_H0 ;  /* 0x2000000514047232 */ /* 0x004fce0000000800 */
[----:B------:R-:W2:Y:S01]  /*0fe0*/  I2F.F16 R2, R18 ;  /* 0x0000001200027306 */ /* 0x000ea20000200c00 */
[----:B0-----:R-:W-:-:S07]  /*0ff0*/  HMUL2 R3, R22.H0_H0, R5.H0_H0 ;  /* 0x2000000516037232 */ /* 0x001fce0000000800 */
[----:B------:R-:W0:Y:S01]  /*1000*/  I2F.F16 R0, R19 ;  /* 0x0000001300007306 */ /* 0x000e220000200c00 */
[-C--:B--2---:R-:W-:Y:S02]  /*1010*/  HMUL2 R2, R2.H0_H0, R5.reuse.H0_H0 ;  /* 0x2000000502027232 */ /* 0x084fe40000000800 */
[----:B0-----:R-:W-:Y:S01]  /*1020*/  HMUL2 R0, R0.H0_H0, R5.H0_H0 ;  /* 0x2000000500007232 */ /* 0x001fe20000000800 */
[----:B------:R-:W-:Y:S06]  /*1030*/  @!P2 BRA `(.L_x_666) ;  /* 0xfffffffc005ca947 */ /* 0x000fec000383ffff */
.L_x_665:
[----:B------:R-:W-:Y:S01]  /*1040*/  ULDC UR4, c[0x0][0x258] ;  /* 0x0000960000047ab9 */ /* 0x000fe20000000800 */
[----:B------:R-:W-:Y:S01]  /*1050*/  ULDC UR5, c[0x0][0x260] ;  /* 0x0000980000057ab9 */ /* 0x000fe20000000800 */
[C---:B------:R-:W-:Y:S01]  /*1060*/  ISETP.GT.AND P2, PT, R59.reuse, UR4, PT ;  /* 0x000000043b007c0c */ /* 0x040fe2000bf44270 */
[----:B------:R-:W-:Y:S01]  /*1070*/  ULDC UR6, c[0x0][0x268] ;  /* 0x00009a0000067ab9 */ /* 0x000fe20000000800 */
[C---:B0-2---:R-:W-:Y:S01]  /*1080*/  VIMNMX R5, R59.reuse, UR4, PT ;  /* 0x000000043b057c48 */ /* 0x045fe2000bfe0100 */
[----:B------:R-:W-:Y:S01]  /*1090*/  HFMA2.MMA R9, -RZ, RZ, 0, 0 ;  /* 0x00000000ff097435 */ /* 0x000fe200000001ff */
[C---:B------:R-:W-:Y:S01]  /*10a0*/  ISETP.GT.AND P4, PT, R59.reuse, UR5, PT ;  /* 0x000000053b007c0c */ /* 0x040fe2000bf84270 */
[----:B------:R-:W-:Y:S01]  /*10b0*/  IMAD.MOV.U32 R11, RZ, RZ, RZ ;  /* 0x000000ffff0b7224 */ /* 0x000fe200078e00ff */
[----:B------:R-:W-:Y:S02]  /*10c0*/  SHF.R.S32.HI R10, RZ, 0x1f, R5 ;  /* 0x0000001fff0a7819 */ /* 0x000fe40000011405 */
[----:B------:R-:W-:-:S02]  /*10d0*/  ISETP.GT.AND P6, PT, R59, UR6, PT ;  /* 0x000000063b007c0c */ /* 0x000fc4000bfc4270 */
[----:B------:R-:W-:Y:S01]  /*10e0*/  LEA.HI R10, R10, R5, RZ, 0x5 ;  /* 0x000000050a0a7211 */ /* 0x000fe200078f28ff */
[----:B------:R-:W-:Y:S01]  /*10f0*/  HFMA2.MMA R5, -RZ, RZ, 0, 0 ;  /* 0x00000000ff057435 */ /* 0x000fe200000001ff */
[C---:B-1----:R-:W-:Y:S02]  /*1100*/  ISETP.GT.AND P3, PT, R59.reuse, R14, PT ;  /* 0x0000000e3b00720c */ /* 0x042fe40003f64270 */
[----:B---3--:R-:W-:Y:S02]  /*1110*/  ISETP.GT.AND P5, PT, R59, R16, PT ;  /* 0x000000103b00720c */ /* 0x008fe40003fa4270 */
[----:B------:R-:W-:Y:S02]  /*1120*/  MOV R12, RZ ;  /* 0x000000ff000c7202 */ /* 0x000fe40000000f00 */
        /* <DEDUP_REMOVED lines=9> */
.L_x_667:
        /* <DEDUP_REMOVED lines=8> */
.L_x_668:
        /* <DEDUP_REMOVED lines=8> */
.L_x_669:
        /* <DEDUP_REMOVED lines=8> */
.L_x_670:
        /* <DEDUP_REMOVED lines=9> */
.L_x_671:
        /* <DEDUP_REMOVED lines=13> */
[----:B------:R-:W0:Y:S01]  /*14a0*/  S2UR UR5, SR_CgaCtaId ;  /* 0x00000000000579c3 */ /* 0x000e220000008800 */
[----:B------:R-:W-:Y:S01]  /*14b0*/  PRMT R9, R7, 0x9910, RZ ;  /* 0x0000991007097816 */ /* 0x000fe200000000ff */
[----:B------:R-:W-:Y:S01]  /*14c0*/  IMAD R7, R10, R55, RZ ;  /* 0x000000370a077224 */ /* 0x000fe200078e02ff */
[----:B------:R-:W-:Y:S01]  /*14d0*/  ULDC.64 UR6, c[0x0][0x218] ;  /* 0x0000860000067ab9 */ /* 0x000fe20000000a00 */
[----:B------:R-:W-:Y:S01]  /*14e0*/  UMOV UR4, 0x400 ;  /* 0x0000040000047882 */ /* 0x000fe20000000000 */
[----:B------:R-:W-:Y:S02]  /*14f0*/  ISETP.NE.AND P0, PT, R9, RZ, PT ;  /* 0x000000ff0900720c */ /* 0x000fe40003f05270 */
[----:B------:R-:W-:Y:S01]  /*1500*/  SHF.R.S32.HI R11, RZ, 0x1f, R7 ;  /* 0x0000001fff0b7819 */ /* 0x000fe20000011407 */
[----:B------:R-:W1:Y:S01]  /*1510*/  LDC R53, c[0x0][0x23c] ;  /* 0x00008f00ff357b82 */ /* 0x000e620000000800 */
[----:B------:R-:W-:Y:S02]  /*1520*/  IADD3 R7, P2, R8, R7, RZ ;  /* 0x0000000708077210 */ /* 0x000fe40007f5e0ff */
[----:B------:R-:W-:-:S02]  /*1530*/  ISETP.LT.OR P0, PT, R6, 0x4, !P0 ;  /* 0x000000040600780c */ /* 0x000fc40004701670 */
[----:B------:R-:W-:Y:S02]  /*1540*/  LEA.HI.X.SX32 R8, R8, R11, 0x1, P2 ;  /* 0x0000000b08087211 */ /* 0x000fe400010f0eff */
[C---:B------:R-:W-:Y:S02]  /*1550*/  LEA R62, P2, R7.reuse, UR6, 0x2 ;  /* 0x00000006073e7c11 */ /* 0x040fe4000f8410ff */
[----:B------:R-:W-:Y:S02]  /*1560*/  SHF.R.S32.HI R54, RZ, 0x1f, R55 ;  /* 0x0000001fff367819 */ /* 0x000fe40000011437 */
[----:B------:R-:W-:Y:S02]  /*1570*/  LEA.HI.X R63, R7, UR7, R8, 0x2, P2 ;  /* 0x00000007073f7c11 */ /* 0x000fe400090f1408 */
[----:B------:R-:W-:Y:S01]  /*1580*/  PRMT R52, R52, 0x5410, RZ ;  /* 0x0000541034347816 */ /* 0x000fe200000000ff */
[----:B0-----:R-:W-:-:S03]  /*1590*/  ULEA UR4, UR5, UR4, 0x18 ;  /* 0x0000000405047291 */ /* 0x001fc6000f8ec03f */
[----:B------:R-:W-:-:S09]  /*15a0*/  ULDC UR5, c[0x0][0x25c] ;  /* 0x0000970000057ab9 */ /* 0x000fd20000000800 */
.L_x_681:
[----:B-----5:R0:W5:Y:S01]  /*15b0*/  LDG.E.128.CONSTANT R8, desc[UR8][R62.64] ;  /* 0x000000083e087981 */ /* 0x020162000c1e9d00 */
[----:B-1----:R-:W-:Y:S01]  /*15c0*/  IMAD.MOV.U32 R55, RZ, RZ, R53 ;  /* 0x000000ffff377224 */ /* 0x002fe200078e0035 */
[----:B------:R-:W-:Y:S06]  /*15d0*/  @!P1 BRA `(.L_x_673) ;  /* 0x0000001400209947 */ /* 0x000fec0003800000 */
[----:B------:R-:W-:-:S04]  /*15e0*/  IMAD.WIDE R16, R55, 0x4, R62 ;  /* 0x0000000437107825 */ /* 0x000fc800078e023e */
[----:B------:R-:W-:Y:S02]  /*15f0*/  IMAD.WIDE R12, R55, 0x4, R16 ;  /* 0x00000004370c7825 */ /* 0x000fe400078e0210 */
[----:B------:R-:W2:Y:S04]  /*1600*/  LDG.E.128.CONSTANT R16, desc[UR8][R16.64] ;  /* 0x0000000810107981 */ /* 0x000ea8000c1e9d00 */
[----:B------:R-:W3:Y:S01]  /*1610*/  LDG.E.128.CONSTANT R12, desc[UR8][R12.64] ;  /* 0x000000080c0c7981 */ /* 0x000ee2000c1e9d00 */
[----:B-----5:R-:W-:Y:S02]  /*1620*/  SHF.R.U32.HI R29, RZ, 0xc, R9 ;  /* 0x0000000cff1d7819 */ /* 0x020fe40000011609 */
[----:B------:R-:W-:Y:S02]  /*1630*/  SHF.R.U32.HI R28, RZ, 0xc, R8 ;  /* 0x0000000cff1c7819 */ /* 0x000fe40000011608 */
[----:B------:R-:W-:-:S02]  /*1640*/  LOP3.LUT R21, R9, 0x3f003f, RZ, 0xc0, !PT ;  /* 0x003f003f09157812 */ /* 0x000fc400078ec0ff */
[----:B------:R-:W-:Y:S02]  /*1650*/  SHF.R.U32.HI R23, RZ, 0x6, R9 ;  /* 0x00000006ff177819 */ /* 0x000fe40000011609 */
[----:B------:R-:W-:Y:S02]  /*1660*/  LOP3.LUT R29, R29, 0xf000f, RZ, 0xc0, !PT ;  /* 0x000f000f1d1d7812 */ /* 0x000fe400078ec0ff */
[--C-:B------:R-:W-:Y:S02]  /*1670*/  SHF.R.U32.HI R9, RZ, 0xc, R10.reuse ;  /* 0x0000000cff097819 */ /* 0x100fe4000001160a */
[----:B------:R-:W-:Y:S02]  /*1680*/  LOP3.LUT R24, R10, 0x3f003f, RZ, 0xc0, !PT ;  /* 0x003f003f0a187812 */ /* 0x000fe400078ec0ff */
[----:B------:R-:W-:Y:S02]  /*1690*/  SHF.R.U32.HI R25, RZ, 0x6, R10 ;  /* 0x00000006ff197819 */ /* 0x000fe4000001160a */
[----:B------:R-:W-:-:S02]  /*16a0*/  LOP3.LUT R28, R28, 0xf000f, RZ, 0xc0, !PT ;  /* 0x000f000f1c1c7812 */ /* 0x000fc400078ec0ff */
[--C-:B------:R-:W-:Y:S02]  /*16b0*/  SHF.R.U32.HI R10, RZ, 0xc, R11.reuse ;  /* 0x0000000cff0a7819 */ /* 0x100fe4000001160b */
[----:B------:R-:W-:Y:S02]  /*16c0*/  LOP3.LUT R26, R11, 0x3f003f, RZ, 0xc0, !PT ;  /* 0x003f003f0b1a7812 */ /* 0x000fe400078ec0ff */
[----:B------:R-:W-:Y:S02]  /*16d0*/  SHF.R.U32.HI R27, RZ, 0x6, R11 ;  /* 0x00000006ff1b7819 */ /* 0x000fe4000001160b */
[----:B------:R-:W-:Y:S02]  /*16e0*/  LOP3.LUT R20, R8, 0x3f003f, RZ, 0xc0, !PT ;  /* 0x003f003f08147812 */ /* 0x000fe400078ec0ff */
[----:B------:R-:W-:Y:S02]  /*16f0*/  PRMT R6, R56, 0x9910, RZ ;  /* 0x0000991038067816 */ /* 0x000fe400000000ff */
[----:B------:R-:W-:-:S02]  /*1700*/  LOP3.LUT R9, R9, 0xf000f, RZ, 0xc0, !PT ;  /* 0x000f000f09097812 */ /* 0x000fc400078ec0ff */
[----:B------:R-:W-:Y:S02]  /*1710*/  LOP3.LUT R11, R10, 0xf000f, RZ, 0xc0, !PT ;  /* 0x000f000f0a0b7812 */ /* 0x000fe400078ec0ff */
[----:B------:R-:W-:Y:S02]  /*1720*/  SHF.R.U32.HI R22, RZ, 0x6, R8 ;  /* 0x00000006ff167819 */ /* 0x000fe40000011608 */
[----:B------:R-:W-:Y:S02]  /*1730*/  ISETP.NE.AND P2, PT, R6, RZ, PT ;  /* 0x000000ff0600720c */ /* 0x000fe40003f45270 */
        /* <DEDUP_REMOVED lines=8> */
[----:B------:R-:W-:Y:S01]  /*17c0*/  ISETP.GE.AND P3, PT, R61, 0x2, PT ;  /* 0x000000023d00780c */ /* 0x000fe20003f66270 */
[----:B------:R-:W-:Y:S02]  /*17d0*/  HADD2 R44, R44, -1056, -1056 ;  /* 0xe420e4202c2c7430 */ /* 0x000fe40000000000 */
[----:B------:R-:W-:Y:S01]  /*17e0*/  HADD2 R26, R26, -1056, -1056 ;  /* 0xe420e4201a1a7430 */ /* 0x000fe20000000000 */
[----:B---3--:R-:W-:-:S02]  /*17f0*/  SHF.R.U32.HI R30, RZ, 0x8, R13 ;  /* 0x00000008ff1e7819 */ /* 0x008fc4000001160d */
[----:B------:R-:W-:Y:S02]  /*1800*/  SHF.R.U32.HI R39, RZ, 0x8, R12 ;  /* 0x00000008ff277819 */ /* 0x000fe4000001160c */
[----:B------:R-:W-:Y:S02]  /*1810*/  LOP3.LUT R30, R29, 0x300030, R30, 0xf8, !PT ;  /* 0x003000301d1e7812 */ /* 0x000fe400078ef81e */
[----:B------:R-:W-:Y:S02]  /*1820*/  LOP3.LUT R39, R28, 0x300030, R39, 0xf8, !PT ;  /* 0x003000301c277812 */ /* 0x000fe400078ef827 */
[----:B--2---:R-:W-:Y:S02]  /*1830*/  SHF.R.U32.HI R29, RZ, 0xc, R17 ;  /* 0x0000000cff1d7819 */ /* 0x004fe40000011611 */
[----:B------:R-:W-:Y:S02]  /*1840*/  SHF.R.U32.HI R32, RZ, 0x8, R14 ;  /* 0x00000008ff207819 */ /* 0x000fe4000001160e */
[----:B------:R-:W-:-:S02]  /*1850*/  SHF.R.U32.HI R34, RZ, 0x8, R15 ;  /* 0x00000008ff227819 */ /* 0x000fc4000001160f */
[----:B------:R-:W-:Y:S02]  /*1860*/  SHF.R.U32.HI R28, RZ, 0xc, R16 ;  /* 0x0000000cff1c7819 */ /* 0x000fe40000011610 */
[----:B------:R-:W-:Y:S02]  /*1870*/  SHF.R.U32.HI R31, RZ, 0xc, R18 ;  /* 0x0000000cff1f7819 */ /* 0x000fe40000011612 */
[----:B------:R-:W-:Y:S02]  /*1880*/  SHF.R.U32.HI R33, RZ, 0xc, R19 ;  /* 0x0000000cff217819 */ /* 0x000fe40000011613 */
[----:B------:R-:W-:Y:S02]  /*1890*/  SHF.R.U32.HI R36, RZ, 0xa, R13 ;  /* 0x0000000aff247819 */ /* 0x000fe4000001160d */
[----:B------:R-:W-:Y:S02]  /*18a0*/  LOP3.LUT R29, R29, 0xf000f, RZ, 0xc0, !PT ;  /* 0x000f000f1d1d7812 */ /* 0x000fe400078ec0ff */
[----:B------:R-:W-:-:S02]  /*18b0*/  SHF.R.U32.HI R35, RZ, 0xa, R12 ;  /* 0x0000000aff237819 */ /* 0x000fc4000001160c */
[----:B------:R-:W-:Y:S02]  /*18c0*/  LOP3.LUT R32, R9, 0x300030, R32, 0xf8, !PT ;  /* 0x0030003009207812 */ /* 0x000fe400078ef820 */
[----:B------:R-:W-:Y:S02]  /*18d0*/  LOP3.LUT R34, R11, 0x300030, R34, 0xf8, !PT ;  /* 0x003000300b227812 */ /* 0x000fe400078ef822 */
[----:B------:R-:W-:Y:S02]  /*18e0*/  LOP3.LUT R43, R16, 0x3f003f, RZ, 0xc0, !PT ;  /* 0x003f003f102b7812 */ /* 0x000fe400078ec0ff */
[----:B------:R-:W-:Y:S02]  /*18f0*/  LOP3.LUT R28, R28, 0xf000f, RZ, 0xc0, !PT ;  /* 0x000f000f1c1c7812 */ /* 0x000fe400078ec0ff */
[----:B------:R-:W-:Y:S02]  /*1900*/  LOP3.LUT R41, R12, 0x3f003f, RZ, 0xc0, !PT ;  /* 0x003f003f0c297812 */ /* 0x000fe400078ec0ff */
[----:B------:R-:W-:-:S02]  /*1910*/  LOP3.LUT R7, R13, 0x3f003f, RZ, 0xc0, !PT ;  /* 0x003f003f0d077812 */ /* 0x000fc400078ec0ff */
[----:B------:R-:W-:Y:S02]  /*1920*/  SHF.R.U32.HI R37, RZ, 0xa, R14 ;  /* 0x0000000aff257819 */ /* 0x000fe4000001160e */
[----:B------:R-:W-:Y:S02]  /*1930*/  LOP3.LUT R6, R14, 0x3f003f, RZ, 0xc0, !PT ;  /* 0x003f003f0e067812 */ /* 0x000fe400078ec0ff */
[----:B------:R-:W-:Y:S02]  /*1940*/  SHF.R.U32.HI R38, RZ, 0xa, R15 ;  /* 0x0000000aff267819 */ /* 0x000fe4000001160f */
[----:B------:R-:W-:Y:S02]  /*1950*/  LOP3.LUT R8, R15, 0x3f003f, RZ, 0xc0, !PT ;  /* 0x003f003f0f087812 */ /* 0x000fe400078ec0ff */
[----:B------:R-:W-:Y:S02]  /*1960*/  SHF.R.U32.HI R16, RZ, 0x6, R16 ;  /* 0x00000006ff107819 */ /* 0x000fe40000011610 */
[----:B------:R-:W-:-:S02]  /*1970*/  LOP3.LUT R11, R17, 0x3f003f, RZ, 0xc0, !PT ;  /* 0x003f003f110b7812 */ /* 0x000fc400078ec0ff */
[----:B------:R-:W-:Y:S02]  /*1980*/  LOP3.LUT R10, R18, 0x3f003f, RZ, 0xc0, !PT ;  /* 0x003f003f120a7812 */ /* 0x000fe400078ec0ff */
[----:B------:R-:W-:Y:S02]  /*1990*/  LOP3.LUT R9, R19, 0x3f003f, RZ, 0xc0, !PT ;  /* 0x003f003f13097812 */ /* 0x000fe400078ec0ff */
[----:B------:R-:W-:Y:S02]  /*19a0*/  SHF.R.U32.HI R12, RZ, 0x6, R12 ;  /* 0x00000006ff0c7819 */ /* 0x000fe4000001160c */
[----:B------:R-:W-:Y:S02]  /*19b0*/  SHF.R.U32.HI R13, RZ, 0x6, R13 ;  /* 0x00000006ff0d7819 */ /* 0x000fe4000001160d */
[----:B------:R-:W-:Y:S02]  /*19c0*/  SHF.R.U32.HI R14, RZ, 0x6, R14 ;  /* 0x00000006ff0e7819 */ /* 0x000fe4000001160e */
[----:B------:R-:W-:-:S02]  /*19d0*/  SHF.R.U32.HI R15, RZ, 0x6, R15 ;  /* 0x00000006ff0f7819 */ /* 0x000fc4000001160f */
[----:B------:R-:W-:Y:S02]  /*19e0*/  SHF.R.U32.HI R17, RZ, 0x6, R17 ;  /* 0x00000006ff117819 */ /* 0x000fe40000011611 */
[----:B------:R-:W-:Y:S02]  /*19f0*/  SHF.R.U32.HI R18, RZ, 0x6, R18 ;  /* 0x00000006ff127819 */ /* 0x000fe40000011612 */
[----:B------:R-:W-:Y:S02]  /*1a00*/  SHF.R.U32.HI R19, RZ, 0x6, R19 ;  /* 0x00000006ff137819 */ /* 0x000fe40000011613 */
[----:B------:R-:W-:Y:S02]  /*1a10*/  LOP3.LUT R40, R31, 0xf000f, RZ, 0xc0, !PT ;  /* 0x000f000f1f287812 */ /* 0x000fe400078ec0ff */
[----:B------:R-:W-:Y:S02]  /*1a20*/  LOP3.LUT R33, R33, 0xf000f, RZ, 0xc0, !PT ;  /* 0x000f000f21217812 */ /* 0x000fe400078ec0ff */
[----:B------:R-:W-:-:S02]  /*1a30*/  LOP3.LUT R36, R29, 0x300030, R36, 0xf8, !PT ;  /* 0x003000301d247812 */ /* 0x000fc400078ef824 */
[----:B------:R-:W-:Y:S01]  /*1a40*/  LOP3.LUT R35, R28, 0x300030, R35, 0xf8, !PT ;  /* 0x003000301c237812 */ /* 0x000fe200078ef823 */
[----:B------:R-:W-:Y:S01]  /*1a50*/  HADD2 R28, R21, -1056, -1056 ;  /* 0xe420e420151c7430 */ /* 0x000fe20000000000 */
[----:B------:R-:W-:Y:S02]  /*1a60*/  LOP3.LUT R29, R24, 0x64006400, RZ, 0xfc, !PT ;  /* 0x64006400181d7812 */ /* 0x000fe400078efcff */
[----:B------:R-:W-:Y:S02]  /*1a70*/  LOP3.LUT R16, R16, 0x3f003f, RZ, 0xc0, !PT ;  /* 0x003f003f10107812 */ /* 0x000fe400078ec0ff */
        /* <DEDUP_REMOVED lines=66> */
[----:B------:R-:W1:Y:S01]  /*1ea0*/  LDS.128 R8, [UR4] ;  /* 0x00000004ff087984 */ /* 0x000e620008000c00 */
[----:B------:R-:W-:Y:S02]  /*1eb0*/  PRMT R4, R4, 0x5410, R3 ;  /* 0x0000541004047816 */ /* 0x000fe40000000003 */
[----:B------:R-:W-:Y:S01]  /*1ec0*/  PRMT R2, R2, 0x5410, R0 ;  /* 0x0000541002027816 */ /* 0x000fe20000000000 */
[----:B------:R-:W2:Y:S01]  /*1ed0*/  LDS.128 R12, [UR4+0x10] ;  /* 0x00001004ff0c7984 */ /* 0x000ea20008000c00 */
[-C--:B-1----:R-:W-:Y:S01]  /*1ee0*/  HFMA2.MMA R64, R45, R8.reuse, RZ ;  /* 0x000000082d407235 */ /* 0x082fe200000000ff */
        /* <DEDUP_REMOVED lines=12> */
[-C--:B--2---:R-:W-:Y:S01]  /*1fb0*/  HFMA2 R65, R19, R12.reuse, R65 ;  /* 0x0000000c13417231 */ /* 0x084fe20000000041 */
        /* <DEDUP_REMOVED lines=26> */
.L_x_674:
[----:B------:R-:W-:Y:S05]  /*2160*/  @!P3 BRA `(.L_x_673) ;  /* 0x00000008003cb947 */ /* 0x000fea0003800000 */
[----:B------:R-:W-:Y:S02]  /*2170*/  PRMT R8, R57, 0x9910, RZ ;  /* 0x0000991039087816 */ /* 0x000fe400000000ff */
[----:B------:R-:W-:Y:S02]  /*2180*/  ISETP.GE.AND P3, PT, R61, 0x3, PT ;  /* 0x000000033d00780c */ /* 0x000fe40003f66270 */
[----:B------:R-:W-:-:S13]  /*2190*/  ISETP.NE.AND P2, PT, R8, RZ, PT ;  /* 0x000000ff0800720c */ /* 0x000fda0003f45270 */
[----:B------:R-:W-:Y:S05]  /*21a0*/  @!P2 BRA `(.L_x_675) ;  /* 0x0000000000b0a947 */ /* 0x000fea0003800000 */
[----:B------:R-:W1:Y:S01]  /*21b0*/  LDS.128 R8, [UR4+0x40] ;  /* 0x00004004ff087984 */ /* 0x000e620008000c00 */
        /* <DEDUP_REMOVED lines=43> */
.L_x_675:
[----:B------:R-:W-:Y:S05]  /*2470*/  @!P3 BRA `(.L_x_673) ;  /* 0x000000040078b947 */ /* 0x000fea0003800000 */
[----:B------:R-:W-:-:S04]  /*2480*/  PRMT R8, R58, 0x9910, RZ ;  /* 0x000099103a087816 */ /* 0x000fc800000000ff */
        /* <DEDUP_REMOVED lines=46> */
.L_x_676:
[----:B------:R-:W-:Y:S05]  /*2770*/  @P0 BRA `(.L_x_673) ;  /* 0x0000000000b80947 */ /* 0x000fea0003800000 */
[----:B------:R-:W1:Y:S01]  /*2780*/  LDS.128 R8, [UR4+0xc0] ;  /* 0x0000c004ff087984 */ /* 0x000e620008000c00 */
[----:B------:R-:W-:Y:S02]  /*2790*/  MOV R65, R27 ;  /* 0x0000001b00417202 */ /* 0x000fe40000000f00 */
[----:B------:R-:W-:Y:S01]  /*27a0*/  MOV R67, R26 ;  /* 0x0000001a00437202 */ /* 0x000fe20000000f00 */
[----:B------:R-:W2:Y:S01]  /*27b0*/  LDS.128 R12, [UR4+0xd0] ;  /* 0x0000d004ff0c7984 */ /* 0x000ea20008000c00 */
[----:B------:R-:W-:Y:S02]  /*27c0*/  PRMT R4, R4, 0x5410, R3 ;  /* 0x0000541004047816 */ /* 0x000fe40000000003 */
[----:B------:R-:W-:Y:S01]  /*27d0*/  PRMT R2, R2, 0x5410, R0 ;  /* 0x0000541002027816 */ /* 0x000fe20000000000 */
[-C--:B-1----:R-:W-:Y:S01]  /*27e0*/  HFMA2.MMA R26, R45, R8.reuse, RZ ;  /* 0x000000082d1a7235 */ /* 0x082fe200000000ff */
[-C--:B------:R-:W-:Y:S01]  /*27f0*/  HFMA2 R27, R28, R8.reuse, RZ.H0_H0 ;  /* 0x000000081c1b7231 */ /* 0x080fe200000400ff */
[----:B------:R-:W-:Y:S01]  /*2800*/  HFMA2.MMA R28, R65, R8, RZ ;  /* 0x00000008411c7235 */ /* 0x000fe200000000ff */
[----:B------:R-:W-:-:S02]  /*2810*/  HFMA2 R8, R67, R8, RZ.H0_H0 ;  /* 0x0000000843087231 */ /* 0x000fc400000400ff */
        /* <DEDUP_REMOVED lines=22> */
[----:B------:R-:W-:-:S06]  /*2980*/  HFMA2.MMA R28, R18, R12, R28 ;  /* 0x0000000c121c7235 */ /* 0x000fcc000000001c */
[-C--:B------:R-:W-:Y:S02]  /*2990*/  HFMA2.MMA R7, R40, R13.reuse, R26 ;  /* 0x0000000d28077235 */ /* 0x080fe4000000001a */
[----:B------:R-:W-:-:S06]  /*29a0*/  HFMA2.MMA R28, R31, R13, R28 ;  /* 0x0000000d1f1c7235 */ /* 0x000fcc000000001c */
[-C--:B------:R-:W-:Y:S02]  /*29b0*/  HFMA2.MMA R7, R39, R14.reuse, R7 ;  /* 0x0000000e27077235 */ /* 0x080fe40000000007 */
        /* <DEDUP_REMOVED lines=10> */
.L_x_673:
[----:B------:R-:W-:Y:S05]  /*2a60*/  @!P1 BRA `(.L_x_677) ;  /* 0x0000001400289947 */ /* 0x000fea0003800000 */
[----:B-----5:R-:W-:Y:S02]  /*2a70*/  IMAD R9, R54, 0xc, RZ ;  /* 0x0000000c36097824 */ /* 0x020fe400078e02ff */
[----:B------:R-:W-:-:S04]  /*2a80*/  IMAD.WIDE.U32 R6, R55, 0xc, R62 ;  /* 0x0000000c37067825 */ /* 0x000fc800078e003e */
[----:B------:R-:W-:Y:S02]  /*2a90*/  IMAD.IADD R7, R7, 0x1, R9 ;  /* 0x0000000107077824 */ /* 0x000fe400078e0209 */
[----:B------:R-:W-:-:S03]  /*2aa0*/  IMAD.WIDE R16, R55, 0x4, R6 ;  /* 0x0000000437107825 */ /* 0x000fc600078e0206 */
[----:B------:R-:W2:Y:S01]  /*2ab0*/  LDG.E.128.CONSTANT R8, desc[UR8][R6.64] ;  /* 0x0000000806087981 */ /* 0x000ea2000c1e9d00 */
[----:B------:R-:W-:-:S03]  /*2ac0*/  IMAD.WIDE R12, R55, 0x4, R16 ;  /* 0x00000004370c7825 */ /* 0x000fc600078e0210 */
[----:B------:R-:W3:Y:S04]  /*2ad0*/  LDG.E.128.CONSTANT R16, desc[UR8][R16.64] ;  /* 0x0000000810107981 */ /* 0x000ee8000c1e9d00 */
[----:B------:R-:W4:Y:S01]  /*2ae0*/  LDG.E.128.CONSTANT R12, desc[UR8][R12.64] ;  /* 0x000000080c0c7981 */ /* 0x000f22000c1e9d00 */
[----:B------:R-:W-:-:S04]  /*2af0*/  PRMT R20, R56, 0x9910, RZ ;  /* 0x0000991038147816 */ /* 0x000fc800000000ff */
[----:B------:R-:W-:Y:S02]  /*2b00*/  ISETP.NE.AND P2, PT, R20, RZ, PT ;  /* 0x000000ff1400720c */ /* 0x000fe40003f45270 */
[----:B------:R-:W-:Y:S02]  /*2b10*/  ISETP.GE.AND P3, PT, R61, 0x2, PT ;  /* 0x000000023d00780c */ /* 0x000fe40003f66270 */
[----:B--2---:R-:W-:Y:S02]  /*2b20*/  SHF.R.U32.HI R23, RZ, 0xc, R9 ;  /* 0x0000000cff177819 */ /* 0x004fe40000011609 */
[----:B------:R-:W-:Y:S02]  /*2b30*/  SHF.R.U32.HI R25, RZ, 0xc, R11 ;  /* 0x0000000cff197819 */ /* 0x000fe4000001160b */
[----:B------:R-:W-:-:S04]  /*2b40*/  SHF.R.U32.HI R24, RZ, 0xc, R10 ;  /* 0x0000000cff187819 */ /* 0x000fc8000001160a */
[----:B------:R-:W-:Y:S02]  /*2b50*/  LOP3.LUT R24, R24, 0xf000f, RZ, 0xc0, !PT ;  /* 0x000f000f18187812 */ /* 0x000fe400078ec0ff */
[--C-:B----4-:R-:W-:Y:S02]  /*2b60*/  SHF.R.U32.HI R35, RZ, 0x8, R12.reuse ;  /* 0x00000008ff237819 */ /* 0x110fe4000001160c */
[--C-:B------:R-:W-:Y:S02]  /*2b70*/  SHF.R.U32.HI R42, RZ, 0xa, R12.reuse ;  /* 0x0000000aff2a7819 */ /* 0x100fe4000001160c */
[----:B------:R-:W-:Y:S02]  /*2b80*/  LOP3.LUT R26, R12, 0x3f003f, RZ, 0xc0, !PT ;  /* 0x003f003f0c1a7812 */ /* 0x000fe400078ec0ff */
[----:B------:R-:W-:Y:S02]  /*2b90*/  SHF.R.U32.HI R34, RZ, 0x6, R12 ;  /* 0x00000006ff227819 */ /* 0x000fe4000001160c */
[----:B------:R-:W-:-:S02]  /*2ba0*/  SHF.R.U32.HI R39, RZ, 0x8, R14 ;  /* 0x00000008ff277819 */ /* 0x000fc4000001160e */
[--C-:B------:R-:W-:Y:S02]  /*2bb0*/  SHF.R.U32.HI R44, RZ, 0xa, R14.reuse ;  /* 0x0000000aff2c7819 */ /* 0x100fe4000001160e */
[----:B------:R-:W-:Y:S02]  /*2bc0*/  LOP3.LUT R28, R14, 0x3f003f, RZ, 0xc0, !PT ;  /* 0x003f003f0e1c7812 */ /* 0x000fe400078ec0ff */
[----:B------:R-:W-:Y:S02]  /*2bd0*/  SHF.R.U32.HI R38, RZ, 0x6, R14 ;  /* 0x00000006ff267819 */ /* 0x000fe4000001160e */
[----:B------:R-:W-:Y:S02]  /*2be0*/  SHF.R.U32.HI R37, RZ, 0x8, R13 ;  /* 0x00000008ff257819 */ /* 0x000fe4000001160d */
[----:B------:R-:W-:Y:S02]  /*2bf0*/  SHF.R.U32.HI R41, RZ, 0x8, R15 ;  /* 0x00000008ff297819 */ /* 0x000fe4000001160f */
[----:B------:R-:W-:-:S02]  /*2c00*/  LOP3.LUT R12, R23, 0xf000f, RZ, 0xc0, !PT ;  /* 0x000f000f170c7812 */ /* 0x000fc400078ec0ff */
[----:B------:R-:W-:Y:S02]  /*2c10*/  LOP3.LUT R14, R25, 0xf000f, RZ, 0xc0, !PT ;  /* 0x000f000f190e7812 */ /* 0x000fe400078ec0ff */
[----:B------:R-:W-:Y:S02]  /*2c20*/  LOP3.LUT R37, R12, 0x300030, R37, 0xf8, !PT ;  /* 0x003000300c257812 */ /* 0x000fe400078ef825 */
[----:B------:R-:W-:Y:S02]  /*2c30*/  LOP3.LUT R41, R14, 0x300030, R41, 0xf8, !PT ;  /* 0x003000300e297812 */ /* 0x000fe400078ef829 */
[--C-:B------:R-:W-:Y:S02]  /*2c40*/  SHF.R.U32.HI R45, RZ, 0xa, R15.reuse ;  /* 0x0000000aff2d7819 */ /* 0x100fe4000001160f */
[----:B------:R-:W-:Y:S02]  /*2c50*/  LOP3.LUT R29, R15, 0x3f003f, RZ, 0xc0, !PT ;  /* 0x003f003f0f1d7812 */ /* 0x000fe400078ec0ff */
[----:B------:R-:W-:-:S02]  /*2c60*/  SHF.R.U32.HI R40, RZ, 0x6, R15 ;  /* 0x00000006ff287819 */ /* 0x000fc4000001160f */
[--C-:B---3--:R-:W-:Y:S02]  /*2c70*/  SHF.R.U32.HI R12, RZ, 0xc, R16.reuse ;  /* 0x0000000cff0c7819 */ /* 0x108fe40000011610 */
[----:B------:R-:W-:Y:S02]  /*2c80*/  LOP3.LUT R14, R16, 0x3f003f, RZ, 0xc0, !PT ;  /* 0x003f003f100e7812 */ /* 0x000fe400078ec0ff */
[----:B------:R-:W-:Y:S02]  /*2c90*/  SHF.R.U32.HI R30, RZ, 0x6, R16 ;  /* 0x00000006ff1e7819 */ /* 0x000fe40000011610 */
[----:B------:R-:W-:Y:S02]  /*2ca0*/  LOP3.LUT R39, R24, 0x300030, R39, 0xf8, !PT ;  /* 0x0030003018277812 */ /* 0x000fe400078ef827 */
[----:B------:R-:W-:Y:S02]  /*2cb0*/  SHF.R.U32.HI R16, RZ, 0xc, R17 ;  /* 0x0000000cff107819 */ /* 0x000fe40000011611 */
[----:B------:R-:W-:-:S02]  /*2cc0*/  LOP3.LUT R15, R17, 0x3f003f, RZ, 0xc0, !PT ;  /* 0x003f003f110f7812 */ /* 0x000fc400078ec0ff */
[----:B------:R-:W-:Y:S02]  /*2cd0*/  SHF.R.U32.HI R31, RZ, 0x6, R17 ;  /* 0x00000006ff1f7819 */ /* 0x000fe40000011611 */
[--C-:B------:R-:W-:Y:S02]  /*2ce0*/  SHF.R.U32.HI R17, RZ, 0xc, R18.reuse ;  /* 0x0000000cff117819 */ /* 0x100fe40000011612 */
[----:B------:R-:W-:Y:S02]  /*2cf0*/  LOP3.LUT R24, R18, 0x3f003f, RZ, 0xc0, !PT ;  /* 0x003f003f12187812 */ /* 0x000fe400078ec0ff */
[----:B------:R-:W-:Y:S02]  /*2d00*/  SHF.R.U32.HI R32, RZ, 0x6, R18 ;  /* 0x00000006ff207819 */ /* 0x000fe40000011612 */
[----:B------:R-:W-:Y:S02]  /*2d10*/  SHF.R.U32.HI R22, RZ, 0xc, R8 ;  /* 0x0000000cff167819 */ /* 0x000fe40000011608 */
[----:B------:R-:W-:-:S02]  /*2d20*/  SHF.R.U32.HI R43, RZ, 0xa, R13 ;  /* 0x0000000aff2b7819 */ /* 0x000fc4000001160d */
[----:B------:R-:W-:Y:S02]  /*2d30*/  LOP3.LUT R27, R13, 0x3f003f, RZ, 0xc0, !PT ;  /* 0x003f003f0d1b7812 */ /* 0x000fe400078ec0ff */
[----:B------:R-:W-:Y:S02]  /*2d40*/  SHF.R.U32.HI R36, RZ, 0x6, R13 ;  /* 0x00000006ff247819 */ /* 0x000fe4000001160d */
[----:B------:R-:W-:Y:S02]  /*2d50*/  SHF.R.U32.HI R18, RZ, 0xc, R19 ;  /* 0x0000000cff127819 */ /* 0x000fe40000011613 */
[----:B------:R-:W-:Y:S02]  /*2d60*/  LOP3.LUT R7, R9, 0x3f003f, RZ, 0xc0, !PT ;  /* 0x003f003f09077812 */ /* 0x000fe400078ec0ff */
[----:B------:R-:W-:Y:S02]  /*2d70*/  LOP3.LUT R13, R12, 0xf000f, RZ, 0xc0, !PT ;  /* 0x000f000f0c0d7812 */ /* 0x000fe400078ec0ff */
[----:B------:R-:W-:-:S02]  /*2d80*/  LOP3.LUT R21, R8, 0x3f003f, RZ, 0xc0, !PT ;  /* 0x003f003f08157812 */ /* 0x000fc400078ec0ff */
[----:B------:R-:W-:Y:S02]  /*2d90*/  SHF.R.U32.HI R9, RZ, 0x6, R9 ;  /* 0x00000006ff097819 */ /* 0x000fe40000011609 */
[----:B------:R-:W-:Y:S02]  /*2da0*/  SHF.R.U32.HI R8, RZ, 0x6, R8 ;  /* 0x00000006ff087819 */ /* 0x000fe40000011608 */
[----:B------:R-:W-:Y:S02]  /*2db0*/  LOP3.LUT R20, R10, 0x3f003f, RZ, 0xc0, !PT ;  /* 0x003f003f0a147812 */ /* 0x000fe400078ec0ff */
[----:B------:R-:W-:Y:S02]  /*2dc0*/  LOP3.LUT R6, R11, 0x3f003f, RZ, 0xc0, !PT ;  /* 0x003f003f0b067812 */ /* 0x000fe400078ec0ff */
[----:B------:R-:W-:Y:S02]  /*2dd0*/  LOP3.LUT R25, R19, 0x3f003f, RZ, 0xc0, !PT ;  /* 0x003f003f13197812 */ /* 0x000fe400078ec0ff */
[----:B------:R-:W-:-:S02]  /*2de0*/  LOP3.LUT R16, R16, 0xf000f, RZ, 0xc0, !PT ;  /* 0x000f000f10107812 */ /* 0x000fc400078ec0ff */
[----:B------:R-:W-:Y:S02]  /*2df0*/  SHF.R.U32.HI R10, RZ, 0x6, R10 ;  /* 0x00000006ff0a7819 */ /* 0x000fe4000001160a */
[----:B------:R-:W-:Y:S02]  /*2e00*/  SHF.R.U32.HI R11, RZ, 0x6, R11 ;  /* 0x00000006ff0b7819 */ /* 0x000fe4000001160b */
[----:B------:R-:W-:Y:S02]  /*2e10*/  LOP3.LUT R22, R22, 0xf000f, RZ, 0xc0, !PT ;  /* 0x000f000f16167812 */ /* 0x000fe400078ec0ff */
[----:B------:R-:W-:Y:S02]  /*2e20*/  SHF.R.U32.HI R19, RZ, 0x6, R19 ;  /* 0x00000006ff137819 */ /* 0x000fe40000011613 */
[----:B------:R-:W-:Y:S02]  /*2e30*/  LOP3.LUT R17, R17, 0xf000f, RZ, 0xc0, !PT ;  /* 0x000f000f11117812 */ /* 0x000fe400078ec0ff */
[----:B------:R-:W-:-:S02]  /*2e40*/  LOP3.LUT R18, R18, 0xf000f, RZ, 0xc0, !PT ;  /* 0x000f000f12127812 */ /* 0x000fc400078ec0ff */
[----:B------:R-:W-:Y:S02]  /*2e50*/  LOP3.LUT R42, R13, 0x300030, R42, 0xf8, !PT ;  /* 0x003000300d2a7812 */ /* 0x000fe400078ef82a */
[----:B------:R-:W-:Y:S02]  /*2e60*/  LOP3.LUT R13, R9, 0x3f003f, RZ, 0xc0, !PT ;  /* 0x003f003f090d7812 */ /* 0x000fe400078ec0ff */
[----:B------:R-:W-:Y:S02]  /*2e70*/  LOP3.LUT R43, R16, 0x300030, R43, 0xf8, !PT ;  /* 0x00300030102b7812 */ /* 0x000fe400078ef82b */
[----:B------:R-:W-:Y:S02]  /*2e80*/  LOP3.LUT R12, R8, 0x3f003f, RZ, 0xc0, !PT ;  /* 0x003f003f080c7812 */ /* 0x000fe400078ec0ff */
[----:B------:R-:W-:Y:S02]  /*2e90*/  LOP3.LUT R9, R6, 0x64006400, RZ, 0xfc, !PT ;  /* 0x6400640006097812 */ /* 0x000fe400078efcff */
[----:B------:R-:W-:-:S02]  /*2ea0*/  LOP3.LUT R35, R22, 0x300030, R35, 0xf8, !PT ;  /* 0x0030003016237812 */ /* 0x000fc400078ef823 */
        /* <DEDUP_REMOVED lines=74> */
[----:B------:R-:W-:Y:S01]  /*3350*/  HADD2 R45, R45, -1056, -1056 ;  /* 0xe420e4202d2d7430 */ /* 0x000fe20000000000 */
[----:B------:R-:W-:Y:S06]  /*3360*/  @!P2 BRA `(.L_x_678) ;  /* 0x0000000000b0a947 */ /* 0x000fec0003800000 */
        /* <DEDUP_REMOVED lines=44> */
.L_x_678:
        /* <DEDUP_REMOVED lines=49> */
.L_x_679:
        /* <DEDUP_REMOVED lines=48> */
.L_x_680:
[----:B------:R-:W-:Y:S05]  /*3c40*/  @P0 BRA `(.L_x_677) ;  /* 0x0000000000b00947 */ /* 0x000fea0003800000 */
        /* <DEDUP_REMOVED lines=44> */
.L_x_677:
[----:B------:R-:W-:Y:S01]  /*3f10*/  IADD3 R59, R59, 0x20, RZ ;  /* 0x000000203b3b7810 */ /* 0x000fe20007ffe0ff */
[----:B0-----:R-:W-:Y:S01]  /*3f20*/  IMAD.WIDE.U32 R62, R55, 0x18, R62 ;  /* 0x00000018373e7825 */ /* 0x001fe200078e003e */
[----:B------:R-:W-:Y:S02]  /*3f30*/  UIADD3 UR4, UR4, 0x40, URZ ;  /* 0x0000004004047890 */ /* 0x000fe4000fffe03f */
[C---:B------:R-:W-:Y:S01]  /*3f40*/  ISETP.GE.AND P2, PT, R59.reuse, UR5, PT ;  /* 0x000000053b007c0c */ /* 0x040fe2000bf46270 */
[----:B------:R-:W-:Y:S01]  /*3f50*/  IMAD R7, R54, 0x18, RZ ;  /* 0x0000001836077824 */ /* 0x000fe200078e02ff */
[----:B------:R-:W-:-:S04]  /*3f60*/  ISETP.LT.AND P3, PT, R59, R60, PT ;  /* 0x0000003c3b00720c */ /* 0x000fc80003f61270 */
[----:B------:R-:W-:-:S09]  /*3f70*/  IADD3 R63, R63, R7, RZ ;  /* 0x000000073f3f7210 */ /* 0x000fd20007ffe0ff */
[----:B------:R-:W-:Y:S05]  /*3f80*/  @!P2 BRA P3, `(.L_x_681) ;  /* 0xffffffd40088a947 */ /* 0x000fea000183ffff */
.L_x_672:
[----:B------:R-:W-:Y:S05]  /*3f90*/  @!P1 EXIT ;  /* 0x000000000000994d */ /* 0x000fea0003800000 */
[----:B------:R-:W0:Y:S01]  /*3fa0*/  S2R R0, SR_CTAID.X ;  /* 0x0000000000007919 */ /* 0x000e220000002500 */
[----:B------:R-:W1:Y:S01]  /*3fb0*/  S2UR UR4, SR_CTAID.Y ;  /* 0x00000000000479c3 */ /* 0x000e620000002600 */
[----:B------:R-:W0:Y:S07]  /*3fc0*/  S2R R3, SR_TID.X ;  /* 0x0000000000037919 */ /* 0x000e2e0000002100 */
[----:B------:R-:W2:Y:S01]  /*3fd0*/  LDC.64 R6, c[0x0][0x230] ;  /* 0x00008c00ff067b82 */ /* 0x000ea20000000a00 */
[----:B-1----:R-:W-:Y:S01]  /*3fe0*/  USHF.L.U32 UR4, UR4, 0x2, URZ ;  /* 0x0000000204047899 */ /* 0x002fe2000800063f */
[----:B0-----:R-:W-:-:S05]  /*3ff0*/  IMAD R0, R0, 0x20, R3 ;  /* 0x0000002000007824 */ /* 0x001fca00078e0203 */
        /* <DEDUP_REMOVED lines=10> */
.L_x_685:
[----:B------:R-:W0:Y:S02]  /*40a0*/  LDS R2, [R0] ;  /* 0x0000000000027984 */ /* 0x000e240000000800 */
[----:B0-----:R-:W-:-:S06]  /*40b0*/  HADD2 R3, R2, R5 ;  /* 0x0000000502037230 */ /* 0x001fcc0000000000 */
[----:B------:R-:W0:Y:S02]  /*40c0*/  ATOMS.CAST.SPIN R3, [R0], R2, R3 ;  /* 0x000000020003738d */ /* 0x000e240001800003 */
[----:B0-----:R-:W-:-:S13]  /*40d0*/  ISETP.EQ.U32.AND P0, PT, R3, 0x1, PT ;  /* 0x000000010300780c */ /* 0x001fda0003f02070 */
[----:B------:R-:W-:Y:S05]  /*40e0*/  @!P0 BRA `(.L_x_685) ;  /* 0xfffffffc00ec8947 */ /* 0x000fea000383ffff */
[----:B------:R-:W-:Y:S05]  /*40f0*/  BRA `(.L_x_683) ;  /* 0x00000000000c7947 */ /* 0x000fea0003800000 */
.L_x_684:
[----:B------:R-:W2:Y:S02]  /*4100*/  LD.E R0, desc[UR8][R6.64] ;  /* 0x0000000806007980 */ /* 0x000ea4000c101900 */
[----:B--2---:R-:W-:-:S05]  /*4110*/  IMAD.IADD R3, R5, 0x1, R0 ;  /* 0x0000000105037824 */ /* 0x004fca00078e0200 */
[----:B------:R0:W-:Y:S02]  /*4120*/  ST.E desc[UR8][R6.64], R3 ;  /* 0x0000000306007985 */ /* 0x0001e4000c101908 */
.L_x_683:
[----:B------:R-:W-:Y:S05]  /*4130*/  BSYNC B0 ;  /* 0x0000000000007941 */ /* 0x000fea0003800000 */
.L_x_682:
[----:B------:R1:W-:Y:S01]  /*4140*/  ATOM.E.ADD.F16x2.RN.STRONG.GPU P0, RZ, desc[UR8][R6.64+0x4], R46 ;  /* 0x0000042e06ff79a2 */ /* 0x0003e2000810e1c8 */
[----:B------:R-:W-:Y:S04]  /*4150*/  BSSY B0, `(.L_x_686) ;  /* 0x000000f000007945 */ /* 0x000fe80003800000 */
[----:B-1----:R-:W-:Y:S05]  /*4160*/  @P0 BRA `(.L_x_687) ;  /* 0x0000000000340947 */ /* 0x002fea0003800000 */
[----:B------:R-:W1:Y:S02]  /*4170*/  QSPC.E.S P0, RZ, [R6+0x4] ;  /* 0x0000040006ff73aa */ /* 0x000e640000000500 */
[----:B-1----:R-:W-:Y:S05]  /*4180*/  @!P0 BRA `(.L_x_688) ;  /* 0x0000000000208947 */ /* 0x002fea0003800000 */
[----:B------:R-:W-:-:S04]  /*4190*/  MOV R2, R6 ;  /* 0x0000000600027202 */ /* 0x000fc80000000f00 */
[----:B------:R-:W-:-:S07]  /*41a0*/  MOV R0, R2 ;  /* 0x0000000200007202 */ /* 0x000fce0000000f00 */
.L_x_689:
[----:B------:R-:W0:Y:S02]  /*41b0*/  LDS R2, [R0+0x4] ;  /* 0x0000040000027984 */ /* 0x000e240000000800 */
[----:B0-----:R-:W-:-:S10]  /*41c0*/  HFMA2.MMA R3, R2, 1, 1, R46 ;  /* 0x3c003c0002037835 */ /* 0x001fd4000000002e */
[----:B------:R-:W0:Y:S02]  /*41d0*/  ATOMS.CAST.SPIN R3, [R0+0x4], R2, R3 ;  /* 0x000004020003738d */ /* 0x000e240001800003 */
[----:B0-----:R-:W-:-:S13]  /*41e0*/  ISETP.EQ.U32.AND P0, PT, R3, 0x1, PT ;  /* 0x000000010300780c */ /* 0x001fda0003f02070 */
[----:B------:R-:W-:Y:S05]  /*41f0*/  @!P0 BRA `(.L_x_689) ;  /* 0xfffffffc00ec8947 */ /* 0x000fea000383ffff */
[----:B------:R-:W-:Y:S05]  /*4200*/  BRA `(.L_x_687) ;  /* 0x00000000000c7947 */ /* 0x000fea0003800000 */
.L_x_688:
[----:B------:R-:W0:Y:S02]  /*4210*/  LD.E R0, desc[UR8][R6.64+0x4] ;  /* 0x0000040806007980 */ /* 0x000e24000c101900 */
[----:B0-----:R-:W-:-:S05]  /*4220*/  IADD3 R3, R46, R0, RZ ;  /* 0x000000002e037210 */ /* 0x001fca0007ffe0ff */
[----:B------:R1:W-:Y:S02]  /*4230*/  ST.E desc[UR8][R6.64+0x4], R3 ;  /* 0x0000040306007985 */ /* 0x0003e4000c101908 */
.L_x_687:
[----:B------:R-:W-:Y:S05]  /*4240*/  BSYNC B0 ;  /* 0x0000000000007941 */ /* 0x000fea0003800000 */
.L_x_686:
        /* <DEDUP_REMOVED lines=10> */
.L_x_693:
[----:B------:R-:W0:Y:S02]  /*42f0*/  LDS R2, [R0] ;  /* 0x0000000000027984 */ /* 0x000e240000000800 */
[----:B0-----:R-:W-:-:S06]  /*4300*/  HADD2 R3, R2, R47 ;  /* 0x0000002f02037230 */ /* 0x001fcc0000000000 */
[----:B------:R-:W0:Y:S02]  /*4310*/  ATOMS.CAST.SPIN R3, [R0], R2, R3 ;  /* 0x000000020003738d */ /* 0x000e240001800003 */
[----:B0-----:R-:W-:-:S13]  /*4320*/  ISETP.EQ.U32.AND P0, PT, R3, 0x1, PT ;  /* 0x000000010300780c */ /* 0x001fda0003f02070 */
[----:B------:R-:W-:Y:S05]  /*4330*/  @!P0 BRA `(.L_x_693) ;  /* 0xfffffffc00ec8947 */ /* 0x000fea000383ffff */
[----:B------:R-:W-:Y:S05]  /*4340*/  BRA `(.L_x_691) ;  /* 0x00000000000c7947 */ /* 0x000fea0003800000 */
.L_x_692:
[----:B------:R-:W2:Y:S02]  /*4350*/  LD.E R0, desc[UR8][R6.64] ;  /* 0x0000000806007980 */ /* 0x000ea4000c101900 */
[----:B--2---:R-:W-:-:S05]  /*4360*/  IADD3 R3, R47, R0, RZ ;  /* 0x000000002f037210 */ /* 0x004fca0007ffe0ff */
[----:B------:R0:W-:Y:S02]  /*4370*/  ST.E desc[UR8][R6.64], R3 ;  /* 0x0000000306007985 */ /* 0x0001e4000c101908 */
.L_x_691:
[----:B------:R-:W-:Y:S05]  /*4380*/  BSYNC B0 ;  /* 0x0000000000007941 */ /* 0x000fea0003800000 */
.L_x_690:
[----:B------:R1:W-:Y:S01]  /*4390*/  ATOM.E.ADD.F16x2.RN.STRONG.GPU P0, RZ, desc[UR8][R6.64+0x4], R48 ;  /* 0x0000043006ff79a2 */ /* 0x0003e2000810e1c8 */
[----:B------:R-:W-:Y:S04]  /*43a0*/  BSSY B0, `(.L_x_694) ;  /* 0x000000f000007945 */ /* 0x000fe80003800000 */
[----:B-1----:R-:W-:Y:S05]  /*43b0*/  @P0 BRA `(.L_x_695) ;  /* 0x0000000000340947 */ /* 0x002fea0003800000 */
[----:B------:R-:W1:Y:S02]  /*43c0*/  QSPC.E.S P0, RZ, [R6+0x4] ;  /* 0x0000040006ff73aa */ /* 0x000e640000000500 */
[----:B-1----:R-:W-:Y:S05]  /*43d0*/  @!P0 BRA `(.L_x_696) ;  /* 0x0000000000208947 */ /* 0x002fea0003800000 */
[----:B------:R-:W-:-:S04]  /*43e0*/  MOV R2, R6 ;  /* 0x0000000600027202 */ /* 0x000fc80000000f00 */
[----:B------:R-:W-:-:S07]  /*43f0*/  MOV R0, R2 ;  /* 0x0000000200007202 */ /* 0x000fce0000000f00 */
.L_x_697:
[----:B------:R-:W0:Y:S02]  /*4400*/  LDS R2, [R0+0x4] ;  /* 0x0000040000027984 */ /* 0x000e240000000800 */
[----:B0-----:R-:W-:-:S10]  /*4410*/  HFMA2.MMA R3, R2, 1, 1, R48 ;  /* 0x3c003c0002037835 */ /* 0x001fd40000000030 */
[----:B------:R-:W0:Y:S02]  /*4420*/  ATOMS.CAST.SPIN R3, [R0+0x4], R2, R3 ;  /* 0x000004020003738d */ /* 0x000e240001800003 */
[----:B0-----:R-:W-:-:S13]  /*4430*/  ISETP.EQ.U32.AND P0, PT, R3, 0x1, PT ;  /* 0x000000010300780c */ /* 0x001fda0003f02070 */
[----:B------:R-:W-:Y:S05]  /*4440*/  @!P0 BRA `(.L_x_697) ;  /* 0xfffffffc00ec8947 */ /* 0x000fea000383ffff */
[----:B------:R-:W-:Y:S05]  /*4450*/  BRA `(.L_x_695) ;  /* 0x00000000000c7947 */ /* 0x000fea0003800000 */
.L_x_696:
[----:B------:R-:W0:Y:S02]  /*4460*/  LD.E R0, desc[UR8][R6.64+0x4] ;  /* 0x0000040806007980 */ /* 0x000e24000c101900 */
[----:B0-----:R-:W-:-:S05]  /*4470*/  IMAD.IADD R3, R48, 0x1, R0 ;  /* 0x0000000130037824 */ /* 0x001fca00078e0200 */
[----:B------:R1:W-:Y:S02]  /*4480*/  ST.E desc[UR8][R6.64+0x4], R3 ;  /* 0x0000040306007985 */ /* 0x0003e4000c101908 */
.L_x_695:
[----:B------:R-:W-:Y:S05]  /*4490*/  BSYNC B0 ;  /* 0x0000000000007941 */ /* 0x000fea0003800000 */
.L_x_694:
        /* <DEDUP_REMOVED lines=10> */
.L_x_701:
[----:B------:R-:W0:Y:S02]  /*4540*/  LDS R2, [R0] ;  /* 0x0000000000027984 */ /* 0x000e240000000800 */
[----:B0-----:R-:W-:-:S06]  /*4550*/  HADD2 R3, R2, R49 ;  /* 0x0000003102037230 */ /* 0x001fcc0000000000 */
[----:B------:R-:W0:Y:S02]  /*4560*/  ATOMS.CAST.SPIN R3, [R0], R2, R3 ;  /* 0x000000020003738d */ /* 0x000e240001800003 */
[----:B0-----:R-:W-:-:S13]  /*4570*/  ISETP.EQ.U32.AND P0, PT, R3, 0x1, PT ;  /* 0x000000010300780c */ /* 0x001fda0003f02070 */
[----:B------:R-:W-:Y:S05]  /*4580*/  @!P0 BRA `(.L_x_701) ;  /* 0xfffffffc00ec8947 */ /* 0x000fea000383ffff */
[----:B------:R-:W-:Y:S05]  /*4590*/  BRA `(.L_x_699) ;  /* 0x00000000000c7947 */ /* 0x000fea0003800000 */
.L_x_700:
[----:B------:R-:W2:Y:S02]  /*45a0*/  LD.E R0, desc[UR8][R6.64] ;  /* 0x0000000806007980 */ /* 0x000ea4000c101900 */
[----:B--2---:R-:W-:-:S05]  /*45b0*/  IADD3 R3, R49, R0, RZ ;  /* 0x0000000031037210 */ /* 0x004fca0007ffe0ff */
[----:B------:R0:W-:Y:S02]  /*45c0*/  ST.E desc[UR8][R6.64], R3 ;  /* 0x0000000306007985 */ /* 0x0001e4000c101908 */
.L_x_699:
[----:B------:R-:W-:Y:S05]  /*45d0*/  BSYNC B0 ;  /* 0x0000000000007941 */ /* 0x000fea0003800000 */
.L_x_698:
[----:B------:R1:W-:Y:S01]  /*45e0*/  ATOM.E.ADD.F16x2.RN.STRONG.GPU P0, RZ, desc[UR8][R6.64+0x4], R50 ;  /* 0x0000043206ff79a2 */ /* 0x0003e2000810e1c8 */
[----:B------:R-:W-:Y:S04]  /*45f0*/  BSSY B0, `(.L_x_702) ;  /* 0x000000f000007945 */ /* 0x000fe80003800000 */
[----:B-1----:R-:W-:Y:S05]  /*4600*/  @P0 BRA `(.L_x_703) ;  /* 0x0000000000340947 */ /* 0x002fea0003800000 */
[----:B------:R-:W1:Y:S02]  /*4610*/  QSPC.E.S P0, RZ, [R6+0x4] ;  /* 0x0000040006ff73aa */ /* 0x000e640000000500 */
[----:B-1----:R-:W-:Y:S05]  /*4620*/  @!P0 BRA `(.L_x_704) ;  /* 0x0000000000208947 */ /* 0x002fea0003800000 */
[----:B------:R-:W-:-:S05]  /*4630*/  IMAD.MOV.U32 R2, RZ, RZ, R6 ;  /* 0x000000ffff027224 */ /* 0x000fca00078e0006 */
[----:B------:R-:W-:-:S07]  /*4640*/  MOV R0, R2 ;  /* 0x0000000200007202 */ /* 0x000fce0000000f00 */
.L_x_705:
[----:B------:R-:W0:Y:S02]  /*4650*/  LDS R2, [R0+0x4] ;  /* 0x0000040000027984 */ /* 0x000e240000000800 */
[----:B0-----:R-:W-:-:S10]  /*4660*/  HFMA2.MMA R3, R2, 1, 1, R50 ;  /* 0x3c003c0002037835 */ /* 0x001fd40000000032 */
[----:B------:R-:W0:Y:S02]  /*4670*/  ATOMS.CAST.SPIN R3, [R0+0x4], R2, R3 ;  /* 0x000004020003738d */ /* 0x000e240001800003 */
[----:B0-----:R-:W-:-:S13]  /*4680*/  ISETP.EQ.U32.AND P0, PT, R3, 0x1, PT ;  /* 0x000000010300780c */ /* 0x001fda0003f02070 */
[----:B------:R-:W-:Y:S05]  /*4690*/  @!P0 BRA `(.L_x_705) ;  /* 0xfffffffc00ec8947 */ /* 0x000fea000383ffff */
[----:B------:R-:W-:Y:S05]  /*46a0*/  BRA `(.L_x_703) ;  /* 0x00000000000c7947 */ /* 0x000fea0003800000 */
.L_x_704:
[----:B------:R-:W0:Y:S02]  /*46b0*/  LD.E R0, desc[UR8][R6.64+0x4] ;  /* 0x0000040806007980 */ /* 0x000e24000c101900 */
[----:B0-----:R-:W-:-:S05]  /*46c0*/  IADD3 R3, R50, R0, RZ ;  /* 0x0000000032037210 */ /* 0x001fca0007ffe0ff */
[----:B------:R1:W-:Y:S02]  /*46d0*/  ST.E desc[UR8][R6.64+0x4], R3 ;  /* 0x0000040306007985 */ /* 0x0003e4000c101908 */
.L_x_703:
[----:B------:R-:W-:Y:S05]  /*46e0*/  BSYNC B0 ;  /* 0x0000000000007941 */ /* 0x000fea0003800000 */
.L_x_702:
        /* <DEDUP_REMOVED lines=10> */
.L_x_709:
[----:B------:R-:W0:Y:S02]  /*4790*/  LDS R2, [R0] ;  /* 0x0000000000027984 */ /* 0x000e240000000800 */
[----:B0-----:R-:W-:-:S06]  /*47a0*/  HADD2 R3, R2, R51 ;  /* 0x0000003302037230 */ /* 0x001fcc0000000000 */
[----:B------:R-:W0:Y:S02]  /*47b0*/  ATOMS.CAST.SPIN R3, [R0], R2, R3 ;  /* 0x000000020003738d */ /* 0x000e240001800003 */
[----:B0-----:R-:W-:-:S13]  /*47c0*/  ISETP.EQ.U32.AND P0, PT, R3, 0x1, PT ;  /* 0x000000010300780c */ /* 0x001fda0003f02070 */
[----:B------:R-:W-:Y:S05]  /*47d0*/  @!P0 BRA `(.L_x_709) ;  /* 0xfffffffc00ec8947 */ /* 0x000fea000383ffff */
[----:B------:R-:W-:Y:S05]  /*47e0*/  BRA `(.L_x_707) ;  /* 0x00000000000c7947 */ /* 0x000fea0003800000 */
.L_x_708:
[----:B------:R-:W2:Y:S02]  /*47f0*/  LD.E R0, desc[UR8][R6.64] ;  /* 0x0000000806007980 */ /* 0x000ea4000c101900 */
[----:B--2---:R-:W-:-:S05]  /*4800*/  IMAD.IADD R3, R51, 0x1, R0 ;  /* 0x0000000133037824 */ /* 0x004fca00078e0200 */
[----:B------:R0:W-:Y:S02]  /*4810*/  ST.E desc[UR8][R6.64], R3 ;  /* 0x0000000306007985 */ /* 0x0001e4000c101908 */
.L_x_707:
[----:B------:R-:W-:Y:S05]  /*4820*/  BSYNC B0 ;  /* 0x0000000000007941 */ /* 0x000fea0003800000 */
.L_x_706:
[----:B------:R1:W-:Y:S02]  /*4830*/  ATOM.E.ADD.F16x2.RN.STRONG.GPU P0, RZ, desc[UR8][R6.64+0x4], R52 ;  /* 0x0000043406ff79a2 */ /* 0x0003e4000810e1c8 */
[----:B-1----:R-:W-:Y:S05]  /*4840*/  @P0 EXIT ;  /* 0x000000000000094d */ /* 0x002fea0003800000 */
[----:B------:R-:W1:Y:S02]  /*4850*/  QSPC.E.S P0, RZ, [R6+0x4] ;  /* 0x0000040006ff73aa */ /* 0x000e640000000500 */
[----:B-1----:R-:W-:Y:S05]  /*4860*/  @!P0 BRA `(.L_x_710) ;  /* 0x0000000000208947 */ /* 0x002fea0003800000 */
[----:B------:R-:W-:-:S04]  /*4870*/  MOV R2, R6 ;  /* 0x0000000600027202 */ /* 0x000fc80000000f00 */
[----:B------:R-:W-:-:S07]  /*4880*/  MOV R0, R2 ;  /* 0x0000000200007202 */ /* 0x000fce0000000f00 */
.L_x_711:
[----:B------:R-:W0:Y:S02]  /*4890*/  LDS R2, [R0+0x4] ;  /* 0x0000040000027984 */ /* 0x000e240000000800 */
[----:B0-----:R-:W-:-:S10]  /*48a0*/  HFMA2.MMA R3, R2, 1, 1, R52 ;  /* 0x3c003c0002037835 */ /* 0x001fd40000000034 */
[----:B------:R-:W0:Y:S02]  /*48b0*/  ATOMS.CAST.SPIN R3, [R0+0x4], R2, R3 ;  /* 0x000004020003738d */ /* 0x000e240001800003 */
[----:B0-----:R-:W-:-:S13]  /*48c0*/  ISETP.EQ.U32.AND P0, PT, R3, 0x1, PT ;  /* 0x000000010300780c */ /* 0x001fda0003f02070 */
[----:B------:R-:W-:Y:S05]  /*48d0*/  @!P0 BRA `(.L_x_711) ;  /* 0xfffffffc00ec8947 */ /* 0x000fea000383ffff */
[----:B------:R-:W-:Y:S05]  /*48e0*/  EXIT ;  /* 0x000000000000794d */ /* 0x000fea0003800000 */
.L_x_710:
[----:B------:R-:W0:Y:S02]  /*48f0*/  LD.E R0, desc[UR8][R6.64+0x4] ;  /* 0x0000040806007980 */ /* 0x000e24000c101900 */
[----:B0-----:R-:W-:-:S05]  /*4900*/  IADD3 R3, R52, R0, RZ ;  /* 0x0000000034037210 */ /* 0x001fca0007ffe0ff */
[----:B------:R-:W-:Y:S01]  /*4910*/  ST.E desc[UR8][R6.64+0x4], R3 ;  /* 0x0000040306007985 */ /* 0x000fe2000c101908 */
[----:B------:R-:W-:Y:S05]  /*4920*/  EXIT ;  /* 0x000000000000794d */ /* 0x000fea0003800000 */
.L_x_712:
        /* <DEDUP_REMOVED lines=13> */
.L_x_3670:


//--------------------- .text._Z23gemm_half_q_half_kernelILi4ELi48ELb1ELb0ELi32EEvPK6__halfPKjS4_S2_PS0_iiiiPKtS7_iiiiiibS2_i --------------------------
	.section	.text._Z23gemm_half_q_half_kernelILi4ELi48ELb1ELb0ELi32EEvPK6__halfPKjS4_S2_PS0_iiiiPKtS7_iiiiiibS2_i,"ax",@progbits
	.align	128
        .global         _Z23gemm_half_q_half_kernelILi4ELi48ELb1ELb0ELi32EEvPK6__halfPKjS4_S2_PS0_iiiiPKtS7_iiiiiibS2_i
        .type           _Z23gemm_half_q_half_kernelILi4ELi48ELb1ELb0ELi32EEvPK6__halfPKjS4_S2_PS0_iiiiPKtS7_iiiiiibS2_i,@function
        .size           _Z23gemm_half_q_half_kernelILi4ELi48ELb1ELb0ELi32EEvPK6__halfPKjS4_S2_PS0_iiiiPKtS7_iiiiiibS2_i,(.L_x_3671 - _Z23gemm_half_q_half_kernelILi4ELi48ELb1ELb0ELi32EEvPK6__halfPKjS4_S2_PS0_iiiiPKtS7_iiiiiibS2_i)
        .other          _Z23gemm_half_q_half_kernelILi4ELi48ELb1ELb0ELi32EEvPK6__halfPKjS4_S2_PS0_iiiiPKtS7_iiiiiibS2_i,@"STO_CUDA_ENTRY STV_DEFAULT"
_Z23gemm_half_q_half_kernelILi4ELi48ELb1ELb0ELi32EEvPK6__halfPKjS4_S2_PS0_iiiiPKtS7_iiiiiibS2_i:
.text._Z23gemm_half_q_half_kernelILi4ELi48ELb1ELb0ELi32EEvPK6__halfPKjS4_S2_PS0_iiiiPKtS7_iiiiiibS2_i:
[----:B------:R-:W-:Y:S01]  /*0000*/  LDC R1, c[0x0][0x28] ;  /* 0x00000a00ff017b82 */ /* 0x000fe20000000800 */
[----:B------:R-:W0:Y:S07]  /*0010*/  S2R R4, SR_CTAID.Y ;  /* 0x0000000000047919 */ /* 0x000e2e0000002600 */
[----:B------:R-:W0:Y:S01]  /*0020*/  LDC R7, c[0x0][0x238] ;  /* 0x00008e00ff077b82 */ /* 0x000e220000000800 */
[----:B------:R-:W-:Y:S01]  /*0030*/  ULDC.64 UR6, c[0x0][0x208] ;  /* 0x0000820000067ab9 */ /* 0x000fe20000000a00 */
[----:B------:R-:W-:Y:S01]  /*0040*/  PRMT R0, RZ, 0x7610, R0 ;  /* 0x00007610ff007816 */ /* 0x000fe20000000000 */
[----:B------:R-:W1:Y:S01]  /*0050*/  S2R R6, SR_TID.X ;  /* 0x0000000000067919 */ /* 0x000e620000002100 */
[----:B------:R-:W-:-:S02]  /*0060*/  PRMT R92, RZ, 0x7610, R92 ;  /* 0x00007610ff5c7816 */ /* 0x000fc4000000005c */
[----:B------:R-:W-:Y:S01]  /*0070*/  PRMT R91, RZ, 0x7610, R91 ;  /* 0x00007610ff5b7816 */ /* 0x000fe2000000005b */
[----:B------:R-:W1:Y:S01]  /*0080*/  S2R R5, SR_CTAID.X ;  /* 0x0000000000057919 */ /* 0x000e620000002500 */
[----:B------:R-:W2:Y:S01]  /*0090*/  LDC R8, c[0x0][0x240] ;  /* 0x00009000ff087b82 */ /* 0x000ea20000000800 */
[----:B------:R-:W-:Y:S01]  /*00a0*/  PRMT R90, RZ, 0x7610, R90 ;  /* 0x00007610ff5a7816 */ /* 0x000fe2000000005a */
[----:B------:R-:W3:Y:S01]  /*00b0*/  S2R R3, SR_CTAID.Z ;  /* 0x0000000000037919 */ /* 0x000ee20000002700 */
[----:B0-----:R-:W-:-:S05]  /*00c0*/  IMAD R12, R4, -0x4, R7 ;  /* 0xfffffffc040c7824 */ /* 0x001fca00078e0207 */
[C---:B------:R-:W-:Y:S02]  /*00d0*/  ISETP.GE.AND P1, PT, R12.reuse, 0x1, PT ;  /* 0x000000010c00780c */ /* 0x040fe40003f26270 */
[----:B------:R-:W-:Y:S02]  /*00e0*/  VIMNMX R95, R12, 0x4, PT ;  /* 0x000000040c5f7848 */ /* 0x000fe40003fe0100 */
[----:B-1----:R-:W-:Y:S02]  /*00f0*/  LEA R2, R5, R6, 0x5 ;  /* 0x0000000605027211 */ /* 0x002fe400078e28ff */
        /* <DEDUP_REMOVED lines=32> */
.L_x_713:
        /* <DEDUP_REMOVED lines=25> */
.L_x_718:
        /* <DEDUP_REMOVED lines=37> */
.L_x_717:
        /* <DEDUP_REMOVED lines=24> */
.L_x_719:
        /* <DEDUP_REMOVED lines=14> */
.L_x_716:
        /* <DEDUP_REMOVED lines=10> */
.L_x_721:
        /* <DEDUP_REMOVED lines=37> */
.L_x_720:
        /* <DEDUP_REMOVED lines=24> */
.L_x_722:
        /* <DEDUP_REMOVED lines=13> */
.L_x_715:
[----:B------:R-:W-:Y:S05]  /*0e80*/  BSYNC B0 ;  /* 0x0000000000007941 */ /* 0x000fea0003800000 */
.L_x_714:
        /* <DEDUP_REMOVED lines=17> */
.L_x_725:
        /* <DEDUP_REMOVED lines=19> */
.L_x_724:
[----:B--2---:R-:W-:-:S04]  /*10d0*/  IADD3 R6, R95, -R5, RZ ;  /* 0x800000055f067210 */ /* 0x004fc80007ffe0ff */
[----:B------:R-:W-:-:S13]  /*10e0*/  ISETP.GT.AND P2, PT, R6, 0x1, PT ;  /* 0x000000010600780c */ /* 0x000fda0003f44270 */
[----:B------:R-:W-:Y:S05]  /*10f0*/  @!P2 BRA `(.L_x_726) ;  /* 0x00000000002ca947 */ /* 0x000fea0003800000 */
[----:B------:R-:W1:Y:S01]  /*1100*/  LDC.64 R8, c[0x0][0x230] ;  /* 0x00008c00ff087b82 */ /* 0x000e620000000a00 */
[----:B------:R-:W-:Y:S02]  /*1110*/  LEA R6, R4, R5, 0x2 ;  /* 0x0000000504067211 */ /* 0x000fe400078e10ff */
[----:B------:R-:W-:Y:S02]  /*1120*/  PLOP3.LUT P0, PT, PT, PT, PT, 0x8, 0x0 ;  /* 0x000000000000781c */ /* 0x000fe40003f0e170 */
[C---:B0-----:R-:W-:Y:S01]  /*1130*/  IADD3 R10, R6.reuse, 0x1, RZ ;  /* 0x00000001060a7810 */ /* 0x041fe20007ffe0ff */
[----:B------:R-:W-:Y:S01]  /*1140*/  IMAD R7, R6, R89, R2 ;  /* 0x0000005906077224 */ /* 0x000fe200078e0202 */
[----:B------:R-:W-:-:S03]  /*1150*/  IADD3 R5, R5, 0x2, RZ ;  /* 0x0000000205057810 */ /* 0x000fc60007ffe0ff */
[----:B------:R-:W-:Y:S02]  /*1160*/  IMAD R11, R10, R89, R2 ;  /* 0x000000590a0b7224 */ /* 0x000fe400078e0202 */
[----:B-1----:R-:W-:-:S04]  /*1170*/  IMAD.WIDE R6, R7, 0x2, R8 ;  /* 0x0000000207067825 */ /* 0x002fc800078e0208 */
[----:B------:R-:W-:Y:S01]  /*1180*/  IMAD.WIDE R8, R11, 0x2, R8 ;  /* 0x000000020b087825 */ /* 0x000fe200078e0208 */
[----:B------:R1:W-:Y:S04]  /*1190*/  STG.E.64 desc[UR6][R6.64], RZ ;  /* 0x000000ff06007986 */ /* 0x0003e8000c101b06 */
[----:B------:R1:W-:Y:S02]  /*11a0*/  STG.E.64 desc[UR6][R8.64], RZ ;  /* 0x000000ff08007986 */ /* 0x0003e4000c101b06 */
.L_x_726:
[----:B------:R-:W-:-:S13]  /*11b0*/  ISETP.LT.OR P0, PT, R5, R95, P0 ;  /* 0x0000005f0500720c */ /* 0x000fda0000701670 */
[----:B01----:R-:W0:Y:S01]  /*11c0*/  @P0 LDC.64 R6, c[0x0][0x230] ;  /* 0x00008c00ff060b82 */ /* 0x003e220000000a00 */
[----:B------:R-:W-:-:S05]  /*11d0*/  @P0 LEA R4, R4, R5, 0x2 ;  /* 0x0000000504040211 */ /* 0x000fca00078e10ff */
[----:B------:R-:W-:-:S04]  /*11e0*/  @P0 IMAD R5, R4, R89, R2 ;  /* 0x0000005904050224 */ /* 0x000fc800078e0202 */
[----:B0-----:R-:W-:-:S05]  /*11f0*/  @P0 IMAD.WIDE R4, R5, 0x2, R6 ;  /* 0x0000000205040825 */ /* 0x001fca00078e0206 */
[----:B------:R1:W-:Y:S02]  /*1200*/  @P0 STG.E.64 desc[UR6][R4.64], RZ ;  /* 0x000000ff04000986 */ /* 0x0003e4000c101b06 */
.L_x_723:
[----:B------:R-:W2:Y:S08]  /*1210*/  LDC R22, c[0x0][0x25c] ;  /* 0x00009700ff167b82 */ /* 0x000eb00000000800 */
[----:B------:R-:W-:Y:S01]  /*1220*/  BAR.SYNC.DEFER_BLOCKING 0x0 ;  /* 0x0000000000007b1d */ /* 0x000fe20000010000 */
[----:B------:R-:W-:-:S07]  /*1230*/  ISETP.GE.AND P0, PT, R93, R94, PT ;  /* 0x0000005e5d00720c */ /* 0x000fce0003f06270 */
[----:B------:R-:W3:Y:S06]  /*1240*/  LDC R24, c[0x0][0x264] ;  /* 0x00009900ff187b82 */ /* 0x000eec0000000800 */
[----:B------:R-:W-:Y:S05]  /*1250*/  @P0 BRA `(.L_x_727) ;  /* 0x0000000000d40947 */ /* 0x000fea0003800000 */
[----:B0-----:R-:W0:Y:S01]  /*1260*/  LDC.64 R10, c[0x0][0x248] ;  /* 0x00009200ff0a7b82 */ /* 0x001e220000000a00 */
[----:B-1----:R-:W-:-:S07]  /*1270*/  SHF.L.U32 R5, R3, 0x6, RZ ;  /* 0x0000000603057819 */ /* 0x002fce00000006ff */
[----:B------:R-:W1:Y:S01]  /*1280*/  LDC.64 R14, c[0x0][0x220] ;  /* 0x00008800ff0e7b82 */ /* 0x000e620000000a00 */
[----:B0-----:R-:W-:-:S05]  /*1290*/  IMAD.WIDE R4, R5, 0x2, R10 ;  /* 0x0000000205047825 */ /* 0x001fca00078e020a */
[----:B------:R0:W5:Y:S01]  /*12a0*/  LDG.E.U16.CONSTANT R3, desc[UR6][R4.64] ;  /* 0x0000000604037981 */ /* 0x000162000c1e9500 */
[----:B------:R-:W-:Y:S01]  /*12b0*/  SHF.R.S32.HI R7, RZ, 0x1f, R2 ;  /* 0x0000001fff077819 */ /* 0x000fe20000011402 */
[----:B------:R-:W-:Y:S01]  /*12c0*/  UMOV UR4, URZ ;  /* 0x0000003f00047c82 */ /* 0x000fe20008000000 */
[----:B------:R-:W-:Y:S02]  /*12d0*/  SHF.L.U32 R6, R2, 0x2, RZ ;  /* 0x0000000202067819 */ /* 0x000fe400000006ff */
[----:B------:R-:W-:Y:S02]  /*12e0*/  LEA.HI R7, R7, R2, RZ, 0x3 ;  /* 0x0000000207077211 */ /* 0x000fe400078f18ff */
[----:B------:R-:W-:Y:S02]  /*12f0*/  MOV R17, R93 ;  /* 0x0000005d00117202 */ /* 0x000fe40000000f00 */
[----:B------:R-:W-:Y:S02]  /*1300*/  LOP3.LUT R13, R6, 0x10, RZ, 0xc0, !PT ;  /* 0x00000010060d7812 */ /* 0x000fe400078ec0ff */
[----:B01----:R-:W-:-:S07]  /*1310*/  SHF.R.S32.HI R16, RZ, 0x3, R7 ;  /* 0x00000003ff107819 */ /* 0x003fce0000011407 */
.L_x_728:
[----:B-----5:R-:W-:Y:S01]  /*1320*/  IADD3 R18, R3, UR4, RZ ;  /* 0x0000000403127c10 */ /* 0x020fe2000fffe0ff */
[----:B------:R-:W0:Y:S04]  /*1330*/  LDC.64 R6, c[0x0][0x228] ;  /* 0x00008a00ff067b82 */ /* 0x000e280000000a00 */
[----:B------:R-:W-:-:S05]  /*1340*/  IMAD R4, R18, R89, RZ ;  /* 0x0000005912047224 */ /* 0x000fca00078e02ff */
[----:B------:R-:W-:-:S04]  /*1350*/  SHF.R.S32.HI R5, RZ, 0x1f, R4 ;  /* 0x0000001fff057819 */ /* 0x000fc80000011404 */
[----:B------:R-:W-:-:S04]  /*1360*/  LEA.HI R5, R5, R4, RZ, 0x3 ;  /* 0x0000000405057211 */ /* 0x000fc800078f18ff */
[----:B------:R-:W-:-:S05]  /*1370*/  LEA.HI.SX32 R5, R5, R16, 0x1d ;  /* 0x0000001005057211 */ /* 0x000fca00078feaff */
[----:B------:R-:W-:-:S06]  /*1380*/  IMAD.WIDE R4, R5, 0x4, R14 ;  /* 0x0000000405047825 */ /* 0x000fcc00078e020e */
[----:B------:R-:W4:Y:S01]  /*1390*/  LDG.E.CONSTANT R4, desc[UR6][R4.64] ;  /* 0x0000000604047981 */ /* 0x000f22000c1e9900 */
[----:B------:R-:W-:-:S05]  /*13a0*/  LEA R9, R17, 0x1, 0x1 ;  /* 0x0000000111097811 */ /* 0x000fca00078e08ff */
[----:B------:R-:W-:-:S06]  /*13b0*/  IMAD.WIDE R8, R9, 0x2, R10 ;  /* 0x0000000209087825 */ /* 0x000fcc00078e020a */
[----:B------:R-:W2:Y:S01]  /*13c0*/  LDG.E.U16.CONSTANT R8, desc[UR6][R8.64] ;  /* 0x0000000608087981 */ /* 0x000ea2000c1e9500 */
[----:B0-----:R-:W-:-:S06]  /*13d0*/  IMAD.WIDE R6, R18, 0x2, R6 ;  /* 0x0000000212067825 */ /* 0x001fcc00078e0206 */
[----:B------:R-:W3:Y:S01]  /*13e0*/  LDG.E.U16.CONSTANT R6, desc[UR6][R6.64] ;  /* 0x0000000606067981 */ /* 0x000ee2000c1e9500 */
[----:B------:R-:W-:Y:S01]  /*13f0*/  UIADD3 UR4, UR4, 0x1, URZ ;  /* 0x0000000104047890 */ /* 0x000fe2000fffe03f */
        /* <DEDUP_REMOVED lines=15> */
[----:B------:R-:W-:Y:S01]  /*14f0*/  IMAD R4, R4, R4, RZ ;  /* 0x0000000404047224 */ /* 0x000fe200078e02ff */
[----:B------:R-:W3:Y:S01]  /*1500*/  I2F.F16 R45, R19 ;  /* 0x00000013002d7306 */ /* 0x000ee20000200c00 */
[----:B------:R-:W-:Y:S01]  /*1510*/  IMAD R18, R18, R18, RZ ;  /* 0x0000001212127224 */ /* 0x000fe200078e02ff */
[----:B------:R-:W-:-:S06]  /*1520*/  ISETP.GE.AND P2, PT, R17, R94, PT ;  /* 0x0000005e1100720c */ /* 0x000fcc0003f46270 */
[----:B------:R-:W0:Y:S01]  /*1530*/  I2F.F16 R5, R20 ;  /* 0x0000001400057306 */ /* 0x000e220000200c00 */
[----:B---3--:R-:W-:-:S07]  /*1540*/  HMUL2 R45, R45.H0_H0, R6.H0_H0 ;  /* 0x200000062d2d7232 */ /* 0x008fce0000000800 */
[----:B------:R-:W1:Y:S01]  /*1550*/  I2F.F16 R43, R4 ;  /* 0x00000004002b7306 */ /* 0x000e620000200c00 */
[----:B0-----:R-:W-:-:S07]  /*1560*/  HMUL2 R44, R5.H0_H0, R6.H0_H0 ;  /* 0x20000006052c7232 */ /* 0x001fce0000000800 */
[----:B------:R-:W0:Y:S01]  /*1570*/  I2F.F16 R7, R18 ;  /* 0x0000001200077306 */ /* 0x000e220000200c00 */
[-C--:B-1----:R-:W-:Y:S02]  /*1580*/  HMUL2 R43, R43.H0_H0, R6.reuse.H0_H0 ;  /* 0x200000062b2b7232 */ /* 0x082fe40000000800 */
[----:B0-----:R-:W-:Y:S01]  /*1590*/  HMUL2 R42, R7.H0_H0, R6.H0_H0 ;  /* 0x20000006072a7232 */ /* 0x001fe20000000800 */
[----:B------:R-:W-:Y:S06]  /*15a0*/  @!P2 BRA `(.L_x_728) ;  /* 0xfffffffc005ca947 */ /* 0x000fec000383ffff */
.L_x_727:
[----:B------:R-:W-:Y:S01]  /*15b0*/  ULDC UR4, c[0x0][0x258] ;  /* 0x0000960000047ab9 */ /* 0x000fe20000000800 */
[----:B------:R-:W-:Y:S01]  /*15c0*/  ULDC UR5, c[0x0][0x260] ;  /* 0x0000980000057ab9 */ /* 0x000fe20000000800 */
[C---:B------:R-:W-:Y:S01]  /*15d0*/  ISETP.GT.AND P2, PT, R93.reuse, UR4, PT ;  /* 0x000000045d007c0c */ /* 0x040fe2000bf44270 */
[----:B------:R-:W-:Y:S01]  /*15e0*/  ULDC UR8, c[0x0][0x268] ;  /* 0x00009a0000087ab9 */ /* 0x000fe20000000800 */
[C---:B------:R-:W-:Y:S01]  /*15f0*/  VIMNMX R3, R93.reuse, UR4, PT ;  /* 0x000000045d037c48 */ /* 0x040fe2000bfe0100 */
[----:B------:R-:W-:Y:S01]  /*1600*/  HFMA2.MMA R8, -RZ, RZ, 0, 0 ;  /* 0x00000000ff087435 */ /* 0x000fe200000001ff */
[C---:B------:R-:W-:Y:S02]  /*1610*/  ISETP.GT.AND P4, PT, R93.reuse, UR5, PT ;  /* 0x000000055d007c0c */ /* 0x040fe4000bf84270 */
[----:B-1----:R-:W-:Y:S02]  /*1620*/  SHF.R.S32.HI R4, RZ, 0x1f, R3 ;  /* 0x0000001fff047819 */ /* 0x002fe40000011403 */
[----:B------:R-:W-:-:S02]  /*1630*/  ISETP.GT.AND P6, PT, R93, UR8, PT ;  /* 0x000000085d007c0c */ /* 0x000fc4000bfc4270 */
[----:B------:R-:W-:Y:S01]  /*1640*/  LEA.HI R4, R4, R3, RZ, 0x5 ;  /* 0x0000000304047211 */ /* 0x000fe200078f28ff */
[----:B------:R-:W-:Y:S01]  /*1650*/  HFMA2.MMA R3, -RZ, RZ, 0, 0 ;  /* 0x00000000ff037435 */ /* 0x000fe200000001ff */
[C---:B--2---:R-:W-:Y:S02]  /*1660*/  ISETP.GT.AND P3, PT, R93.reuse, R22, PT ;  /* 0x000000165d00720c */ /* 0x044fe40003f64270 */
[----:B------:R-:W-:Y:S02]  /*1670*/  SHF.R.S32.HI R9, RZ, 0x5, R4 ;  /* 0x00000005ff097819 */ /* 0x000fe40000011404 */
[----:B---3--:R-:W-:Y:S02]  /*1680*/  ISETP.GT.AND P5, PT, R93, R24, PT ;  /* 0x000000185d00720c */ /* 0x008fe40003fa4270 */
[----:B0-----:R-:W-:Y:S02]  /*1690*/  MOV R7, RZ ;  /* 0x000000ff00077202 */ /* 0x001fe40000000f00 */
[----:B------:R-:W-:Y:S01]  /*16a0*/  MOV R4, RZ ;  /* 0x000000ff00047202 */ /* 0x000fe20000000f00 */
[----:B------:R-:W-:Y:S08]  /*16b0*/  @!P2 BRA `(.L_x_729) ;  /* 0x00000000001ca947 */ /* 0x000ff00003800000 */
[----:B------:R-:W0:Y:S02]  /*16c0*/  LDC R4, c[0x0][0x25c] ;  /* 0x00009700ff047b82 */ /* 0x000e240000000800 */
[----:B0-----:R-:W-:-:S04]  /*16d0*/  VIMNMX R4, R93, R4, PT ;  /* 0x000000045d047248 */ /* 0x001fc80003fe0100 */
[----:B------:R-:W-:-:S04]  /*16e0*/  IADD3 R4, R4, -UR4, RZ ;  /* 0x8000000404047c10 */ /* 0x000fc8000fffe0ff */
[----:B------:R-:W-:-:S04]  /*16f0*/  SHF.R.S32.HI R5, RZ, 0x1f, R4 ;  /* 0x0000001fff057819 */ /* 0x000fc80000011404 */
[----:B------:R-:W-:-:S04]  /*1700*/  LEA.HI R5, R5, R4, RZ, 0x5 ;  /* 0x0000000405057211 */ /* 0x000fc800078f28ff */
[----:B------:R-:W-:-:S05]  /*1710*/  SHF.R.S32.HI R5, RZ, 0x5, R5 ;  /* 0x00000005ff057819 */ /* 0x000fca0000011405 */
[----:B------:R-:W-:-:S07]  /*1720*/  IMAD R4, R5, 0x6, RZ ;  /* 0x0000000605047824 */ /* 0x000fce00078e02ff */
.L_x_729:
        /* <DEDUP_REMOVED lines=8> */
.L_x_730:
        /* <DEDUP_REMOVED lines=8> */
.L_x_731:
        /* <DEDUP_REMOVED lines=8> */
.L_x_732:
[----:B------:R-:W-:Y:S01]  /*18b0*/  HFMA2.MMA R6, -RZ, RZ, 0, 0 ;  /* 0x00000000ff067435 */ /* 0x000fe200000001ff */
[----:B------:R-:W-:Y:S10]  /*18c0*/  @!P6 BRA `(.L_x_733) ;  /* 0x00000000001ce947 */ /* 0x000ff40003800000 */
[----:B------:R-:W0:Y:S02]  /*18d0*/  LDC R6, c[0x0][0x26c] ;  /* 0x00009b00ff067b82 */ /* 0x000e240000000800 */
[----:B0-----:R-:W-:-:S04]  /*18e0*/  VIMNMX R5, R93, R6, PT ;  /* 0x000000065d057248 */ /* 0x001fc80003fe0100 */
[----:B------:R-:W-:-:S04]  /*18f0*/  IADD3 R5, R5, -UR8, RZ ;  /* 0x8000000805057c10 */ /* 0x000fc8000fffe0ff */
[----:B------:R-:W-:-:S04]  /*1900*/  SHF.R.S32.HI R6, RZ, 0x1f, R5 ;  /* 0x0000001fff067819 */ /* 0x000fc80000011405 */
[----:B------:R-:W-:-:S04]  /*1910*/  LEA.HI R6, R6, R5, RZ, 0x5 ;  /* 0x0000000506067211 */ /* 0x000fc800078f28ff */
[----:B------:R-:W-:-:S04]  /*1920*/  SHF.R.S32.HI R6, RZ, 0x5, R6 ;  /* 0x00000005ff067819 */ /* 0x000fc80000011406 */
[----:B------:R-:W-:-:S07]  /*1930*/  SHF.L.U32 R6, R6, 0x1, RZ ;  /* 0x0000000106067819 */ /* 0x000fce00000006ff */
.L_x_733:
[----:B------:R-:W-:Y:S01]  /*1940*/  LEA R4, R9, R4, 0x3 ;  /* 0x0000000409047211 */ /* 0x000fe200078e18ff */
[----:B------:R-:W0:Y:S01]  /*1950*/  S2UR UR5, SR_CgaCtaId ;  /* 0x00000000000579c3 */ /* 0x000e220000008800 */
[----:B------:R-:W-:Y:S01]  /*1960*/  ISETP.GE.OR P0, PT, R93, R22, P0 ;  /* 0x000000165d00720c */ /* 0x000fe20000706670 */
[----:B------:R-:W-:Y:S01]  /*1970*/  ULDC.64 UR8, c[0x0][0x218] ;  /* 0x0000860000087ab9 */ /* 0x000fe20000000a00 */
[----:B------:R-:W-:Y:S01]  /*1980*/  IADD3 R3, R8, R4, R3 ;  /* 0x0000000408037210 */ /* 0x000fe20007ffe003 */
[----:B------:R-:W-:Y:S01]  /*1990*/  UMOV UR4, 0x400 ;  /* 0x0000040000047882 */ /* 0x000fe20000000000 */
[----:B------:R-:W-:Y:S02]  /*19a0*/  SHF.R.S32.HI R4, RZ, 0x1f, R2 ;  /* 0x0000001fff047819 */ /* 0x000fe40000011402 */
[----:B------:R-:W-:Y:S02]  /*19b0*/  IADD3 R6, R6, R3, R7 ;  /* 0x0000000306067210 */ /* 0x000fe40007ffe007 */
[----:B------:R-:W-:-:S02]  /*19c0*/  PRMT R41, RZ, 0x5410, RZ ;  /* 0x00005410ff297816 */ /* 0x000fc400000000ff */
[----:B------:R-:W-:Y:S01]  /*19d0*/  PRMT R40, RZ, 0x5410, RZ ;  /* 0x00005410ff287816 */ /* 0x000fe200000000ff */
[----:B------:R-:W-:Y:S01]  /*19e0*/  IMAD R3, R6, R89, RZ ;  /* 0x0000005906037224 */ /* 0x000fe200078e02ff */
[----:B------:R-:W-:Y:S02]  /*19f0*/  PRMT R27, RZ, 0x5410, RZ ;  /* 0x00005410ff1b7816 */ /* 0x000fe400000000ff */
        /* <DEDUP_REMOVED lines=9> */
[----:B------:R-:W-:Y:S01]  /*1a90*/  PRMT R22, RZ, 0x5410, RZ ;  /* 0x00005410ff167816 */ /* 0x000fe200000000ff */
[----:B------:R-:W-:Y:S06]  /*1aa0*/  @P0 BRA `(.L_x_734) ;  /* 0x0000002800980947 */ /* 0x000fec0003800000 */
[----:B------:R-:W0:Y:S01]  /*1ab0*/  LDC R89, c[0x0][0x23c] ;  /* 0x00008f00ff597b82 */ /* 0x000e220000000800 */
[----:B------:R-:W-:Y:S01]  /*1ac0*/  PRMT R41, RZ, 0x7610, R41 ;  /* 0x00007610ff297816 */ /* 0x000fe20000000029 */
[----:B------:R-:W-:Y:S01]  /*1ad0*/  ULDC UR8, c[0x0][0x25c] ;  /* 0x0000970000087ab9 */ /* 0x000fe20000000800 */
[----:B------:R-:W-:-:S05]  /*1ae0*/  ULDC UR9, c[0x0][0x240] ;  /* 0x0000900000097ab9 */ /* 0x000fca0000000800 */
.L_x_743:
[----:B-----5:R1:W5:Y:S01]  /*1af0*/  LDG.E.128.CONSTANT R4, desc[UR6][R2.64] ;  /* 0x0000000602047981 */ /* 0x020362000c1e9d00 */
[----:B------:R-:W-:Y:S05]  /*1b00*/  @!P1 BRA `(.L_x_735) ;  /* 0x0000001400249947 */ /* 0x000fea0003800000 */
[----:B0-----:R-:W-:-:S04]  /*1b10*/  IMAD.WIDE R8, R89, 0x4, R2 ;  /* 0x0000000459087825 */ /* 0x001fc800078e0202 */
[----:B------:R-:W-:Y:S02]  /*1b20*/  IMAD.WIDE R16, R89, 0x4, R8 ;  /* 0x0000000459107825 */ /* 0x000fe400078e0208 */
[----:B------:R-:W2:Y:S04]  /*1b30*/  LDG.E.128.CONSTANT R8, desc[UR6][R8.64] ;  /* 0x0000000608087981 */ /* 0x000ea8000c1e9d00 */
[----:B------:R-:W3:Y:S01]  /*1b40*/  LDG.E.128.CONSTANT R16, desc[UR6][R16.64] ;  /* 0x0000000610107981 */ /* 0x000ee2000c1e9d00 */
[--C-:B-----5:R-:W-:Y:S02]  /*1b50*/  SHF.R.U32.HI R29, RZ, 0xc, R5.reuse ;  /* 0x0000000cff1d7819 */ /* 0x120fe40000011605 */
[----:B------:R-:W-:Y:S02]  /*1b60*/  LOP3.LUT R20, R5, 0x3f003f, RZ, 0xc0, !PT ;  /* 0x003f003f05147812 */ /* 0x000fe400078ec0ff */
[----:B------:R-:W-:-:S02]  /*1b70*/  SHF.R.U32.HI R28, RZ, 0x6, R5 ;  /* 0x00000006ff1c7819 */ /* 0x000fc40000011605 */
[----:B------:R-:W-:Y:S02]  /*1b80*/  PRMT R5, R92, 0x9910, RZ ;  /* 0x000099105c057816 */ /* 0x000fe400000000ff */
[----:B------:R-:W-:Y:S02]  /*1b90*/  SHF.R.U32.HI R31, RZ, 0xc, R6 ;  /* 0x0000000cff1f7819 */ /* 0x000fe40000011606 */
[--C-:B------:R-:W-:Y:S02]  /*1ba0*/  SHF.R.U32.HI R34, RZ, 0xc, R7.reuse ;  /* 0x0000000cff227819 */ /* 0x100fe40000011607 */
[----:B------:R-:W-:Y:S02]  /*1bb0*/  LOP3.LUT R46, R7, 0x3f003f, RZ, 0xc0, !PT ;  /* 0x003f003f072e7812 */ /* 0x000fe400078ec0ff */
[----:B------:R-:W-:Y:S02]  /*1bc0*/  SHF.R.U32.HI R47, RZ, 0x6, R7 ;  /* 0x00000006ff2f7819 */ /* 0x000fe40000011607 */
[----:B------:R-:W-:-:S02]  /*1bd0*/  ISETP.NE.AND P0, PT, R5, RZ, PT ;  /* 0x000000ff0500720c */ /* 0x000fc40003f05270 */
[----:B------:R-:W-:Y:S02]  /*1be0*/  LOP3.LUT R32, R6, 0x3f003f, RZ, 0xc0, !PT ;  /* 0x003f003f06207812 */ /* 0x000fe400078ec0ff */
[----:B------:R-:W-:Y:S02]  /*1bf0*/  SHF.R.U32.HI R35, RZ, 0x6, R6 ;  /* 0x00000006ff237819 */ /* 0x000fe40000011606 */
[--C-:B------:R-:W-:Y:S02]  /*1c00*/  SHF.R.U32.HI R14, RZ, 0xc, R4.reuse ;  /* 0x0000000cff0e7819 */ /* 0x100fe40000011604 */
[----:B------:R-:W-:Y:S02]  /*1c10*/  LOP3.LUT R13, R4, 0x3f003f, RZ, 0xc0, !PT ;  /* 0x003f003f040d7812 */ /* 0x000fe400078ec0ff */
[----:B------:R-:W-:Y:S02]  /*1c20*/  SHF.R.U32.HI R4, RZ, 0x6, R4 ;  /* 0x00000006ff047819 */ /* 0x000fe40000011604 */
        /* <DEDUP_REMOVED lines=22> */
[--C-:B------:R-:W-:Y:S02]  /*1d90*/  SHF.R.U32.HI R48, RZ, 0x8, R19.reuse ;  /* 0x00000008ff307819 */ /* 0x100fe40000011613 */
[--C-:B------:R-:W-:Y:S02]  /*1da0*/  SHF.R.U32.HI R52, RZ, 0xa, R19.reuse ;  /* 0x0000000aff347819 */ /* 0x100fe40000011613 */
[----:B------:R-:W-:Y:S02]  /*1db0*/  LOP3.LUT R50, R19, 0x3f003f, RZ, 0xc0, !PT ;  /* 0x003f003f13327812 */ /* 0x000fe400078ec0ff */
[----:B------:R-:W-:Y:S02]  /*1dc0*/  SHF.R.U32.HI R51, RZ, 0x6, R19 ;  /* 0x00000006ff337819 */ /* 0x000fe40000011613 */
[----:B------:R-:W-:Y:S02]  /*1dd0*/  LOP3.LUT R18, R31, 0xf000f, RZ, 0xc0, !PT ;  /* 0x000f000f1f127812 */ /* 0x000fe400078ec0ff */
[----:B------:R-:W-:-:S02]  /*1de0*/  LOP3.LUT R19, R34, 0xf000f, RZ, 0xc0, !PT ;  /* 0x000f000f22137812 */ /* 0x000fc400078ec0ff */
[----:B------:R-:W-:Y:S02]  /*1df0*/  LOP3.LUT R38, R18, 0x300030, R17, 0xf8, !PT ;  /* 0x0030003012267812 */ /* 0x000fe400078ef811 */
[----:B------:R-:W-:Y:S02]  /*1e00*/  LOP3.LUT R53, R19, 0x300030, R48, 0xf8, !PT ;  /* 0x0030003013357812 */ /* 0x000fe400078ef830 */
[----:B--2---:R-:W-:Y:S02]  /*1e10*/  SHF.R.U32.HI R18, RZ, 0xc, R10 ;  /* 0x0000000cff127819 */ /* 0x004fe4000001160a */
[----:B------:R-:W-:Y:S02]  /*1e20*/  SHF.R.U32.HI R19, RZ, 0xc, R11 ;  /* 0x0000000cff137819 */ /* 0x000fe4000001160b */
[----:B------:R-:W-:Y:S02]  /*1e30*/  LOP3.LUT R31, R14, 0x300030, R5, 0xf8, !PT ;  /* 0x003000300e1f7812 */ /* 0x000fe400078ef805 */
[----:B------:R-:W-:-:S02]  /*1e40*/  LOP3.LUT R34, R29, 0x300030, R6, 0xf8, !PT ;  /* 0x003000301d227812 */ /* 0x000fc400078ef806 */
[----:B------:R-:W-:Y:S02]  /*1e50*/  SHF.R.U32.HI R6, RZ, 0xc, R8 ;  /* 0x0000000cff067819 */ /* 0x000fe40000011608 */
[----:B------:R-:W-:Y:S02]  /*1e60*/  SHF.R.U32.HI R14, RZ, 0xc, R9 ;  /* 0x0000000cff0e7819 */ /* 0x000fe40000011609 */
[----:B------:R-:W-:Y:S02]  /*1e70*/  LOP3.LUT R18, R18, 0xf000f, RZ, 0xc0, !PT ;  /* 0x000f000f12127812 */ /* 0x000fe400078ec0ff */
[----:B------:R-:W-:Y:S02]  /*1e80*/  SHF.R.U32.HI R49, RZ, 0x6, R11 ;  /* 0x00000006ff317819 */ /* 0x000fe4000001160b */
[----:B------:R-:W-:Y:S02]  /*1e90*/  LOP3.LUT R19, R19, 0xf000f, RZ, 0xc0, !PT ;  /* 0x000f000f13137812 */ /* 0x000fe400078ec0ff */
[----:B------:R-:W-:-:S02]  /*1ea0*/  LOP3.LUT R17, R9, 0x3f003f, RZ, 0xc0, !PT ;  /* 0x003f003f09117812 */ /* 0x000fc400078ec0ff */
[----:B------:R-:W-:Y:S02]  /*1eb0*/  LOP3.LUT R48, R11, 0x3f003f, RZ, 0xc0, !PT ;  /* 0x003f003f0b307812 */ /* 0x000fe400078ec0ff */
[----:B------:R-:W-:Y:S02]  /*1ec0*/  LOP3.LUT R5, R8, 0x3f003f, RZ, 0xc0, !PT ;  /* 0x003f003f08057812 */ /* 0x000fe400078ec0ff */
[----:B------:R-:W-:Y:S02]  /*1ed0*/  LOP3.LUT R29, R10, 0x3f003f, RZ, 0xc0, !PT ;  /* 0x003f003f0a1d7812 */ /* 0x000fe400078ec0ff */
[----:B------:R-:W-:Y:S02]  /*1ee0*/  SHF.R.U32.HI R8, RZ, 0x6, R8 ;  /* 0x00000006ff087819 */ /* 0x000fe40000011608 */
[----:B------:R-:W-:Y:S02]  /*1ef0*/  SHF.R.U32.HI R9, RZ, 0x6, R9 ;  /* 0x00000006ff097819 */ /* 0x000fe40000011609 */
[----:B------:R-:W-:-:S02]  /*1f00*/  SHF.R.U32.HI R10, RZ, 0x6, R10 ;  /* 0x00000006ff0a7819 */ /* 0x000fc4000001160a */
[----:B------:R-:W-:Y:S02]  /*1f10*/  LOP3.LUT R6, R6, 0xf000f, RZ, 0xc0, !PT ;  /* 0x000f000f06067812 */ /* 0x000fe400078ec0ff */
[----:B------:R-:W-:Y:S02]  /*1f20*/  LOP3.LUT R11, R14, 0xf000f, RZ, 0xc0, !PT ;  /* 0x000f000f0e0b7812 */ /* 0x000fe400078ec0ff */
[----:B------:R-:W-:Y:S02]  /*1f30*/  LOP3.LUT R39, R18, 0x300030, R39, 0xf8, !PT ;  /* 0x0030003012277812 */ /* 0x000fe400078ef827 */
[----:B------:R-:W-:Y:S02]  /*1f40*/  LOP3.LUT R54, R19, 0x300030, R52, 0xf8, !PT ;  /* 0x0030003013367812 */ /* 0x000fe400078ef834 */
[----:B------:R-:W-:Y:S02]  /*1f50*/  LOP3.LUT R18, R28, 0x64006400, RZ, 0xfc, !PT ;  /* 0x640064001c127812 */ /* 0x000fe400078efcff */
[----:B------:R-:W-:-:S02]  /*1f60*/  LOP3.LUT R49, R49, 0x3f003f, RZ, 0xc0, !PT ;  /* 0x003f003f31317812 */ /* 0x000fc400078ec0ff */
[----:B------:R-:W-:Y:S01]  /*1f70*/  LOP3.LUT R28, R17, 0x64006400, RZ, 0xfc, !PT ;  /* 0x64006400111c7812 */ /* 0x000fe200078efcff */
        /* <DEDUP_REMOVED lines=69> */
[----:B------:R-:W0:Y:S01]  /*23d0*/  LDS.128 R4, [UR4] ;  /* 0x00000004ff047984 */ /* 0x000e220008000c00 */
[----:B------:R-:W-:Y:S02]  /*23e0*/  PRMT R45, R45, 0x5410, R44 ;  /* 0x000054102d2d7816 */ /* 0x000fe4000000002c */
[----:B------:R-:W-:Y:S01]  /*23f0*/  PRMT R43, R43, 0x5410, R42 ;  /* 0x000054102b2b7816 */ /* 0x000fe2000000002a */
[----:B------:R-:W2:Y:S01]  /*2400*/  LDS.128 R8, [UR4+0x10] ;  /* 0x00001004ff087984 */ /* 0x000ea20008000c00 */
        /* <DEDUP_REMOVED lines=11> */
[----:B--2---:R-:W-:Y:S01]  /*24c0*/  HFMA2 R58, R32, R8, R58 ;  /* 0x00000008203a7231 */ /* 0x004fe2000000003a */
        /* <DEDUP_REMOVED lines=28> */
.L_x_736:
[----:B------:R-:W-:Y:S05]  /*2690*/  @!P2 BRA `(.L_x_735) ;  /* 0x000000080040a947 */ /* 0x000fea0003800000 */
[----:B------:R-:W-:Y:S02]  /*26a0*/  PRMT R4, R91, 0x9910, RZ ;  /* 0x000099105b047816 */ /* 0x000fe400000000ff */
[----:B------:R-:W-:Y:S02]  /*26b0*/  ISETP.GE.AND P2, PT, R95, 0x3, PT ;  /* 0x000000035f00780c */ /* 0x000fe40003f46270 */
[----:B------:R-:W-:-:S13]  /*26c0*/  ISETP.NE.AND P0, PT, R4, RZ, PT ;  /* 0x000000ff0400720c */ /* 0x000fda0003f05270 */
[----:B------:R-:W-:Y:S05]  /*26d0*/  @!P0 BRA `(.L_x_737) ;  /* 0x0000000000b08947 */ /* 0x000fea0003800000 */
[----:B------:R-:W0:Y:S01]  /*26e0*/  LDS.128 R4, [UR4+0x40] ;  /* 0x00004004ff047984 */ /* 0x000e220008000c00 */
        /* <DEDUP_REMOVED lines=43> */
.L_x_737:
[----:B------:R-:W-:Y:S05]  /*29a0*/  @!P2 BRA `(.L_x_735) ;  /* 0x00000004007ca947 */ /* 0x000fea0003800000 */
[----:B------:R-:W-:Y:S02]  /*29b0*/  PRMT R4, R90, 0x9910, RZ ;  /* 0x000099105a047816 */ /* 0x000fe400000000ff */
[----:B------:R-:W-:Y:S02]  /*29c0*/  PRMT R5, R0, 0x9910, RZ ;  /* 0x0000991000057816 */ /* 0x000fe400000000ff */
[----:B------:R-:W-:Y:S02]  /*29d0*/  ISETP.NE.AND P2, PT, R4, RZ, PT ;  /* 0x000000ff0400720c */ /* 0x000fe40003f45270 */
[----:B------:R-:W-:-:S04]  /*29e0*/  ISETP.NE.AND P0, PT, R5, RZ, PT ;  /* 0x000000ff0500720c */ /* 0x000fc80003f05270 */
[----:B------:R-:W-:-:S07]  /*29f0*/  ISETP.LT.OR P0, PT, R12, 0x4, !P0 ;  /* 0x000000040c00780c */ /* 0x000fce0004701670 */
[----:B------:R-:W-:Y:S06]  /*2a00*/  @!P2 BRA `(.L_x_738) ;  /* 0x0000000000b0a947 */ /* 0x000fec0003800000 */
        /* <DEDUP_REMOVED lines=44> */
.L_x_738:
[----:B------:R-:W-:Y:S05]  /*2cd0*/  @P0 BRA `(.L_x_735) ;  /* 0x0000000000b00947 */ /* 0x000fea0003800000 */
        /* <DEDUP_REMOVED lines=44> */
.L_x_735:
[----:B------:R-:W-:Y:S05]  /*2fa0*/  @!P1 BRA `(.L_x_739) ;  /* 0x0000001400309947 */ /* 0x000fea0003800000 */
[----:B0-----:R-:W-:-:S05]  /*2fb0*/  IMAD.WIDE R14, R89, 0xc, R2 ;  /* 0x0000000c590e7825 */ /* 0x001fca00078e0202 */
[----:B-----5:R-:W2:Y:S01]  /*2fc0*/  LDG.E.128.CONSTANT R4, desc[UR6][R14.64] ;  /* 0x000000060e047981 */ /* 0x020ea2000c1e9d00 */
[----:B------:R-:W-:-:S04]  /*2fd0*/  IMAD.WIDE R8, R89, 0x4, R14 ;  /* 0x0000000459087825 */ /* 0x000fc800078e020e */
[----:B------:R-:W-:Y:S02]  /*2fe0*/  IMAD.WIDE R16, R89, 0x4, R8 ;  /* 0x0000000459107825 */ /* 0x000fe400078e0208 */
[----:B------:R-:W3:Y:S04]  /*2ff0*/  LDG.E.128.CONSTANT R8, desc[UR6][R8.64] ;  /* 0x0000000608087981 */ /* 0x000ee8000c1e9d00 */
[----:B------:R-:W4:Y:S01]  /*3000*/  LDG.E.128.CONSTANT R16, desc[UR6][R16.64] ;  /* 0x0000000610107981 */ /* 0x000f22000c1e9d00 */
[----:B------:R-:W-:-:S04]  /*3010*/  PRMT R13, R92, 0x9910, RZ ;  /* 0x000099105c0d7816 */ /* 0x000fc800000000ff */
[----:B------:R-:W-:Y:S02]  /*3020*/  ISETP.NE.AND P0, PT, R13, RZ, PT ;  /* 0x000000ff0d00720c */ /* 0x000fe40003f05270 */
[----:B------:R-:W-:Y:S02]  /*3030*/  ISETP.GE.AND P2, PT, R95, 0x2, PT ;  /* 0x000000025f00780c */ /* 0x000fe40003f46270 */
[--C-:B--2---:R-:W-:Y:S02]  /*3040*/  SHF.R.U32.HI R29, RZ, 0xc, R5.reuse ;  /* 0x0000000cff1d7819 */ /* 0x104fe40000011605 */
[----:B------:R-:W-:Y:S02]  /*3050*/  LOP3.LUT R15, R5, 0x3f003f, RZ, 0xc0, !PT ;  /* 0x003f003f050f7812 */ /* 0x000fe400078ec0ff */
[----:B------:R-:W-:Y:S02]  /*3060*/  SHF.R.U32.HI R28, RZ, 0x6, R5 ;  /* 0x00000006ff1c7819 */ /* 0x000fe40000011605 */
[----:B------:R-:W-:-:S02]  /*3070*/  SHF.R.U32.HI R34, RZ, 0xc, R7 ;  /* 0x0000000cff227819 */ /* 0x000fc40000011607 */
[----:B------:R-:W-:Y:S02]  /*3080*/  LOP3.LUT R47, R7, 0x3f003f, RZ, 0xc0, !PT ;  /* 0x003f003f072f7812 */ /* 0x000fe400078ec0ff */
[----:B------:R-:W-:Y:S02]  /*3090*/  SHF.R.U32.HI R48, RZ, 0x6, R7 ;  /* 0x00000006ff307819 */ /* 0x000fe40000011607 */
[--C-:B------:R-:W-:Y:S02]  /*30a0*/  SHF.R.U32.HI R31, RZ, 0xc, R6.reuse ;  /* 0x0000000cff1f7819 */ /* 0x100fe40000011606 */
[----:B------:R-:W-:Y:S02]  /*30b0*/  LOP3.LUT R35, R6, 0x3f003f, RZ, 0xc0, !PT ;  /* 0x003f003f06237812 */ /* 0x000fe400078ec0ff */
[----:B------:R-:W-:Y:S02]  /*30c0*/  SHF.R.U32.HI R36, RZ, 0x6, R6 ;  /* 0x00000006ff247819 */ /* 0x000fe40000011606 */
[----:B----4-:R-:W-:-:S02]  /*30d0*/  SHF.R.U32.HI R5, RZ, 0x8, R16 ;  /* 0x00000008ff057819 */ /* 0x010fc40000011610 */
[--C-:B------:R-:W-:Y:S02]  /*30e0*/  SHF.R.U32.HI R14, RZ, 0xa, R16.reuse ;  /* 0x0000000aff0e7819 */ /* 0x100fe40000011610 */
[----:B------:R-:W-:Y:S02]  /*30f0*/  LOP3.LUT R7, R16, 0x3f003f, RZ, 0xc0, !PT ;  /* 0x003f003f10077812 */ /* 0x000fe400078ec0ff */
[----:B------:R-:W-:Y:S02]  /*3100*/  SHF.R.U32.HI R21, RZ, 0x6, R16 ;  /* 0x00000006ff157819 */ /* 0x000fe40000011610 */
[----:B------:R-:W-:Y:S02]  /*3110*/  SHF.R.U32.HI R6, RZ, 0x8, R17 ;  /* 0x00000008ff067819 */ /* 0x000fe40000011611 */
[--C-:B------:R-:W-:Y:S02]  /*3120*/  SHF.R.U32.HI R16, RZ, 0x8, R18.reuse ;  /* 0x00000008ff107819 */ /* 0x100fe40000011612 */
[----:B------:R-:W-:-:S02]  /*3130*/  SHF.R.U32.HI R46, RZ, 0xa, R18 ;  /* 0x0000000aff2e7819 */ /* 0x000fc40000011612 */
[----:B------:R-:W-:Y:S02]  /*3140*/  LOP3.LUT R37, R18, 0x3f003f, RZ, 0xc0, !PT ;  /* 0x003f003f12257812 */ /* 0x000fe400078ec0ff */
[----:B------:R-:W-:Y:S02]  /*3150*/  SHF.R.U32.HI R38, RZ, 0x6, R18 ;  /* 0x00000006ff267819 */ /* 0x000fe40000011612 */
[----:B------:R-:W-:Y:S02]  /*3160*/  LOP3.LUT R29, R29, 0xf000f, RZ, 0xc0, !PT ;  /* 0x000f000f1d1d7812 */ /* 0x000fe400078ec0ff */
[----:B------:R-:W-:Y:S02]  /*3170*/  SHF.R.U32.HI R20, RZ, 0xc, R4 ;  /* 0x0000000cff147819 */ /* 0x000fe40000011604 */
[--C-:B------:R-:W-:Y:S02]  /*3180*/  SHF.R.U32.HI R18, RZ, 0x8, R19.reuse ;  /* 0x00000008ff127819 */ /* 0x100fe40000011613 */
[----:B------:R-:W-:-:S02]  /*3190*/  SHF.R.U32.HI R55, RZ, 0xa, R19 ;  /* 0x0000000aff377819 */ /* 0x000fc40000011613 */
[----:B------:R-:W-:Y:S02]  /*31a0*/  LOP3.LUT R52, R19, 0x3f003f, RZ, 0xc0, !PT ;  /* 0x003f003f13347812 */ /* 0x000fe400078ec0ff */
[----:B------:R-:W-:Y:S02]  /*31b0*/  SHF.R.U32.HI R53, RZ, 0x6, R19 ;  /* 0x00000006ff357819 */ /* 0x000fe40000011613 */
[--C-:B------:R-:W-:Y:S02]  /*31c0*/  SHF.R.U32.HI R32, RZ, 0xa, R17.reuse ;  /* 0x0000000aff207819 */ /* 0x100fe40000011611 */
[----:B------:R-:W-:Y:S02]  /*31d0*/  LOP3.LUT R30, R17, 0x3f003f, RZ, 0xc0, !PT ;  /* 0x003f003f111e7812 */ /* 0x000fe400078ec0ff */
[----:B------:R-:W-:Y:S02]  /*31e0*/  SHF.R.U32.HI R33, RZ, 0x6, R17 ;  /* 0x00000006ff217819 */ /* 0x000fe40000011611 */
[----:B------:R-:W-:-:S02]  /*31f0*/  LOP3.LUT R19, R34, 0xf000f, RZ, 0xc0, !PT ;  /* 0x000f000f22137812 */ /* 0x000fc400078ec0ff */
[----:B------:R-:W-:Y:S02]  /*3200*/  LOP3.LUT R17, R31, 0xf000f, RZ, 0xc0, !PT ;  /* 0x000f000f1f117812 */ /* 0x000fe400078ec0ff */
[----:B------:R-:W-:Y:S02]  /*3210*/  LOP3.LUT R34, R29, 0x300030, R6, 0xf8, !PT ;  /* 0x003000301d227812 */ /* 0x000fe400078ef806 */
[----:B------:R-:W-:Y:S02]  /*3220*/  LOP3.LUT R20, R20, 0xf000f, RZ, 0xc0, !PT ;  /* 0x000f000f14147812 */ /* 0x000fe400078ec0ff */
[----:B---3--:R-:W-:Y:S02]  /*3230*/  SHF.R.U32.HI R6, RZ, 0xc, R8 ;  /* 0x0000000cff067819 */ /* 0x008fe40000011608 */
[----:B------:R-:W-:Y:S02]  /*3240*/  LOP3.LUT R54, R19, 0x300030, R18, 0xf8, !PT ;  /* 0x0030003013367812 */ /* 0x000fe400078ef812 */
[----:B------:R-:W-:-:S02]  /*3250*/  SHF.R.U32.HI R29, RZ, 0xc, R11 ;  /* 0x0000000cff1d7819 */ /* 0x000fc4000001160b */
[----:B------:R-:W-:Y:S02]  /*3260*/  LOP3.LUT R39, R17, 0x300030, R16, 0xf8, !PT ;  /* 0x0030003011277812 */ /* 0x000fe400078ef810 */
[--C-:B------:R-:W-:Y:S02]  /*3270*/  SHF.R.U32.HI R18, RZ, 0xc, R9.reuse ;  /* 0x0000000cff127819 */ /* 0x100fe40000011609 */
[----:B------:R-:W-:Y:S02]  /*3280*/  SHF.R.U32.HI R19, RZ, 0xc, R10 ;  /* 0x0000000cff137819 */ /* 0x000fe4000001160a */
[----:B------:R-:W-:Y:S02]  /*3290*/  LOP3.LUT R16, R9, 0x3f003f, RZ, 0xc0, !PT ;  /* 0x003f003f09107812 */ /* 0x000fe400078ec0ff */
[----:B------:R-:W-:Y:S02]  /*32a0*/  SHF.R.U32.HI R17, RZ, 0x6, R9 ;  /* 0x00000006ff117819 */ /* 0x000fe40000011609 */
[----:B------:R-:W-:-:S02]  /*32b0*/  LOP3.LUT R31, R20, 0x300030, R5, 0xf8, !PT ;  /* 0x00300030141f7812 */ /* 0x000fc400078ef805 */
        /* <DEDUP_REMOVED lines=10> */
[----:B------:R-:W-:Y:S02]  /*3360*/  SHF.R.U32.HI R4, RZ, 0x6, R4 ;  /* 0x00000006ff047819 */ /* 0x000fe40000011604 */
[----:B------:R-:W-:-:S02]  /*3370*/  SHF.R.U32.HI R8, RZ, 0x6, R8 ;  /* 0x00000006ff087819 */ /* 0x000fc40000011608 */
[----:B------:R-:W-:Y:S02]  /*3380*/  SHF.R.U32.HI R10, RZ, 0x6, R10 ;  /* 0x00000006ff0a7819 */ /* 0x000fe4000001160a */
[----:B------:R-:W-:Y:S02]  /*3390*/  LOP3.LUT R11, R18, 0xf000f, RZ, 0xc0, !PT ;  /* 0x000f000f120b7812 */ /* 0x000fe400078ec0ff */
[----:B------:R-:W-:Y:S02]  /*33a0*/  LOP3.LUT R19, R19, 0xf000f, RZ, 0xc0, !PT ;  /* 0x000f000f13137812 */ /* 0x000fe400078ec0ff */
[----:B------:R-:W-:Y:S02]  /*33b0*/  LOP3.LUT R18, R28, 0x64006400, RZ, 0xfc, !PT ;  /* 0x640064001c127812 */ /* 0x000fe400078efcff */
[----:B------:R-:W-:Y:S02]  /*33c0*/  LOP3.LUT R48, R48, 0x64006400, RZ, 0xfc, !PT ;  /* 0x6400640030307812 */ /* 0x000fe400078efcff */
[----:B------:R-:W-:-:S02]  /*33d0*/  LOP3.LUT R49, R49, 0x64006400, RZ, 0xfc, !PT ;  /* 0x6400640031317812 */ /* 0x000fc400078efcff */
[----:B------:R-:W-:Y:S02]  /*33e0*/  LOP3.LUT R50, R50, 0x3f003f, RZ, 0xc0, !PT ;  /* 0x003f003f32327812 */ /* 0x000fe400078ec0ff */
[----:B------:R-:W-:Y:S02]  /*33f0*/  LOP3.LUT R56, R6, 0x300030, R55, 0xf8, !PT ;  /* 0x0030003006387812 */ /* 0x000fe400078ef837 */
[----:B------:R-:W-:Y:S02]  /*3400*/  LOP3.LUT R36, R36, 0x3f003f, RZ, 0xc0, !PT ;  /* 0x003f003f24247812 */ /* 0x000fe400078ec0ff */
[----:B------:R-:W-:Y:S01]  /*3410*/  LOP3.LUT R28, R16, 0x64006400, RZ, 0xfc, !PT ;  /* 0x64006400101c7812 */ /* 0x000fe200078efcff */
[----:B------:R-:W-:Y:S01]  /*3420*/  HADD2 R16, R35, -1056, -1056 ;  /* 0xe420e42023107430 */ /* 0x000fe20000000000 */
        /* <DEDUP_REMOVED lines=114> */
.L_x_740:
        /* <DEDUP_REMOVED lines=49> */
.L_x_741:
        /* <DEDUP_REMOVED lines=51> */
.L_x_742:
[----:B------:R-:W-:Y:S05]  /*4190*/  @P0 BRA `(.L_x_739) ;  /* 0x0000000000b40947 */ /* 0x000fea0003800000 */
[----:B------:R-:W0:Y:S01]  /*41a0*/  LDS.128 R4, [UR4+0xe0] ;  /* 0x0000e004ff047984 */ /* 0x000e220008000c00 */
[----:B------:R-:W-:Y:S02]  /*41b0*/  MOV R57, R15 ;  /* 0x0000000f00397202 */ /* 0x000fe40000000f00 */
[----:B------:R-:W-:Y:S01]  /*41c0*/  PRMT R45, R45, 0x5410, R44 ;  /* 0x000054102d2d7816 */ /* 0x000fe2000000002c */
[----:B------:R-:W2:Y:S01]  /*41d0*/  LDS.128 R8, [UR4+0xf0] ;  /* 0x0000f004ff087984 */ /* 0x000ea20008000c00 */
[----:B------:R-:W-:Y:S01]  /*41e0*/  PRMT R43, R43, 0x5410, R42 ;  /* 0x000054102b2b7816 */ /* 0x000fe2000000002a */
        /* <DEDUP_REMOVED lines=40> */
.L_x_739:
[----:B------:R-:W2:Y:S01]  /*4470*/  S2UR UR5, SR_CTAID.Z ;  /* 0x00000000000579c3 */ /* 0x000ea20000002700 */
[----:B------:R-:W-:Y:S01]  /*4480*/  IADD3 R93, R93, 0x20, RZ ;  /* 0x000000205d5d7810 */ /* 0x000fe20007ffe0ff */
[----:B------:R-:W-:Y:S01]  /*4490*/  UIADD3 UR4, UR4, 0x40, URZ ;  /* 0x0000004004047890 */ /* 0x000fe2000fffe03f */
[----:B01----:R-:W-:Y:S02]  /*44a0*/  IMAD.WIDE R2, R89, 0x18, R2 ;  /* 0x0000001859027825 */ /* 0x003fe400078e0202 */
[----:B------:R-:W-:Y:S01]  /*44b0*/  ISETP.GE.AND P0, PT, R93, UR8, PT ;  /* 0x000000085d007c0c */ /* 0x000fe2000bf06270 */
[----:B--2---:R-:W-:-:S04]  /*44c0*/  ULEA UR5, UR5, 0x20, 0x5 ;  /* 0x0000002005057891 */ /* 0x004fc8000f8e283f */
[----:B------:R-:W-:-:S04]  /*44d0*/  UISETP.LT.AND UP0, UPT, UR5, UR9, UPT ;  /* 0x000000090500728c */ /* 0x000fc8000bf01270 */
[----:B------:R-:W-:-:S06]  /*44e0*/  USEL UR5, UR5, UR9, UP0 ;  /* 0x0000000905057287 */ /* 0x000fcc0008000000 */
[----:B------:R-:W-:-:S13]  /*44f0*/  ISETP.LT.AND P2, PT, R93, UR5, PT ;  /* 0x000000055d007c0c */ /* 0x000fda000bf41270 */
[----:B------:R-:W-:Y:S05]  /*4500*/  @!P0 BRA P2, `(.L_x_743) ;  /* 0xffffffd400788947 */ /* 0x000fea000103ffff */
.L_x_734:
        /* <DEDUP_REMOVED lines=8> */
.L_x_749:
[----:B------:R-:W0:Y:S01]  /*4590*/  LDC R89, c[0x0][0x23c] ;  /* 0x00008f00ff597b82 */ /* 0x000e220000000800 */
[----:B-----5:R1:W5:Y:S01]  /*45a0*/  LDG.E.128.CONSTANT R28, desc[UR6][R2.64] ;  /* 0x00000006021c7981 */ /* 0x020362000c1e9d00 */
[----:B0-----:R-:W-:-:S04]  /*45b0*/  IMAD.WIDE R16, R89, 0x4, R2 ;  /* 0x0000000459107825 */ /* 0x001fc800078e0202 */
[C---:B------:R-:W-:Y:S02]  /*45c0*/  IMAD.WIDE R12, R89.reuse, 0x4, R16 ;  /* 0x00000004590c7825 */ /* 0x040fe400078e0210 */
[----:B------:R-:W5:Y:S02]  /*45d0*/  LDG.E.128.CONSTANT R16, desc[UR6][R16.64] ;  /* 0x0000000610107981 */ /* 0x000f64000c1e9d00 */
[C---:B------:R-:W-:Y:S02]  /*45e0*/  IMAD.WIDE R4, R89.reuse, 0x4, R12 ;  /* 0x0000000459047825 */ /* 0x040fe400078e020c */
[----:B------:R-:W5:Y:S04]  /*45f0*/  LDG.E.128.CONSTANT R12, desc[UR6][R12.64] ;  /* 0x000000060c0c7981 */ /* 0x000f68000c1e9d00 */
[----:B------:R1:W5:Y:S01]  /*4600*/  LDG.E.128.CONSTANT R8, desc[UR6][R4.64] ;  /* 0x0000000604087981 */ /* 0x000362000c1e9d00 */
[----:B------:R-:W-:Y:S01]  /*4610*/  IMAD.WIDE R96, R89, 0x4, R4 ;  /* 0x0000000459607825 */ /* 0x000fe200078e0204 */
[----:B------:R-:W-:Y:S06]  /*4620*/  @!P1 BRA `(.L_x_745) ;  /* 0x0000002400049947 */ /* 0x000fec0003800000 */
[----:B-1----:R-:W2:Y:S01]  /*4630*/  LDG.E.128.CONSTANT R4, desc[UR6][R96.64] ;  /* 0x0000000660047981 */ /* 0x002ea2000c1e9d00 */
[--C-:B-----5:R-:W-:Y:S02]  /*4640*/  SHF.R.U32.HI R35, RZ, 0xf, R28.reuse ;  /* 0x0000000fff237819 */ /* 0x120fe4000001161c */
[----:B------:R-:W-:Y:S02]  /*4650*/  SHF.R.U32.HI R74, RZ, 0xf, R29 ;  /* 0x0000000fff4a7819 */ /* 0x000fe4000001161d */
[C---:B------:R-:W-:Y:S02]  /*4660*/  LOP3.LUT R62, R28.reuse, 0x3e003e0, RZ, 0xc0, !PT ;  /* 0x03e003e01c3e7812 */ /* 0x040fe400078ec0ff */
[----:B------:R-:W-:Y:S02]  /*4670*/  LOP3.LUT R54, R28, 0x1f001f, RZ, 0xc0, !PT ;  /* 0x001f001f1c367812 */ /* 0x000fe400078ec0ff */
[----:B------:R-:W-:Y:S02]  /*4680*/  SHF.R.U32.HI R53, RZ, 0xa, R28 ;  /* 0x0000000aff357819 */ /* 0x000fe4000001161c */
[----:B------:R-:W-:-:S02]  /*4690*/  SHF.R.U32.HI R76, RZ, 0xf, R30 ;  /* 0x0000000fff4c7819 */ /* 0x000fc4000001161e */
[----:B------:R-:W-:Y:S02]  /*46a0*/  SHF.R.U32.HI R28, RZ, 0xe, R16 ;  /* 0x0000000eff1c7819 */ /* 0x000fe40000011610 */
[----:B------:R-:W-:Y:S02]  /*46b0*/  LOP3.LUT R35, R35, 0x10001, RZ, 0xc0, !PT ;  /* 0x0001000123237812 */ /* 0x000fe400078ec0ff */
[--C-:B------:R-:W-:Y:S02]  /*46c0*/  SHF.R.U32.HI R79, RZ, 0xf, R31.reuse ;  /* 0x0000000fff4f7819 */ /* 0x100fe4000001161f */
[C---:B------:R-:W-:Y:S02]  /*46d0*/  LOP3.LUT R21, R31.reuse, 0x3e003e0, RZ, 0xc0, !PT ;  /* 0x03e003e01f157812 */ /* 0x040fe400078ec0ff */
[----:B------:R-:W-:Y:S02]  /*46e0*/  LOP3.LUT R3, R31, 0x1f001f, RZ, 0xc0, !PT ;  /* 0x001f001f1f037812 */ /* 0x000fe400078ec0ff */
[----:B------:R-:W-:-:S02]  /*46f0*/  SHF.R.U32.HI R32, RZ, 0xa, R31 ;  /* 0x0000000aff207819 */ /* 0x000fc4000001161f */
[----:B------:R-:W-:Y:S02]  /*4700*/  SHF.R.U32.HI R31, RZ, 0xe, R17 ;  /* 0x0000000eff1f7819 */ /* 0x000fe40000011611 */
[----:B------:R-:W-:Y:S02]  /*4710*/  LOP3.LUT R74, R74, 0x10001, RZ, 0xc0, !PT ;  /* 0x000100014a4a7812 */ /* 0x000fe400078ec0ff */
[C---:B------:R-:W-:Y:S02]  /*4720*/  LOP3.LUT R60, R29.reuse, 0x3e003e0, RZ, 0xc0, !PT ;  /* 0x03e003e01d3c7812 */ /* 0x040fe400078ec0ff */
[----:B------:R-:W-:Y:S02]  /*4730*/  LOP3.LUT R37, R29, 0x1f001f, RZ, 0xc0, !PT ;  /* 0x001f001f1d257812 */ /* 0x000fe400078ec0ff */
[----:B------:R-:W-:Y:S02]  /*4740*/  SHF.R.U32.HI R39, RZ, 0xa, R29 ;  /* 0x0000000aff277819 */ /* 0x000fe4000001161d */
[----:B------:R-:W-:-:S02]  /*4750*/  SHF.R.U32.HI R77, RZ, 0xe, R18 ;  /* 0x0000000eff4d7819 */ /* 0x000fc40000011612 */
[----:B------:R-:W-:Y:S02]  /*4760*/  LOP3.LUT R76, R76, 0x10001, RZ, 0xc0, !PT ;  /* 0x000100014c4c7812 */ /* 0x000fe400078ec0ff */
[----:B------:R-:W-:Y:S02]  /*4770*/  SHF.R.U32.HI R29, RZ, 0xd, R12 ;  /* 0x0000000dff1d7819 */ /* 0x000fe4000001160c */
[----:B------:R-:W-:Y:S02]  /*4780*/  LOP3.LUT R28, R35, 0x20002, R28, 0xf8, !PT ;  /* 0x00020002231c7812 */ /* 0x000fe400078ef81c */
[----:B------:R-:W-:Y:S02]  /*4790*/  SHF.R.U32.HI R80, RZ, 0xe, R19 ;  /* 0x0000000eff507819 */ /* 0x000fe40000011613 */
[----:B------:R-:W-:Y:S02]  /*47a0*/  SHF.R.U32.HI R75, RZ, 0xd, R13 ;  /* 0x0000000dff4b7819 */ /* 0x000fe4000001160d */
[----:B------:R-:W-:-:S02]  /*47b0*/  LOP3.LUT R79, R79, 0x10001, RZ, 0xc0, !PT ;  /* 0x000100014f4f7812 */ /* 0x000fc400078ec0ff */
[----:B------:R-:W-:Y:S02]  /*47c0*/  LOP3.LUT R74, R74, 0x20002, R31, 0xf8, !PT ;  /* 0x000200024a4a7812 */ /* 0x000fe400078ef81f */
        /* <DEDUP_REMOVED lines=11> */
[----:B------:R-:W-:Y:S02]  /*4880*/  SHF.R.U32.HI R30, RZ, 0xc, R8 ;  /* 0x0000000cff1e7819 */ /* 0x000fe40000011608 */
[----:B------:R-:W-:Y:S02]  /*4890*/  LOP3.LUT R29, R28, 0x40004, R29, 0xf8, !PT ;  /* 0x000400041c1d7812 */ /* 0x000fe400078ef81d */
[C---:B------:R-:W-:Y:S02]  /*48a0*/  LOP3.LUT R63, R16.reuse, 0x3e003e0, RZ, 0xc0, !PT ;  /* 0x03e003e0103f7812 */ /* 0x040fe400078ec0ff */
[----:B------:R-:W-:Y:S02]  /*48b0*/  LOP3.LUT R65, R16, 0x1f001f, RZ, 0xc0, !PT ;  /* 0x001f001f10417812 */ /* 0x000fe400078ec0ff */
[----:B------:R-:W-:Y:S02]  /*48c0*/  SHF.R.U32.HI R66, RZ, 0xa, R16 ;  /* 0x0000000aff427819 */ /* 0x000fe40000011610 */
[----:B------:R-:W-:-:S02]  /*48d0*/  LOP3.LUT R19, R12, 0x3e003e0, RZ, 0xc0, !PT ;  /* 0x03e003e00c137812 */ /* 0x000fc400078ec0ff */
[----:B------:R-:W-:Y:S02]  /*48e0*/  LOP3.LUT R70, R12, 0x1f001f, RZ, 0xc0, !PT ;  /* 0x001f001f0c467812 */ /* 0x000fe400078ec0ff */
[----:B------:R-:W-:Y:S02]  /*48f0*/  SHF.R.U32.HI R69, RZ, 0xa, R12 ;  /* 0x0000000aff457819 */ /* 0x000fe4000001160c */
[C---:B------:R-:W-:Y:S02]  /*4900*/  LOP3.LUT R73, R8.reuse, 0x3e003e0, RZ, 0xc0, !PT ;  /* 0x03e003e008497812 */ /* 0x040fe400078ec0ff */
[----:B------:R-:W-:Y:S02]  /*4910*/  LOP3.LUT R71, R8, 0x1f001f, RZ, 0xc0, !PT ;  /* 0x001f001f08477812 */ /* 0x000fe400078ec0ff */
[----:B------:R-:W-:Y:S02]  /*4920*/  SHF.R.U32.HI R72, RZ, 0xa, R8 ;  /* 0x0000000aff487819 */ /* 0x000fe40000011608 */
[----:B------:R-:W-:-:S02]  /*4930*/  PRMT R35, R92, 0x9910, RZ ;  /* 0x000099105c237816 */ /* 0x000fc400000000ff */
[C---:B------:R-:W-:Y:S02]  /*4940*/  LOP3.LUT R16, R18.reuse, 0x3e003e0, RZ, 0xc0, !PT ;  /* 0x03e003e012107812 */ /* 0x040fe400078ec0ff */
[----:B------:R-:W-:Y:S02]  /*4950*/  LOP3.LUT R38, R18, 0x1f001f, RZ, 0xc0, !PT ;  /* 0x001f001f12267812 */ /* 0x000fe400078ec0ff */
[----:B------:R-:W-:Y:S02]  /*4960*/  SHF.R.U32.HI R46, RZ, 0xa, R18 ;  /* 0x0000000aff2e7819 */ /* 0x000fe40000011612 */
[C---:B------:R-:W-:Y:S02]  /*4970*/  LOP3.LUT R12, R14.reuse, 0x3e003e0, RZ, 0xc0, !PT ;  /* 0x03e003e00e0c7812 */ /* 0x040fe400078ec0ff */
[----:B------:R-:W-:Y:S02]  /*4980*/  LOP3.LUT R50, R14, 0x1f001f, RZ, 0xc0, !PT ;  /* 0x001f001f0e327812 */ /* 0x000fe400078ec0ff */
[----:B------:R-:W-:-:S02]  /*4990*/  SHF.R.U32.HI R49, RZ, 0xa, R14 ;  /* 0x0000000aff317819 */ /* 0x000fc4000001160e */
[----:B------:R-:W-:Y:S02]  /*49a0*/  SHF.R.U32.HI R81, RZ, 0xd, R15 ;  /* 0x0000000dff517819 */ /* 0x000fe4000001160f */
[--C-:B------:R-:W-:Y:S02]  /*49b0*/  SHF.R.U32.HI R8, RZ, 0xc, R9.reuse ;  /* 0x0000000cff087819 */ /* 0x100fe40000011609 */
[C---:B------:R-:W-:Y:S02]  /*49c0*/  LOP3.LUT R64, R9.reuse, 0x3e003e0, RZ, 0xc0, !PT ;  /* 0x03e003e009407812 */ /* 0x040fe400078ec0ff */
[----:B------:R-:W-:Y:S02]  /*49d0*/  LOP3.LUT R67, R9, 0x1f001f, RZ, 0xc0, !PT ;  /* 0x001f001f09437812 */ /* 0x000fe400078ec0ff */
[----:B------:R-:W-:Y:S02]  /*49e0*/  SHF.R.U32.HI R68, RZ, 0xa, R9 ;  /* 0x0000000aff447819 */ /* 0x000fe40000011609 */
[----:B------:R-:W-:-:S02]  /*49f0*/  MOV R82, 0x2800 ;  /* 0x0000280000527802 */ /* 0x000fc40000000f00 */
[----:B------:R-:W-:Y:S02]  /*4a00*/  LOP3.LUT R80, R79, 0x20002, R80, 0xf8, !PT ;  /* 0x000200024f507812 */ /* 0x000fe400078ef850 */
[----:B------:R-:W-:Y:S02]  /*4a10*/  LOP3.LUT R75, R74, 0x40004, R75, 0xf8, !PT ;  /* 0x000400044a4b7812 */ /* 0x000fe400078ef84b */
[C---:B------:R-:W-:Y:S02]  /*4a20*/  LOP3.LUT R18, R13.reuse, 0x3e003e0, RZ, 0xc0, !PT ;  /* 0x03e003e00d127812 */ /* 0x040fe400078ec0ff */
[----:B------:R-:W-:Y:S02]  /*4a30*/  LOP3.LUT R56, R13, 0x1f001f, RZ, 0xc0, !PT ;  /* 0x001f001f0d387812 */ /* 0x000fe400078ec0ff */
[----:B------:R-:W-:Y:S02]  /*4a40*/  SHF.R.U32.HI R57, RZ, 0xa, R13 ;  /* 0x0000000aff397819 */ /* 0x000fe4000001160d */
[----:B------:R-:W-:-:S02]  /*4a50*/  SHF.R.U32.HI R9, RZ, 0xc, R10 ;  /* 0x0000000cff097819 */ /* 0x000fc4000001160a */
[C---:B------:R-:W-:Y:S02]  /*4a60*/  LOP3.LUT R14, R10.reuse, 0x3e003e0, RZ, 0xc0, !PT ;  /* 0x03e003e00a0e7812 */ /* 0x040fe400078ec0ff */
[----:B------:R-:W-:Y:S02]  /*4a70*/  LOP3.LUT R78, R77, 0x40004, R78, 0xf8, !PT ;  /* 0x000400044d4e7812 */ /* 0x000fe400078ef84e */
[C---:B------:R-:W-:Y:S02]  /*4a80*/  LOP3.LUT R13, R15.reuse, 0x3e003e0, RZ, 0xc0, !PT ;  /* 0x03e003e00f0d7812 */ /* 0x040fe400078ec0ff */
[----:B------:R-:W-:Y:S02]  /*4a90*/  LOP3.LUT R47, R15, 0x1f001f, RZ, 0xc0, !PT ;  /* 0x001f001f0f2f7812 */ /* 0x000fe400078ec0ff */
[----:B------:R-:W-:Y:S02]  /*4aa0*/  SHF.R.U32.HI R36, RZ, 0xa, R15 ;  /* 0x0000000aff247819 */ /* 0x000fe4000001160f */
[----:B------:R-:W-:-:S02]  /*4ab0*/  LOP3.LUT R58, R10, 0x1f001f, RZ, 0xc0, !PT ;  /* 0x001f001f0a3a7812 */ /* 0x000fc400078ec0ff */
[----:B------:R-:W-:Y:S02]  /*4ac0*/  SHF.R.U32.HI R59, RZ, 0xa, R10 ;  /* 0x0000000aff3b7819 */ /* 0x000fe4000001160a */
[----:B------:R-:W-:Y:S02]  /*4ad0*/  LOP3.LUT R30, R29, 0x80008, R30, 0xf8, !PT ;  /* 0x000800081d1e7812 */ /* 0x000fe400078ef81e */
[--C-:B------:R-:W-:Y:S02]  /*4ae0*/  SHF.R.U32.HI R10, RZ, 0xc, R11.reuse ;  /* 0x0000000cff0a7819 */ /* 0x100fe4000001160b */
[C---:B------:R-:W-:Y:S02]  /*4af0*/  LOP3.LUT R15, R11.reuse, 0x3e003e0, RZ, 0xc0, !PT ;  /* 0x03e003e00b0f7812 */ /* 0x040fe400078ec0ff */
[----:B------:R-:W-:Y:S02]  /*4b00*/  LOP3.LUT R52, R11, 0x1f001f, RZ, 0xc0, !PT ;  /* 0x001f001f0b347812 */ /* 0x000fe400078ec0ff */
[----:B------:R-:W-:-:S02]  /*4b10*/  SHF.R.U32.HI R55, RZ, 0xa, R11 ;  /* 0x0000000aff377819 */ /* 0x000fc4000001160b */
[----:B------:R-:W-:Y:S02]  /*4b20*/  ISETP.NE.AND P2, PT, R35, RZ, PT ;  /* 0x000000ff2300720c */ /* 0x000fe40003f45270 */
[----:B------:R-:W-:Y:S02]  /*4b30*/  PRMT R11, R82, 0x7610, R11 ;  /* 0x00007610520b7816 */ /* 0x000fe4000000000b */
[----:B------:R-:W-:Y:S02]  /*4b40*/  LOP3.LUT R35, R80, 0x40004, R81, 0xf8, !PT ;  /* 0x0004000450237812 */ /* 0x000fe400078ef851 */
[----:B------:R-:W-:Y:S02]  /*4b50*/  LOP3.LUT R31, R75, 0x80008, R8, 0xf8, !PT ;  /* 0x000800084b1f7812 */ /* 0x000fe400078ef808 */
[----:B------:R-:W-:Y:S02]  /*4b60*/  LOP3.LUT R81, R78, 0x80008, R9, 0xf8, !PT ;  /* 0x000800084e517812 */ /* 0x000fe400078ef809 */
        /* <DEDUP_REMOVED lines=42> */
[----:B------:R-:W-:Y:S01]  /*4e10*/  LOP3.LUT R46, R47, 0x64006400, RZ, 0xfc, !PT ;  /* 0x640064002f2e7812 */ /* 0x000fe200078efcff */
[----:B------:R-:W-:Y:S01]  /*4e20*/  HFMA2 R87, R62, R11.H0_H0, -48, -48 ;  /* 0xd200d2003e577431 */ /* 0x000fe2000004000b */
[----:B------:R-:W-:Y:S02]  /*4e30*/  LOP3.LUT R64, R64, 0x64006400, RZ, 0xfc, !PT ;  /* 0x6400640040407812 */ /* 0x000fe400078efcff */
        /* <DEDUP_REMOVED lines=9> */
[----:B------:R-:W-:Y:S01]  /*4ed0*/  HFMA2 R15, R104, R11.H0_H0, -48, -48 ;  /* 0xd200d200680f7431 */ /* 0x000fe2000004000b */
        /* <DEDUP_REMOVED lines=10> */
[----:B------:R-:W-:Y:S01]  /*4f80*/  LOP3.LUT R33, R59, 0x64006400, RZ, 0xfc, !PT ;  /* 0x640064003b217812 */ /* 0x000fe200078efcff */
[----:B------:R-:W-:Y:S01]  /*4f90*/  HADD2 R86, R86, -1040, -1040 ;  /* 0xe410e41056567430 */ /* 0x000fe20000000000 */
[----:B------:R-:W-:Y:S01]  /*4fa0*/  ISETP.GE.AND P3, PT, R95, 0x2, PT ;  /* 0x000000025f00780c */ /* 0x000fe20003f66270 */
[----:B------:R-:W-:Y:S01]  /*4fb0*/  HADD2 R80, R80, -1040, -1040 ;  /* 0xe410e41050507430 */ /* 0x000fe20000000000 */
[----:B--2---:R-:W-:Y:S02]  /*4fc0*/  SHF.R.U32.HI R29, RZ, 0xb, R4 ;  /* 0x0000000bff1d7819 */ /* 0x004fe40000011604 */
[----:B------:R-:W-:Y:S02]  /*4fd0*/  SHF.R.U32.HI R28, RZ, 0xb, R5 ;  /* 0x0000000bff1c7819 */ /* 0x000fe40000011605 */
[----:B------:R-:W-:-:S02]  /*4fe0*/  SHF.R.U32.HI R74, RZ, 0xb, R6 ;  /* 0x0000000bff4a7819 */ /* 0x000fc40000011606 */
[----:B------:R-:W-:Y:S02]  /*4ff0*/  LOP3.LUT R79, R6, 0x3e003e0, RZ, 0xc0, !PT ;  /* 0x03e003e0064f7812 */ /* 0x000fe400078ec0ff */
[----:B------:R-:W-:Y:S02]  /*5000*/  LOP3.LUT R29, R30, 0x100010, R29, 0xf8, !PT ;  /* 0x001000101e1d7812 */ /* 0x000fe400078ef81d */
[----:B------:R-:W-:Y:S02]  /*5010*/  LOP3.LUT R77, R5, 0x3e003e0, RZ, 0xc0, !PT ;  /* 0x03e003e0054d7812 */ /* 0x000fe400078ec0ff */
[----:B------:R-:W-:Y:S02]  /*5020*/  LOP3.LUT R30, R31, 0x100010, R28, 0xf8, !PT ;  /* 0x001000101f1e7812 */ /* 0x000fe400078ef81c */
[----:B------:R-:W-:Y:S02]  /*5030*/  LOP3.LUT R28, R81, 0x100010, R74, 0xf8, !PT ;  /* 0x00100010511c7812 */ /* 0x000fe400078ef84a */
[----:B------:R-:W-:Y:S01]  /*5040*/  LOP3.LUT R88, R79, 0x64006400, RZ, 0xfc, !PT ;  /* 0x640064004f587812 */ /* 0x000fe200078efcff */
[----:B------:R-:W-:Y:S01]  /*5050*/  HFMA2 R79, R82, R11.H0_H0, -48, -48 ;  /* 0xd200d200524f7431 */ /* 0x000fe2000004000b */
[----:B------:R-:W-:-:S02]  /*5060*/  LOP3.LUT R75, R4, 0x3e003e0, RZ, 0xc0, !PT ;  /* 0x03e003e0044b7812 */ /* 0x000fc400078ec0ff */
[----:B------:R-:W-:Y:S02]  /*5070*/  LOP3.LUT R8, R4, 0x1f001f, RZ, 0xc0, !PT ;  /* 0x001f001f04087812 */ /* 0x000fe400078ec0ff */
[----:B------:R-:W-:Y:S02]  /*5080*/  SHF.R.U32.HI R9, RZ, 0xa, R4 ;  /* 0x0000000aff097819 */ /* 0x000fe40000011604 */
[----:B------:R-:W-:Y:S02]  /*5090*/  LOP3.LUT R74, R63, 0x64006400, RZ, 0xfc, !PT ;  /* 0x640064003f4a7812 */ /* 0x000fe400078efcff */
[----:B------:R-:W-:Y:S02]  /*50a0*/  LOP3.LUT R4, R5, 0x1f001f, RZ, 0xc0, !PT ;  /* 0x001f001f05047812 */ /* 0x000fe400078ec0ff */
[----:B------:R-:W-:Y:S01]  /*50b0*/  LOP3.LUT R10, R6, 0x1f001f, RZ, 0xc0, !PT ;  /* 0x001f001f060a7812 */ /* 0x000fe200078ec0ff */
[----:B------:R-:W-:Y:S01]  /*50c0*/  HFMA2 R63, R74, R11.H0_H0, -48, -48 ;  /* 0xd200d2004a3f7431 */ /* 0x000fe2000004000b */
[----:B------:R-:W-:-:S02]  /*50d0*/  SHF.R.U32.HI R76, RZ, 0xb, R7 ;  /* 0x0000000bff4c7819 */ /* 0x000fc40000011607 */
[C---:B------:R-:W-:Y:S02]  /*50e0*/  LOP3.LUT R83, R7.reuse, 0x3e003e0, RZ, 0xc0, !PT ;  /* 0x03e003e007537812 */ /* 0x040fe400078ec0ff */
[----:B------:R-:W-:Y:S02]  /*50f0*/  LOP3.LUT R35, R7, 0x1f001f, RZ, 0xc0, !PT ;  /* 0x001f001f07237812 */ /* 0x000fe400078ec0ff */
[----:B------:R-:W-:Y:S02]  /*5100*/  LOP3.LUT R82, R39, 0x1f001f, RZ, 0xc0, !PT ;  /* 0x001f001f27527812 */ /* 0x000fe400078ec0ff */
[----:B------:R-:W-:Y:S02]  /*5110*/  SHF.R.U32.HI R5, RZ, 0xa, R5 ;  /* 0x0000000aff057819 */ /* 0x000fe40000011605 */
[----:B------:R-:W-:Y:S02]  /*5120*/  SHF.R.U32.HI R6, RZ, 0xa, R6 ;  /* 0x0000000aff067819 */ /* 0x000fe40000011606 */
[----:B------:R-:W-:-:S02]  /*5130*/  SHF.R.U32.HI R7, RZ, 0xa, R7 ;  /* 0x0000000aff077819 */ /* 0x000fc40000011607 */
[----:B------:R-:W-:Y:S01]  /*5140*/  LOP3.LUT R12, R77, 0x64006400, RZ, 0xfc, !PT ;  /* 0x640064004d0c7812 */ /* 0x000fe200078efcff */
[----:B------:R-:W-:Y:S01]  /*5150*/  HADD2 R77, R48, -1040, -1040 ;  /* 0xe410e410304d7430 */ /* 0x000fe20000000000 */
[----:B------:R-:W-:Y:S02]  /*5160*/  LOP3.LUT R39, R72, 0x64006400, RZ, 0xfc, !PT ;  /* 0x6400640048277812 */ /* 0x000fe400078efcff */
        /* <DEDUP_REMOVED lines=10> */
[----:B------:R-:W-:Y:S01]  /*5210*/  LOP3.LUT R31, R85, 0x100010, R76, 0xf8, !PT ;  /* 0x00100010551f7812 */ /* 0x000fe200078ef84c */
        /* <DEDUP_REMOVED lines=142> */
.L_x_746:
        /* <DEDUP_REMOVED lines=83> */
.L_x_747:
[----:B------:R-:W-:Y:S05]  /*6030*/  @!P3 BRA `(.L_x_745) ;  /* 0x000000080080b947 */ /* 0x000fea0003800000 */
[----:B------:R-:W-:-:S04]  /*6040*/  PRMT R28, R90, 0x9910, RZ ;  /* 0x000099105a1c7816 */ /* 0x000fc800000000ff */
        /* <DEDUP_REMOVED lines=80> */
.L_x_748:
[----:B------:R-:W-:Y:S05]  /*6550*/  @P0 BRA `(.L_x_745) ;  /* 0x0000000400380947 */ /* 0x000fea0003800000 */
        /* <DEDUP_REMOVED lines=78> */
.L_x_745:
[----:B------:R-:W-:Y:S01]  /*6a40*/  IADD3 R93, R93, 0x20, RZ ;  /* 0x000000205d5d7810 */ /* 0x000fe20007ffe0ff */
[----:B------:R-:W-:Y:S01]  /*6a50*/  UIADD3 UR4, UR4, 0x40, URZ ;  /* 0x0000004004047890 */ /* 0x000fe2000fffe03f */
[----:B-1----:R-:W-:Y:S02]  /*6a60*/  IMAD.WIDE R2, R89, 0x4, R96 ;  /* 0x0000000459027825 */ /* 0x002fe400078e0260 */
[C---:B------:R-:W-:Y:S02]  /*6a70*/  ISETP.GE.AND P2, PT, R93.reuse, UR5, PT ;  /* 0x000000055d007c0c */ /* 0x040fe4000bf46270 */
[----:B------:R-:W-:-:S13]  /*6a80*/  ISETP.LT.AND P3, PT, R93, R94, PT ;  /* 0x0000005e5d00720c */ /* 0x000fda0003f61270 */
[----:B------:R-:W-:Y:S05]  /*6a90*/  @!P2 BRA P3, `(.L_x_749) ;  /* 0xffffffd800bca947 */ /* 0x000fea000183ffff */
.L_x_744:
[----:B------:R-:W-:Y:S05]  /*6aa0*/  @!P1 EXIT ;  /* 0x000000000000994d */ /* 0x000fea0003800000 */
[----:B------:R-:W0:Y:S01]  /*6ab0*/  S2R R0, SR_CTAID.X ;  /* 0x0000000000007919 */ /* 0x000e220000002500 */
[----:B------:R-:W1:Y:S01]  /*6ac0*/  S2UR UR4, SR_CTAID.Y ;  /* 0x00000000000479c3 */ /* 0x000e620000002600 */
[----:B------:R-:W0:Y:S07]  /*6ad0*/  S2R R3, SR_TID.X ;  /* 0x0000000000037919 */ /* 0x000e2e0000002100 */
[----:B-----5:R-:W2:Y:S01]  /*6ae0*/  LDC.64 R4, c[0x0][0x230] ;  /* 0x00008c00ff047b82 */ /* 0x020ea20000000a00 */
        /* <DEDUP_REMOVED lines=12> */
.L_x_753:
[----:B------:R-:W0:Y:S02]  /*6bb0*/  LDS R2, [R0] ;  /* 0x0000000000027984 */ /* 0x000e240000000800 */
[----:B0-----:R-:W-:-:S06]  /*6bc0*/  HADD2 R3, R2, R41 ;  /* 0x0000002902037230 */ /* 0x001fcc0000000000 */
[----:B------:R-:W0:Y:S02]  /*6bd0*/  ATOMS.CAST.SPIN R3, [R0], R2, R3 ;  /* 0x000000020003738d */ /* 0x000e240001800003 */
[----:B0-----:R-:W-:-:S13]  /*6be0*/  ISETP.EQ.U32.AND P0, PT, R3, 0x1, PT ;  /* 0x000000010300780c */ /* 0x001fda0003f02070 */
[----:B------:R-:W-:Y:S05]  /*6bf0*/  @!P0 BRA `(.L_x_753) ;  /* 0xfffffffc00ec8947 */ /* 0x000fea000383ffff */
[----:B------:R-:W-:Y:S05]  /*6c00*/  BRA `(.L_x_751) ;  /* 0x00000000000c7947 */ /* 0x000fea0003800000 */
.L_x_752:
[----:B------:R-:W2:Y:S02]  /*6c10*/  LD.E R0, desc[UR6][R4.64] ;  /* 0x0000000604007980 */ /* 0x000ea4000c101900 */
[----:B--2---:R-:W-:-:S05]  /*6c20*/  IADD3 R3, R41, R0, RZ ;  /* 0x0000000029037210 */ /* 0x004fca0007ffe0ff */
[----:B------:R0:W-:Y:S02]  /*6c30*/  ST.E desc[UR6][R4.64], R3 ;  /* 0x0000000304007985 */ /* 0x0001e4000c101906 */
.L_x_751:
[----:B------:R-:W-:Y:S05]  /*6c40*/  BSYNC B0 ;  /* 0x0000000000007941 */ /* 0x000fea0003800000 */
.L_x_750:
[----:B------:R1:W-:Y:S01]  /*6c50*/  ATOM.E.ADD.F16x2.RN.STRONG.GPU P0, RZ, desc[UR6][R4.64+0x4], R40 ;  /* 0x0000042804ff79a2 */ /* 0x0003e2000810e1c6 */
[----:B------:R-:W-:Y:S04]  /*6c60*/  BSSY B0, `(.L_x_754) ;  /* 0x000000f000007945 */ /* 0x000fe80003800000 */
[----:B-1----:R-:W-:Y:S05]  /*6c70*/  @P0 BRA `(.L_x_755) ;  /* 0x0000000000340947 */ /* 0x002fea0003800000 */
[----:B------:R-:W1:Y:S02]  /*6c80*/  QSPC.E.S P0, RZ, [R4+0x4] ;  /* 0x0000040004ff73aa */ /* 0x000e640000000500 */
[----:B-1----:R-:W-:Y:S05]  /*6c90*/  @!P0 BRA `(.L_x_756) ;  /* 0x0000000000208947 */ /* 0x002fea0003800000 */
[----:B------:R-:W-:-:S04]  /*6ca0*/  MOV R2, R4 ;  /* 0x0000000400027202 */ /* 0x000fc80000000f00 */
[----:B------:R-:W-:-:S07]  /*6cb0*/  MOV R0, R2 ;  /* 0x0000000200007202 */ /* 0x000fce0000000f00 */
.L_x_757:
[----:B------:R-:W0:Y:S02]  /*6cc0*/  LDS R2, [R0+0x4] ;  /* 0x0000040000027984 */ /* 0x000e240000000800 */
[----:B0-----:R-:W-:-:S10]  /*6cd0*/  HFMA2.MMA R3, R2, 1, 1, R40 ;  /* 0x3c003c0002037835 */ /* 0x001fd40000000028 */
[----:B------:R-:W0:Y:S02]  /*6ce0*/  ATOMS.CAST.SPIN R3, [R0+0x4], R2, R3 ;  /* 0x000004020003738d */ /* 0x000e240001800003 */
[----:B0-----:R-:W-:-:S13]  /*6cf0*/  ISETP.EQ.U32.AND P0, PT, R3, 0x1, PT ;  /* 0x000000010300780c */ /* 0x001fda0003f02070 */
[----:B------:R-:W-:Y:S05]  /*6d00*/  @!P0 BRA `(.L_x_757) ;  /* 0xfffffffc00ec8947 */ /* 0x000fea000383ffff */
[----:B------:R-:W-:Y:S05]  /*6d10*/  BRA `(.L_x_755) ;  /* 0x00000000000c7947 */ /* 0x000fea0003800000 */
.L_x_756:
[----:B------:R-:W0:Y:S02]  /*6d20*/  LD.E R0, desc[UR6][R4.64+0x4] ;  /* 0x0000040604007980 */ /* 0x000e24000c101900 */
[----:B0-----:R-:W-:-:S05]  /*6d30*/  IADD3 R3, R40, R0, RZ ;  /* 0x0000000028037210 */ /* 0x001fca0007ffe0ff */
[----:B------:R1:W-:Y:S02]  /*6d40*/  ST.E desc[UR6][R4.64+0x4], R3 ;  /* 0x0000040304007985 */ /* 0x0003e4000c101906 */
.L_x_755:
[----:B------:R-:W-:Y:S05]  /*6d50*/  BSYNC B0 ;  /* 0x0000000000007941 */ /* 0x000fea0003800000 */
.L_x_754:
        /* <DEDUP_REMOVED lines=10> */
.L_x_761:
[----:B------:R-:W0:Y:S02]  /*6e00*/  LDS R2, [R0] ;  /* 0x0000000000027984 */ /* 0x000e240000000800 */
[----:B0-----:R-:W-:-:S06]  /*6e10*/  HADD2 R3, R2, R27 ;  /* 0x0000001b02037230 */ /* 0x001fcc0000000000 */
[----:B------:R-:W0:Y:S02]  /*6e20*/  ATOMS.CAST.SPIN R3, [R0], R2, R3 ;  /* 0x000000020003738d */ /* 0x000e240001800003 */
[----:B0-----:R-:W-:-:S13]  /*6e30*/  ISETP.EQ.U32.AND P0, PT, R3, 0x1, PT ;  /* 0x000000010300780c */ /* 0x001fda0003f02070 */
[----:B------:R-:W-:Y:S05]  /*6e40*/  @!P0 BRA `(.L_x_761) ;  /* 0xfffffffc00ec8947 */ /* 0x000fea000383ffff */
[----:B------:R-:W-:Y:S05]  /*6e50*/  BRA `(.L_x_759) ;  /* 0x00000000000c7947 */ /* 0x000fea0003800000 */
.L_x_760:
[----:B------:R-:W2:Y:S02]  /*6e60*/  LD.E R0, desc[UR6][R4.64] ;  /* 0x0000000604007980 */ /* 0x000ea4000c101900 */
[----:B--2---:R-:W-:-:S05]  /*6e70*/  IADD3 R3, R27, R0, RZ ;  /* 0x000000001b037210 */ /* 0x004fca0007ffe0ff */
[----:B------:R0:W-:Y:S02]  /*6e80*/  ST.E desc[UR6][R4.64], R3 ;  /* 0x0000000304007985 */ /* 0x0001e4000c101906 */
.L_x_759:
[----:B------:R-:W-:Y:S05]  /*6e90*/  BSYNC B0 ;  /* 0x0000000000007941 */ /* 0x000fea0003800000 */
.L_x_758:
[----:B------:R1:W-:Y:S01]  /*6ea0*/  ATOM.E.ADD.F16x2.RN.STRONG.GPU P0, RZ, desc[UR6][R4.64+0x4], R26 ;  /* 0x0000041a04ff79a2 */ /* 0x0003e2000810e1c6 */
[----:B------:R-:W-:Y:S04]  /*6eb0*/  BSSY B0, `(.L_x_762) ;  /* 0x000000f000007945 */ /* 0x000fe80003800000 */
[----:B-1----:R-:W-:Y:S05]  /*6ec0*/  @P0 BRA `(.L_x_763) ;  /* 0x0000000000340947 */ /* 0x002fea0003800000 */
[----:B------:R-:W1:Y:S02]  /*6ed0*/  QSPC.E.S P0, RZ, [R4+0x4] ;  /* 0x0000040004ff73aa */ /* 0x000e640000000500 */
[----:B-1----:R-:W-:Y:S05]  /*6ee0*/  @!P0 BRA `(.L_x_764) ;  /* 0x0000000000208947 */ /* 0x002fea0003800000 */
[----:B------:R-:W-:-:S04]  /*6ef0*/  MOV R2, R4 ;  /* 0x0000000400027202 */ /* 0x000fc80000000f00 */
[----:B------:R-:W-:-:S07]  /*6f00*/  MOV R0, R2 ;  /* 0x0000000200007202 */ /* 0x000fce0000000f00 */
.L_x_765:
[----:B------:R-:W0:Y:S02]  /*6f10*/  LDS R2, [R0+0x4] ;  /* 0x0000040000027984 */ /* 0x000e240000000800 */
[----:B0-----:R-:W-:-:S10]  /*6f20*/  HFMA2.MMA R3, R2, 1, 1, R26 ;  /* 0x3c003c0002037835 */ /* 0x001fd4000000001a */
[----:B------:R-:W0:Y:S02]  /*6f30*/  ATOMS.CAST.SPIN R3, [R0+0x4], R2, R3 ;  /* 0x000004020003738d */ /* 0x000e240001800003 */
[----:B0-----:R-:W-:-:S13]  /*6f40*/  ISETP.EQ.U32.AND P0, PT, R3, 0x1, PT ;  /* 0x000000010300780c */ /* 0x001fda0003f02070 */
[----:B------:R-:W-:Y:S05]  /*6f50*/  @!P0 BRA `(.L_x_765) ;  /* 0xfffffffc00ec8947 */ /* 0x000fea000383ffff */
[----:B------:R-:W-:Y:S05]  /*6f60*/  BRA `(.L_x_763) ;  /* 0x00000000000c7947 */ /* 0x000fea0003800000 */
.L_x_764:
[----:B------:R-:W0:Y:S02]  /*6f70*/  LD.E R0, desc[UR6][R4.64+0x4] ;  /* 0x0000040604007980 */ /* 0x000e24000c101900 */
[----:B0-----:R-:W-:-:S05]  /*6f80*/  IADD3 R3, R26, R0, RZ ;  /* 0x000000001a037210 */ /* 0x001fca0007ffe0ff */
[----:B------:R1:W-:Y:S02]  /*6f90*/  ST.E desc[UR6][R4.64+0x4], R3 ;  /* 0x0000040304007985 */ /* 0x0003e4000c101906 */
.L_x_763:
[----:B------:R-:W-:Y:S05]  /*6fa0*/  BSYNC B0 ;  /* 0x0000000000007941 */ /* 0x000fea0003800000 */
.L_x_762:
        /* <DEDUP_REMOVED lines=10> */
.L_x_769:
[----:B------:R-:W0:Y:S02]  /*7050*/  LDS R2, [R0] ;  /* 0x0000000000027984 */ /* 0x000e240000000800 */
[----:B0-----:R-:W-:-:S06]  /*7060*/  HADD2 R3, R2, R25 ;  /* 0x0000001902037230 */ /* 0x001fcc0000000000 */
[----:B------:R-:W0:Y:S02]  /*7070*/  ATOMS.CAST.SPIN R3, [R0], R2, R3 ;  /* 0x000000020003738d */ /* 0x000e240001800003 */
[----:B0-----:R-:W-:-:S13]  /*7080*/  ISETP.EQ.U32.AND P0, PT, R3, 0x1, PT ;  /* 0x000000010300780c */ /* 0x001fda0003f02070 */
[----:B------:R-:W-:Y:S05]  /*7090*/  @!P0 BRA `(.L_x_769) ;  /* 0xfffffffc00ec8947 */ /* 0x000fea000383ffff */
[----:B------:R-:W-:Y:S05]  /*70a0*/  BRA `(.L_x_767) ;  /* 0x00000000000c7947 */ /* 0x000fea0003800000 */
.L_x_768:
[----:B------:R-:W2:Y:S02]  /*70b0*/  LD.E R0, desc[UR6][R4.64] ;  /* 0x0000000604007980 */ /* 0x000ea4000c101900 */
[----:B--2---:R-:W-:-:S05]  /*70c0*/  IADD3 R3, R25, R0, RZ ;  /* 0x0000000019037210 */ /* 0x004fca0007ffe0ff */
[----:B------:R0:W-:Y:S02]  /*70d0*/  ST.E desc[UR6][R4.64], R3 ;  /* 0x0000000304007985 */ /* 0x0001e4000c101906 */
.L_x_767:
[----:B------:R-:W-:Y:S05]  /*70e0*/  BSYNC B0 ;  /* 0x0000000000007941 */ /* 0x000fea0003800000 */
.L_x_766:
[----:B------:R1:W-:Y:S01]  /*70f0*/  ATOM.E.ADD.F16x2.RN.STRONG.GPU P0, RZ, desc[UR6][R4.64+0x4], R24 ;  /* 0x0000041804ff79a2 */ /* 0x0003e2000810e1c6 */
[----:B------:R-:W-:Y:S04]  /*7100*/  BSSY B0, `(.L_x_770) ;  /* 0x000000f000007945 */ /* 0x000fe80003800000 */
[----:B-1----:R-:W-:Y:S05]  /*7110*/  @P0 BRA `(.L_x_771) ;  /* 0x0000000000340947 */ /* 0x002fea0003800000 */
[----:B------:R-:W1:Y:S02]  /*7120*/  QSPC.E.S P0, RZ, [R4+0x4] ;  /* 0x0000040004ff73aa */ /* 0x000e640000000500 */
[----:B-1----:R-:W-:Y:S05]  /*7130*/  @!P0 BRA `(.L_x_772) ;  /* 0x0000000000208947 */ /* 0x002fea0003800000 */
[----:B------:R-:W-:-:S04]  /*7140*/  MOV R2, R4 ;  /* 0x0000000400027202 */ /* 0x000fc80000000f00 */
[----:B------:R-:W-:-:S07]  /*7150*/  MOV R0, R2 ;  /* 0x0000000200007202 */ /* 0x000fce0000000f00 */
.L_x_773:
[----:B------:R-:W0:Y:S02]  /*7160*/  LDS R2, [R0+0x4] ;  /* 0x0000040000027984 */ /* 0x000e240000000800 */
[----:B0-----:R-:W-:-:S10]  /*7170*/  HFMA2.MMA R3, R2, 1, 1, R24 ;  /* 0x3c003c0002037835 */ /* 0x001fd40000000018 */
[----:B------:R-:W0:Y:S02]  /*7180*/  ATOMS.CAST.SPIN R3, [R0+0x4], R2, R3 ;  /* 0x000004020003738d */ /* 0x000e240001800003 */
[----:B0-----:R-:W-:-:S13]  /*7190*/  ISETP.EQ.U32.AND P0, PT, R3, 0x1, PT ;  /* 0x000000010300780c */ /* 0x001fda0003f02070 */
[----:B------:R-:W-:Y:S05]  /*71a0*/  @!P0 BRA `(.L_x_773) ;  /* 0xfffffffc00ec8947 */ /* 0x000fea000383ffff */
[----:B------:R-:W-:Y:S05]  /*71b0*/  BRA `(.L_x_771) ;  /* 0x00000000000c7947 */ /* 0x000fea0003800000 */
.L_x_772:
[----:B------:R-:W0:Y:S02]  /*71c0*/  LD.E R0, desc[UR6][R4.64+0x4] ;  /* 0x0000040604007980 */ /* 0x000e24000c101900 */
[----:B0-----:R-:W-:-:S05]  /*71d0*/  IADD3 R3, R24, R0, RZ ;  /* 0x0000000018037210 */ /* 0x001fca0007ffe0ff */
[----:B------:R1:W-:Y:S02]  /*71e0*/  ST.E desc[UR6][R4.64+0x4], R3 ;  /* 0x0000040304007985 */ /* 0x0003e4000c101906 */
.L_x_771:
[----:B------:R-:W-:Y:S05]  /*71f0*/  BSYNC B0 ;  /* 0x0000000000007941 */ /* 0x000fea0003800000 */
.L_x_770:
        /* <DEDUP_REMOVED lines=10> */
.L_x_777:
[----:B------:R-:W0:Y:S02]  /*72a0*/  LDS R2, [R0] ;  /* 0x0000000000027984 */ /* 0x000e240000000800 */
[----:B0-----:R-:W-:-:S06]  /*72b0*/  HADD2 R3, R2, R23 ;  /* 0x0000001702037230 */ /* 0x001fcc0000000000 */
[----:B------:R-:W0:Y:S02]  /*72c0*/  ATOMS.CAST.SPIN R3, [R0], R2, R3 ;  /* 0x000000020003738d */ /* 0x000e240001800003 */
[----:B0-----:R-:W-:-:S13]  /*72d0*/  ISETP.EQ.U32.AND P0, PT, R3, 0x1, PT ;  /* 0x000000010300780c */ /* 0x001fda0003f02070 */
[----:B------:R-:W-:Y:S05]  /*72e0*/  @!P0 BRA `(.L_x_777) ;  /* 0xfffffffc00ec8947 */ /* 0x000fea000383ffff */
[----:B------:R-:W-:Y:S05]  /*72f0*/  BRA `(.L_x_775) ;  /* 0x00000000000c7947 */ /* 0x000fea0003800000 */
.L_x_776:
[----:B------:R-:W2:Y:S02]  /*7300*/  LD.E R0, desc[UR6][R4.64] ;  /* 0x0000000604007980 */ /* 0x000ea4000c101900 */
[----:B--2---:R-:W-:-:S05]  /*7310*/  IADD3 R3, R23, R0, RZ ;  /* 0x0000000017037210 */ /* 0x004fca0007ffe0ff */
[----:B------:R0:W-:Y:S02]  /*7320*/  ST.E desc[UR6][R4.64], R3 ;  /* 0x0000000304007985 */ /* 0x0001e4000c101906 */
.L_x_775:
[----:B------:R-:W-:Y:S05]  /*7330*/  BSYNC B0 ;  /* 0x0000000000007941 */ /* 0x000fea0003800000 */
.L_x_774:
[----:B------:R1:W-:Y:S02]  /*7340*/  ATOM.E.ADD.F16x2.RN.STRONG.GPU P0, RZ, desc[UR6][R4.64+0x4], R22 ;  /* 0x0000041604ff79a2 */ /* 0x0003e4000810e1c6 */
[----:B-1----:R-:W-:Y:S05]  /*7350*/  @P0 EXIT ;  /* 0x000000000000094d */ /* 0x002fea0003800000 */
[----:B------:R-:W1:Y:S02]  /*7360*/  QSPC.E.S P0, RZ, [R4+0x4] ;  /* 0x0000040004ff73aa */ /* 0x000e640000000500 */
[----:B-1----:R-:W-:Y:S05]  /*7370*/  @!P0 BRA `(.L_x_778) ;  /* 0x0000000000208947 */ /* 0x002fea0003800000 */
[----:B------:R-:W-:-:S04]  /*7380*/  MOV R2, R4 ;  /* 0x0000000400027202 */ /* 0x000fc80000000f00 */
[----:B------:R-:W-:-:S07]  /*7390*/  MOV R0, R2 ;  /* 0x0000000200007202 */ /* 0x000fce0000000f00 */
.L_x_779:
[----:B------:R-:W0:Y:S02]  /*73a0*/  LDS R2, [R0+0x4] ;  /* 0x0000040000027984 */ /* 0x000e240000000800 */
[----:B0-----:R-:W-:-:S10]  /*73b0*/  HFMA2.MMA R3, R2, 1, 1, R22 ;  /* 0x3c003c0002037835 */ /* 0x001fd40000000016 */
[----:B------:R-:W0:Y:S02]  /*73c0*/  ATOMS.CAST.SPIN R3, [R0+0x4], R2, R3 ;  /* 0x000004020003738d */ /* 0x000e240001800003 */
[----:B0-----:R-:W-:-:S13]  /*73d0*/  ISETP.EQ.U32.AND P0, PT, R3, 0x1, PT ;  /* 0x000000010300780c */ /* 0x001fda0003f02070 */
[----:B------:R-:W-:Y:S05]  /*73e0*/  @!P0 BRA `(.L_x_779) ;  /* 0xfffffffc00ec8947 */ /* 0x000fea000383ffff */
[----:B------:R-:W-:Y:S05]  /*73f0*/  EXIT ;  /* 0x000000000000794d */ /* 0x000fea0003800000 */
.L_x_778:
[----:B------:R-:W0:Y:S02]  /*7400*/  LD.E R0, desc[UR6][R4.64+0x4] ;  /* 0x0000040604007980 */ /* 0x000e24000c101900 */
[----:B0-----:R-:W-:-:S05]  /*7410*/  IADD3 R3, R22, R0, RZ ;  /* 0x0000000016037210 */ /* 0x001fca0007ffe0ff */
[----:B------:R-:W-:Y:S01]  /*7420*/  ST.E desc[UR6][R4.64+0x4], R3 ;  /* 0x0000040304007985 */ /* 0x000fe2000c101906 */
[----:B------:R-:W-:Y:S05]  /*7430*/  EXIT ;  /* 0x000000000000794d */ /* 0x000fea0003800000 */
.L_x_780:
        /* <DEDUP_REMOVED lines=12> */
.L_x_3671:


//--------------------- .text._Z23gemm_half_q_half_kernelILi4ELi16ELb1ELb0ELi32EEvPK6__halfPKjS4_S2_PS0_iiiiPKtS7_iiiiiibS2_i --------------------------
	.section	.text._Z23gemm_half_q_half_kernelILi4ELi16ELb1ELb0ELi32EEvPK6__halfPKjS4_S2_PS0_iiiiPKtS7_iiiiiibS2_i,"ax",@progbits
	.align	128
        .global         _Z23gemm_half_q_half_kernelILi4ELi16ELb1ELb0ELi32EEvPK6__halfPKjS4_S2_PS0_iiiiPKtS7_iiiiiibS2_i
        .type           _Z23gemm_half_q_half_kernelILi4ELi16ELb1ELb0ELi32EEvPK6__halfPKjS4_S2_PS0_iiiiPKtS7_iiiiiibS2_i,@function
        .size           _Z23gemm_half_q_half_kernelILi4ELi16ELb1ELb0ELi32EEvPK6__halfPKjS4_S2_PS0_iiiiPKtS7_iiiiiibS2_i,(.L_x_3672 - _Z23gemm_half_q_half_kernelILi4ELi16ELb1ELb0ELi32EEvPK6__halfPKjS4_S2_PS0_iiiiPKtS7_iiiiiibS2_i)
        .other          _Z23gemm_half_q_half_kernelILi4ELi16ELb1ELb0ELi32EEvPK6__halfPKjS4_S2_PS0_iiiiPKtS7_iiiiiibS2_i,@"STO_CUDA_ENTRY STV_DEFAULT"
_Z23gemm_half_q_half_kernelILi4ELi16ELb1ELb0ELi32EEvPK6__halfPKjS4_S2_PS0_iiiiPKtS7_iiiiiibS2_i:
.text._Z23gemm_half_q_half_kernelILi4ELi16ELb1ELb0ELi32EEvPK6__halfPKjS4_S2_PS0_iiiiPKtS7_iiiiiibS2_i:
        /* <DEDUP_REMOVED lines=16> */
[C---:B------:R-:W-:Y:S02]  /*0100*/  ISETP.GE.AND P1, PT, R0.reuse, 0x1, PT ;  /* 0x000000010000780c */ /* 0x040fe40003f26270 */
        /* <DEDUP_REMOVED lines=31> */
.L_x_781:
        /* <DEDUP_REMOVED lines=13> */
[----:B------:R-:W-:Y:S01]  /*03d0*/  IMAD R7, R16, R21, RZ ;  /* 0x0000001510077224 */ /* 0x000fe200078e02ff */
[----:B------:R-:W-:Y:S01]  /*03e0*/  UMOV UR5, 0x400 ;  /* 0x0000040000057882 */ /* 0x000fe20000000000 */
[----:B------:R-:W-:Y:S01]  /*03f0*/  ULDC.64 UR10, c[0x0][0x210] ;  /* 0x00008400000a7ab9 */ /* 0x000fe20000000a00 */
[----:B------:R-:W-:-:S05]  /*0400*/  LEA.HI.X R11, R8, UR7, R9, 0x1, P0 ;  /* 0x00000007080b7c11 */ /* 0x000fca00080f0c09 */
[----:B------:R-:W2:Y:S01]  /*0410*/  LDG.E.U16.CONSTANT R10, desc[UR8][R10.64] ;  /* 0x000000080a0a7981 */ /* 0x000ea2000c1e9500 */
[----:B------:R-:W0:Y:S01]  /*0420*/  S2UR UR6, SR_CgaCtaId ;  /* 0x00000000000679c3 */ /* 0x000e220000008800 */
[----:B------:R-:W-:Y:S01]  /*0430*/  SHF.L.U32 R7, R7, 0x2, RZ ;  /* 0x0000000207077819 */ /* 0x000fe200000006ff */
[----:B------:R-:W-:Y:S01]  /*0440*/  IMAD.MOV.U32 R17, RZ, RZ, RZ ;  /* 0x000000ffff117224 */ /* 0x000fe200078e00ff */
[----:B------:R-:W-:Y:S01]  /*0450*/  ISETP.GT.AND P2, PT, R92, 0x3, PT ;  /* 0x000000035c00780c */ /* 0x000fe20003f44270 */
[----:B0-----:R-:W-:Y:S01]  /*0460*/  ULEA UR5, UR6, UR5, 0x18 ;  /* 0x0000000506057291 */ /* 0x001fe2000f8ec03f */
[----:B--2---:R-:W-:-:S04]  /*0470*/  IADD3 R9, P0, R10, R7, RZ ;  /* 0x000000070a097210 */ /* 0x004fc80007f1e0ff */
[----:B------:R-:W-:Y:S02]  /*0480*/  LEA.HI.X.SX32 R12, R7, RZ, 0x1, P0 ;  /* 0x000000ff070c7211 */ /* 0x000fe400000f0eff */
[----:B------:R-:W-:Y:S02]  /*0490*/  LEA R8, P0, R9, UR10, 0x1 ;  /* 0x0000000a09087c11 */ /* 0x000fe4000f8008ff */
[----:B------:R-:W-:Y:S02]  /*04a0*/  LEA R7, R19, UR5, 0x1 ;  /* 0x0000000513077c11 */ /* 0x000fe4000f8e08ff */
[----:B------:R-:W-:Y:S02]  /*04b0*/  LEA.HI.X R9, R9, UR11, R12, 0x1, P0 ;  /* 0x0000000b09097c11 */ /* 0x000fe400080f0c0c */
[----:B------:R-:W-:Y:S01]  /*04c0*/  PLOP3.LUT P0, PT, PT, PT, PT, 0x80, 0x0 ;  /* 0x000000000000781c */ /* 0x000fe20003f0f070 */
[----:B------:R-:W-:-:S12]  /*04d0*/  @!P2 BRA `(.L_x_785) ;  /* 0x000000000048a947 */ /* 0x000fd80003800000 */
[----:B------:R-:W-:Y:S02]  /*04e0*/  PLOP3.LUT P0, PT, PT, PT, PT, 0x8, 0x0 ;  /* 0x000000000000781c */ /* 0x000fe40003f0e170 */
[----:B------:R-:W-:-:S11]  /*04f0*/  IADD3 R24, R92, -0x3, RZ ;  /* 0xfffffffd5c187810 */ /* 0x000fd60007ffe0ff */
.L_x_786:
        /* <DEDUP_REMOVED lines=16> */
.L_x_785:
        /* <DEDUP_REMOVED lines=16> */
.L_x_784:
        /* <DEDUP_REMOVED lines=17> */
.L_x_788:
        /* <DEDUP_REMOVED lines=16> */
.L_x_787:
[----:B------:R-:W-:-:S04]  /*0910*/  IADD3 R10, R92, -R17, RZ ;  /* 0x800000115c0a7210 */ /* 0x000fc80007ffe0ff */
        /* <DEDUP_REMOVED lines=13> */
.L_x_783:
[----:B------:R-:W-:Y:S05]  /*09f0*/  BSYNC B0 ;  /* 0x0000000000007941 */ /* 0x000fea0003800000 */
.L_x_782:
[----:B------:R-:W-:Y:S02]  /*0a00*/  ULDC UR5, c[0x0][0x23c] ;  /* 0x00008f0000057ab9 */ /* 0x000fe40000000800 */
[----:B------:R-:W-:-:S05]  /*0a10*/  IMAD.U32 R89, RZ, RZ, UR5 ;  /* 0x00000005ff597e24 */ /* 0x000fca000f8e00ff */
        /* <DEDUP_REMOVED lines=12> */
[----:B------:R-:W-:-:S04]  /*0ae0*/  LEA R7, R7, UR4, 0x2 ;  /* 0x0000000407077c11 */ /* 0x000fc8000f8e10ff */
[----:B------:R-:W-:-:S05]  /*0af0*/  LEA R7, R19, R7, 0x2 ;  /* 0x0000000713077211 */ /* 0x000fca00078e10ff */
[----:B0-----:R-:W-:Y:S01]  /*0b00*/  IMAD.WIDE R8, R7, 0x2, R8 ;  /* 0x0000000207087825 */ /* 0x001fe200078e0208 */
[----:B------:R-:W-:Y:S01]  /*0b10*/  HFMA2.MMA R7, -RZ, RZ, 0, 0 ;  /* 0x00000000ff077435 */ /* 0x000fe200000001ff */
[----:B------:R-:W-:Y:S10]  /*0b20*/  @!P2 BRA `(.L_x_790) ;  /* 0x000000000034a947 */ /* 0x000ff40003800000 */
[----:B------:R-:W-:Y:S02]  /*0b30*/  PLOP3.LUT P0, PT, PT, PT, PT, 0x8, 0x0 ;  /* 0x000000000000781c */ /* 0x000fe40003f0e170 */
[----:B------:R-:W-:-:S11]  /*0b40*/  IADD3 R16, R92, -0x3, RZ ;  /* 0xfffffffd5c107810 */ /* 0x000fd60007ffe0ff */
.L_x_791:
        /* <DEDUP_REMOVED lines=11> */
.L_x_790:
        /* <DEDUP_REMOVED lines=10> */
.L_x_789:
[----:B------:R-:W0:Y:S08]  /*0ca0*/  LDC R24, c[0x0][0x25c] ;  /* 0x00009700ff187b82 */ /* 0x000e300000000800 */
[----:B------:R-:W-:Y:S01]  /*0cb0*/  BAR.SYNC.DEFER_BLOCKING 0x0 ;  /* 0x0000000000007b1d */ /* 0x000fe20000010000 */
[----:B------:R-:W-:-:S07]  /*0cc0*/  ISETP.GE.AND P0, PT, R90, R91, PT ;  /* 0x0000005b5a00720c */ /* 0x000fce0003f06270 */
[----:B------:R-:W2:Y:S06]  /*0cd0*/  LDC R25, c[0x0][0x264] ;  /* 0x00009900ff197b82 */ /* 0x000eac0000000800 */
[----:B------:R-:W-:Y:S05]  /*0ce0*/  @P0 BRA `(.L_x_792) ;  /* 0x0000000000d40947 */ /* 0x000fea0003800000 */
[----:B------:R-:W3:Y:S01]  /*0cf0*/  LDC.64 R14, c[0x0][0x248] ;  /* 0x00009200ff0e7b82 */ /* 0x000ee20000000a00 */
[----:B-1----:R-:W-:-:S07]  /*0d00*/  SHF.L.U32 R9, R18, 0x6, RZ ;  /* 0x0000000612097819 */ /* 0x002fce00000006ff */
[----:B------:R-:W1:Y:S01]  /*0d10*/  LDC.64 R16, c[0x0][0x220] ;  /* 0x00008800ff107b82 */ /* 0x000e620000000a00 */
[----:B---3--:R-:W-:-:S05]  /*0d20*/  IMAD.WIDE R8, R9, 0x2, R14 ;  /* 0x0000000209087825 */ /* 0x008fca00078e020e */
[----:B------:R3:W5:Y:S01]  /*0d30*/  LDG.E.U16.CONSTANT R7, desc[UR8][R8.64] ;  /* 0x0000000808077981 */ /* 0x000762000c1e9500 */
[----:B------:R-:W-:Y:S01]  /*0d40*/  SHF.R.S32.HI R11, RZ, 0x1f, R4 ;  /* 0x0000001fff0b7819 */ /* 0x000fe20000011404 */
[----:B------:R-:W-:Y:S01]  /*0d50*/  IMAD.SHL.U32 R10, R4, 0x4, RZ ;  /* 0x00000004040a7824 */ /* 0x000fe200078e00ff */
[----:B------:R-:W-:Y:S01]  /*0d60*/  MOV R20, R90 ;  /* 0x0000005a00147202 */ /* 0x000fe20000000f00 */
[----:B------:R-:W-:Y:S01]  /*0d70*/  UMOV UR4, URZ ;  /* 0x0000003f00047c82 */ /* 0x000fe20008000000 */
[----:B------:R-:W-:Y:S02]  /*0d80*/  LEA.HI R11, R11, R4, RZ, 0x3 ;  /* 0x000000040b0b7211 */ /* 0x000fe400078f18ff */
[----:B------:R-:W-:Y:S02]  /*0d90*/  LOP3.LUT R18, R10, 0x10, RZ, 0xc0, !PT ;  /* 0x000000100a127812 */ /* 0x000fe400078ec0ff */
[----:B-1----:R-:W-:-:S07]  /*0da0*/  SHF.R.S32.HI R19, RZ, 0x3, R11 ;  /* 0x00000003ff137819 */ /* 0x002fce000001140b */
.L_x_793:
[----:B-----5:R-:W-:Y:S01]  /*0db0*/  IADD3 R21, R7, UR4, RZ ;  /* 0x0000000407157c10 */ /* 0x020fe2000fffe0ff */
[----:B------:R-:W1:Y:S04]  /*0dc0*/  LDC.64 R10, c[0x0][0x228] ;  /* 0x00008a00ff0a7b82 */ /* 0x000e680000000a00 */
[----:B---3--:R-:W-:-:S05]  /*0dd0*/  IMAD R8, R21, R89, RZ ;  /* 0x0000005915087224 */ /* 0x008fca00078e02ff */
[----:B------:R-:W-:-:S04]  /*0de0*/  SHF.R.S32.HI R9, RZ, 0x1f, R8 ;  /* 0x0000001fff097819 */ /* 0x000fc80000011408 */
[----:B------:R-:W-:-:S04]  /*0df0*/  LEA.HI R8, R9, R8, RZ, 0x3 ;  /* 0x0000000809087211 */ /* 0x000fc800078f18ff */
[----:B------:R-:W-:-:S05]  /*0e00*/  LEA.HI.SX32 R9, R8, R19, 0x1d ;  /* 0x0000001308097211 */ /* 0x000fca00078feaff */
[----:B------:R-:W-:-:S06]  /*0e10*/  IMAD.WIDE R8, R9, 0x4, R16 ;  /* 0x0000000409087825 */ /* 0x000fcc00078e0210 */
[----:B------:R-:W3:Y:S01]  /*0e20*/  LDG.E.CONSTANT R9, desc[UR8][R8.64] ;  /* 0x0000000808097981 */ /* 0x000ee2000c1e9900 */
[----:B------:R-:W-:-:S05]  /*0e30*/  LEA R13, R20, 0x1, 0x1 ;  /* 0x00000001140d7811 */ /* 0x000fca00078e08ff */
[----:B------:R-:W-:-:S06]  /*0e40*/  IMAD.WIDE R12, R13, 0x2, R14 ;  /* 0x000000020d0c7825 */ /* 0x000fcc00078e020e */
[----:B------:R-:W4:Y:S01]  /*0e50*/  LDG.E.U16.CONSTANT R13, desc[UR8][R12.64] ;  /* 0x000000080c0d7981 */ /* 0x000f22000c1e9500 */
[----:B-1----:R-:W-:-:S06]  /*0e60*/  IMAD.WIDE R10, R21, 0x2, R10 ;  /* 0x00000002150a7825 */ /* 0x002fcc00078e020a */
[----:B------:R-:W2:Y:S01]  /*0e70*/  LDG.E.U16.CONSTANT R10, desc[UR8][R10.64] ;  /* 0x000000080a0a7981 */ /* 0x000ea2000c1e9500 */
[----:B------:R-:W-:Y:S01]  /*0e80*/  UIADD3 UR4, UR4, 0x1, URZ ;  /* 0x0000000104047890 */ /* 0x000fe2000fffe03f */
        /* <DEDUP_REMOVED lines=13> */
[----:B------:R-:W-:Y:S01]  /*0f60*/  IMAD R21, R21, R21, RZ ;  /* 0x0000001515157224 */ /* 0x000fe200078e02ff */
[----:B----4-:R-:W-:Y:S01]  /*0f70*/  IADD3 R20, R13, R20, RZ ;  /* 0x000000140d147210 */ /* 0x010fe20007ffe0ff */
[----:B------:R-:W-:Y:S02]  /*0f80*/  IMAD R22, R22, R22, RZ ;  /* 0x0000001616167224 */ /* 0x000fe400078e02ff */
[----:B------:R-:W-:Y:S01]  /*0f90*/  IMAD R8, R8, R8, RZ ;  /* 0x0000000808087224 */ /* 0x000fe200078e02ff */
[----:B------:R-:W2:Y:S01]  /*0fa0*/  I2F.F16 R23, R23 ;  /* 0x0000001700177306 */ /* 0x000ea20000200c00 */
[----:B------:R-:W-:-:S07]  /*0fb0*/  ISETP.GE.AND P2, PT, R20, R91, PT ;  /* 0x0000005b1400720c */ /* 0x000fce0003f46270 */
[----:B------:R-:W1:Y:S01]  /*0fc0*/  I2F.F16 R45, R22 ;  /* 0x00000016002d7306 */ /* 0x000e620000200c00 */
[----:B--2---:R-:W-:-:S07]  /*0fd0*/  HMUL2 R44, R23.H0_H0, R10.H0_H0 ;  /* 0x2000000a172c7232 */ /* 0x004fce0000000800 */
[----:B------:R-:W2:Y:S01]  /*0fe0*/  I2F.F16 R43, R8 ;  /* 0x00000008002b7306 */ /* 0x000ea20000200c00 */
[----:B-1----:R-:W-:-:S07]  /*0ff0*/  HMUL2 R45, R45.H0_H0, R10.H0_H0 ;  /* 0x2000000a2d2d7232 */ /* 0x002fce0000000800 */
[----:B------:R-:W1:Y:S01]  /*1000*/  I2F.F16 R21, R21 ;  /* 0x0000001500157306 */ /* 0x000e620000200c00 */
[-C--:B--2---:R-:W-:Y:S02]  /*1010*/  HMUL2 R43, R43.H0_H0, R10.reuse.H0_H0 ;  /* 0x2000000a2b2b7232 */ /* 0x084fe40000000800 */
[----:B-1----:R-:W-:Y:S01]  /*1020*/  HMUL2 R42, R21.H0_H0, R10.H0_H0 ;  /* 0x2000000a152a7232 */ /* 0x002fe20000000800 */
[----:B------:R-:W-:Y:S06]  /*1030*/  @!P2 BRA `(.L_x_793) ;  /* 0xfffffffc005ca947 */ /* 0x000fec000383ffff */
.L_x_792:
[----:B------:R-:W-:Y:S01]  /*1040*/  ULDC UR4, c[0x0][0x258] ;  /* 0x0000960000047ab9 */ /* 0x000fe20000000800 */
[----:B------:R-:W-:Y:S01]  /*1050*/  ULDC UR5, c[0x0][0x260] ;  /* 0x0000980000057ab9 */ /* 0x000fe20000000800 */
[C---:B------:R-:W-:Y:S01]  /*1060*/  ISETP.GT.AND P2, PT, R90.reuse, UR4, PT ;  /* 0x000000045a007c0c */ /* 0x040fe2000bf44270 */
[----:B------:R-:W-:Y:S01]  /*1070*/  ULDC UR6, c[0x0][0x268] ;  /* 0x00009a0000067ab9 */ /* 0x000fe20000000800 */
[C---:B------:R-:W-:Y:S02]  /*1080*/  VIMNMX R7, R90.reuse, UR4, PT ;  /* 0x000000045a077c48 */ /* 0x040fe4000bfe0100 */
[C---:B------:R-:W-:Y:S02]  /*1090*/  ISETP.GT.AND P4, PT, R90.reuse, UR5, PT ;  /* 0x000000055a007c0c */ /* 0x040fe4000bf84270 */
[----:B-1----:R-:W-:Y:S02]  /*10a0*/  SHF.R.S32.HI R8, RZ, 0x1f, R7 ;  /* 0x0000001fff087819 */ /* 0x002fe40000011407 */
[----:B------:R-:W-:-:S02]  /*10b0*/  ISETP.GT.AND P6, PT, R90, UR6, PT ;  /* 0x000000065a007c0c */ /* 0x000fc4000bfc4270 */
[----:B------:R-:W-:Y:S01]  /*10c0*/  LEA.HI R11, R8, R7, RZ, 0x5 ;  /* 0x00000007080b7211 */ /* 0x000fe200078f28ff */
[----:B------:R-:W-:Y:S01]  /*10d0*/  HFMA2.MMA R8, -RZ, RZ, 0, 0 ;  /* 0x00000000ff087435 */ /* 0x000fe200000001ff */
[C---:B0-----:R-:W-:Y:S01]  /*10e0*/  ISETP.GT.AND P3, PT, R90.reuse, R24, PT ;  /* 0x000000185a00720c */ /* 0x041fe20003f64270 */
        /* <DEDUP_REMOVED lines=10> */
.L_x_794:
        /* <DEDUP_REMOVED lines=8> */
.L_x_795:
[----:B------:R-:W-:Y:S01]  /*1210*/  IMAD.MOV.U32 R9, RZ, RZ, RZ ;  /* 0x000000ffff097224 */ /* 0x000fe200078e00ff */
[----:B------:R-:W-:Y:S02]  /*1220*/  SHF.R.S32.HI R13, RZ, 0x5, R11 ;  /* 0x00000005ff0d7819 */ /* 0x000fe4000001140b */
[----:B------:R-:W-:Y:S01]  /*1230*/  MOV R10, RZ ;  /* 0x000000ff000a7202 */ /* 0x000fe20000000f00 */
        /* <DEDUP_REMOVED lines=8> */
.L_x_796:
[----:B------:R-:W-:Y:S05]  /*12c0*/  @!P5 BRA `(.L_x_797) ;  /* 0x00000000001cd947 */ /* 0x000fea0003800000 */
[----:B------:R-:W0:Y:S02]  /*12d0*/  LDC R9, c[0x0][0x268] ;  /* 0x00009a00ff097b82 */ /* 0x000e240000000800 */
[----:B0-----:R-:W-:-:S05]  /*12e0*/  VIMNMX R9, R90, R9, PT ;  /* 0x000000095a097248 */ /* 0x001fca0003fe0100 */
[----:B------:R-:W-:-:S05]  /*12f0*/  IMAD.IADD R9, R9, 0x1, -R25 ;  /* 0x0000000109097824 */ /* 0x000fca00078e0a19 */
[----:B------:R-:W-:-:S04]  /*1300*/  SHF.R.S32.HI R12, RZ, 0x1f, R9 ;  /* 0x0000001fff0c7819 */ /* 0x000fc80000011409 */
[----:B------:R-:W-:-:S04]  /*1310*/  LEA.HI R12, R12, R9, RZ, 0x5 ;  /* 0x000000090c0c7211 */ /* 0x000fc800078f28ff */
[----:B------:R-:W-:-:S05]  /*1320*/  SHF.R.S32.HI R12, RZ, 0x5, R12 ;  /* 0x00000005ff0c7819 */ /* 0x000fca000001140c */
[----:B------:R-:W-:-:S07]  /*1330*/  IMAD R9, R12, 0x3, RZ ;  /* 0x000000030c097824 */ /* 0x000fce00078e02ff */
.L_x_797:
        /* <DEDUP_REMOVED lines=9> */
.L_x_798:
[----:B------:R-:W-:Y:S01]  /*13d0*/  ISETP.GE.OR P0, PT, R90, UR5, P0 ;  /* 0x000000055a007c0c */ /* 0x000fe20008706670 */
[----:B------:R-:W-:Y:S01]  /*13e0*/  IMAD R8, R13, 0x8, R8 ;  /* 0x000000080d087824 */ /* 0x000fe200078e0208 */
[----:B------:R-:W-:Y:S02]  /*13f0*/  PRMT R41, RZ, 0x5410, RZ ;  /* 0x00005410ff297816 */ /* 0x000fe400000000ff */
        /* <DEDUP_REMOVED lines=8> */
[----:B------:R-:W-:Y:S01]  /*1480*/  PRMT R22, RZ, 0x5410, RZ ;  /* 0x00005410ff167816 */ /* 0x000fe200000000ff */
[----:B------:R-:W-:Y:S06]  /*1490*/  @P0 BRA `(.L_x_799) ;  /* 0x00000024008c0947 */ /* 0x000fec0003800000 */
[----:B------:R-:W0:Y:S01]  /*14a0*/  S2UR UR5, SR_CgaCtaId ;  /* 0x00000000000579c3 */ /* 0x000e220000008800 */
[----:B------:R-:W-:Y:S01]  /*14b0*/  IMAD R89, R12, R89, RZ ;  /* 0x000000590c597224 */ /* 0x000fe200078e02ff */
[----:B------:R-:W-:Y:S01]  /*14c0*/  PRMT R2, R2, 0x9910, RZ ;  /* 0x0000991002027816 */ /* 0x000fe200000000ff */
[----:B------:R-:W-:Y:S01]  /*14d0*/  ULDC.64 UR6, c[0x0][0x218] ;  /* 0x0000860000067ab9 */ /* 0x000fe20000000a00 */
[----:B------:R-:W-:Y:S01]  /*14e0*/  PRMT R6, R6, 0x9910, RZ ;  /* 0x0000991006067816 */ /* 0x000fe200000000ff */
[----:B------:R-:W-:Y:S01]  /*14f0*/  UMOV UR4, 0x400 ;  /* 0x0000040000047882 */ /* 0x000fe20000000000 */
[----:B------:R-:W-:Y:S02]  /*1500*/  SHF.R.S32.HI R7, RZ, 0x1f, R89 ;  /* 0x0000001fff077819 */ /* 0x000fe40000011459 */
[----:B------:R-:W-:Y:S02]  /*1510*/  IADD3 R29, P5, R4, R89, RZ ;  /* 0x00000059041d7210 */ /* 0x000fe40007fbe0ff */
[----:B------:R-:W-:-:S02]  /*1520*/  ISETP.NE.AND P0, PT, R2, RZ, PT ;  /* 0x000000ff0200720c */ /* 0x000fc40003f05270 */
[----:B------:R-:W-:Y:S02]  /*1530*/  LEA.HI.X.SX32 R4, R4, R7, 0x1, P5 ;  /* 0x0000000704047211 */ /* 0x000fe400028f0eff */
[----:B------:R-:W-:Y:S02]  /*1540*/  PRMT R3, R3, 0x9910, RZ ;  /* 0x0000991003037816 */ /* 0x000fe400000000ff */
[----:B------:R-:W-:Y:S02]  /*1550*/  PRMT R5, R5, 0x9910, RZ ;  /* 0x0000991005057816 */ /* 0x000fe400000000ff */
[----:B------:R-:W-:Y:S02]  /*1560*/  MOV R2, R6 ;  /* 0x0000000600027202 */ /* 0x000fe40000000f00 */
[----:B------:R-:W-:Y:S02]  /*1570*/  LEA R28, P5, R29, UR6, 0x2 ;  /* 0x000000061d1c7c11 */ /* 0x000fe4000f8a10ff */
[----:B------:R-:W-:-:S02]  /*1580*/  ISETP.NE.AND P2, PT, R2, RZ, PT ;  /* 0x000000ff0200720c */ /* 0x000fc40003f45270 */
[----:B------:R-:W-:Y:S01]  /*1590*/  ISETP.NE.AND P3, PT, R3, RZ, PT ;  /* 0x000000ff0300720c */ /* 0x000fe20003f65270 */
[----:B0-----:R-:W-:Y:S01]  /*15a0*/  ULEA UR4, UR5, UR4, 0x18 ;  /* 0x0000000405047291 */ /* 0x001fe2000f8ec03f */
[----:B------:R-:W-:Y:S02]  /*15b0*/  ISETP.NE.AND P4, PT, R5, RZ, PT ;  /* 0x000000ff0500720c */ /* 0x000fe40003f85270 */
[----:B------:R-:W-:Y:S01]  /*15c0*/  ISETP.LT.OR P0, PT, R0, 0x4, !P0 ;  /* 0x000000040000780c */ /* 0x000fe20004701670 */
[----:B------:R-:W-:Y:S01]  /*15d0*/  ULDC UR5, c[0x0][0x260] ;  /* 0x0000980000057ab9 */ /* 0x000fe20000000800 */
[----:B------:R-:W-:Y:S02]  /*15e0*/  LEA.HI.X R29, R29, UR7, R4, 0x2, P5 ;  /* 0x000000071d1d7c11 */ /* 0x000fe4000a8f1404 */
[----:B------:R-:W-:-:S09]  /*15f0*/  PRMT R41, RZ, 0x7610, R41 ;  /* 0x00007610ff297816 */ /* 0x000fd20000000029 */
.L_x_804:
[----:B0-----:R-:W0:Y:S02]  /*1600*/  LDC R89, c[0x0][0x23c] ;  /* 0x00008f00ff597b82 */ /* 0x001e240000000800 */
[C---:B0-----:R-:W-:Y:S02]  /*1610*/  IMAD.WIDE R16, R89.reuse, 0x4, R28 ;  /* 0x0000000459107825 */ /* 0x041fe400078e021c */
[----:B------:R-:W5:Y:S02]  /*1620*/  LDG.E.128.CONSTANT R28, desc[UR8][R28.64] ;  /* 0x000000081c1c7981 */ /* 0x000f64000c1e9d00 */
[C---:B------:R-:W-:Y:S02]  /*1630*/  IMAD.WIDE R12, R89.reuse, 0x4, R16 ;  /* 0x00000004590c7825 */ /* 0x040fe400078e0210 */
[----:B------:R-:W5:Y:S02]  /*1640*/  LDG.E.128.CONSTANT R16, desc[UR8][R16.64] ;  /* 0x0000000810107981 */ /* 0x000f64000c1e9d00 */
[----:B------:R-:W-:-:S02]  /*1650*/  IMAD.WIDE R2, R89, 0x4, R12 ;  /* 0x0000000459027825 */ /* 0x000fc400078e020c */
[----:B------:R-:W5:Y:S04]  /*1660*/  LDG.E.128.CONSTANT R12, desc[UR8][R12.64] ;  /* 0x000000080c0c7981 */ /* 0x000f68000c1e9d00 */
[----:B------:R0:W5:Y:S01]  /*1670*/  LDG.E.128.CONSTANT R8, desc[UR8][R2.64] ;  /* 0x0000000802087981 */ /* 0x000162000c1e9d00 */
[----:B------:R-:W-:Y:S01]  /*1680*/  IMAD.WIDE R94, R89, 0x4, R2 ;  /* 0x00000004595e7825 */ /* 0x000fe200078e0202 */
[----:B------:R-:W-:Y:S06]  /*1690*/  @!P1 BRA `(.L_x_800) ;  /* 0x0000002000ec9947 */ /* 0x000fec0003800000 */
[----:B------:R-:W2:Y:S01]  /*16a0*/  LDG.E.128.CONSTANT R4, desc[UR8][R94.64] ;  /* 0x000000085e047981 */ /* 0x000ea2000c1e9d00 */
[----:B-----5:R-:W-:Y:S01]  /*16b0*/  SHF.R.U32.HI R56, RZ, 0xf, R28 ;  /* 0x0000000fff387819 */ /* 0x020fe2000001161c */
[----:B------:R-:W-:Y:S01]  /*16c0*/  HFMA2.MMA R81, -RZ, RZ, 0, 0.03125 ;  /* 0x00002800ff517435 */ /* 0x000fe200000001ff */
[--C-:B------:R-:W-:Y:S02]  /*16d0*/  SHF.R.U32.HI R57, RZ, 0xf, R29.reuse ;  /* 0x0000000fff397819 */ /* 0x100fe4000001161d */
[----:B------:R-:W-:Y:S02]  /*16e0*/  SHF.R.U32.HI R74, RZ, 0xf, R30 ;  /* 0x0000000fff4a7819 */ /* 0x000fe4000001161e */
[C---:B------:R-:W-:Y:S02]  /*16f0*/  LOP3.LUT R60, R29.reuse, 0x3e003e0, RZ, 0xc0, !PT ;  /* 0x03e003e01d3c7812 */ /* 0x040fe400078ec0ff */
[----:B------:R-:W-:Y:S02]  /*1700*/  LOP3.LUT R35, R29, 0x1f001f, RZ, 0xc0, !PT ;  /* 0x001f001f1d237812 */ /* 0x000fe400078ec0ff */
[----:B------:R-:W-:-:S02]  /*1710*/  SHF.R.U32.HI R38, RZ, 0xa, R29 ;  /* 0x0000000aff267819 */ /* 0x000fc4000001161d */
[----:B------:R-:W-:Y:S02]  /*1720*/  SHF.R.U32.HI R29, RZ, 0xe, R16 ;  /* 0x0000000eff1d7819 */ /* 0x000fe40000011610 */
[----:B------:R-:W-:Y:S02]  /*1730*/  LOP3.LUT R56, R56, 0x10001, RZ, 0xc0, !PT ;  /* 0x0001000138387812 */ /* 0x000fe400078ec0ff */
[----:B------:R-:W-:Y:S02]  /*1740*/  SHF.R.U32.HI R78, RZ, 0xf, R31 ;  /* 0x0000000fff4e7819 */ /* 0x000fe4000001161f */
[----:B------:R-:W-:Y:S02]  /*1750*/  SHF.R.U32.HI R68, RZ, 0xe, R17 ;  /* 0x0000000eff447819 */ /* 0x000fe40000011611 */
[----:B------:R-:W-:Y:S02]  /*1760*/  LOP3.LUT R57, R57, 0x10001, RZ, 0xc0, !PT ;  /* 0x0001000139397812 */ /* 0x000fe400078ec0ff */
[----:B------:R-:W-:-:S02]  /*1770*/  SHF.R.U32.HI R75, RZ, 0xe, R18 ;  /* 0x0000000eff4b7819 */ /* 0x000fc40000011612 */
[----:B------:R-:W-:Y:S02]  /*1780*/  LOP3.LUT R74, R74, 0x10001, RZ, 0xc0, !PT ;  /* 0x000100014a4a7812 */ /* 0x000fe400078ec0ff */
[C---:B------:R-:W-:Y:S02]  /*1790*/  LOP3.LUT R62, R28.reuse, 0x3e003e0, RZ, 0xc0, !PT ;  /* 0x03e003e01c3e7812 */ /* 0x040fe400078ec0ff */
[----:B------:R-:W-:Y:S02]  /*17a0*/  LOP3.LUT R52, R28, 0x1f001f, RZ, 0xc0, !PT ;  /* 0x001f001f1c347812 */ /* 0x000fe400078ec0ff */
[----:B------:R-:W-:Y:S02]  /*17b0*/  SHF.R.U32.HI R51, RZ, 0xa, R28 ;  /* 0x0000000aff337819 */ /* 0x000fe4000001161c */
[C---:B------:R-:W-:Y:S02]  /*17c0*/  LOP3.LUT R21, R31.reuse, 0x3e003e0, RZ, 0xc0, !PT ;  /* 0x03e003e01f157812 */ /* 0x040fe400078ec0ff */
[----:B------:R-:W-:-:S02]  /*17d0*/  LOP3.LUT R0, R31, 0x1f001f, RZ, 0xc0, !PT ;  /* 0x001f001f1f007812 */ /* 0x000fc400078ec0ff */
[----:B0-----:R-:W-:Y:S02]  /*17e0*/  SHF.R.U32.HI R2, RZ, 0xa, R31 ;  /* 0x0000000aff027819 */ /* 0x001fe4000001161f */
[----:B------:R-:W-:Y:S02]  /*17f0*/  SHF.R.U32.HI R28, RZ, 0xd, R12 ;  /* 0x0000000dff1c7819 */ /* 0x000fe4000001160c */
[----:B------:R-:W-:Y:S02]  /*1800*/  LOP3.LUT R29, R56, 0x20002, R29, 0xf8, !PT ;  /* 0x00020002381d7812 */ /* 0x000fe400078ef81d */
[----:B------:R-:W-:Y:S02]  /*1810*/  SHF.R.U32.HI R79, RZ, 0xe, R19 ;  /* 0x0000000eff4f7819 */ /* 0x000fe40000011613 */
[----:B------:R-:W-:Y:S02]  /*1820*/  SHF.R.U32.HI R31, RZ, 0xd, R13 ;  /* 0x0000000dff1f7819 */ /* 0x000fe4000001160d */
[----:B------:R-:W-:-:S02]  /*1830*/  LOP3.LUT R78, R78, 0x10001, RZ, 0xc0, !PT ;  /* 0x000100014e4e7812 */ /* 0x000fc400078ec0ff */
[----:B------:R-:W-:Y:S02]  /*1840*/  LOP3.LUT R68, R57, 0x20002, R68, 0xf8, !PT ;  /* 0x0002000239447812 */ /* 0x000fe400078ef844 */
[----:B------:R-:W-:Y:S02]  /*1850*/  SHF.R.U32.HI R76, RZ, 0xd, R14 ;  /* 0x0000000dff4c7819 */ /* 0x000fe4000001160e */
        /* <DEDUP_REMOVED lines=8> */
[----:B------:R-:W-:Y:S02]  /*18e0*/  LOP3.LUT R29, R29, 0x40004, R28, 0xf8, !PT ;  /* 0x000400041d1d7812 */ /* 0x000fe400078ef81c */
[----:B------:R-:W-:-:S02]  /*18f0*/  LOP3.LUT R16, R19, 0x3e003e0, RZ, 0xc0, !PT ;  /* 0x03e003e013107812 */ /* 0x000fc400078ec0ff */
[----:B------:R-:W-:Y:S02]  /*1900*/  LOP3.LUT R33, R19, 0x1f001f, RZ, 0xc0, !PT ;  /* 0x001f001f13217812 */ /* 0x000fe400078ec0ff */
[----:B------:R-:W-:Y:S02]  /*1910*/  SHF.R.U32.HI R34, RZ, 0xa, R19 ;  /* 0x0000000aff227819 */ /* 0x000fe40000011613 */
[----:B------:R-:W-:Y:S02]  /*1920*/  SHF.R.U32.HI R80, RZ, 0xd, R15 ;  /* 0x0000000dff507819 */ /* 0x000fe4000001160f */
[----:B------:R-:W-:Y:S02]  /*1930*/  SHF.R.U32.HI R67, RZ, 0xc, R9 ;  /* 0x0000000cff437819 */ /* 0x000fe40000011609 */
[----:B------:R-:W-:Y:S02]  /*1940*/  LOP3.LUT R79, R78, 0x20002, R79, 0xf8, !PT ;  /* 0x000200024e4f7812 */ /* 0x000fe400078ef84f */
[----:B------:R-:W-:-:S02]  /*1950*/  LOP3.LUT R68, R68, 0x40004, R31, 0xf8, !PT ;  /* 0x0004000444447812 */ /* 0x000fc400078ef81f */
        /* <DEDUP_REMOVED lines=8> */
[C---:B------:R-:W-:Y:S02]  /*19e0*/  LOP3.LUT R64, R9.reuse, 0x3e003e0, RZ, 0xc0, !PT ;  /* 0x03e003e009407812 */ /* 0x040fe400078ec0ff */
[----:B------:R-:W-:Y:S02]  /*19f0*/  LOP3.LUT R65, R9, 0x1f001f, RZ, 0xc0, !PT ;  /* 0x001f001f09417812 */ /* 0x000fe400078ec0ff */
[----:B------:R-:W-:Y:S02]  /*1a00*/  SHF.R.U32.HI R66, RZ, 0xa, R9 ;  /* 0x0000000aff427819 */ /* 0x000fe40000011609 */
[----:B------:R-:W-:-:S02]  /*1a10*/  SHF.R.U32.HI R82, RZ, 0xc, R11 ;  /* 0x0000000cff527819 */ /* 0x000fc4000001160b */
[C---:B------:R-:W-:Y:S02]  /*1a20*/  LOP3.LUT R15, R11.reuse, 0x3e003e0, RZ, 0xc0, !PT ;  /* 0x03e003e00b0f7812 */ /* 0x040fe400078ec0ff */
[----:B------:R-:W-:Y:S02]  /*1a30*/  LOP3.LUT R9, R11, 0x1f001f, RZ, 0xc0, !PT ;  /* 0x001f001f0b097812 */ /* 0x000fe400078ec0ff */
[--C-:B------:R-:W-:Y:S02]  /*1a40*/  SHF.R.U32.HI R55, RZ, 0xa, R11.reuse ;  /* 0x0000000aff377819 */ /* 0x100fe4000001160b */
[----:B------:R-:W-:Y:S02]  /*1a50*/  LOP3.LUT R29, R29, 0x80008, R30, 0xf8, !PT ;  /* 0x000800081d1d7812 */ /* 0x000fe400078ef81e */
[----:B------:R-:W-:Y:S02]  /*1a60*/  PRMT R11, R81, 0x7610, R11 ;  /* 0x00007610510b7816 */ /* 0x000fe4000000000b */
[----:B------:R-:W-:-:S02]  /*1a70*/  LOP3.LUT R79, R79, 0x40004, R80, 0xf8, !PT ;  /* 0x000400044f4f7812 */ /* 0x000fc400078ef850 */
[----:B------:R-:W-:Y:S02]  /*1a80*/  LOP3.LUT R31, R68, 0x80008, R67, 0xf8, !PT ;  /* 0x00080008441f7812 */ /* 0x000fe400078ef843 */
[----:B------:R-:W-:Y:S02]  /*1a90*/  LOP3.LUT R81, R76, 0x80008, R77, 0xf8, !PT ;  /* 0x000800084c517812 */ /* 0x000fe400078ef84d */
[C---:B------:R-:W-:Y:S02]  /*1aa0*/  LOP3.LUT R61, R17.reuse, 0x3e003e0, RZ, 0xc0, !PT ;  /* 0x03e003e0113d7812 */ /* 0x040fe400078ec0ff */
[----:B------:R-:W-:Y:S02]  /*1ab0*/  LOP3.LUT R46, R17, 0x1f001f, RZ, 0xc0, !PT ;  /* 0x001f001f112e7812 */ /* 0x000fe400078ec0ff */
[----:B------:R-:W-:Y:S02]  /*1ac0*/  SHF.R.U32.HI R47, RZ, 0xa, R17 ;  /* 0x0000000aff2f7819 */ /* 0x000fe40000011611 */
[----:B------:R-:W-:-:S02]  /*1ad0*/  LOP3.LUT R85, R79, 0x80008, R82, 0xf8, !PT ;  /* 0x000800084f557812 */ /* 0x000fc400078ef852 */
[C---:B------:R-:W-:Y:S02]  /*1ae0*/  LOP3.LUT R17, R18.reuse, 0x3e003e0, RZ, 0xc0, !PT ;  /* 0x03e003e012117812 */ /* 0x040fe400078ec0ff */
[----:B------:R-:W-:Y:S02]  /*1af0*/  LOP3.LUT R37, R18, 0x1f001f, RZ, 0xc0, !PT ;  /* 0x001f001f12257812 */ /* 0x000fe400078ec0ff */
[----:B------:R-:W-:Y:S02]  /*1b00*/  SHF.R.U32.HI R36, RZ, 0xa, R18 ;  /* 0x0000000aff247819 */ /* 0x000fe40000011612 */
[----:B------:R-:W-:Y:S02]  /*1b10*/  SHF.R.U32.HI R49, RZ, 0xa, R14 ;  /* 0x0000000aff317819 */ /* 0x000fe4000001160e */
[C---:B------:R-:W-:Y:S02]  /*1b20*/  LOP3.LUT R18, R13.reuse, 0x3e003e0, RZ, 0xc0, !PT ;  /* 0x03e003e00d127812 */ /* 0x040fe400078ec0ff */
        /* <DEDUP_REMOVED lines=8> */
[----:B------:R-:W-:Y:S01]  /*1bb0*/  LOP3.LUT R71, R8, 0x1f001f, RZ, 0xc0, !PT ;  /* 0x001f001f08477812 */ /* 0x000fe200078ec0ff */
[----:B------:R-:W-:Y:S01]  /*1bc0*/  HFMA2 R87, R62, R11.H0_H0, -48, -48 ;  /* 0xd200d2003e577431 */ /* 0x000fe2000004000b */
[----:B------:R-:W-:Y:S02]  /*1bd0*/  SHF.R.U32.HI R72, RZ, 0xa, R8 ;  /* 0x0000000aff487819 */ /* 0x000fe40000011608 */
[----:B------:R-:W-:Y:S02]  /*1be0*/  LOP3.LUT R49, R49, 0x1f001f, RZ, 0xc0, !PT ;  /* 0x001f001f31317812 */ /* 0x000fe400078ec0ff */
[----:B------:R-:W-:Y:S02]  /*1bf0*/  LOP3.LUT R8, R10, 0x1f001f, RZ, 0xc0, !PT ;  /* 0x001f001f0a087812 */ /* 0x000fe400078ec0ff */
[----:B------:R-:W-:-:S02]  /*1c00*/  SHF.R.U32.HI R10, RZ, 0xa, R10 ;  /* 0x0000000aff0a7819 */ /* 0x000fc4000001160a */
        /* <DEDUP_REMOVED lines=44> */
[----:B------:R-:W-:Y:S01]  /*1ed0*/  LOP3.LUT R58, R58, 0x64006400, RZ, 0xfc, !PT ;  /* 0x640064003a3a7812 */ /* 0x000fe200078efcff */
[-C--:B------:R-:W-:Y:S01]  /*1ee0*/  HFMA2 R78, R98, R11.reuse.H0_H0, -48, -48 ;  /* 0xd200d200624e7431 */ /* 0x080fe2000004000b */
[----:B------:R-:W-:Y:S01]  /*1ef0*/  LOP3.LUT R80, R39, 0x64006400, RZ, 0xfc, !PT ;  /* 0x6400640027507812 */ /* 0x000fe200078efcff */
[----:B------:R-:W-:Y:S01]  /*1f00*/  HFMA2 R15, R102, R11.H0_H0, -48, -48 ;  /* 0xd200d200660f7431 */ /* 0x000fe2000004000b */
[----:B------:R-:W-:Y:S02]  /*1f10*/  LOP3.LUT R51, R51, 0x64006400, RZ, 0xfc, !PT ;  /* 0x6400640033337812 */ /* 0x000fe400078efcff */
        /* <DEDUP_REMOVED lines=9> */
[----:B------:R-:W-:Y:S02]  /*1fb0*/  ISETP.GE.AND P5, PT, R92, 0x2, PT ;  /* 0x000000025c00780c */ /* 0x000fe40003fa6270 */
[----:B--2---:R-:W-:-:S02]  /*1fc0*/  SHF.R.U32.HI R28, RZ, 0xb, R4 ;  /* 0x0000000bff1c7819 */ /* 0x004fc40000011604 */
[----:B------:R-:W-:Y:S02]  /*1fd0*/  SHF.R.U32.HI R30, RZ, 0xb, R5 ;  /* 0x0000000bff1e7819 */ /* 0x000fe40000011605 */
[----:B------:R-:W-:Y:S02]  /*1fe0*/  SHF.R.U32.HI R74, RZ, 0xb, R6 ;  /* 0x0000000bff4a7819 */ /* 0x000fe40000011606 */
[----:B------:R-:W-:Y:S02]  /*1ff0*/  LOP3.LUT R28, R29, 0x100010, R28, 0xf8, !PT ;  /* 0x001000101d1c7812 */ /* 0x000fe400078ef81c */
[----:B------:R-:W-:Y:S02]  /*2000*/  SHF.R.U32.HI R76, RZ, 0xb, R7 ;  /* 0x0000000bff4c7819 */ /* 0x000fe40000011607 */
[----:B------:R-:W-:Y:S02]  /*2010*/  LOP3.LUT R29, R31, 0x100010, R30, 0xf8, !PT ;  /* 0x001000101f1d7812 */ /* 0x000fe400078ef81e */
[----:B------:R-:W-:-:S02]  /*2020*/  LOP3.LUT R30, R81, 0x100010, R74, 0xf8, !PT ;  /* 0x00100010511e7812 */ /* 0x000fc400078ef84a */
[----:B------:R-:W-:Y:S02]  /*2030*/  LOP3.LUT R74, R63, 0x64006400, RZ, 0xfc, !PT ;  /* 0x640064003f4a7812 */ /* 0x000fe400078efcff */
[----:B------:R-:W-:Y:S02]  /*2040*/  LOP3.LUT R77, R5, 0x3e003e0, RZ, 0xc0, !PT ;  /* 0x03e003e0054d7812 */ /* 0x000fe400078ec0ff */
[----:B------:R-:W-:Y:S01]  /*2050*/  LOP3.LUT R79, R6, 0x3e003e0, RZ, 0xc0, !PT ;  /* 0x03e003e0064f7812 */ /* 0x000fe200078ec0ff */
[----:B------:R-:W-:Y:S01]  /*2060*/  HFMA2 R63, R74, R11.H0_H0, -48, -48 ;  /* 0xd200d2004a3f7431 */ /* 0x000fe2000004000b */
[----:B------:R-:W-:Y:S01]  /*2070*/  LOP3.LUT R31, R85, 0x100010, R76, 0xf8, !PT ;  /* 0x00100010551f7812 */ /* 0x000fe200078ef84c */
[----:B------:R-:W-:Y:S01]  /*2080*/  HADD2 R85, R58, -1040, -1040 ;  /* 0xe410e4103a557430 */ /* 0x000fe20000000000 */
[C---:B------:R-:W-:Y:S02]  /*2090*/  LOP3.LUT R75, R4.reuse, 0x3e003e0, RZ, 0xc0, !PT ;  /* 0x03e003e0044b7812 */ /* 0x040fe400078ec0ff */
[----:B------:R-:W-:-:S02]  /*20a0*/  LOP3.LUT R56, R4, 0x1f001f, RZ, 0xc0, !PT ;  /* 0x001f001f04387812 */ /* 0x000fc400078ec0ff */
[----:B------:R-:W-:Y:S02]  /*20b0*/  SHF.R.U32.HI R57, RZ, 0xa, R4 ;  /* 0x0000000aff397819 */ /* 0x000fe40000011604 */
[----:B------:R-:W-:Y:S01]  /*20c0*/  LOP3.LUT R76, R19, 0x64006400, RZ, 0xfc, !PT ;  /* 0x64006400134c7812 */ /* 0x000fe200078efcff */
[-C--:B------:R-:W-:Y:S01]  /*20d0*/  HFMA2 R19, R64, R11.reuse.H0_H0, -48, -48 ;  /* 0xd200d20040137431 */ /* 0x080fe2000004000b */
[----:B------:R-:W-:Y:S01]  /*20e0*/  LOP3.LUT R4, R5, 0x1f001f, RZ, 0xc0, !PT ;  /* 0x001f001f05047812 */ /* 0x000fe200078ec0ff */
[-C--:B------:R-:W-:Y:S01]  /*20f0*/  HFMA2 R64, R16, R11.reuse.H0_H0, -48, -48 ;  /* 0xd200d20010407431 */ /* 0x080fe2000004000b */
[----:B------:R-:W-:Y:S01]  /*2100*/  LOP3.LUT R67, R6, 0x1f001f, RZ, 0xc0, !PT ;  /* 0x001f001f06437812 */ /* 0x000fe200078ec0ff */
[-C--:B------:R-:W-:Y:S01]  /*2110*/  HFMA2 R62, R76, R11.reuse.H0_H0, -48, -48 ;  /* 0xd200d2004c3e7431 */ /* 0x080fe2000004000b */
[C---:B------:R-:W-:Y:S01]  /*2120*/  LOP3.LUT R83, R7.reuse, 0x3e003e0, RZ, 0xc0, !PT ;  /* 0x03e003e007537812 */ /* 0x040fe200078ec0ff */
[----:B------:R-:W-:Y:S01]  /*2130*/  HFMA2 R16, R100, R11.H0_H0, -48, -48 ;  /* 0xd200d20064107431 */ /* 0x000fe2000004000b */
[----:B------:R-:W-:-:S02]  /*2140*/  LOP3.LUT R68, R7, 0x1f001f, RZ, 0xc0, !PT ;  /* 0x001f001f07447812 */ /* 0x000fc400078ec0ff */
[----:B------:R-:W-:Y:S02]  /*2150*/  SHF.R.U32.HI R5, RZ, 0xa, R5 ;  /* 0x0000000aff057819 */ /* 0x000fe40000011605 */
[----:B------:R-:W-:Y:S02]  /*2160*/  SHF.R.U32.HI R6, RZ, 0xa, R6 ;  /* 0x0000000aff067819 */ /* 0x000fe40000011606 */
[----:B------:R-:W-:Y:S02]  /*2170*/  SHF.R.U32.HI R7, RZ, 0xa, R7 ;  /* 0x0000000aff077819 */ /* 0x000fe40000011607 */
        /* <DEDUP_REMOVED lines=59> */
[----:B------:R-:W-:-:S02]  /*2530*/  HFMA2 R11, R104, R11.H0_H0, -48, -48 ;  /* 0xd200d200680b7431 */ /* 0x000fc4000004000b */
        /* <DEDUP_REMOVED lines=97> */
.L_x_801:
[----:B------:R-:W-:Y:S05]  /*2b50*/  @!P5 BRA `(.L_x_800) ;  /* 0x0000000c00bcd947 */ /* 0x000fea0003800000 */
[----:B------:R-:W-:Y:S01]  /*2b60*/  ISETP.GE.AND P5, PT, R92, 0x3, PT ;  /* 0x000000035c00780c */ /* 0x000fe20003fa6270 */
[----:B------:R-:W-:-:S12]  /*2b70*/  @!P3 BRA `(.L_x_802) ;  /* 0x000000040038b947 */ /* 0x000fd80003800000 */
        /* <DEDUP_REMOVED lines=78> */
.L_x_802:
[----:B------:R-:W-:Y:S05]  /*3060*/  @!P5 BRA `(.L_x_800) ;  /* 0x000000080078d947 */ /* 0x000fea0003800000 */
        /* <DEDUP_REMOVED lines=79> */
.L_x_803:
        /* <DEDUP_REMOVED lines=79> */
.L_x_800:
        /* <DEDUP_REMOVED lines=8> */
.L_x_799:
[----:B------:R-:W-:Y:S05]  /*3ad0*/  @!P1 EXIT ;  /* 0x000000000000994d */ /* 0x000fea0003800000 */
[----:B------:R-:W1:Y:S01]  /*3ae0*/  S2R R0, SR_CTAID.X ;  /* 0x0000000000007919 */ /* 0x000e620000002500 */
[----:B------:R-:W2:Y:S01]  /*3af0*/  S2UR UR4, SR_CTAID.Y ;  /* 0x00000000000479c3 */ /* 0x000ea20000002600 */
[----:B0-----:R-:W1:Y:S07]  /*3b00*/  S2R R3, SR_TID.X ;  /* 0x0000000000037919 */ /* 0x001e6e0000002100 */
[----:B------:R-:W0:Y:S01]  /*3b10*/  LDC.64 R4, c[0x0][0x230] ;  /* 0x00008c00ff047b82 */ /* 0x000e220000000a00 */
[----:B--2---:R-:W-:Y:S01]  /*3b20*/  USHF.L.U32 UR4, UR4, 0x2, URZ ;  /* 0x0000000204047899 */ /* 0x004fe2000800063f */
[----:B-1----:R-:W-:-:S04]  /*3b30*/  LEA R0, R0, R3, 0x5 ;  /* 0x0000000300007211 */ /* 0x002fc800078e28ff */
[----:B------:R-:W-:-:S05]  /*3b40*/  SHF.L.U32 R0, R0, 0x2, RZ ;  /* 0x0000000200007819 */ /* 0x000fca00000006ff */
[----:B------:R-:W-:-:S04]  /*3b50*/  IMAD R3, R89, UR4, R0 ;  /* 0x0000000459037c24 */ /* 0x000fc8000f8e0200 */
[----:B0-----:R-:W-:-:S05]  /*3b60*/  IMAD.WIDE R4, R3, 0x2, R4 ;  /* 0x0000000203047825 */ /* 0x001fca00078e0204 */
[----:B------:R0:W-:Y:S01]  /*3b70*/  ATOM.E.ADD.F16x2.RN.STRONG.GPU P0, RZ, desc[UR8][R4.64], R41 ;  /* 0x0000002904ff79a2 */ /* 0x0001e2000810e1c8 */
[----:B------:R-:W-:Y:S04]  /*3b80*/  BSSY B0, `(.L_x_805) ;  /* 0x000000f000007945 */ /* 0x000fe80003800000 */
[----:B0-----:R-:W-:Y:S05]  /*3b90*/  @P0 BRA `(.L_x_806) ;  /* 0x0000000000340947 */ /* 0x001fea0003800000 */
[----:B------:R-:W0:Y:S02]  /*3ba0*/  QSPC.E.S P0, RZ, [R4] ;  /* 0x0000000004ff73aa */ /* 0x000e240000000500 */
[----:B0-----:R-:W-:Y:S05]  /*3bb0*/  @!P0 BRA `(.L_x_807) ;  /* 0x0000000000208947 */ /* 0x001fea0003800000 */
[----:B------:R-:W-:-:S05]  /*3bc0*/  IMAD.MOV.U32 R2, RZ, RZ, R4 ;  /* 0x000000ffff027224 */ /* 0x000fca00078e0004 */
[----:B------:R-:W-:-:S07]  /*3bd0*/  MOV R0, R2 ;  /* 0x0000000200007202 */ /* 0x000fce0000000f00 */
.L_x_808:
[----:B------:R-:W0:Y:S02]  /*3be0*/  LDS R2, [R0] ;  /* 0x0000000000027984 */ /* 0x000e240000000800 */
[----:B0-----:R-:W-:-:S06]  /*3bf0*/  HADD2 R3, R2, R41 ;  /* 0x0000002902037230 */ /* 0x001fcc0000000000 */
[----:B------:R-:W0:Y:S02]  /*3c00*/  ATOMS.CAST.SPIN R3, [R0], R2, R3 ;  /* 0x000000020003738d */ /* 0x000e240001800003 */
[----:B0-----:R-:W-:-:S13]  /*3c10*/  ISETP.EQ.U32.AND P0, PT, R3, 0x1, PT ;  /* 0x000000010300780c */ /* 0x001fda0003f02070 */
[----:B------:R-:W-:Y:S05]  /*3c20*/  @!P0 BRA `(.L_x_808) ;  /* 0xfffffffc00ec8947 */ /* 0x000fea000383ffff */
[----:B------:R-:W-:Y:S05]  /*3c30*/  BRA `(.L_x_806) ;  /* 0x00000000000c7947 */ /* 0x000fea0003800000 */
.L_x_807:
[----:B------:R-:W2:Y:S02]  /*3c40*/  LD.E R0, desc[UR8][R4.64] ;  /* 0x0000000804007980 */ /* 0x000ea4000c101900 */
[----:B--2---:R-:W-:-:S05]  /*3c50*/  IADD3 R3, R41, R0, RZ ;  /* 0x0000000029037210 */ /* 0x004fca0007ffe0ff */
[----:B------:R0:W-:Y:S02]  /*3c60*/  ST.E desc[UR8][R4.64], R3 ;  /* 0x0000000304007985 */ /* 0x0001e4000c101908 */
.L_x_806:
[----:B------:R-:W-:Y:S05]  /*3c70*/  BSYNC B0 ;  /* 0x0000000000007941 */ /* 0x000fea0003800000 */
.L_x_805:
[----:B------:R1:W-:Y:S01]  /*3c80*/  ATOM.E.ADD.F16x2.RN.STRONG.GPU P0, RZ, desc[UR8][R4.64+0x4], R40 ;  /* 0x0000042804ff79a2 */ /* 0x0003e2000810e1c8 */
[----:B------:R-:W-:Y:S04]  /*3c90*/  BSSY B0, `(.L_x_809) ;  /* 0x000000f000007945 */ /* 0x000fe80003800000 */
[----:B-1----:R-:W-:Y:S05]  /*3ca0*/  @P0 BRA `(.L_x_810) ;  /* 0x0000000000340947 */ /* 0x002fea0003800000 */
[----:B------:R-:W1:Y:S02]  /*3cb0*/  QSPC.E.S P0, RZ, [R4+0x4] ;  /* 0x0000040004ff73aa */ /* 0x000e640000000500 */
[----:B-1----:R-:W-:Y:S05]  /*3cc0*/  @!P0 BRA `(.L_x_811) ;  /* 0x0000000000208947 */ /* 0x002fea0003800000 */
[----:B------:R-:W-:-:S04]  /*3cd0*/  MOV R2, R4 ;  /* 0x0000000400027202 */ /* 0x000fc80000000f00 */
[----:B------:R-:W-:-:S07]  /*3ce0*/  MOV R0, R2 ;  /* 0x0000000200007202 */ /* 0x000fce0000000f00 */
.L_x_812:
[----:B------:R-:W0:Y:S02]  /*3cf0*/  LDS R2, [R0+0x4] ;  /* 0x0000040000027984 */ /* 0x000e240000000800 */
[----:B0-----:R-:W-:-:S10]  /*3d00*/  HFMA2.MMA R3, R2, 1, 1, R40 ;  /* 0x3c003c0002037835 */ /* 0x001fd40000000028 */
[----:B------:R-:W0:Y:S02]  /*3d10*/  ATOMS.CAST.SPIN R3, [R0+0x4], R2, R3 ;  /* 0x000004020003738d */ /* 0x000e240001800003 */
[----:B0-----:R-:W-:-:S13]  /*3d20*/  ISETP.EQ.U32.AND P0, PT, R3, 0x1, PT ;  /* 0x000000010300780c */ /* 0x001fda0003f02070 */
[----:B------:R-:W-:Y:S05]  /*3d30*/  @!P0 BRA `(.L_x_812) ;  /* 0xfffffffc00ec8947 */ /* 0x000fea000383ffff */
[----:B------:R-:W-:Y:S05]  /*3d40*/  BRA `(.L_x_810) ;  /* 0x00000000000c7947 */ /* 0x000fea0003800000 */
.L_x_811:
[----:B------:R-:W0:Y:S02]  /*3d50*/  LD.E R0, desc[UR8][R4.64+0x4] ;  /* 0x0000040804007980 */ /* 0x000e24000c101900 */
[----:B0-----:R-:W-:-:S05]  /*3d60*/  IADD3 R3, R40, R0, RZ ;  /* 0x0000000028037210 */ /* 0x001fca0007ffe0ff */
[----:B------:R1:W-:Y:S02]  /*3d70*/  ST.E desc[UR8][R4.64+0x4], R3 ;  /* 0x0000040304007985 */ /* 0x0003e4000c101908 */
.L_x_810:
[----:B------:R-:W-:Y:S05]  /*3d80*/  BSYNC B0 ;  /* 0x0000000000007941 */ /* 0x000fea0003800000 */
.L_x_809:
        /* <DEDUP_REMOVED lines=10> */
.L_x_816:
[----:B------:R-:W0:Y:S02]  /*3e30*/  LDS R2, [R0] ;  /* 0x0000000000027984 */ /* 0x000e240000000800 */
[----:B0-----:R-:W-:-:S06]  /*3e40*/  HADD2 R3, R2, R27 ;  /* 0x0000001b02037230 */ /* 0x001fcc0000000000 */
[----:B------:R-:W0:Y:S02]  /*3e50*/  ATOMS.CAST.SPIN R3, [R0], R2, R3 ;  /* 0x000000020003738d */ /* 0x000e240001800003 */
[----:B0-----:R-:W-:-:S13]  /*3e60*/  ISETP.EQ.U32.AND P0, PT, R3, 0x1, PT ;  /* 0x000000010300780c */ /* 0x001fda0003f02070 */
[----:B------:R-:W-:Y:S05]  /*3e70*/  @!P0 BRA `(.L_x_816) ;  /* 0xfffffffc00ec8947 */ /* 0x000fea000383ffff */
[----:B------:R-:W-:Y:S05]  /*3e80*/  BRA `(.L_x_814) ;  /* 0x00000000000c7947 */ /* 0x000fea0003800000 */
.L_x_815:
[----:B------:R-:W2:Y:S02]  /*3e90*/  LD.E R0, desc[UR8][R4.64] ;  /* 0x0000000804007980 */ /* 0x000ea4000c101900 */
[----:B--2---:R-:W-:-:S05]  /*3ea0*/  IADD3 R3, R27, R0, RZ ;  /* 0x000000001b037210 */ /* 0x004fca0007ffe0ff */
[----:B------:R0:W-:Y:S02]  /*3eb0*/  ST.E desc[UR8][R4.64], R3 ;  /* 0x0000000304007985 */ /* 0x0001e4000c101908 */
.L_x_814:
[----:B------:R-:W-:Y:S05]  /*3ec0*/  BSYNC B0 ;  /* 0x0000000000007941 */ /* 0x000fea0003800000 */
.L_x_813:
[----:B------:R1:W-:Y:S01]  /*3ed0*/  ATOM.E.ADD.F16x2.RN.STRONG.GPU P0, RZ, desc[UR8][R4.64+0x4], R26 ;  /* 0x0000041a04ff79a2 */ /* 0x0003e2000810e1c8 */
[----:B------:R-:W-:Y:S04]  /*3ee0*/  BSSY B0, `(.L_x_817) ;  /* 0x000000f000007945 */ /* 0x000fe80003800000 */
[----:B-1----:R-:W-:Y:S05]  /*3ef0*/  @P0 BRA `(.L_x_818) ;  /* 0x0000000000340947 */ /* 0x002fea0003800000 */
[----:B------:R-:W1:Y:S02]  /*3f00*/  QSPC.E.S P0, RZ, [R4+0x4] ;  /* 0x0000040004ff73aa */ /* 0x000e640000000500 */
[----:B-1----:R-:W-:Y:S05]  /*3f10*/  @!P0 BRA `(.L_x_819) ;  /* 0x0000000000208947 */ /* 0x002fea0003800000 */
[----:B------:R-:W-:-:S04]  /*3f20*/  MOV R2, R4 ;  /* 0x0000000400027202 */ /* 0x000fc80000000f00 */
[----:B------:R-:W-:-:S07]  /*3f30*/  MOV R0, R2 ;  /* 0x0000000200007202 */ /* 0x000fce0000000f00 */
.L_x_820:
[----:B------:R-:W0:Y:S02]  /*3f40*/  LDS R2, [R0+0x4] ;  /* 0x0000040000027984 */ /* 0x000e240000000800 */
[----:B0-----:R-:W-:-:S10]  /*3f50*/  HFMA2.MMA R3, R2, 1, 1, R26 ;  /* 0x3c003c0002037835 */ /* 0x001fd4000000001a */
[----:B------:R-:W0:Y:S02]  /*3f60*/  ATOMS.CAST.SPIN R3, [R0+0x4], R2, R3 ;  /* 0x000004020003738d */ /* 0x000e240001800003 */
[----:B0-----:R-:W-:-:S13]  /*3f70*/  ISETP.EQ.U32.AND P0, PT, R3, 0x1, PT ;  /* 0x000000010300780c */ /* 0x001fda0003f02070 */
[----:B------:R-:W-:Y:S05]  /*3f80*/  @!P0 BRA `(.L_x_820) ;  /* 0xfffffffc00ec8947 */ /* 0x000fea000383ffff */
[----:B------:R-:W-:Y:S05]  /*3f90*/  BRA `(.L_x_818) ;  /* 0x00000000000c7947 */ /* 0x000fea0003800000 */
.L_x_819:
[----:B------:R-:W0:Y:S02]  /*3fa0*/  LD.E R0, desc[UR8][R4.64+0x4] ;  /* 0x0000040804007980 */ /* 0x000e24000c101900 */
[----:B0-----:R-:W-:-:S05]  /*3fb0*/  IADD3 R3, R26, R0, RZ ;  /* 0x000000001a037210 */ /* 0x001fca0007ffe0ff */
[----:B------:R1:W-:Y:S02]  /*3fc0*/  ST.E desc[UR8][R4.64+0x4], R3 ;  /* 0x0000040304007985 */ /* 0x0003e4000c101908 */
.L_x_818:
[----:B------:R-:W-:Y:S05]  /*3fd0*/  BSYNC B0 ;  /* 0x0000000000007941 */ /* 0x000fea0003800000 */
.L_x_817:
        /* <DEDUP_REMOVED lines=10> */
.L_x_824:
[----:B------:R-:W0:Y:S02]  /*4080*/  LDS R2, [R0] ;  /* 0x0000000000027984 */ /* 0x000e240000000800 */
[----:B0-----:R-:W-:-:S06]  /*4090*/  HADD2 R3, R2, R25 ;  /* 0x0000001902037230 */ /* 0x001fcc0000000000 */
[----:B------:R-:W0:Y:S02]  /*40a0*/  ATOMS.CAST.SPIN R3, [R0], R2, R3 ;  /* 0x000000020003738d */ /* 0x000e240001800003 */
[----:B0-----:R-:W-:-:S13]  /*40b0*/  ISETP.EQ.U32.AND P0, PT, R3, 0x1, PT ;  /* 0x000000010300780c */ /* 0x001fda0003f02070 */
[----:B------:R-:W-:Y:S05]  /*40c0*/  @!P0 BRA `(.L_x_824) ;  /* 0xfffffffc00ec8947 */ /* 0x000fea000383ffff */
[----:B------:R-:W-:Y:S05]  /*40d0*/  BRA `(.L_x_822) ;  /* 0x00000000000c7947 */ /* 0x000fea0003800000 */
.L_x_823:
[----:B------:R-:W2:Y:S02]  /*40e0*/  LD.E R0, desc[UR8][R4.64] ;  /* 0x0000000804007980 */ /* 0x000ea4000c101900 */
[----:B--2---:R-:W-:-:S05]  /*40f0*/  IADD3 R3, R25, R0, RZ ;  /* 0x0000000019037210 */ /* 0x004fca0007ffe0ff */
[----:B------:R0:W-:Y:S02]  /*4100*/  ST.E desc[UR8][R4.64], R3 ;  /* 0x0000000304007985 */ /* 0x0001e4000c101908 */
.L_x_822:
[----:B------:R-:W-:Y:S05]  /*4110*/  BSYNC B0 ;  /* 0x0000000000007941 */ /* 0x000fea0003800000 */
.L_x_821:
[----:B------:R1:W-:Y:S01]  /*4120*/  ATOM.E.ADD.F16x2.RN.STRONG.GPU P0, RZ, desc[UR8][R4.64+0x4], R24 ;  /* 0x0000041804ff79a2 */ /* 0x0003e2000810e1c8 */
[----:B------:R-:W-:Y:S04]  /*4130*/  BSSY B0, `(.L_x_825) ;  /* 0x000000f000007945 */ /* 0x000fe80003800000 */
[----:B-1----:R-:W-:Y:S05]  /*4140*/  @P0 BRA `(.L_x_826) ;  /* 0x0000000000340947 */ /* 0x002fea0003800000 */
[----:B------:R-:W1:Y:S02]  /*4150*/  QSPC.E.S P0, RZ, [R4+0x4] ;  /* 0x0000040004ff73aa */ /* 0x000e640000000500 */
[----:B-1----:R-:W-:Y:S05]  /*4160*/  @!P0 BRA `(.L_x_827) ;  /* 0x0000000000208947 */ /* 0x002fea0003800000 */
[----:B------:R-:W-:-:S04]  /*4170*/  MOV R2, R4 ;  /* 0x0000000400027202 */ /* 0x000fc80000000f00 */
[----:B------:R-:W-:-:S07]  /*4180*/  MOV R0, R2 ;  /* 0x0000000200007202 */ /* 0x000fce0000000f00 */
.L_x_828:
[----:B------:R-:W0:Y:S02]  /*4190*/  LDS R2, [R0+0x4] ;  /* 0x0000040000027984 */ /* 0x000e240000000800 */
[----:B0-----:R-:W-:-:S10]  /*41a0*/  HFMA2.MMA R3, R2, 1, 1, R24 ;  /* 0x3c003c0002037835 */ /* 0x001fd40000000018 */
[----:B------:R-:W0:Y:S02]  /*41b0*/  ATOMS.CAST.SPIN R3, [R0+0x4], R2, R3 ;  /* 0x000004020003738d */ /* 0x000e240001800003 */
[----:B0-----:R-:W-:-:S13]  /*41c0*/  ISETP.EQ.U32.AND P0, PT, R3, 0x1, PT ;  /* 0x000000010300780c */ /* 0x001fda0003f02070 */
[----:B------:R-:W-:Y:S05]  /*41d0*/  @!P0 BRA `(.L_x_828) ;  /* 0xfffffffc00ec8947 */ /* 0x000fea000383ffff */
[----:B------:R-:W-:Y:S05]  /*41e0*/  BRA `(.L_x_826) ;  /* 0x00000000000c7947 */ /* 0x000fea0003800000 */
.L_x_827:
[----:B------:R-:W0:Y:S02]  /*41f0*/  LD.E R0, desc[UR8][R4.64+0x4] ;  /* 0x0000040804007980 */ /* 0x000e24000c101900 */
[----:B0-----:R-:W-:-:S05]  /*4200*/  IADD3 R3, R24, R0, RZ ;  /* 0x0000000018037210 */ /* 0x001fca0007ffe0ff */
[----:B------:R1:W-:Y:S02]  /*4210*/  ST.E desc[UR8][R4.64+0x4], R3 ;  /* 0x0000040304007985 */ /* 0x0003e4000c101908 */
.L_x_826:
[----:B------:R-:W-:Y:S05]  /*4220*/  BSYNC B0 ;  /* 0x0000000000007941 */ /* 0x000fea0003800000 */
.L_x_825:
        /* <DEDUP_REMOVED lines=10> */
.L_x_832:
[----:B------:R-:W0:Y:S02]  /*42d0*/  LDS R2, [R0] ;  /* 0x0000000000027984 */ /* 0x000e240000000800 */
[----:B0-----:R-:W-:-:S06]  /*42e0*/  HADD2 R3, R2, R23 ;  /* 0x0000001702037230 */ /* 0x001fcc0000000000 */
[----:B------:R-:W0:Y:S02]  /*42f0*/  ATOMS.CAST.SPIN R3, [R0], R2, R3 ;  /* 0x000000020003738d */ /* 0x000e240001800003 */
[----:B0-----:R-:W-:-:S13]  /*4300*/  ISETP.EQ.U32.AND P0, PT, R3, 0x1, PT ;  /* 0x000000010300780c */ /* 0x001fda0003f02070 */
[----:B------:R-:W-:Y:S05]  /*4310*/  @!P0 BRA `(.L_x_832) ;  /* 0xfffffffc00ec8947 */ /* 0x000fea000383ffff */
[----:B------:R-:W-:Y:S05]  /*4320*/  BRA `(.L_x_830) ;  /* 0x00000000000c7947 */ /* 0x000fea0003800000 */
.L_x_831:
[----:B------:R-:W2:Y:S02]  /*4330*/  LD.E R0, desc[UR8][R4.64] ;  /* 0x0000000804007980 */ /* 0x000ea4000c101900 */
[----:B--2---:R-:W-:-:S05]  /*4340*/  IADD3 R3, R23, R0, RZ ;  /* 0x0000000017037210 */ /* 0x004fca0007ffe0ff */
[----:B------:R0:W-:Y:S02]  /*4350*/  ST.E desc[UR8][R4.64], R3 ;  /* 0x0000000304007985 */ /* 0x0001e4000c101908 */
.L_x_830:
[----:B------:R-:W-:Y:S05]  /*4360*/  BSYNC B0 ;  /* 0x0000000000007941 */ /* 0x000fea0003800000 */
.L_x_829:
[----:B------:R1:W-:Y:S02]  /*4370*/  ATOM.E.ADD.F16x2.RN.STRONG.GPU P0, RZ, desc[UR8][R4.64+0x4], R22 ;  /* 0x0000041604ff79a2 */ /* 0x0003e4000810e1c8 */
[----:B-1----:R-:W-:Y:S05]  /*4380*/  @P0 EXIT ;  /* 0x000000000000094d */ /* 0x002fea0003800000 */
[----:B------:R-:W1:Y:S02]  /*4390*/  QSPC.E.S P0, RZ, [R4+0x4] ;  /* 0x0000040004ff73aa */ /* 0x000e640000000500 */
[----:B-1----:R-:W-:Y:S05]  /*43a0*/  @!P0 BRA `(.L_x_833) ;  /* 0x0000000000208947 */ /* 0x002fea0003800000 */
[----:B------:R-:W-:-:S04]  /*43b0*/  MOV R2, R4 ;  /* 0x0000000400027202 */ /* 0x000fc80000000f00 */
[----:B------:R-:W-:-:S07]  /*43c0*/  MOV R0, R2 ;  /* 0x0000000200007202 */ /* 0x000fce0000000f00 */
.L_x_834:
[----:B------:R-:W0:Y:S02]  /*43d0*/  LDS R2, [R0+0x4] ;  /* 0x0000040000027984 */ /* 0x000e240000000800 */
[----:B0-----:R-:W-:-:S10]  /*43e0*/  HFMA2.MMA R3, R2, 1, 1, R22 ;  /* 0x3c003c0002037835 */ /* 0x001fd40000000016 */
[----:B------:R-:W0:Y:S02]  /*43f0*/  ATOMS.CAST.SPIN R3, [R0+0x4], R2, R3 ;  /* 0x000004020003738d */ /* 0x000e240001800003 */
[----:B0-----:R-:W-:-:S13]  /*4400*/  ISETP.EQ.U32.AND P0, PT, R3, 0x1, PT ;  /* 0x000000010300780c */ /* 0x001fda0003f02070 */
[----:B------:R-:W-:Y:S05]  /*4410*/  @!P0 BRA `(.L_x_834) ;  /* 0xfffffffc00ec8947 */ /* 0x000fea000383ffff */
[----:B------:R-:W-:Y:S05]  /*4420*/  EXIT ;  /* 0x000000000000794d */ /* 0x000fea0003800000 */
.L_x_833:
[----:B------:R-:W0:Y:S02]  /*4430*/  LD.E R0, desc[UR8][R4.64+0x4] ;  /* 0x0000040804007980 */ /* 0x000e24000c101900 */
[----:B0-----:R-:W-:-:S05]  /*4440*/  IADD3 R3, R22, R0, RZ ;  /* 0x0000000016037210 */ /* 0x001fca0007ffe0ff */
[----:B------:R-:W-:Y:S01]  /*4450*/  ST.E desc[UR8][R4.64+0x4], R3 ;  /* 0x0000040304007985 */ /* 0x000fe2000c101908 */
[----:B------:R-:W-:Y:S05]  /*4460*/  EXIT ;  /* 0x000000000000794d */ /* 0x000fea0003800000 */
.L_x_835:
        /* <DEDUP_REMOVED lines=9> */
.L_x_3672:


//--------------------- .text._Z23gemm_half_q_half_kernelILi4ELi24ELb1ELb0ELi32EEvPK6__halfPKjS4_S2_PS0_iiiiPKtS7_iiiiiibS2_i --------------------------
	.section	.text._Z23gemm_half_q_half_kernelILi4ELi24ELb1ELb0ELi32EEvPK6__halfPKjS4_S2_PS0_iiiiPKtS7_iiiiiibS2_i,"ax",@progbits
	.align	128
        .global         _Z23gemm_half_q_half_kernelILi4ELi24ELb1ELb0ELi32EEvPK6__halfPKjS4_S2_PS0_iiiiPKtS7_iiiiiibS2_i
        .type           _Z23gemm_half_q_half_kernelILi4ELi24ELb1ELb0ELi32EEvPK6__halfPKjS4_S2_PS0_iiiiPKtS7_iiiiiibS2_i,@function
        .size           _Z23gemm_half_q_half_kernelILi4ELi24ELb1ELb0ELi32EEvPK6__halfPKjS4_S2_PS0_iiiiPKtS7_iiiiiibS2_i,(.L_x_3673 - _Z23gemm_half_q_half_kernelILi4ELi24ELb1ELb0ELi32EEvPK6__halfPKjS4_S2_PS0_iiiiPKtS7_iiiiiibS2_i)
        .other          _Z23gemm_half_q_half_kernelILi4ELi24ELb1ELb0ELi32EEvPK6__halfPKjS4_S2_PS0_iiiiPKtS7_iiiiiibS2_i,@"STO_CUDA_ENTRY STV_DEFAULT"
_Z23gemm_half_q_half_kernelILi4ELi24ELb1ELb0ELi32EEvPK6__halfPKjS4_S2_PS0_iiiiPKtS7_iiiiiibS2_i:
.text._Z23gemm_half_q_half_kernelILi4ELi24ELb1ELb0ELi32EEvPK6__halfPKjS4_S2_PS0_iiiiPKtS7_iiiiiibS2_i:
        /* <DEDUP_REMOVED lines=48> */
.L_x_836:
        /* <DEDUP_REMOVED lines=25> */
.L_x_841:
        /* <DEDUP_REMOVED lines=10> */
[----:B------:R-:W-:Y:S02]  /*0530*/  IADD3 R19, P3, R24, R5, RZ ;  /* 0x0000000518137210 */ /* 0x000fe40007f7e0ff */
[----:B------:R-:W-:Y:S02]  /*0540*/  LEA R8, P2, R10, UR4, 0x1 ;  /* 0x000000040a087c11 */ /* 0x000fe4000f8408ff */
[C---:B------:R-:W-:Y:S02]  /*0550*/  IADD3 R15, P4, R24.reuse, R11, RZ ;  /* 0x0000000b180f7210 */ /* 0x040fe40007f9e0ff */
[----:B------:R-:W-:Y:S02]  /*0560*/  IADD3 R7, P5, R24, R13, RZ ;  /* 0x0000000d18077210 */ /* 0x000fe40007fbe0ff */
[----:B------:R-:W-:Y:S02]  /*0570*/  LEA.HI.X.SX32 R22, R5, RZ, 0x1, P3 ;  /* 0x000000ff05167211 */ /* 0x000fe400018f0eff */
[----:B------:R-:W-:-:S02]  /*0580*/  LEA.HI.X R9, R10, UR5, R9, 0x1, P2 ;  /* 0x000000050a097c11 */ /* 0x000fc400090f0c09 */
[----:B------:R-:W-:Y:S02]  /*0590*/  LEA.HI.X.SX32 R20, R11, RZ, 0x1, P4 ;  /* 0x000000ff0b147211 */ /* 0x000fe400020f0eff */
[----:B------:R-:W-:Y:S01]  /*05a0*/  LEA R12, P3, R15, UR4, 0x1 ;  /* 0x000000040f0c7c11 */ /* 0x000fe2000f8608ff */
[----:B------:R-:W2:Y:S01]  /*05b0*/  LDG.E.U16.CONSTANT R8, desc[UR6][R8.64] ;  /* 0x0000000608087981 */ /* 0x000ea2000c1e9500 */
        /* <DEDUP_REMOVED lines=18> */
.L_x_840:
        /* <DEDUP_REMOVED lines=24> */
.L_x_842:
        /* <DEDUP_REMOVED lines=14> */
.L_x_839:
        /* <DEDUP_REMOVED lines=10> */
.L_x_844:
        /* <DEDUP_REMOVED lines=10> */
[----:B------:R-:W-:Y:S02]  /*0a80*/  IADD3 R17, P3, R22, R5, RZ ;  /* 0x0000000516117210 */ /* 0x000fe40007f7e0ff */
[----:B------:R-:W-:Y:S02]  /*0a90*/  LEA R8, P2, R10, UR4, 0x1 ;  /* 0x000000040a087c11 */ /* 0x000fe4000f8408ff */
[C---:B------:R-:W-:Y:S02]  /*0aa0*/  IADD3 R15, P4, R22.reuse, R11, RZ ;  /* 0x0000000b160f7210 */ /* 0x040fe40007f9e0ff */
[----:B------:R-:W-:Y:S02]  /*0ab0*/  IADD3 R7, P5, R22, R13, RZ ;  /* 0x0000000d16077210 */ /* 0x000fe40007fbe0ff */
[----:B------:R-:W-:Y:S02]  /*0ac0*/  LEA.HI.X.SX32 R20, R5, R24, 0x1, P3 ;  /* 0x0000001805147211 */ /* 0x000fe400018f0eff */
[----:B------:R-:W-:-:S02]  /*0ad0*/  LEA.HI.X R9, R10, UR5, R9, 0x1, P2 ;  /* 0x000000050a097c11 */ /* 0x000fc400090f0c09 */
[-C--:B------:R-:W-:Y:S02]  /*0ae0*/  LEA.HI.X.SX32 R18, R11, R24.reuse, 0x1, P4 ;  /* 0x000000180b127211 */ /* 0x080fe400020f0eff */
[----:B------:R-:W-:Y:S01]  /*0af0*/  LEA R12, P3, R15, UR4, 0x1 ;  /* 0x000000040f0c7c11 */ /* 0x000fe2000f8608ff */
[----:B------:R-:W2:Y:S01]  /*0b00*/  LDG.E.U16.CONSTANT R8, desc[UR6][R8.64] ;  /* 0x0000000608087981 */ /* 0x000ea2000c1e9500 */
        /* <DEDUP_REMOVED lines=18> */
.L_x_843:
        /* <DEDUP_REMOVED lines=24> */
.L_x_845:
        /* <DEDUP_REMOVED lines=13> */
.L_x_838:
[----:B------:R-:W-:Y:S05]  /*0e80*/  BSYNC B0 ;  /* 0x0000000000007941 */ /* 0x000fea0003800000 */
.L_x_837:
        /* <DEDUP_REMOVED lines=17> */
.L_x_848:
        /* <DEDUP_REMOVED lines=19> */
.L_x_847:
        /* <DEDUP_REMOVED lines=14> */
.L_x_849:
[----:B------:R-:W-:-:S13]  /*11b0*/  ISETP.LT.OR P0, PT, R3, R97, P0 ;  /* 0x000000610300720c */ /* 0x000fda0000701670 */
[----:B01----:R-:W0:Y:S01]  /*11c0*/  @P0 LDC.64 R4, c[0x0][0x230] ;  /* 0x00008c00ff040b82 */ /* 0x003e220000000a00 */
[----:B------:R-:W-:-:S05]  /*11d0*/  @P0 LEA R2, R2, R3, 0x2 ;  /* 0x0000000302020211 */ /* 0x000fca00078e10ff */
[----:B------:R-:W-:-:S04]  /*11e0*/  @P0 IMAD R3, R2, R89, R0 ;  /* 0x0000005902030224 */ /* 0x000fc800078e0200 */
[----:B0-----:R-:W-:-:S05]  /*11f0*/  @P0 IMAD.WIDE R2, R3, 0x2, R4 ;  /* 0x0000000203020825 */ /* 0x001fca00078e0204 */
[----:B------:R1:W-:Y:S02]  /*1200*/  @P0 STG.E.64 desc[UR6][R2.64], RZ ;  /* 0x000000ff02000986 */ /* 0x0003e4000c101b06 */
.L_x_846:
[----:B------:R-:W2:Y:S08]  /*1210*/  LDC R18, c[0x0][0x25c] ;  /* 0x00009700ff127b82 */ /* 0x000eb00000000800 */
[----:B------:R-:W-:Y:S01]  /*1220*/  BAR.SYNC.DEFER_BLOCKING 0x0 ;  /* 0x0000000000007b1d */ /* 0x000fe20000010000 */
[----:B------:R-:W-:-:S05]  /*1230*/  ISETP.GE.AND P0, PT, R95, R96, PT ;  /* 0x000000605f00720c */ /* 0x000fca0003f06270 */
[----:B------:R-:W-:Y:S02]  /*1240*/  ULDC UR5, c[0x0][0x258] ;  /* 0x0000960000057ab9 */ /* 0x000fe40000000800 */
[----:B------:R-:W3:Y:S01]  /*1250*/  LDC R19, c[0x0][0x264] ;  /* 0x00009900ff137b82 */ /* 0x000ee20000000800 */
[----:B------:R-:W-:Y:S01]  /*1260*/  ULDC UR10, c[0x0][0x260] ;  /* 0x00009800000a7ab9 */ /* 0x000fe20000000800 */
[----:B------:R-:W-:Y:S01]  /*1270*/  ULDC UR8, c[0x0][0x268] ;  /* 0x00009a0000087ab9 */ /* 0x000fe20000000800 */
[C---:B------:R-:W-:Y:S02]  /*1280*/  ISETP.GT.AND P5, PT, R95.reuse, UR5, PT ;  /* 0x000000055f007c0c */ /* 0x040fe4000bfa4270 */
[C---:B------:R-:W-:Y:S02]  /*1290*/  ISETP.GT.AND P4, PT, R95.reuse, UR10, PT ;  /* 0x0000000a5f007c0c */ /* 0x040fe4000bf84270 */
[C---:B------:R-:W-:Y:S02]  /*12a0*/  ISETP.GT.AND P3, PT, R95.reuse, UR8, PT ;  /* 0x000000085f007c0c */ /* 0x040fe4000bf64270 */
[----:B------:R-:W-:-:S02]  /*12b0*/  VIMNMX R17, R95, UR5, PT ;  /* 0x000000055f117c48 */ /* 0x000fc4000bfe0100 */
[----:B--2---:R-:W-:Y:S01]  /*12c0*/  ISETP.GT.AND P2, PT, R95, R18, PT ;  /* 0x000000125f00720c */ /* 0x004fe20003f44270 */
[----:B------:R-:W-:-:S12]  /*12d0*/  @P0 BRA `(.L_x_850) ;  /* 0x0000000000d40947 */ /* 0x000fd80003800000 */
[----:B0-----:R-:W0:Y:S01]  /*12e0*/  LDC.64 R8, c[0x0][0x248] ;  /* 0x00009200ff087b82 */ /* 0x001e220000000a00 */
[----:B-1----:R-:W-:-:S05]  /*12f0*/  SHF.L.U32 R3, R90, 0x6, RZ ;  /* 0x000000065a037819 */ /* 0x002fca00000006ff */
        /* <DEDUP_REMOVED lines=8> */
[----:B0-----:R-:W-:-:S07]  /*1380*/  SHF.R.S32.HI R12, RZ, 0x3, R5 ;  /* 0x00000003ff0c7819 */ /* 0x001fce0000011405 */
.L_x_851:
[----:B------:R-:W0:Y:S01]  /*1390*/  LDC.64 R2, c[0x0][0x220] ;  /* 0x00008800ff027b82 */ /* 0x000e220000000a00 */
[----:B-----5:R-:W-:-:S05]  /*13a0*/  IADD3 R14, R10, UR4, RZ ;  /* 0x000000040a0e7c10 */ /* 0x020fca000fffe0ff */
[----:B------:R-:W-:-:S05]  /*13b0*/  IMAD R4, R14, R89, RZ ;  /* 0x000000590e047224 */ /* 0x000fca00078e02ff */
[----:B------:R-:W-:-:S04]  /*13c0*/  SHF.R.S32.HI R5, RZ, 0x1f, R4 ;  /* 0x0000001fff057819 */ /* 0x000fc80000011404 */
[----:B------:R-:W-:-:S04]  /*13d0*/  LEA.HI R5, R5, R4, RZ, 0x3 ;  /* 0x0000000405057211 */ /* 0x000fc800078f18ff */
[----:B------:R-:W-:-:S05]  /*13e0*/  LEA.HI.SX32 R5, R5, R12, 0x1d ;  /* 0x0000000c05057211 */ /* 0x000fca00078feaff */
[----:B0-----:R-:W-:Y:S01]  /*13f0*/  IMAD.WIDE R2, R5, 0x4, R2 ;  /* 0x0000000405027825 */ /* 0x001fe200078e0202 */
[----:B------:R-:W-:Y:S01]  /*1400*/  LEA R7, R13, 0x1, 0x1 ;  /* 0x000000010d077811 */ /* 0x000fe200078e08ff */
[----:B------:R-:W0:Y:S04]  /*1410*/  LDC.64 R4, c[0x0][0x228] ;  /* 0x00008a00ff047b82 */ /* 0x000e280000000a00 */
[----:B------:R-:W2:Y:S01]  /*1420*/  LDG.E.CONSTANT R2, desc[UR6][R2.64] ;  /* 0x0000000602027981 */ /* 0x000ea2000c1e9900 */
[----:B------:R-:W-:-:S06]  /*1430*/  IMAD.WIDE R6, R7, 0x2, R8 ;  /* 0x0000000207067825 */ /* 0x000fcc00078e0208 */
[----:B------:R-:W4:Y:S01]  /*1440*/  LDG.E.U16.CONSTANT R6, desc[UR6][R6.64] ;  /* 0x0000000606067981 */ /* 0x000f22000c1e9500 */
[----:B0-----:R-:W-:-:S06]  /*1450*/  IMAD.WIDE R4, R14, 0x2, R4 ;  /* 0x000000020e047825 */ /* 0x001fcc00078e0204 */
[----:B------:R-:W3:Y:S01]  /*1460*/  LDG.E.U16.CONSTANT R4, desc[UR6][R4.64] ;  /* 0x0000000604047981 */ /* 0x000ee2000c1e9500 */
[----:B------:R-:W-:Y:S01]  /*1470*/  UIADD3 UR4, UR4, 0x1, URZ ;  /* 0x0000000104047890 */ /* 0x000fe2000fffe03f */
        /* <DEDUP_REMOVED lines=14> */
[----:B----4-:R-:W-:Y:S01]  /*1560*/  IADD3 R13, R6, R13, RZ ;  /* 0x0000000d060d7210 */ /* 0x010fe20007ffe0ff */
        /* <DEDUP_REMOVED lines=12> */
.L_x_850:
[----:B-1----:R-:W-:Y:S02]  /*1630*/  SHF.R.S32.HI R2, RZ, 0x1f, R17 ;  /* 0x0000001fff027819 */ /* 0x002fe40000011411 */
[----:B---3--:R-:W-:Y:S02]  /*1640*/  ISETP.GT.AND P6, PT, R95, R19, PT ;  /* 0x000000135f00720c */ /* 0x008fe40003fc4270 */
[----:B------:R-:W-:Y:S02]  /*1650*/  LEA.HI R17, R2, R17, RZ, 0x5 ;  /* 0x0000001102117211 */ /* 0x000fe400078f28ff */
[----:B------:R-:W-:Y:S01]  /*1660*/  CS2R R2, SRZ ;  /* 0x0000000000027805 */ /* 0x000fe2000001ff00 */
[----:B------:R-:W-:Y:S08]  /*1670*/  @!P5 BRA `(.L_x_852) ;  /* 0x00000000001cd947 */ /* 0x000ff00003800000 */
[----:B------:R-:W1:Y:S02]  /*1680*/  LDC R4, c[0x0][0x25c] ;  /* 0x00009700ff047b82 */ /* 0x000e640000000800 */
[----:B-1----:R-:W-:-:S04]  /*1690*/  VIMNMX R3, R95, R4, PT ;  /* 0x000000045f037248 */ /* 0x002fc80003fe0100 */
[----:B------:R-:W-:-:S04]  /*16a0*/  IADD3 R3, R3, -UR5, RZ ;  /* 0x8000000503037c10 */ /* 0x000fc8000fffe0ff */
[----:B------:R-:W-:-:S04]  /*16b0*/  SHF.R.S32.HI R4, RZ, 0x1f, R3 ;  /* 0x0000001fff047819 */ /* 0x000fc80000011403 */
[----:B------:R-:W-:-:S04]  /*16c0*/  LEA.HI R4, R4, R3, RZ, 0x5 ;  /* 0x0000000304047211 */ /* 0x000fc800078f28ff */
[----:B------:R-:W-:-:S05]  /*16d0*/  SHF.R.S32.HI R4, RZ, 0x5, R4 ;  /* 0x00000005ff047819 */ /* 0x000fca0000011404 */
[----:B------:R-:W-:-:S07]  /*16e0*/  IMAD R3, R4, 0x6, RZ ;  /* 0x0000000604037824 */ /* 0x000fce00078e02ff */
.L_x_852:
[----:B------:R-:W-:Y:S05]  /*16f0*/  @!P2 BRA `(.L_x_853) ;  /* 0x00000000001ca947 */ /* 0x000fea0003800000 */
[----:B------:R-:W1:Y:S02]  /*1700*/  LDC R2, c[0x0][0x260] ;  /* 0x00009800ff027b82 */ /* 0x000e640000000800 */
[----:B-1----:R-:W-:-:S04]  /*1710*/  VIMNMX R2, R95, R2, PT ;  /* 0x000000025f027248 */ /* 0x002fc80003fe0100 */
[----:B------:R-:W-:-:S04]  /*1720*/  IADD3 R2, R2, -R18, RZ ;  /* 0x8000001202027210 */ /* 0x000fc80007ffe0ff */
[----:B0-----:R-:W-:-:S04]  /*1730*/  SHF.R.S32.HI R5, RZ, 0x1f, R2 ;  /* 0x0000001fff057819 */ /* 0x001fc80000011402 */
[----:B------:R-:W-:-:S04]  /*1740*/  LEA.HI R5, R5, R2, RZ, 0x5 ;  /* 0x0000000205057211 */ /* 0x000fc800078f28ff */
[----:B------:R-:W-:-:S04]  /*1750*/  SHF.R.S32.HI R5, RZ, 0x5, R5 ;  /* 0x00000005ff057819 */ /* 0x000fc80000011405 */
[----:B------:R-:W-:-:S07]  /*1760*/  LEA R2, R5, R5, 0x2 ;  /* 0x0000000505027211 */ /* 0x000fce00078e10ff */
.L_x_853:
[----:B0-----:R-:W-:Y:S02]  /*1770*/  CS2R R4, SRZ ;  /* 0x0000000000047805 */ /* 0x001fe4000001ff00 */
        /* <DEDUP_REMOVED lines=9> */
.L_x_854:
        /* <DEDUP_REMOVED lines=8> */
.L_x_855:
        /* <DEDUP_REMOVED lines=9> */
.L_x_856:
[----:B------:R-:W-:Y:S01]  /*1920*/  LEA R3, R8, R3, 0x3 ;  /* 0x0000000308037211 */ /* 0x000fe200078e18ff */
[----:B------:R-:W0:Y:S01]  /*1930*/  S2UR UR5, SR_CgaCtaId ;  /* 0x00000000000579c3 */ /* 0x000e220000008800 */
[----:B------:R-:W-:Y:S01]  /*1940*/  ISETP.GE.OR P0, PT, R95, UR10, P0 ;  /* 0x0000000a5f007c0c */ /* 0x000fe20008706670 */
[----:B------:R-:W-:Y:S01]  /*1950*/  ULDC.64 UR8, c[0x0][0x218] ;  /* 0x0000860000087ab9 */ /* 0x000fe20000000a00 */
[----:B------:R-:W-:Y:S01]  /*1960*/  IADD3 R2, R5, R3, R2 ;  /* 0x0000000305027210 */ /* 0x000fe20007ffe002 */
[----:B------:R-:W-:Y:S01]  /*1970*/  UMOV UR4, 0x400 ;  /* 0x0000040000047882 */ /* 0x000fe20000000000 */
[----:B------:R-:W-:Y:S02]  /*1980*/  PRMT R41, RZ, 0x5410, RZ ;  /* 0x00005410ff297816 */ /* 0x000fe400000000ff */
        /* <DEDUP_REMOVED lines=11> */
[----:B-----5:R-:W-:Y:S02]  /*1a40*/  PRMT R24, RZ, 0x5410, RZ ;  /* 0x00005410ff187816 */ /* 0x020fe400000000ff */
[----:B------:R-:W-:Y:S02]  /*1a50*/  LEA.HI.X R7, R0, UR9, R3, 0x2, P2 ;  /* 0x0000000900077c11 */ /* 0x000fe400090f1403 */
[----:B------:R-:W-:Y:S02]  /*1a60*/  PRMT R23, RZ, 0x5410, RZ ;  /* 0x00005410ff177816 */ /* 0x000fe400000000ff */
[----:B------:R-:W-:Y:S01]  /*1a70*/  PRMT R22, RZ, 0x5410, RZ ;  /* 0x00005410ff167816 */ /* 0x000fe200000000ff */
[----:B------:R-:W-:Y:S06]  /*1a80*/  @P0 BRA `(.L_x_857) ;  /* 0x0000002400640947 */ /* 0x000fec0003800000 */
[----:B------:R-:W-:Y:S01]  /*1a90*/  PRMT R41, RZ, 0x7610, R41 ;  /* 0x00007610ff297816 */ /* 0x000fe20000000029 */
[----:B------:R-:W-:Y:S01]  /*1aa0*/  ULDC UR5, c[0x0][0x260] ;  /* 0x0000980000057ab9 */ /* 0x000fe20000000800 */
[----:B------:R-:W-:-:S05]  /*1ab0*/  ULDC UR8, c[0x0][0x240] ;  /* 0x0000900000087ab9 */ /* 0x000fca0000000800 */
.L_x_862:
        /* <DEDUP_REMOVED lines=11> */
[----:B-----5:R-:W-:Y:S02]  /*1b70*/  SHF.R.U32.HI R47, RZ, 0xf, R28 ;  /* 0x0000000fff2f7819 */ /* 0x020fe4000001161c */
        /* <DEDUP_REMOVED lines=11> */
[----:B------:R-:W-:Y:S02]  /*1c30*/  SHF.R.U32.HI R31, RZ, 0xe, R17 ;  /* 0x0000000eff1f7819 */ /* 0x000fe40000011611 */
[----:B------:R-:W-:Y:S02]  /*1c40*/  LOP3.LUT R74, R74, 0x10001, RZ, 0xc0, !PT ;  /* 0x000100014a4a7812 */ /* 0x000fe400078ec0ff */
[----:B------:R-:W-:Y:S02]  /*1c50*/  SHF.R.U32.HI R77, RZ, 0xe, R18 ;  /* 0x0000000eff4d7819 */ /* 0x000fe40000011612 */
[----:B------:R-:W-:Y:S02]  /*1c60*/  LOP3.LUT R76, R76, 0x10001, RZ, 0xc0, !PT ;  /* 0x000100014c4c7812 */ /* 0x000fe400078ec0ff */
[C---:B------:R-:W-:Y:S02]  /*1c70*/  LOP3.LUT R60, R29.reuse, 0x3e003e0, RZ, 0xc0, !PT ;  /* 0x03e003e01d3c7812 */ /* 0x040fe400078ec0ff */
[----:B------:R-:W-:-:S02]  /*1c80*/  LOP3.LUT R35, R29, 0x1f001f, RZ, 0xc0, !PT ;  /* 0x001f001f1d237812 */ /* 0x000fc400078ec0ff */
[----:B------:R-:W-:Y:S02]  /*1c90*/  SHF.R.U32.HI R37, RZ, 0xa, R29 ;  /* 0x0000000aff257819 */ /* 0x000fe4000001161d */
        /* <DEDUP_REMOVED lines=15> */
[----:B------:R-:W-:Y:S02]  /*1d90*/  PRMT R47, R93, 0x9910, RZ ;  /* 0x000099105d2f7816 */ /* 0x000fe400000000ff */
[----:B------:R-:W-:-:S02]  /*1da0*/  LOP3.LUT R29, R28, 0x40004, R29, 0xf8, !PT ;  /* 0x000400041c1d7812 */ /* 0x000fc400078ef81d */
[----:B------:R-:W-:Y:S02]  /*1db0*/  SHF.R.U32.HI R81, RZ, 0xd, R15 ;  /* 0x0000000dff517819 */ /* 0x000fe4000001160f */
[--C-:B------:R-:W-:Y:S02]  /*1dc0*/  SHF.R.U32.HI R8, RZ, 0xc, R9.reuse ;  /* 0x0000000cff087819 */ /* 0x100fe40000011609 */
[C---:B------:R-:W-:Y:S02]  /*1dd0*/  LOP3.LUT R64, R9.reuse, 0x3e003e0, RZ, 0xc0, !PT ;  /* 0x03e003e009407812 */ /* 0x040fe400078ec0ff */
[----:B------:R-:W-:Y:S02]  /*1de0*/  LOP3.LUT R69, R9, 0x1f001f, RZ, 0xc0, !PT ;  /* 0x001f001f09457812 */ /* 0x000fe400078ec0ff */
[----:B------:R-:W-:Y:S02]  /*1df0*/  SHF.R.U32.HI R70, RZ, 0xa, R9 ;  /* 0x0000000aff467819 */ /* 0x000fe40000011609 */
[----:B------:R-:W-:-:S02]  /*1e00*/  LOP3.LUT R80, R79, 0x20002, R80, 0xf8, !PT ;  /* 0x000200024f507812 */ /* 0x000fc400078ef850 */
[----:B------:R-:W-:Y:S02]  /*1e10*/  LOP3.LUT R75, R74, 0x40004, R75, 0xf8, !PT ;  /* 0x000400044a4b7812 */ /* 0x000fe400078ef84b */
[----:B------:R-:W-:Y:S02]  /*1e20*/  SHF.R.U32.HI R9, RZ, 0xc, R10 ;  /* 0x0000000cff097819 */ /* 0x000fe4000001160a */
[----:B------:R-:W-:Y:S02]  /*1e30*/  LOP3.LUT R78, R77, 0x40004, R78, 0xf8, !PT ;  /* 0x000400044d4e7812 */ /* 0x000fe400078ef84e */
[----:B------:R-:W-:Y:S02]  /*1e40*/  ISETP.NE.AND P0, PT, R47, RZ, PT ;  /* 0x000000ff2f00720c */ /* 0x000fe40003f05270 */
[----:B------:R-:W-:Y:S02]  /*1e50*/  LOP3.LUT R29, R29, 0x80008, R30, 0xf8, !PT ;  /* 0x000800081d1d7812 */ /* 0x000fe400078ef81e */
[----:B------:R-:W-:-:S02]  /*1e60*/  LOP3.LUT R63, R16, 0x3e003e0, RZ, 0xc0, !PT ;  /* 0x03e003e0103f7812 */ /* 0x000fc400078ec0ff */
[----:B------:R-:W-:Y:S02]  /*1e70*/  LOP3.LUT R56, R16, 0x1f001f, RZ, 0xc0, !PT ;  /* 0x001f001f10387812 */ /* 0x000fe400078ec0ff */
[----:B------:R-:W-:Y:S02]  /*1e80*/  SHF.R.U32.HI R58, RZ, 0xa, R16 ;  /* 0x0000000aff3a7819 */ /* 0x000fe40000011610 */
[C---:B------:R-:W-:Y:S02]  /*1e90*/  LOP3.LUT R62, R17.reuse, 0x3e003e0, RZ, 0xc0, !PT ;  /* 0x03e003e0113e7812 */ /* 0x040fe400078ec0ff */
[----:B------:R-:W-:Y:S02]  /*1ea0*/  LOP3.LUT R50, R17, 0x1f001f, RZ, 0xc0, !PT ;  /* 0x001f001f11327812 */ /* 0x000fe400078ec0ff */
[----:B------:R-:W-:Y:S02]  /*1eb0*/  SHF.R.U32.HI R54, RZ, 0xa, R17 ;  /* 0x0000000aff367819 */ /* 0x000fe40000011611 */
        /* <DEDUP_REMOVED lines=9> */
[C---:B------:R-:W-:Y:S02]  /*1f50*/  LOP3.LUT R19, R12.reuse, 0x3e003e0, RZ, 0xc0, !PT ;  /* 0x03e003e00c137812 */ /* 0x040fe400078ec0ff */
[----:B------:R-:W-:Y:S02]  /*1f60*/  LOP3.LUT R67, R12, 0x1f001f, RZ, 0xc0, !PT ;  /* 0x001f001f0c437812 */ /* 0x000fe400078ec0ff */
[----:B------:R-:W-:Y:S02]  /*1f70*/  SHF.R.U32.HI R68, RZ, 0xa, R12 ;  /* 0x0000000aff447819 */ /* 0x000fe4000001160c */
[----:B------:R-:W-:-:S02]  /*1f80*/  LOP3.LUT R18, R13, 0x3e003e0, RZ, 0xc0, !PT ;  /* 0x03e003e00d127812 */ /* 0x000fc400078ec0ff */
[----:B------:R-:W-:Y:S02]  /*1f90*/  MOV R82, 0x2800 ;  /* 0x0000280000527802 */ /* 0x000fe40000000f00 */
        /* <DEDUP_REMOVED lines=8> */
[C---:B------:R-:W-:Y:S02]  /*2020*/  LOP3.LUT R14, R10.reuse, 0x3e003e0, RZ, 0xc0, !PT ;  /* 0x03e003e00a0e7812 */ /* 0x040fe400078ec0ff */
[----:B------:R-:W-:Y:S02]  /*2030*/  LOP3.LUT R65, R10, 0x1f001f, RZ, 0xc0, !PT ;  /* 0x001f001f0a417812 */ /* 0x000fe400078ec0ff */
[----:B------:R-:W-:-:S02]  /*2040*/  SHF.R.U32.HI R66, RZ, 0xa, R10 ;  /* 0x0000000aff427819 */ /* 0x000fc4000001160a */
[--C-:B------:R-:W-:Y:S02]  /*2050*/  SHF.R.U32.HI R10, RZ, 0xc, R11.reuse ;  /* 0x0000000cff0a7819 */ /* 0x100fe4000001160b */
[C---:B------:R-:W-:Y:S02]  /*2060*/  LOP3.LUT R15, R11.reuse, 0x3e003e0, RZ, 0xc0, !PT ;  /* 0x03e003e00b0f7812 */ /* 0x040fe400078ec0ff */
[----:B------:R-:W-:Y:S02]  /*2070*/  LOP3.LUT R48, R11, 0x1f001f, RZ, 0xc0, !PT ;  /* 0x001f001f0b307812 */ /* 0x000fe400078ec0ff */
[--C-:B------:R-:W-:Y:S02]  /*2080*/  SHF.R.U32.HI R49, RZ, 0xa, R11.reuse ;  /* 0x0000000aff317819 */ /* 0x100fe4000001160b */
[----:B------:R-:W-:Y:S02]  /*2090*/  PRMT R11, R82, 0x7610, R11 ;  /* 0x00007610520b7816 */ /* 0x000fe4000000000b */
[----:B------:R-:W-:-:S02]  /*20a0*/  LOP3.LUT R18, R18, 0x64006400, RZ, 0xfc, !PT ;  /* 0x6400640012127812 */ /* 0x000fc400078efcff */
[----:B------:R-:W-:Y:S02]  /*20b0*/  LOP3.LUT R86, R12, 0x64006400, RZ, 0xfc, !PT ;  /* 0x640064000c567812 */ /* 0x000fe400078efcff */
[----:B------:R-:W-:Y:S02]  /*20c0*/  LOP3.LUT R85, R47, 0x80008, R10, 0xf8, !PT ;  /* 0x000800082f557812 */ /* 0x000fe400078ef80a */
        /* <DEDUP_REMOVED lines=22> */
[----:B------:R-:W-:Y:S01]  /*2230*/  LOP3.LUT R104, R21, 0x64006400, RZ, 0xfc, !PT ;  /* 0x6400640015687812 */ /* 0x000fe200078efcff */
[----:B------:R-:W-:Y:S01]  /*2240*/  HFMA2 R21, R80, R11.H0_H0, -48, -48 ;  /* 0xd200d20050157431 */ /* 0x000fe2000004000b */
[----:B------:R-:W-:Y:S01]  /*2250*/  LOP3.LUT R46, R46, 0x1f001f, RZ, 0xc0, !PT ;  /* 0x001f001f2e2e7812 */ /* 0x000fe200078ec0ff */
[----:B------:R-:W-:Y:S01]  /*2260*/  HADD2 R70, R70, -1040, -1040 ;  /* 0xe410e41046467430 */ /* 0x000fe20000000000 */
[----:B------:R-:W-:Y:S02]  /*2270*/  LOP3.LUT R39, R72, 0x64006400, RZ, 0xfc, !PT ;  /* 0x6400640048277812 */ /* 0x000fe400078efcff */
[----:B------:R-:W-:-:S02]  /*2280*/  LOP3.LUT R60, R60, 0x64006400, RZ, 0xfc, !PT ;  /* 0x640064003c3c7812 */ /* 0x000fc400078efcff */
[----:B------:R-:W-:Y:S01]  /*2290*/  LOP3.LUT R106, R17, 0x64006400, RZ, 0xfc, !PT ;  /* 0x64006400116a7812 */ /* 0x000fe200078efcff */
[-C--:B------:R-:W-:Y:S01]  /*22a0*/  HFMA2 R17, R88, R11.reuse.H0_H0, -48, -48 ;  /* 0xd200d20058117431 */ /* 0x080fe2000004000b */
[----:B------:R-:W-:Y:S01]  /*22b0*/  LOP3.LUT R69, R69, 0x64006400, RZ, 0xfc, !PT ;  /* 0x6400640045457812 */ /* 0x000fe200078efcff */
[----:B------:R-:W-:Y:S01]  /*22c0*/  HADD2 R88, R52, -1040, -1040 ;  /* 0xe410e41034587430 */ /* 0x000fe20000000000 */
        /* <DEDUP_REMOVED lines=17> */
[----:B------:R-:W-:Y:S02]  /*23e0*/  LOP3.LUT R56, R56, 0x64006400, RZ, 0xfc, !PT ;  /* 0x6400640038387812 */ /* 0x000fe400078efcff */
[----:B------:R-:W-:Y:S01]  /*23f0*/  LOP3.LUT R67, R67, 0x64006400, RZ, 0xfc, !PT ;  /* 0x6400640043437812 */ /* 0x000fe200078efcff */
[----:B------:R-:W-:Y:S01]  /*2400*/  HFMA2 R15, R110, R11.H0_H0, -48, -48 ;  /* 0xd200d2006e0f7431 */ /* 0x000fe2000004000b */
        /* <DEDUP_REMOVED lines=8> */
[----:B------:R-:W-:-:S03]  /*2490*/  ISETP.GE.AND P2, PT, R97, 0x2, PT ;  /* 0x000000026100780c */ /* 0x000fc60003f46270 */
[----:B------:R-:W-:Y:S01]  /*24a0*/  HADD2 R46, R46, -1040, -1040 ;  /* 0xe410e4102e2e7430 */ /* 0x000fe20000000000 */
[----:B--2---:R-:W-:Y:S02]  /*24b0*/  SHF.R.U32.HI R28, RZ, 0xb, R4 ;  /* 0x0000000bff1c7819 */ /* 0x004fe40000011604 */
[----:B------:R-:W-:Y:S02]  /*24c0*/  SHF.R.U32.HI R30, RZ, 0xb, R5 ;  /* 0x0000000bff1e7819 */ /* 0x000fe40000011605 */
[----:B------:R-:W-:Y:S02]  /*24d0*/  SHF.R.U32.HI R74, RZ, 0xb, R6 ;  /* 0x0000000bff4a7819 */ /* 0x000fe40000011606 */
[----:B------:R-:W-:Y:S02]  /*24e0*/  LOP3.LUT R28, R29, 0x100010, R28, 0xf8, !PT ;  /* 0x001000101d1c7812 */ /* 0x000fe400078ef81c */
[----:B------:R-:W-:Y:S02]  /*24f0*/  LOP3.LUT R29, R31, 0x100010, R30, 0xf8, !PT ;  /* 0x001000101f1d7812 */ /* 0x000fe400078ef81e */
[----:B------:R-:W-:-:S02]  /*2500*/  LOP3.LUT R30, R81, 0x100010, R74, 0xf8, !PT ;  /* 0x00100010511e7812 */ /* 0x000fc400078ef84a */
[----:B------:R-:W-:Y:S01]  /*2510*/  LOP3.LUT R74, R61, 0x64006400, RZ, 0xfc, !PT ;  /* 0x640064003d4a7812 */ /* 0x000fe200078efcff */
[-C--:B------:R-:W-:Y:S01]  /*2520*/  HFMA2 R61, R82, R11.reuse.H0_H0, -48, -48 ;  /* 0xd200d200523d7431 */ /* 0x080fe2000004000b */
[C---:B------:R-:W-:Y:S02]  /*2530*/  LOP3.LUT R75, R4.reuse, 0x3e003e0, RZ, 0xc0, !PT ;  /* 0x03e003e0044b7812 */ /* 0x040fe400078ec0ff */
[----:B------:R-:W-:Y:S01]  /*2540*/  LOP3.LUT R8, R4, 0x1f001f, RZ, 0xc0, !PT ;  /* 0x001f001f04087812 */ /* 0x000fe200078ec0ff */
[----:B------:R-:W-:Y:S01]  /*2550*/  HFMA2 R87, R74, R11.H0_H0, -48, -48 ;  /* 0xd200d2004a577431 */ /* 0x000fe2000004000b */
[C---:B------:R-:W-:Y:S02]  /*2560*/  LOP3.LUT R77, R5.reuse, 0x3e003e0, RZ, 0xc0, !PT ;  /* 0x03e003e0054d7812 */ /* 0x040fe400078ec0ff */
[----:B------:R-:W-:Y:S02]  /*2570*/  LOP3.LUT R9, R5, 0x1f001f, RZ, 0xc0, !PT ;  /* 0x001f001f05097812 */ /* 0x000fe400078ec0ff */
[----:B------:R-:W-:-:S02]  /*2580*/  LOP3.LUT R79, R6, 0x3e003e0, RZ, 0xc0, !PT ;  /* 0x03e003e0064f7812 */ /* 0x000fc400078ec0ff */
[----:B------:R-:W-:Y:S02]  /*2590*/  LOP3.LUT R10, R6, 0x1f001f, RZ, 0xc0, !PT ;  /* 0x001f001f060a7812 */ /* 0x000fe400078ec0ff */
[----:B------:R-:W-:Y:S02]  /*25a0*/  SHF.R.U32.HI R76, RZ, 0xb, R7 ;  /* 0x0000000bff4c7819 */ /* 0x000fe40000011607 */
[C---:B------:R-:W-:Y:S02]  /*25b0*/  LOP3.LUT R83, R7.reuse, 0x3e003e0, RZ, 0xc0, !PT ;  /* 0x03e003e007537812 */ /* 0x040fe400078ec0ff */
[----:B------:R-:W-:Y:S02]  /*25c0*/  LOP3.LUT R47, R7, 0x1f001f, RZ, 0xc0, !PT ;  /* 0x001f001f072f7812 */ /* 0x000fe400078ec0ff */
[----:B------:R-:W-:Y:S02]  /*25d0*/  SHF.R.U32.HI R4, RZ, 0xa, R4 ;  /* 0x0000000aff047819 */ /* 0x000fe40000011604 */
[----:B------:R-:W-:-:S02]  /*25e0*/  SHF.R.U32.HI R5, RZ, 0xa, R5 ;  /* 0x0000000aff057819 */ /* 0x000fc40000011605 */
[----:B------:R-:W-:Y:S02]  /*25f0*/  SHF.R.U32.HI R6, RZ, 0xa, R6 ;  /* 0x0000000aff067819 */ /* 0x000fe40000011606 */
[----:B------:R-:W-:Y:S02]  /*2600*/  SHF.R.U32.HI R7, RZ, 0xa, R7 ;  /* 0x0000000aff077819 */ /* 0x000fe40000011607 */
[----:B------:R-:W-:Y:S02]  /*2610*/  LOP3.LUT R74, R36, 0x1f001f, RZ, 0xc0, !PT ;  /* 0x001f001f244a7812 */ /* 0x000fe400078ec0ff */
[----:B------:R-:W-:Y:S02]  /*2620*/  LOP3.LUT R81, R2, 0x1f001f, RZ, 0xc0, !PT ;  /* 0x001f001f02517812 */ /* 0x000fe400078ec0ff */
[----:B------:R-:W-:Y:S02]  /*2630*/  LOP3.LUT R14, R75, 0x64006400, RZ, 0xfc, !PT ;  /* 0x640064004b0e7812 */ /* 0x000fe400078efcff */
        /* <DEDUP_REMOVED lines=8> */
[----:B------:R-:W-:Y:S01]  /*26c0*/  LOP3.LUT R31, R85, 0x100010, R76, 0xf8, !PT ;  /* 0x00100010551f7812 */ /* 0x000fe200078ef84c */
[----:B------:R-:W-:Y:S01]  /*26d0*/  HADD2 R85, R56, -1040, -1040 ;  /* 0xe410e41038557430 */ /* 0x000fe20000000000 */
[----:B------:R-:W-:Y:S01]  /*26e0*/  LOP3.LUT R82, R37, 0x1f001f, RZ, 0xc0, !PT ;  /* 0x001f001f25527812 */ /* 0x000fe200078ec0ff */
[----:B------:R-:W-:Y:S01]  /*26f0*/  HADD2 R51, R51, -1040, -1040 ;  /* 0xe410e41033337430 */ /* 0x000fe20000000000 */
[----:B------:R-:W-:Y:S02]  /*2700*/  LOP3.LUT R4, R4, 0x1f001f, RZ, 0xc0, !PT ;  /* 0x001f001f04047812 */ /* 0x000fe400078ec0ff */
[----:B------:R-:W-:Y:S02]  /*2710*/  LOP3.LUT R5, R5, 0x1f001f, RZ, 0xc0, !PT ;  /* 0x001f001f05057812 */ /* 0x000fe400078ec0ff */
[----:B------:R-:W-:-:S02]  /*2720*/  LOP3.LUT R6, R6, 0x1f001f, RZ, 0xc0, !PT ;  /* 0x001f001f06067812 */ /* 0x000fc400078ec0ff */
[----:B------:R-:W-:Y:S01]  /*2730*/  LOP3.LUT R47, R7, 0x1f001f, RZ, 0xc0, !PT ;  /* 0x001f001f072f7812 */ /* 0x000fe200078ec0ff */
[----:B------:R-:W-:Y:S01]  /*2740*/  HADD2 R7, R99, -1040, -1040 ;  /* 0xe410e41063077430 */ /* 0x000fe20000000000 */
        /* <DEDUP_REMOVED lines=142> */
.L_x_859:
        /* <DEDUP_REMOVED lines=83> */
.L_x_860:
        /* <DEDUP_REMOVED lines=85> */
.L_x_861:
        /* <DEDUP_REMOVED lines=79> */
.L_x_858:
[----:B------:R-:W-:Y:S01]  /*3fa0*/  LEA R0, R90, 0x20, 0x5 ;  /* 0x000000205a007811 */ /* 0x000fe200078e28ff */
[----:B------:R-:W-:Y:S01]  /*3fb0*/  UIADD3 UR4, UR4, 0x40, URZ ;  /* 0x0000004004047890 */ /* 0x000fe2000fffe03f */
[----:B------:R-:W-:Y:S01]  /*3fc0*/  IADD3 R95, R95, 0x20, RZ ;  /* 0x000000205f5f7810 */ /* 0x000fe20007ffe0ff */
[----:B-1----:R-:W-:Y:S01]  /*3fd0*/  IMAD.WIDE R6, R89, 0x4, R100 ;  /* 0x0000000459067825 */ /* 0x002fe200078e0264 */
[----:B------:R-:W-:Y:S02]  /*3fe0*/  VIMNMX R0, R0, UR8, PT ;  /* 0x0000000800007c48 */ /* 0x000fe4000bfe0100 */
[C---:B------:R-:W-:Y:S02]  /*3ff0*/  ISETP.GE.AND P0, PT, R95.reuse, UR5, PT ;  /* 0x000000055f007c0c */ /* 0x040fe4000bf06270 */
[----:B------:R-:W-:-:S13]  /*4000*/  ISETP.LT.AND P2, PT, R95, R0, PT ;  /* 0x000000005f00720c */ /* 0x000fda0003f41270 */
[----:B------:R-:W-:Y:S05]  /*4010*/  @!P0 BRA P2, `(.L_x_862) ;  /* 0xffffffd800a88947 */ /* 0x000fea000103ffff */
.L_x_857:
[----:B------:R-:W-:Y:S01]  /*4020*/  ISETP.GE.AND P0, PT, R95, R96, PT ;  /* 0x000000605f00720c */ /* 0x000fe20003f06270 */
[----:B------:R-:W-:-:S03]  /*4030*/  ULDC UR5, c[0x0][0x264] ;  /* 0x0000990000057ab9 */ /* 0x000fc60000000800 */
[----:B------:R-:W-:-:S13]  /*4040*/  ISETP.GE.OR P0, PT, R95, UR5, P0 ;  /* 0x000000055f007c0c */ /* 0x000fda0008706670 */
[----:B------:R-:W-:Y:S05]  /*4050*/  @P0 BRA `(.L_x_863) ;  /* 0x0000006400e00947 */ /* 0x000fea0003800000 */
[----:B------:R-:W-:Y:S01]  /*4060*/  PRMT R0, R94, 0x9910, RZ ;  /* 0x000099105e007816 */ /* 0x000fe200000000ff */
[----:B------:R-:W-:Y:S01]  /*4070*/  HADD2.F32 R45, -RZ, R45.H0_H0 ;  /* 0x2000002dff2d7230 */ /* 0x000fe20000004100 */
[----:B------:R-:W-:Y:S01]  /*4080*/  ULDC UR5, c[0x0][0x264] ;  /* 0x0000990000057ab9 */ /* 0x000fe20000000800 */
[----:B------:R-:W-:Y:S01]  /*4090*/  HADD2.F32 R44, -RZ, R44.H0_H0 ;  /* 0x2000002cff2c7230 */ /* 0x000fe20000004100 */
[----:B------:R-:W-:Y:S01]  /*40a0*/  ISETP.NE.AND P0, PT, R0, RZ, PT ;  /* 0x000000ff0000720c */ /* 0x000fe20003f05270 */
[----:B------:R-:W-:Y:S02]  /*40b0*/  HADD2.F32 R43, -RZ, R43.H0_H0 ;  /* 0x2000002bff2b7230 */ /* 0x000fe40000004100 */
[----:B------:R-:W-:Y:S01]  /*40c0*/  HADD2.F32 R42, -RZ, R42.H0_H0 ;  /* 0x2000002aff2a7230 */ /* 0x000fe20000004100 */
[----:B------:R-:W-:-:S13]  /*40d0*/  ISETP.LT.OR P0, PT, R98, 0x4, !P0 ;  /* 0x000000046200780c */ /* 0x000fda0004701670 */
.L_x_880:
[----:B------:R-:W-:Y:S05]  /*40e0*/  @!P1 BRA `(.L_x_864) ;  /* 0x0000006400a09947 */ /* 0x000fea0003800000 */
[----:B-----5:R-:W2:Y:S01]  /*40f0*/  LDG.E.128.CONSTANT R8, desc[UR6][R6.64] ;  /* 0x0000000606087981 */ /* 0x020ea2000c1e9d00 */
        /* <DEDUP_REMOVED lines=59> */
[----:B------:R-:W-:Y:S01]  /*44b0*/  HADD2.F32 R0, -RZ, R12.H0_H0 ;  /* 0x2000000cff007230 */ /* 0x000fe20000004100 */
[----:B------:R-:W1:Y:S01]  /*44c0*/  LDS.64 R8, [UR4+0x8] ;  /* 0x00000804ff087984 */ /* 0x000e620008000a00 */
[--C-:B------:R-:W-:Y:S02]  /*44d0*/  HADD2.F32 R36, -RZ, R11.reuse.H0_H0 ;  /* 0x2000000bff247230 */ /* 0x100fe40000004100 */
        /* <DEDUP_REMOVED lines=9> */
[----:B------:R-:W-:Y:S01]  /*4570*/  FFMA.FTZ R33, R0, R3, RZ ;  /* 0x0000000300217223 */ /* 0x000fe200000100ff */
[----:B------:R-:W-:-:S02]  /*4580*/  HADD2.F32 R32, -RZ, R12.H1_H1 ;  /* 0x3000000cff207230 */ /* 0x000fc40000004100 */
[----:B------:R-:W-:Y:S01]  /*4590*/  FFMA.FTZ R47, R3, R4, RZ ;  /* 0x00000004032f7223 */ /* 0x000fe200000100ff */
[----:B------:R-:W-:Y:S02]  /*45a0*/  HADD2.F32 R4, -RZ, R16.H1_H1 ;  /* 0x30000010ff047230 */ /* 0x000fe40000004100 */
[C---:B------:R-:W-:Y:S01]  /*45b0*/  FFMA.FTZ R39, R35.reuse, R2, R39 ;  /* 0x0000000223277223 */ /* 0x040fe20000010027 */
[----:B------:R-:W-:Y:S02]  /*45c0*/  HADD2.F32 R0, -RZ, R13.H0_H0 ;  /* 0x2000000dff007230 */ /* 0x000fe40000004100 */
[----:B------:R-:W-:Y:S01]  /*45d0*/  FFMA.FTZ R32, R32, R35, R33 ;  /* 0x0000002320207223 */ /* 0x000fe20000010021 */
[----:B------:R-:W-:Y:S02]  /*45e0*/  HADD2.F32 R2, -RZ, R15.H0_H0 ;  /* 0x2000000fff027230 */ /* 0x000fe40000004100 */
[----:B------:R-:W-:Y:S01]  /*45f0*/  FFMA.FTZ R33, R35, R38, R36 ;  /* 0x0000002623217223 */ /* 0x000fe20000010024 */
[----:B------:R-:W-:-:S02]  /*4600*/  HADD2.F32 R3, -RZ, R10.H0_H0 ;  /* 0x2000000aff037230 */ /* 0x000fc40000004100 */
[----:B------:R-:W-:Y:S01]  /*4610*/  FFMA.FTZ R47, R35, R4, R47 ;  /* 0x00000004232f7223 */ /* 0x000fe2000001002f */
[----:B------:R-:W-:Y:S02]  /*4620*/  HADD2.F32 R36, -RZ, R17.H0_H0 ;  /* 0x20000011ff247230 */ /* 0x000fe40000004100 */
[C---:B------:R-:W-:Y:S01]  /*4630*/  FFMA.FTZ R4, R34.reuse, R0, R33 ;  /* 0x0000000022047223 */ /* 0x040fe20000010021 */
[C---:B------:R-:W-:Y:S01]  /*4640*/  FFMA.FTZ R39, R34.reuse, R2, R39 ;  /* 0x0000000222277223 */ /* 0x040fe20000010027 */
[----:B------:R-:W-:Y:S02]  /*4650*/  HADD2.F32 R0, -RZ, R10.H1_H1 ;  /* 0x3000000aff007230 */ /* 0x000fe40000004100 */
[----:B------:R-:W-:Y:S01]  /*4660*/  FFMA.FTZ R3, R3, R34, R32 ;  /* 0x0000002203037223 */ /* 0x000fe20000010020 */
[----:B------:R-:W-:Y:S02]  /*4670*/  HADD2.F32 R2, -RZ, R13.H1_H1 ;  /* 0x3000000dff027230 */ /* 0x000fe40000004100 */
[----:B------:R-:W-:Y:S01]  /*4680*/  FFMA.FTZ R47, R34, R36, R47 ;  /* 0x00000024222f7223 */ /* 0x000fe2000001002f */
[----:B------:R-:W-:-:S02]  /*4690*/  HADD2.F32 R32, -RZ, R15.H1_H1 ;  /* 0x3000000fff207230 */ /* 0x000fc40000004100 */
[----:B------:R-:W-:Y:S01]  /*46a0*/  FFMA.FTZ R0, R0, R37, R3 ;  /* 0x0000002500007223 */ /* 0x000fe20000010003 */
[----:B------:R-:W-:Y:S02]  /*46b0*/  HADD2.F32 R3, -RZ, R18.H0_H0 ;  /* 0x20000012ff037230 */ /* 0x000fe40000004100 */
[C---:B------:R-:W-:Y:S01]  /*46c0*/  FFMA.FTZ R35, R37.reuse, R2, R4 ;  /* 0x0000000225237223 */ /* 0x040fe20000010004 */
[--C-:B-1----:R-:W-:Y:S02]  /*46d0*/  HADD2.F32 R2, -RZ, R8.reuse.H0_H0 ;  /* 0x20000008ff027230 */ /* 0x102fe40000004100 */
[----:B------:R-:W-:Y:S01]  /*46e0*/  FFMA.FTZ R39, R37, R32, R39 ;  /* 0x0000002025277223 */ /* 0x000fe20000010027 */
[----:B------:R-:W-:Y:S02]  /*46f0*/  HADD2.F32 R34, -RZ, R17.H1_H1 ;  /* 0x30000011ff227230 */ /* 0x000fe40000004100 */
[----:B------:R-:W-:Y:S02]  /*4700*/  HADD2.F32 R33, -RZ, R8.H1_H1 ;  /* 0x30000008ff217230 */ /* 0x000fe40000004100 */
[----:B------:R-:W-:Y:S01]  /*4710*/  FFMA.FTZ R3, R3, R2, R0 ;  /* 0x0000000203037223 */ /* 0x000fe20000010000 */
[----:B------:R-:W-:-:S02]  /*4720*/  HADD2.F32 R8, -RZ, R20.H0_H0 ;  /* 0x20000014ff087230 */ /* 0x000fc40000004100 */
[----:B------:R-:W-:Y:S01]  /*4730*/  FFMA.FTZ R47, R37, R34, R47 ;  /* 0x00000022252f7223 */ /* 0x000fe2000001002f */
[----:B------:R-:W-:Y:S02]  /*4740*/  HADD2.F32 R36, -RZ, R30.H0_H0 ;  /* 0x2000001eff247230 */ /* 0x000fe40000004100 */
[----:B------:R-:W-:Y:S02]  /*4750*/  HADD2.F32 R0, -RZ, R18.H1_H1 ;  /* 0x30000012ff007230 */ /* 0x000fe40000004100 */
[C---:B------:R-:W-:Y:S01]  /*4760*/  FFMA.FTZ R8, R2.reuse, R8, R35 ;  /* 0x0000000802087223 */ /* 0x040fe20000010023 */
[----:B------:R-:W-:Y:S02]  /*4770*/  HADD2.F32 R32, -RZ, R20.H1_H1 ;  /* 0x30000014ff207230 */ /* 0x000fe40000004100 */
[----:B------:R-:W-:Y:S01]  /*4780*/  FFMA.FTZ R47, R2, R36, R47 ;  /* 0x00000024022f7223 */ /* 0x000fe2000001002f */
[----:B------:R-:W-:Y:S02]  /*4790*/  HADD2.F32 R34, -RZ, R28.H0_H0 ;  /* 0x2000001cff227230 */ /* 0x000fe40000004100 */
[----:B------:R-:W-:Y:S01]  /*47a0*/  FFMA.FTZ R0, R0, R33, R3 ;  /* 0x0000002100007223 */ /* 0x000fe20000010003 */
[----:B------:R-:W-:-:S02]  /*47b0*/  HADD2.F32 R4, -RZ, R9.H0_H0 ;  /* 0x20000009ff047230 */ /* 0x000fc40000004100 */
        /* <DEDUP_REMOVED lines=8> */
[----:B------:R-:W-:-:S02]  /*4840*/  HADD2.F32 R32, -RZ, R29.H0_H0 ;  /* 0x2000001dff207230 */ /* 0x000fc40000004100 */
[----:B------:R-:W-:Y:S01]  /*4850*/  FFMA.FTZ R3, R3, R4, R0 ;  /* 0x0000000403037223 */ /* 0x000fe20000010000 */
[----:B------:R-:W-:Y:S02]  /*4860*/  HADD2.F32 R9, -RZ, R9.H1_H1 ;  /* 0x30000009ff097230 */ /* 0x000fe40000004100 */
[C---:B------:R-:W-:Y:S01]  /*4870*/  FFMA.FTZ R8, R4.reuse, R2, R35 ;  /* 0x0000000204087223 */ /* 0x040fe20000010023 */
[----:B------:R-:W-:Y:S02]  /*4880*/  HADD2.F32 R33, -RZ, R31.H0_H0 ;  /* 0x2000001fff217230 */ /* 0x000fe40000004100 */
[C---:B------:R-:W-:Y:S01]  /*4890*/  FFMA.FTZ R37, R4.reuse, R32, R37 ;  /* 0x0000002004257223 */ /* 0x040fe20000010025 */
[----:B------:R-:W-:Y:S02]  /*48a0*/  HADD2.F32 R0, -RZ, R19.H1_H1 ;  /* 0x30000013ff007230 */ /* 0x000fe40000004100 */
[----:B------:R-:W-:Y:S02]  /*48b0*/  HADD2.F32 R2, -RZ, R21.H1_H1 ;  /* 0x30000015ff027230 */ /* 0x000fe40000004100 */
[----:B------:R-:W-:Y:S01]  /*48c0*/  FFMA.FTZ R33, R4, R33, R47 ;  /* 0x0000002104217223 */ /* 0x000fe2000001002f */
[----:B------:R-:W-:-:S02]  /*48d0*/  HADD2.F32 R32, -RZ, R29.H1_H1 ;  /* 0x3000001dff207230 */ /* 0x000fc40000004100 */
[----:B------:R-:W-:Y:S01]  /*48e0*/  FFMA.FTZ R0, R0, R9, R3 ;  /* 0x0000000900007223 */ /* 0x000fe20000010003 */
[----:B------:R-:W-:Y:S02]  /*48f0*/  HADD2.F32 R34, -RZ, R31.H1_H1 ;  /* 0x3000001fff227230 */ /* 0x000fe40000004100 */
[C---:B------:R-:W-:Y:S01]  /*4900*/  FFMA.FTZ R3, R9.reuse, R2, R8 ;  /* 0x0000000209037223 */ /* 0x040fe20000010008 */
[----:B------:R-:W-:Y:S01]  /*4910*/  FFMA.FTZ R32, R9, R32, R37 ;  /* 0x0000002009207223 */ /* 0x000fe20000010025 */
[----:B------:R-:W-:Y:S01]  /*4920*/  FMUL.FTZ R0, R45, R0 ;  /* 0x000000002d007220 */ /* 0x000fe20000410000 */
[----:B------:R-:W-:Y:S01]  /*4930*/  FFMA.FTZ R33, R9, R34, R33 ;  /* 0x0000002209217223 */ /* 0x000fe20000010021 */
[----:B------:R-:W-:Y:S01]  /*4940*/  FMUL.FTZ R3, R44, R3 ;  /* 0x000000032c037220 */ /* 0x000fe20000410000 */
[----:B------:R-:W-:Y:S02]  /*4950*/  FMUL.FTZ R32, R43, R32 ;  /* 0x000000202b207220 */ /* 0x000fe40000410000 */
[----:B------:R-:W-:Y:S01]  /*4960*/  FMUL.FTZ R33, R42, R33 ;  /* 0x000000212a217220 */ /* 0x000fe20000410000 */
        /* <DEDUP_REMOVED lines=8> */
.L_x_865:
        /* <DEDUP_REMOVED lines=20> */
[----:B------:R-:W-:Y:S02]  /*4b30*/  HADD2.F32 R38, -RZ, R16.H1_H1 ;  /* 0x30000010ff267230 */ /* 0x000fe40000004100 */
        /* <DEDUP_REMOVED lines=8> */
[----:B------:R-:W-:Y:S01]  /*4bc0*/  FFMA.FTZ R35, R0, R34, R35 ;  /* 0x0000002200237223 */ /* 0x000fe20000010023 */
[----:B------:R-:W-:Y:S01]  /*4bd0*/  FFMA.FTZ R3, R4, R32, R3 ;  /* 0x0000002004037223 */ /* 0x000fe20000010003 */
[----:B------:R-:W-:Y:S02]  /*4be0*/  HADD2.F32 R32, -RZ, R17.H0_H0 ;  /* 0x20000011ff207230 */ /* 0x000fe40000004100 */
[-C--:B------:R-:W-:Y:S01]  /*4bf0*/  FFMA.FTZ R37, R2, R34.reuse, R37 ;  /* 0x0000002202257223 */ /* 0x080fe20000010025 */
[----:B------:R-:W-:Y:S02]  /*4c00*/  HADD2.F32 R4, -RZ, R15.H0_H0 ;  /* 0x2000000fff047230 */ /* 0x000fe40000004100 */
        /* <DEDUP_REMOVED lines=15> */
[----:B------:R-:W-:Y:S02]  /*4d00*/  HADD2.F32 R8, -RZ, R8.H1_H1 ;  /* 0x30000008ff087230 */ /* 0x000fe40000004100 */
[-C--:B------:R-:W-:Y:S01]  /*4d10*/  FFMA.FTZ R35, R4, R0.reuse, R35 ;  /* 0x0000000004237223 */ /* 0x080fe20000010023 */
[----:B------:R-:W-:Y:S02]  /*4d20*/  HADD2.F32 R34, -RZ, R20.H1_H1 ;  /* 0x30000014ff227230 */ /* 0x000fe40000004100 */
[----:B------:R-:W-:Y:S01]  /*4d30*/  FFMA.FTZ R3, R36, R0, R3 ;  /* 0x0000000024037223 */ /* 0x000fe20000010003 */
[----:B------:R-:W-:-:S02]  /*4d40*/  HADD2.F32 R38, -RZ, R30.H0_H0 ;  /* 0x2000001eff267230 */ /* 0x000fc40000004100 */
[----:B------:R-:W-:Y:S02]  /*4d50*/  HADD2.F32 R32, -RZ, R28.H1_H1 ;  /* 0x3000001cff207230 */ /* 0x000fe40000004100 */
[----:B------:R-:W-:Y:S01]  /*4d60*/  FFMA.FTZ R37, R34, R8, R37 ;  /* 0x0000000822257223 */ /* 0x000fe20000010025 */
[----:B------:R-:W-:Y:S02]  /*4d70*/  HADD2.F32 R4, -RZ, R18.H1_H1 ;  /* 0x30000012ff047230 */ /* 0x000fe40000004100 */
[----:B------:R-:W-:Y:S01]  /*4d80*/  FFMA.FTZ R33, R38, R0, R33 ;  /* 0x0000000026217223 */ /* 0x000fe20000010021 */
        /* <DEDUP_REMOVED lines=11> */
[----:B------:R-:W-:Y:S02]  /*4e40*/  HADD2.F32 R32, -RZ, R31.H0_H0 ;  /* 0x2000001fff207230 */ /* 0x000fe40000004100 */
[----:B------:R-:W-:Y:S01]  /*4e50*/  FFMA.FTZ R4, R4, R2, R37 ;  /* 0x0000000204047223 */ /* 0x000fe20000010025 */
[----:B------:R-:W-:-:S02]  /*4e60*/  HADD2.F32 R3, -RZ, R19.H1_H1 ;  /* 0x30000013ff037230 */ /* 0x000fc40000004100 */
[----:B------:R-:W-:Y:S02]  /*4e70*/  HADD2.F32 R35, -RZ, R21.H1_H1 ;  /* 0x30000015ff237230 */ /* 0x000fe40000004100 */
[----:B------:R-:W-:Y:S01]  /*4e80*/  FFMA.FTZ R2, R32, R2, R33 ;  /* 0x0000000220027223 */ /* 0x000fe20000010021 */
[----:B------:R-:W-:Y:S02]  /*4e90*/  HADD2.F32 R37, -RZ, R29.H1_H1 ;  /* 0x3000001dff257230 */ /* 0x000fe40000004100 */
[-C--:B------:R-:W-:Y:S01]  /*4ea0*/  FFMA.FTZ R0, R3, R9.reuse, R0 ;  /* 0x0000000903007223 */ /* 0x080fe20000010000 */
[-C--:B------:R-:W-:Y:S02]  /*4eb0*/  FFMA.FTZ R3, R35, R9.reuse, R4 ;  /* 0x0000000923037223 */ /* 0x080fe40000010004 */
[-C--:B------:R-:W-:Y:S01]  /*4ec0*/  FFMA.FTZ R8, R37, R9.reuse, R8 ;  /* 0x0000000925087223 */ /* 0x080fe20000010008 */
[----:B------:R-:W-:Y:S01]  /*4ed0*/  FFMA.FTZ R9, R39, R9, R2 ;  /* 0x0000000927097223 */ /* 0x000fe20000010002 */
[----:B------:R-:W-:Y:S01]  /*4ee0*/  FMUL.FTZ R0, R45, R0 ;  /* 0x000000002d007220 */ /* 0x000fe20000410000 */
[----:B------:R-:W-:Y:S01]  /*4ef0*/  FMUL.FTZ R3, R44, R3 ;  /* 0x000000032c037220 */ /* 0x000fe20000410000 */
[----:B------:R-:W-:Y:S01]  /*4f00*/  FMUL.FTZ R8, R43, R8 ;  /* 0x000000082b087220 */ /* 0x000fe20000410000 */
[----:B------:R-:W-:-:S02]  /*4f10*/  FMUL.FTZ R9, R42, R9 ;  /* 0x000000092a097220 */ /* 0x000fc40000410000 */
[----:B------:R-:W-:Y:S02]  /*4f20*/  F2FP.F16.F32.PACK_AB R0, RZ, R0 ;  /* 0x00000000ff00723e */ /* 0x000fe400000000ff */
[----:B------:R-:W-:Y:S02]  /*4f30*/  F2FP.F16.F32.PACK_AB R3, RZ, R3 ;  /* 0x00000003ff03723e */ /* 0x000fe400000000ff */
[----:B------:R-:W-:Y:S02]  /*4f40*/  F2FP.F16.F32.PACK_AB R8, RZ, R8 ;  /* 0x00000008ff08723e */ /* 0x000fe400000000ff */
[----:B------:R-:W-:Y:S02]  /*4f50*/  F2FP.F16.F32.PACK_AB R9, RZ, R9 ;  /* 0x00000009ff09723e */ /* 0x000fe400000000ff */
[----:B------:R-:W-:Y:S02]  /*4f60*/  PRMT R0, R0, 0x5410, R3 ;  /* 0x0000541000007816 */ /* 0x000fe40000000003 */
[----:B------:R-:W-:-:S04]  /*4f70*/  PRMT R8, R8, 0x5410, R9 ;  /* 0x0000541008087816 */ /* 0x000fc80000000009 */
[----:B------:R-:W-:Y:S01]  /*4f80*/  HFMA2.MMA R27, R0, 1, 1, R27 ;  /* 0x3c003c00001b7835 */ /* 0x000fe2000000001b */
[----:B------:R-:W-:-:S10]  /*4f90*/  HADD2 R26, R8, R26 ;  /* 0x0000001a081a7230 */ /* 0x000fd40000000000 */
.L_x_867:
        /* <DEDUP_REMOVED lines=90> */
.L_x_868:
[----:B------:R-:W-:Y:S05]  /*5540*/  @P0 BRA `(.L_x_866) ;  /* 0x0000000400580947 */ /* 0x000fea0003800000 */
[----:B------:R-:W0:Y:S01]  /*5550*/  LDS.64 R2, [UR4+0xc0] ;  /* 0x0000c004ff027984 */ /* 0x000e220008000a00 */
[--C-:B------:R-:W-:Y:S02]  /*5560*/  HADD2.F32 R0, -RZ, R12.reuse.H0_H0 ;  /* 0x2000000cff007230 */ /* 0x100fe40000004100 */
[----:B------:R-:W-:Y:S01]  /*5570*/  HADD2.F32 R12, -RZ, R12.H1_H1 ;  /* 0x3000000cff0c7230 */ /* 0x000fe20000004100 */
[----:B------:R-:W1:Y:S01]  /*5580*/  LDS.64 R8, [UR4+0xc8] ;  /* 0x0000c804ff087984 */ /* 0x000e620008000a00 */
[----:B------:R-:W-:Y:S02]  /*5590*/  HADD2.F32 R36, -RZ, R11.H1_H1 ;  /* 0x3000000bff247230 */ /* 0x000fe40000004100 */
[--C-:B------:R-:W-:Y:S02]  /*55a0*/  HADD2.F32 R4, -RZ, R16.reuse.H0_H0 ;  /* 0x20000010ff047230 */ /* 0x100fe40000004100 */
[----:B------:R-:W-:Y:S02]  /*55b0*/  HADD2.F32 R16, -RZ, R16.H1_H1 ;  /* 0x30000010ff107230 */ /* 0x000fe40000004100 */
[----:B0-----:R-:W-:-:S02]  /*55c0*/  HADD2.F32 R33, -RZ, R2.H0_H0 ;  /* 0x20000002ff217230 */ /* 0x001fc40000004100 */
[----:B------:R-:W-:Y:S02]  /*55d0*/  HADD2.F32 R32, -RZ, R2.H1_H1 ;  /* 0x30000002ff207230 */ /* 0x000fe40000004100 */
[----:B------:R-:W-:Y:S02]  /*55e0*/  HADD2.F32 R2, -RZ, R11.H0_H0 ;  /* 0x2000000bff027230 */ /* 0x000fe40000004100 */
[----:B------:R-:W-:Y:S01]  /*55f0*/  FFMA.FTZ R11, R0, R33, RZ ;  /* 0x00000021000b7223 */ /* 0x000fe200000100ff */
[--C-:B------:R-:W-:Y:S02]  /*5600*/  HADD2.F32 R34, -RZ, R3.reuse.H0_H0 ;  /* 0x20000003ff227230 */ /* 0x100fe40000004100 */
[----:B------:R-:W-:Y:S02]  /*5610*/  HADD2.F32 R35, -RZ, R3.H1_H1 ;  /* 0x30000003ff237230 */ /* 0x000fe40000004100 */
[----:B------:R-:W-:Y:S01]  /*5620*/  FFMA.FTZ R11, R12, R32, R11 ;  /* 0x000000200c0b7223 */ /* 0x000fe2000001000b */
[----:B------:R-:W-:-:S02]  /*5630*/  HADD2.F32 R3, -RZ, R14.H0_H0 ;  /* 0x2000000eff037230 */ /* 0x000fc40000004100 */
[-C--:B------:R-:W-:Y:S01]  /*5640*/  FFMA.FTZ R37, R2, R33.reuse, RZ ;  /* 0x0000002102257223 */ /* 0x080fe200000100ff */
[----:B------:R-:W-:Y:S02]  /*5650*/  HADD2.F32 R0, -RZ, R10.H0_H0 ;  /* 0x2000000aff007230 */ /* 0x000fe40000004100 */
[----:B------:R-:W-:Y:S02]  /*5660*/  HADD2.F32 R14, -RZ, R14.H1_H1 ;  /* 0x3000000eff0e7230 */ /* 0x000fe40000004100 */
[-C--:B------:R-:W-:Y:S01]  /*5670*/  FFMA.FTZ R3, R3, R33.reuse, RZ ;  /* 0x0000002103037223 */ /* 0x080fe200000100ff */
[----:B------:R-:W-:Y:S01]  /*5680*/  FFMA.FTZ R33, R4, R33, RZ ;  /* 0x0000002104217223 */ /* 0x000fe200000100ff */
[----:B------:R-:W-:Y:S02]  /*5690*/  HADD2.F32 R2, -RZ, R13.H0_H0 ;  /* 0x2000000dff027230 */ /* 0x000fe40000004100 */
[----:B------:R-:W-:Y:S01]  /*56a0*/  FFMA.FTZ R0, R0, R34, R11 ;  /* 0x0000002200007223 */ /* 0x000fe2000001000b */
[----:B------:R-:W-:Y:S01]  /*56b0*/  FFMA.FTZ R37, R36, R32, R37 ;  /* 0x0000002024257223 */ /* 0x000fe20000010025 */
[----:B------:R-:W-:-:S02]  /*56c0*/  HADD2.F32 R4, -RZ, R15.H0_H0 ;  /* 0x2000000fff047230 */ /* 0x000fc40000004100 */
[-C--:B------:R-:W-:Y:S01]  /*56d0*/  FFMA.FTZ R3, R14, R32.reuse, R3 ;  /* 0x000000200e037223 */ /* 0x080fe20000010003 */
[----:B------:R-:W-:Y:S02]  /*56e0*/  HADD2.F32 R11, -RZ, R10.H1_H1 ;  /* 0x3000000aff0b7230 */ /* 0x000fe40000004100 */
[----:B------:R-:W-:Y:S01]  /*56f0*/  FFMA.FTZ R33, R16, R32, R33 ;  /* 0x0000002010217223 */ /* 0x000fe20000010021 */
[----:B------:R-:W-:Y:S02]  /*5700*/  HADD2.F32 R12, -RZ, R17.H0_H0 ;  /* 0x20000011ff0c7230 */ /* 0x000fe40000004100 */
[-C--:B------:R-:W-:Y:S01]  /*5710*/  FFMA.FTZ R2, R2, R34.reuse, R37 ;  /* 0x0000002202027223 */ /* 0x080fe20000010025 */
[----:B------:R-:W-:Y:S02]  /*5720*/  HADD2.F32 R13, -RZ, R13.H1_H1 ;  /* 0x3000000dff0d7230 */ /* 0x000fe40000004100 */
[----:B------:R-:W-:Y:S01]  /*5730*/  FFMA.FTZ R4, R4, R34, R3 ;  /* 0x0000002204047223 */ /* 0x000fe20000010003 */
[----:B------:R-:W-:-:S02]  /*5740*/  HADD2.F32 R15, -RZ, R15.H1_H1 ;  /* 0x3000000fff0f7230 */ /* 0x000fc40000004100 */
[-C--:B------:R-:W-:Y:S01]  /*5750*/  FFMA.FTZ R0, R11, R35.reuse, R0 ;  /* 0x000000230b007223 */ /* 0x080fe20000010000 */
[----:B------:R-:W-:Y:S02]  /*5760*/  HADD2.F32 R11, -RZ, R18.H0_H0 ;  /* 0x20000012ff0b7230 */ /* 0x000fe40000004100 */
[----:B------:R-:W-:Y:S01]  /*5770*/  FFMA.FTZ R34, R12, R34, R33 ;  /* 0x000000220c227223 */ /* 0x000fe20000010021 */
[----:B-1----:R-:W-:Y:S02]  /*5780*/  HADD2.F32 R3, -RZ, R8.H0_H0 ;  /* 0x20000008ff037230 */ /* 0x002fe40000004100 */
[-C--:B------:R-:W-:Y:S01]  /*5790*/  FFMA.FTZ R10, R13, R35.reuse, R2 ;  /* 0x000000230d0a7223 */ /* 0x080fe20000010002 */
[----:B------:R-:W-:Y:S01]  /*57a0*/  FFMA.FTZ R12, R15, R35, R4 ;  /* 0x000000230f0c7223 */ /* 0x000fe20000010004 */
[----:B------:R-:W-:Y:S02]  /*57b0*/  HADD2.F32 R13, -RZ, R28.H0_H0 ;  /* 0x2000001cff0d7230 */ /* 0x000fe40000004100 */
[----:B------:R-:W-:-:S02]  /*57c0*/  HADD2.F32 R17, -RZ, R17.H1_H1 ;  /* 0x30000011ff117230 */ /* 0x000fc40000004100 */
[--C-:B------:R-:W-:Y:S02]  /*57d0*/  HADD2.F32 R2, -RZ, R9.reuse.H0_H0 ;  /* 0x20000009ff027230 */ /* 0x100fe40000004100 */
[-C--:B------:R-:W-:Y:S01]  /*57e0*/  FFMA.FTZ R13, R13, R3.reuse, R12 ;  /* 0x000000030d0d7223 */ /* 0x080fe2000001000c */
[----:B------:R-:W-:Y:S02]  /*57f0*/  HADD2.F32 R4, -RZ, R9.H1_H1 ;  /* 0x30000009ff047230 */ /* 0x000fe40000004100 */
[----:B------:R-:W-:Y:S01]  /*5800*/  FFMA.FTZ R9, R11, R3, R0 ;  /* 0x000000030b097223 */ /* 0x000fe20000010000 */
[----:B------:R-:W-:Y:S02]  /*5810*/  HADD2.F32 R11, -RZ, R20.H0_H0 ;  /* 0x20000014ff0b7230 */ /* 0x000fe40000004100 */
[----:B------:R-:W-:Y:S01]  /*5820*/  FFMA.FTZ R34, R17, R35, R34 ;  /* 0x0000002311227223 */ /* 0x000fe20000010022 */
[----:B------:R-:W-:Y:S02]  /*5830*/  HADD2.F32 R8, -RZ, R8.H1_H1 ;  /* 0x30000008ff087230 */ /* 0x000fe40000004100 */
[----:B------:R-:W-:-:S02]  /*5840*/  HADD2.F32 R28, -RZ, R28.H1_H1 ;  /* 0x3000001cff1c7230 */ /* 0x000fc40000004100 */
[-C--:B------:R-:W-:Y:S01]  /*5850*/  FFMA.FTZ R11, R11, R3.reuse, R10 ;  /* 0x000000030b0b7223 */ /* 0x080fe2000001000a */
[----:B------:R-:W-:Y:S02]  /*5860*/  HADD2.F32 R15, -RZ, R30.H0_H0 ;  /* 0x2000001eff0f7230 */ /* 0x000fe40000004100 */
[----:B------:R-:W-:Y:S02]  /*5870*/  HADD2.F32 R18, -RZ, R18.H1_H1 ;  /* 0x30000012ff127230 */ /* 0x000fe40000004100 */
[-C--:B------:R-:W-:Y:S01]  /*5880*/  FFMA.FTZ R13, R28, R8.reuse, R13 ;  /* 0x000000081c0d7223 */ /* 0x080fe2000001000d */
[----:B------:R-:W-:Y:S02]  /*5890*/  HADD2.F32 R20, -RZ, R20.H1_H1 ;  /* 0x30000014ff147230 */ /* 0x000fe40000004100 */
[----:B------:R-:W-:Y:S01]  /*58a0*/  FFMA.FTZ R3, R15, R3, R34 ;  /* 0x000000030f037223 */ /* 0x000fe20000010022 */
        /* <DEDUP_REMOVED lines=17> */
[-C--:B------:R-:W-:Y:S01]  /*59c0*/  FFMA.FTZ R11, R8, R4.reuse, R11 ;  /* 0x00000004080b7223 */ /* 0x080fe2000001000b */
[----:B------:R-:W-:Y:S01]  /*59d0*/  FFMA.FTZ R2, R10, R4, R13 ;  /* 0x000000040a027223 */ /* 0x000fe2000001000d */
[----:B------:R-:W-:Y:S01]  /*59e0*/  FMUL.FTZ R0, R45, R0 ;  /* 0x000000002d007220 */ /* 0x000fe20000410000 */
[----:B------:R-:W-:Y:S01]  /*59f0*/  FFMA.FTZ R3, R14, R4, R3 ;  /* 0x000000040e037223 */ /* 0x000fe20000010003 */
[----:B------:R-:W-:Y:S01]  /*5a00*/  FMUL.FTZ R11, R44, R11 ;  /* 0x0000000b2c0b7220 */ /* 0x000fe20000410000 */
[----:B------:R-:W-:-:S02]  /*5a10*/  FMUL.FTZ R2, R43, R2 ;  /* 0x000000022b027220 */ /* 0x000fc40000410000 */
[----:B------:R-:W-:Y:S01]  /*5a20*/  FMUL.FTZ R3, R42, R3 ;  /* 0x000000032a037220 */ /* 0x000fe20000410000 */
        /* <DEDUP_REMOVED lines=8> */
.L_x_866:
        /* <DEDUP_REMOVED lines=58> */
[----:B------:R-:W-:Y:S01]  /*5e50*/  HADD2.F32 R35, -RZ, R15.H1_H1 ;  /* 0x3000000fff237230 */ /* 0x000fe20000004100 */
[----:B------:R-:W1:Y:S01]  /*5e60*/  LDS.64 R12, [UR4+0x18] ;  /* 0x00001804ff0c7984 */ /* 0x000e620008000a00 */
[--C-:B------:R-:W-:Y:S02]  /*5e70*/  HADD2.F32 R46, -RZ, R14.reuse.H0_H0 ;  /* 0x2000000eff2e7230 */ /* 0x100fe40000004100 */
[----:B------:R-:W-:Y:S02]  /*5e80*/  HADD2.F32 R2, -RZ, R17.H0_H0 ;  /* 0x20000011ff027230 */ /* 0x000fe40000004100 */
[----:B------:R-:W-:Y:S02]  /*5e90*/  HADD2.F32 R4, -RZ, R19.H0_H0 ;  /* 0x20000013ff047230 */ /* 0x000fe40000004100 */
[----:B------:R-:W-:-:S02]  /*5ea0*/  HADD2.F32 R39, -RZ, R14.H1_H1 ;  /* 0x3000000eff277230 */ /* 0x000fc40000004100 */
[----:B------:R-:W-:Y:S02]  /*5eb0*/  HADD2.F32 R49, -RZ, R19.H1_H1 ;  /* 0x30000013ff317230 */ /* 0x000fe40000004100 */
[--C-:B0-----:R-:W-:Y:S02]  /*5ec0*/  HADD2.F32 R3, -RZ, R36.reuse.H0_H0 ;  /* 0x20000024ff037230 */ /* 0x101fe40000004100 */
[----:B------:R-:W-:Y:S02]  /*5ed0*/  HADD2.F32 R36, -RZ, R36.H1_H1 ;  /* 0x30000024ff247230 */ /* 0x000fe40000004100 */
[----:B------:R-:W-:Y:S02]  /*5ee0*/  HADD2.F32 R38, -RZ, R37.H0_H0 ;  /* 0x20000025ff267230 */ /* 0x000fe40000004100 */
[----:B------:R-:W-:Y:S01]  /*5ef0*/  FFMA.FTZ R0, R0, R3, RZ ;  /* 0x0000000300007223 */ /* 0x000fe200000100ff */
[C---:B------:R-:W-:Y:S01]  /*5f00*/  FFMA.FTZ R47, R3.reuse, R46, RZ ;  /* 0x0000002e032f7223 */ /* 0x040fe200000100ff */
[C---:B------:R-:W-:Y:S01]  /*5f10*/  FFMA.FTZ R46, R3.reuse, R2, RZ ;  /* 0x00000002032e7223 */ /* 0x040fe200000100ff */
[----:B------:R-:W-:Y:S01]  /*5f20*/  FFMA.FTZ R4, R3, R4, RZ ;  /* 0x0000000403047223 */ /* 0x000fe200000100ff */
[----:B------:R-:W-:Y:S01]  /*5f30*/  FFMA.FTZ R0, R35, R36, R0 ;  /* 0x0000002423007223 */ /* 0x000fe20000010000 */
[----:B------:R-:W-:-:S02]  /*5f40*/  HADD2.F32 R35, -RZ, R17.H1_H1 ;  /* 0x30000011ff237230 */ /* 0x000fc40000004100 */
[C---:B------:R-:W-:Y:S01]  /*5f50*/  FFMA.FTZ R39, R36.reuse, R39, R47 ;  /* 0x0000002724277223 */ /* 0x040fe2000001002f */
[----:B------:R-:W-:Y:S02]  /*5f60*/  HADD2.F32 R3, -RZ, R10.H0_H0 ;  /* 0x2000000aff037230 */ /* 0x000fe40000004100 */
[C---:B------:R-:W-:Y:S01]  /*5f70*/  FFMA.FTZ R49, R36.reuse, R49, R4 ;  /* 0x0000003124317223 */ /* 0x040fe20000010004 */
[----:B------:R-:W-:Y:S02]  /*5f80*/  HADD2.F32 R2, -RZ, R16.H0_H0 ;  /* 0x20000010ff027230 */ /* 0x000fe40000004100 */
[----:B------:R-:W-:Y:S01]  /*5f90*/  FFMA.FTZ R35, R36, R35, R46 ;  /* 0x0000002324237223 */ /* 0x000fe2000001002e */
[----:B------:R-:W-:Y:S02]  /*5fa0*/  HADD2.F32 R36, -RZ, R18.H0_H0 ;  /* 0x20000012ff247230 */ /* 0x000fe40000004100 */
[----:B------:R-:W-:Y:S01]  /*5fb0*/  FFMA.FTZ R3, R3, R38, R0 ;  /* 0x0000002603037223 */ /* 0x000fe20000010000 */
[----:B------:R-:W-:-:S02]  /*5fc0*/  HADD2.F32 R37, -RZ, R37.H1_H1 ;  /* 0x30000025ff257230 */ /* 0x000fc40000004100 */
[C---:B------:R-:W-:Y:S01]  /*5fd0*/  FFMA.FTZ R4, R38.reuse, R2, R39 ;  /* 0x0000000226047223 */ /* 0x040fe20000010027 */
[----:B------:R-:W-:Y:S02]  /*5fe0*/  HADD2.F32 R0, -RZ, R10.H1_H1 ;  /* 0x3000000aff007230 */ /* 0x000fe40000004100 */
[----:B------:R-:W-:Y:S01]  /*5ff0*/  FFMA.FTZ R35, R38, R36, R35 ;  /* 0x0000002426237223 */ /* 0x000fe20000010023 */
[----:B------:R-:W-:Y:S02]  /*6000*/  HADD2.F32 R2, -RZ, R16.H1_H1 ;  /* 0x30000010ff027230 */ /* 0x000fe40000004100 */
[----:B------:R-:W-:Y:S02]  /*6010*/  HADD2.F32 R46, -RZ, R20.H0_H0 ;  /* 0x20000014ff2e7230 */ /* 0x000fe40000004100 */
[----:B------:R-:W-:Y:S01]  /*6020*/  FFMA.FTZ R0, R0, R37, R3 ;  /* 0x0000002500007223 */ /* 0x000fe20000010003 */
[----:B------:R-:W-:Y:S02]  /*6030*/  HADD2.F32 R36, -RZ, R18.H1_H1 ;  /* 0x30000012ff247230 */ /* 0x000fe40000004100 */
[----:B------:R-:W-:Y:S01]  /*6040*/  FFMA.FTZ R39, R37, R2, R4 ;  /* 0x0000000225277223 */ /* 0x000fe20000010004 */
[----:B------:R-:W-:-:S02]  /*6050*/  HADD2.F32 R3, -RZ, R21.H0_H0 ;  /* 0x20000015ff037230 */ /* 0x000fc40000004100 */
[----:B------:R-:W-:Y:S01]  /*6060*/  FFMA.FTZ R49, R38, R46, R49 ;  /* 0x0000002e26317223 */ /* 0x000fe20000010031 */
[----:B-1----:R-:W-:Y:S02]  /*6070*/  HADD2.F32 R2, -RZ, R12.H0_H0 ;  /* 0x2000000cff027230 */ /* 0x002fe40000004100 */
[----:B------:R-:W-:Y:S01]  /*6080*/  FFMA.FTZ R47, R37, R36, R35 ;  /* 0x00000024252f7223 */ /* 0x000fe20000010023 */
[----:B------:R-:W-:Y:S02]  /*6090*/  HADD2.F32 R38, -RZ, R20.H1_H1 ;  /* 0x30000014ff267230 */ /* 0x000fe40000004100 */
[----:B------:R-:W-:Y:S02]  /*60a0*/  HADD2.F32 R35, -RZ, R12.H1_H1 ;  /* 0x3000000cff237230 */ /* 0x000fe40000004100 */
[----:B------:R-:W-:Y:S01]  /*60b0*/  FFMA.FTZ R3, R3, R2, R0 ;  /* 0x0000000203037223 */ /* 0x000fe20000010000 */
[----:B------:R-:W-:Y:S02]  /*60c0*/  HADD2.F32 R12, -RZ, R29.H0_H0 ;  /* 0x2000001dff0c7230 */ /* 0x000fe40000004100 */
[----:B------:R-:W-:Y:S01]  /*60d0*/  FFMA.FTZ R49, R37, R38, R49 ;  /* 0x0000002625317223 */ /* 0x000fe20000010031 */
[----:B------:R-:W-:-:S02]  /*60e0*/  HADD2.F32 R46, -RZ, R33.H0_H0 ;  /* 0x20000021ff2e7230 */ /* 0x000fc40000004100 */
[----:B------:R-:W-:Y:S02]  /*60f0*/  HADD2.F32 R0, -RZ, R21.H1_H1 ;  /* 0x30000015ff007230 */ /* 0x000fe40000004100 */
[C---:B------:R-:W-:Y:S01]  /*6100*/  FFMA.FTZ R12, R2.reuse, R12, R39 ;  /* 0x0000000c020c7223 */ /* 0x040fe20000010027 */
[----:B------:R-:W-:Y:S02]  /*6110*/  HADD2.F32 R36, -RZ, R29.H1_H1 ;  /* 0x3000001dff247230 */ /* 0x000fe40000004100 */
[----:B------:R-:W-:Y:S01]  /*6120*/  FFMA.FTZ R49, R2, R46, R49 ;  /* 0x0000002e02317223 */ /* 0x000fe20000010031 */
[----:B------:R-:W-:Y:S02]  /*6130*/  HADD2.F32 R38, -RZ, R31.H0_H0 ;  /* 0x2000001fff267230 */ /* 0x000fe40000004100 */
[----:B------:R-:W-:Y:S01]  /*6140*/  FFMA.FTZ R0, R0, R35, R3 ;  /* 0x0000002300007223 */ /* 0x000fe20000010003 */
[----:B------:R-:W-:Y:S02]  /*6150*/  HADD2.F32 R4, -RZ, R13.H0_H0 ;  /* 0x2000000dff047230 */ /* 0x000fe40000004100 */
[----:B------:R-:W-:Y:S01]  /*6160*/  FFMA.FTZ R37, R35, R36, R12 ;  /* 0x0000002423257223 */ /* 0x000fe2000001000c */
[----:B------:R-:W-:-:S02]  /*6170*/  HADD2.F32 R12, -RZ, R31.H1_H1 ;  /* 0x3000001fff0c7230 */ /* 0x000fc40000004100 */
[----:B------:R-:W-:Y:S01]  /*6180*/  FFMA.FTZ R38, R2, R38, R47 ;  /* 0x0000002602267223 */ /* 0x000fe2000001002f */
[----:B------:R-:W-:Y:S02]  /*6190*/  HADD2.F32 R46, -RZ, R33.H1_H1 ;  /* 0x30000021ff2e7230 */ /* 0x000fe40000004100 */
        /* <DEDUP_REMOVED lines=17> */
[----:B------:R-:W-:Y:S01]  /*62b0*/  FFMA.FTZ R36, R13, R36, R39 ;  /* 0x000000240d247223 */ /* 0x000fe20000010027 */
[----:B------:R-:W-:Y:S01]  /*62c0*/  FMUL.FTZ R0, R45, R0 ;  /* 0x000000002d007220 */ /* 0x000fe20000410000 */
[----:B------:R-:W-:Y:S01]  /*62d0*/  FFMA.FTZ R35, R13, R38, R35 ;  /* 0x000000260d237223 */ /* 0x000fe20000010023 */
[----:B------:R-:W-:Y:S01]  /*62e0*/  FMUL.FTZ R3, R44, R3 ;  /* 0x000000032c037220 */ /* 0x000fe20000410000 */
[----:B------:R-:W-:Y:S02]  /*62f0*/  FMUL.FTZ R36, R43, R36 ;  /* 0x000000242b247220 */ /* 0x000fe40000410000 */
[----:B------:R-:W-:Y:S01]  /*6300*/  FMUL.FTZ R35, R42, R35 ;  /* 0x000000232a237220 */ /* 0x000fe20000410000 */
[----:B------:R-:W-:Y:S02]  /*6310*/  F2FP.F16.F32.PACK_AB R0, RZ, R0 ;  /* 0x00000000ff00723e */ /* 0x000fe400000000ff */
[----:B------:R-:W-:-:S02]  /*6320*/  F2FP.F16.F32.PACK_AB R3, RZ, R3 ;  /* 0x00000003ff03723e */ /* 0x000fc400000000ff */
[----:B------:R-:W-:Y:S02]  /*6330*/  F2FP.F16.F32.PACK_AB R36, RZ, R36 ;  /* 0x00000024ff24723e */ /* 0x000fe400000000ff */
[----:B------:R-:W-:Y:S02]  /*6340*/  F2FP.F16.F32.PACK_AB R35, RZ, R35 ;  /* 0x00000023ff23723e */ /* 0x000fe400000000ff */
[----:B------:R-:W-:Y:S02]  /*6350*/  PRMT R0, R0, 0x5410, R3 ;  /* 0x0000541000007816 */ /* 0x000fe40000000003 */
[----:B------:R-:W-:-:S04]  /*6360*/  PRMT R36, R36, 0x5410, R35 ;  /* 0x0000541024247816 */ /* 0x000fc80000000023 */
[----:B------:R-:W-:Y:S01]  /*6370*/  HFMA2.MMA R41, R0, 1, 1, R41 ;  /* 0x3c003c0000297835 */ /* 0x000fe20000000029 */
[----:B------:R-:W-:-:S10]  /*6380*/  HADD2 R40, R36, R40 ;  /* 0x0000002824287230 */ /* 0x000fd40000000000 */
.L_x_869:
        /* <DEDUP_REMOVED lines=11> */
[--C-:B0-----:R-:W-:Y:S02]  /*6440*/  HADD2.F32 R35, -RZ, R2.reuse.H0_H0 ;  /* 0x20000002ff237230 */ /* 0x101fe40000004100 */
[----:B------:R-:W-:-:S02]  /*6450*/  HADD2.F32 R36, -RZ, R2.H1_H1 ;  /* 0x30000002ff247230 */ /* 0x000fc40000004100 */
[--C-:B------:R-:W-:Y:S02]  /*6460*/  HADD2.F32 R38, -RZ, R3.reuse.H0_H0 ;  /* 0x20000003ff267230 */ /* 0x100fe40000004100 */
[----:B------:R-:W-:Y:S01]  /*6470*/  FFMA.FTZ R37, R0, R35, RZ ;  /* 0x0000002300257223 */ /* 0x000fe200000100ff */
[----:B------:R-:W-:Y:S02]  /*6480*/  HADD2.F32 R39, -RZ, R3.H1_H1 ;  /* 0x30000003ff277230 */ /* 0x000fe40000004100 */
[----:B------:R-:W-:Y:S02]  /*6490*/  HADD2.F32 R2, -RZ, R14.H0_H0 ;  /* 0x2000000eff027230 */ /* 0x000fe40000004100 */
[----:B------:R-:W-:Y:S01]  /*64a0*/  FFMA.FTZ R37, R46, R36, R37 ;  /* 0x000000242e257223 */ /* 0x000fe20000010025 */
[----:B------:R-:W-:Y:S02]  /*64b0*/  HADD2.F32 R3, -RZ, R17.H0_H0 ;  /* 0x20000011ff037230 */ /* 0x000fe40000004100 */
[----:B------:R-:W-:-:S02]  /*64c0*/  HADD2.F32 R46, -RZ, R19.H1_H1 ;  /* 0x30000013ff2e7230 */ /* 0x000fc40000004100 */
[-C--:B------:R-:W-:Y:S01]  /*64d0*/  FFMA.FTZ R47, R2, R35.reuse, RZ ;  /* 0x00000023022f7223 */ /* 0x080fe200000100ff */
[----:B------:R-:W-:Y:S02]  /*64e0*/  HADD2.F32 R0, -RZ, R10.H0_H0 ;  /* 0x2000000aff007230 */ /* 0x000fe40000004100 */
[-C--:B------:R-:W-:Y:S01]  /*64f0*/  FFMA.FTZ R3, R3, R35.reuse, RZ ;  /* 0x0000002303037223 */ /* 0x080fe200000100ff */
[----:B------:R-:W-:Y:S01]  /*6500*/  FFMA.FTZ R35, R4, R35, RZ ;  /* 0x0000002304237223 */ /* 0x000fe200000100ff */
[----:B------:R-:W-:Y:S02]  /*6510*/  HADD2.F32 R4, -RZ, R17.H1_H1 ;  /* 0x30000011ff047230 */ /* 0x000fe40000004100 */
[-C--:B------:R-:W-:Y:S01]  /*6520*/  FFMA.FTZ R47, R48, R36.reuse, R47 ;  /* 0x00000024302f7223 */ /* 0x080fe2000001002f */
[----:B------:R-:W-:Y:S02]  /*6530*/  HADD2.F32 R2, -RZ, R16.H0_H0 ;  /* 0x20000010ff027230 */ /* 0x000fe40000004100 */
[----:B------:R-:W-:Y:S01]  /*6540*/  FFMA.FTZ R35, R46, R36, R35 ;  /* 0x000000242e237223 */ /* 0x000fe20000010023 */
[----:B------:R-:W-:-:S02]  /*6550*/  HADD2.F32 R46, -RZ, R20.H0_H0 ;  /* 0x20000014ff2e7230 */ /* 0x000fc40000004100 */
[----:B------:R-:W-:Y:S01]  /*6560*/  FFMA.FTZ R3, R4, R36, R3 ;  /* 0x0000002404037223 */ /* 0x000fe20000010003 */
[----:B------:R-:W-:Y:S02]  /*6570*/  HADD2.F32 R4, -RZ, R18.H0_H0 ;  /* 0x20000012ff047230 */ /* 0x000fe40000004100 */
[-C--:B------:R-:W-:Y:S01]  /*6580*/  FFMA.FTZ R0, R0, R38.reuse, R37 ;  /* 0x0000002600007223 */ /* 0x080fe20000010025 */
[-C--:B------:R-:W-:Y:S01]  /*6590*/  FFMA.FTZ R2, R2, R38.reuse, R47 ;  /* 0x0000002602027223 */ /* 0x080fe2000001002f */
[----:B------:R-:W-:Y:S02]  /*65a0*/  HADD2.F32 R37, -RZ, R10.H1_H1 ;  /* 0x3000000aff257230 */ /* 0x000fe40000004100 */
[-C--:B------:R-:W-:Y:S01]  /*65b0*/  FFMA.FTZ R46, R46, R38.reuse, R35 ;  /* 0x000000262e2e7223 */ /* 0x080fe20000010023 */
[----:B------:R-:W-:Y:S01]  /*65c0*/  FFMA.FTZ R4, R4, R38, R3 ;  /* 0x0000002604047223 */ /* 0x000fe20000010003 */
[----:B------:R-:W-:Y:S02]  /*65d0*/  HADD2.F32 R3, -RZ, R16.H1_H1 ;  /* 0x30000010ff037230 */ /* 0x000fe40000004100 */
[----:B------:R-:W-:-:S02]  /*65e0*/  HADD2.F32 R47, -RZ, R18.H1_H1 ;  /* 0x30000012ff2f7230 */ /* 0x000fc40000004100 */
[-C--:B------:R-:W-:Y:S01]  /*65f0*/  FFMA.FTZ R0, R37, R39.reuse, R0 ;  /* 0x0000002725007223 */ /* 0x080fe20000010000 */
[----:B------:R-:W-:Y:S02]  /*6600*/  HADD2.F32 R35, -RZ, R21.H0_H0 ;  /* 0x20000015ff237230 */ /* 0x000fe40000004100 */
[-C--:B------:R-:W-:Y:S01]  /*6610*/  FFMA.FTZ R36, R3, R39.reuse, R2 ;  /* 0x0000002703247223 */ /* 0x080fe20000010002 */
[----:B-1----:R-:W-:Y:S02]  /*6620*/  HADD2.F32 R3, -RZ, R12.H0_H0 ;  /* 0x2000000cff037230 */ /* 0x002fe40000004100 */
[----:B------:R-:W-:Y:S01]  /*6630*/  FFMA.FTZ R38, R47, R39, R4 ;  /* 0x000000272f267223 */ /* 0x000fe20000010004 */
[----:B------:R-:W-:Y:S02]  /*6640*/  HADD2.F32 R37, -RZ, R20.H1_H1 ;  /* 0x30000014ff257230 */ /* 0x000fe40000004100 */
[--C-:B------:R-:W-:Y:S02]  /*6650*/  HADD2.F32 R2, -RZ, R13.reuse.H0_H0 ;  /* 0x2000000dff027230 */ /* 0x100fe40000004100 */
[----:B------:R-:W-:-:S02]  /*6660*/  HADD2.F32 R4, -RZ, R13.H1_H1 ;  /* 0x3000000dff047230 */ /* 0x000fc40000004100 */
[----:B------:R-:W-:Y:S01]  /*6670*/  FFMA.FTZ R13, R35, R3, R0 ;  /* 0x00000003230d7223 */ /* 0x000fe20000010000 */
        /* <DEDUP_REMOVED lines=14> */
[----:B------:R-:W-:Y:S02]  /*6760*/  HADD2.F32 R0, -RZ, R28.H0_H0 ;  /* 0x2000001cff007230 */ /* 0x000fe40000004100 */
[----:B------:R-:W-:Y:S01]  /*6770*/  FFMA.FTZ R37, R38, R12, R37 ;  /* 0x0000000c26257223 */ /* 0x000fe20000010025 */
[----:B------:R-:W-:-:S02]  /*6780*/  HADD2.F32 R36, -RZ, R30.H0_H0 ;  /* 0x2000001eff247230 */ /* 0x000fc40000004100 */
        /* <DEDUP_REMOVED lines=27> */
.L_x_871:
        /* <DEDUP_REMOVED lines=90> */
.L_x_872:
        /* <DEDUP_REMOVED lines=37> */
[----:B-1----:R-:W-:Y:S02]  /*7130*/  HADD2.F32 R3, -RZ, R12.H0_H0 ;  /* 0x2000000cff037230 */ /* 0x002fe40000004100 */
[----:B------:R-:W-:Y:S01]  /*7140*/  FFMA.FTZ R14, R17, R37, R4 ;  /* 0x00000025110e7223 */ /* 0x000fe20000010004 */
[--C-:B------:R-:W-:Y:S02]  /*7150*/  HADD2.F32 R2, -RZ, R13.reuse.H0_H0 ;  /* 0x2000000dff027230 */ /* 0x100fe40000004100 */
[----:B------:R-:W-:Y:S02]  /*7160*/  HADD2.F32 R4, -RZ, R13.H1_H1 ;  /* 0x3000000dff047230 */ /* 0x000fe40000004100 */
[----:B------:R-:W-:Y:S01]  /*7170*/  FFMA.FTZ R13, R15, R3, R0 ;  /* 0x000000030f0d7223 */ /* 0x000fe20000010000 */
[----:B------:R-:W-:-:S02]  /*7180*/  HADD2.F32 R19, -RZ, R20.H1_H1 ;  /* 0x30000014ff137230 */ /* 0x000fc40000004100 */
[----:B------:R-:W-:Y:S02]  /*7190*/  HADD2.F32 R15, -RZ, R29.H0_H0 ;  /* 0x2000001dff0f7230 */ /* 0x000fe40000004100 */
[----:B------:R-:W-:Y:S02]  /*71a0*/  HADD2.F32 R12, -RZ, R12.H1_H1 ;  /* 0x3000000cff0c7230 */ /* 0x000fe40000004100 */
[----:B------:R-:W-:Y:S01]  /*71b0*/  FFMA.FTZ R38, R19, R37, R38 ;  /* 0x0000002513267223 */ /* 0x000fe20000010026 */
[----:B------:R-:W-:Y:S02]  /*71c0*/  HADD2.F32 R0, -RZ, R21.H1_H1 ;  /* 0x30000015ff007230 */ /* 0x000fe40000004100 */
[----:B------:R-:W-:Y:S01]  /*71d0*/  FFMA.FTZ R15, R15, R3, R10 ;  /* 0x000000030f0f7223 */ /* 0x000fe2000001000a */
[----:B------:R-:W-:Y:S02]  /*71e0*/  HADD2.F32 R17, -RZ, R31.H0_H0 ;  /* 0x2000001fff117230 */ /* 0x000fe40000004100 */
        /* <DEDUP_REMOVED lines=38> */
.L_x_870:
        /* <DEDUP_REMOVED lines=141> */
.L_x_873:
        /* <DEDUP_REMOVED lines=91> */
.L_x_875:
        /* <DEDUP_REMOVED lines=90> */
.L_x_876:
        /* <DEDUP_REMOVED lines=87> */
.L_x_874:
        /* <DEDUP_REMOVED lines=91> */
[--C-:B-1----:R-:W-:Y:S02]  /*9390*/  HADD2.F32 R2, -RZ, R8.reuse.H0_H0 ;  /* 0x20000008ff027230 */ /* 0x102fe40000004100 */
        /* <DEDUP_REMOVED lines=49> */
.L_x_877:
        /* <DEDUP_REMOVED lines=55> */
[--C-:B------:R-:W-:Y:S02]  /*9a20*/  HADD2.F32 R35, -RZ, R30.reuse.H0_H0 ;  /* 0x2000001eff237230 */ /* 0x100fe40000004100 */
        /* <DEDUP_REMOVED lines=35> */
.L_x_878:
        /* <DEDUP_REMOVED lines=90> */
.L_x_879:
        /* <DEDUP_REMOVED lines=22> */
[--C-:B------:R-:W-:Y:S02]  /*a360*/  HADD2.F32 R2, -RZ, R11.reuse.H0_H0 ;  /* 0x2000000bff027230 */ /* 0x100fe40000004100 */
[-C--:B------:R-:W-:Y:S01]  /*a370*/  FFMA.FTZ R17, R36, R32.reuse, R17 ;  /* 0x0000002024117223 */ /* 0x080fe20000010011 */
[----:B------:R-:W-:Y:S01]  /*a380*/  FFMA.FTZ R19, R38, R32, R19 ;  /* 0x0000002026137223 */ /* 0x000fe20000010013 */
[----:B------:R-:W-:Y:S01]  /*a390*/  FFMA.FTZ R4, R4, R34, R3 ;  /* 0x0000002204047223 */ /* 0x000fe20000010003 */
[----:B------:R-:W-:-:S02]  /*a3a0*/  HADD2.F32 R11, -RZ, R11.H1_H1 ;  /* 0x3000000bff0b7230 */ /* 0x000fc40000004100 */
[-C--:B------:R-:W-:Y:S01]  /*a3b0*/  FFMA.FTZ R0, R0, R34.reuse, R17 ;  /* 0x0000002200007223 */ /* 0x080fe20000010011 */
[----:B------:R-:W-:Y:S02]  /*a3c0*/  HADD2.F32 R3, -RZ, R12.H1_H1 ;  /* 0x3000000cff037230 */ /* 0x000fe40000004100 */
[----:B------:R-:W-:Y:S01]  /*a3d0*/  FFMA.FTZ R2, R2, R34, R19 ;  /* 0x0000002202027223 */ /* 0x000fe20000010013 */
[----:B------:R-:W-:Y:S02]  /*a3e0*/  HADD2.F32 R17, -RZ, R10.H1_H1 ;  /* 0x3000000aff117230 */ /* 0x000fe40000004100 */
[----:B------:R-:W-:Y:S01]  /*a3f0*/  FFMA.FTZ R31, R20, R32, R31 ;  /* 0x00000020141f7223 */ /* 0x000fe2000001001f */
[----:B------:R-:W-:Y:S02]  /*a400*/  HADD2.F32 R18, -RZ, R13.H0_H0 ;  /* 0x2000000dff127230 */ /* 0x000fe40000004100 */
[-C--:B------:R-:W-:Y:S01]  /*a410*/  FFMA.FTZ R10, R11, R33.reuse, R2 ;  /* 0x000000210b0a7223 */ /* 0x080fe20000010002 */
[----:B------:R-:W-:Y:S01]  /*a420*/  FFMA.FTZ R12, R3, R33, R4 ;  /* 0x00000021030c7223 */ /* 0x000fe20000010004 */
[----:B------:R-:W-:-:S02]  /*a430*/  HADD2.F32 R11, -RZ, R21.H0_H0 ;  /* 0x20000015ff0b7230 */ /* 0x000fc40000004100 */
[----:B------:R-:W-:Y:S01]  /*a440*/  FFMA.FTZ R0, R17, R33, R0 ;  /* 0x0000002111007223 */ /* 0x000fe20000010000 */
[----:B-1----:R-:W-:Y:S02]  /*a450*/  HADD2.F32 R3, -RZ, R8.H0_H0 ;  /* 0x20000008ff037230 */ /* 0x002fe40000004100 */
[----:B------:R-:W-:Y:S01]  /*a460*/  FFMA.FTZ R34, R18, R34, R31 ;  /* 0x0000002212227223 */ /* 0x000fe2000001001f */
[----:B------:R-:W-:Y:S02]  /*a470*/  HADD2.F32 R13, -RZ, R13.H1_H1 ;  /* 0x3000000dff0d7230 */ /* 0x000fe40000004100 */
[--C-:B------:R-:W-:Y:S02]  /*a480*/  HADD2.F32 R2, -RZ, R9.reuse.H0_H0 ;  /* 0x20000009ff027230 */ /* 0x100fe40000004100 */
[----:B------:R-:W-:Y:S02]  /*a490*/  HADD2.F32 R4, -RZ, R9.H1_H1 ;  /* 0x30000009ff047230 */ /* 0x000fe40000004100 */
[----:B------:R-:W-:Y:S01]  /*a4a0*/  FFMA.FTZ R9, R11, R3, R0 ;  /* 0x000000030b097223 */ /* 0x000fe20000010000 */
[----:B------:R-:W-:-:S02]  /*a4b0*/  HADD2.F32 R11, -RZ, R28.H0_H0 ;  /* 0x2000001cff0b7230 */ /* 0x000fc40000004100 */
[----:B------:R-:W-:Y:S01]  /*a4c0*/  FFMA.FTZ R34, R13, R33, R34 ;  /* 0x000000210d227223 */ /* 0x000fe20000010022 */
[----:B------:R-:W-:Y:S02]  /*a4d0*/  HADD2.F32 R8, -RZ, R8.H1_H1 ;  /* 0x30000008ff087230 */ /* 0x000fe40000004100 */
[----:B------:R-:W-:Y:S02]  /*a4e0*/  HADD2.F32 R13, -RZ, R29.H0_H0 ;  /* 0x2000001dff0d7230 */ /* 0x000fe40000004100 */
[-C--:B------:R-:W-:Y:S01]  /*a4f0*/  FFMA.FTZ R11, R11, R3.reuse, R10 ;  /* 0x000000030b0b7223 */ /* 0x080fe2000001000a */
[----:B------:R-:W-:Y:S02]  /*a500*/  HADD2.F32 R0, -RZ, R21.H1_H1 ;  /* 0x30000015ff007230 */ /* 0x000fe40000004100 */
[----:B------:R-:W-:Y:S02]  /*a510*/  HADD2.F32 R28, -RZ, R28.H1_H1 ;  /* 0x3000001cff1c7230 */ /* 0x000fe40000004100 */
[----:B------:R-:W-:Y:S01]  /*a520*/  FFMA.FTZ R13, R13, R3, R12 ;  /* 0x000000030d0d7223 */ /* 0x000fe2000001000c */
[----:B------:R-:W-:-:S02]  /*a530*/  HADD2.F32 R17, -RZ, R30.H0_H0 ;  /* 0x2000001eff117230 */ /* 0x000fc40000004100 */
        /* <DEDUP_REMOVED lines=35> */
.L_x_864:
[----:B------:R-:W0:Y:S01]  /*a770*/  LDC R89, c[0x0][0x23c] ;  /* 0x00008f00ff597b82 */ /* 0x000e220000000800 */
[----:B------:R-:W-:Y:S01]  /*a780*/  IADD3 R95, R95, 0x20, RZ ;  /* 0x000000205f5f7810 */ /* 0x000fe20007ffe0ff */
[----:B------:R-:W-:-:S03]  /*a790*/  UIADD3 UR4, UR4, 0x40, URZ ;  /* 0x0000004004047890 */ /* 0x000fc6000fffe03f */
[C---:B------:R-:W-:Y:S02]  /*a7a0*/  ISETP.GE.AND P2, PT, R95.reuse, UR5, PT ;  /* 0x000000055f007c0c */ /* 0x040fe4000bf46270 */
[----:B------:R-:W-:Y:S01]  /*a7b0*/  ISETP.LT.AND P3, PT, R95, R96, PT ;  /* 0x000000605f00720c */ /* 0x000fe20003f61270 */
[----:B0-----:R-:W-:-:S12]  /*a7c0*/  IMAD.WIDE R6, R89, 0x10, R6 ;  /* 0x0000001059067825 */ /* 0x001fd800078e0206 */
[----:B------:R-:W-:Y:S05]  /*a7d0*/  @!P2 BRA P3, `(.L_x_880) ;  /* 0xffffff980040a947 */ /* 0x000fea000183ffff */
.L_x_863:
        /* <DEDUP_REMOVED lines=17> */
.L_x_884:
[----:B------:R-:W0:Y:S02]  /*a8f0*/  LDS R2, [R0] ;  /* 0x0000000000027984 */ /* 0x000e240000000800 */
[----:B0-----:R-:W-:-:S10]  /*a900*/  HFMA2.MMA R3, R2, 1, 1, R41 ;  /* 0x3c003c0002037835 */ /* 0x001fd40000000029 */
[----:B------:R-:W0:Y:S02]  /*a910*/  ATOMS.CAST.SPIN R3, [R0], R2, R3 ;  /* 0x000000020003738d */ /* 0x000e240001800003 */
[----:B0-----:R-:W-:-:S13]  /*a920*/  ISETP.EQ.U32.AND P0, PT, R3, 0x1, PT ;  /* 0x000000010300780c */ /* 0x001fda0003f02070 */
[----:B------:R-:W-:Y:S05]  /*a930*/  @!P0 BRA `(.L_x_884) ;  /* 0xfffffffc00ec8947 */ /* 0x000fea000383ffff */
[----:B------:R-:W-:Y:S05]  /*a940*/  BRA `(.L_x_882) ;  /* 0x00000000000c7947 */ /* 0x000fea0003800000 */
.L_x_883:
[----:B------:R-:W2:Y:S02]  /*a950*/  LD.E R0, desc[UR6][R4.64] ;  /* 0x0000000604007980 */ /* 0x000ea4000c101900 */
[----:B--2---:R-:W-:-:S05]  /*a960*/  IADD3 R3, R41, R0, RZ ;  /* 0x0000000029037210 */ /* 0x004fca0007ffe0ff */
[----:B------:R0:W-:Y:S02]  /*a970*/  ST.E desc[UR6][R4.64], R3 ;  /* 0x0000000304007985 */ /* 0x0001e4000c101906 */
.L_x_882:
[----:B------:R-:W-:Y:S05]  /*a980*/  BSYNC B0 ;  /* 0x0000000000007941 */ /* 0x000fea0003800000 */
.L_x_881:
[----:B------:R1:W-:Y:S01]  /*a990*/  ATOM.E.ADD.F16x2.RN.STRONG.GPU P0, RZ, desc[UR6][R4.64+0x4], R40 ;  /* 0x0000042804ff79a2 */ /* 0x0003e2000810e1c6 */
[----:B------:R-:W-:Y:S04]  /*a9a0*/  BSSY B0, `(.L_x_885) ;  /* 0x000000f000007945 */ /* 0x000fe80003800000 */
[----:B-1----:R-:W-:Y:S05]  /*a9b0*/  @P0 BRA `(.L_x_886) ;  /* 0x0000000000340947 */ /* 0x002fea0003800000 */
[----:B------:R-:W1:Y:S02]  /*a9c0*/  QSPC.E.S P0, RZ, [R4+0x4] ;  /* 0x0000040004ff73aa */ /* 0x000e640000000500 */
[----:B-1----:R-:W-:Y:S05]  /*a9d0*/  @!P0 BRA `(.L_x_887) ;  /* 0x0000000000208947 */ /* 0x002fea0003800000 */
[----:B------:R-:W-:-:S04]  /*a9e0*/  MOV R2, R4 ;  /* 0x0000000400027202 */ /* 0x000fc80000000f00 */
[----:B------:R-:W-:-:S07]  /*a9f0*/  MOV R0, R2 ;  /* 0x0000000200007202 */ /* 0x000fce0000000f00 */
.L_x_888:
[----:B------:R-:W0:Y:S02]  /*aa00*/  LDS R2, [R0+0x4] ;  /* 0x0000040000027984 */ /* 0x000e240000000800 */
[----:B0-----:R-:W-:-:S06]  /*aa10*/  HADD2 R3, R2, R40 ;  /* 0x0000002802037230 */ /* 0x001fcc0000000000 */
[----:B------:R-:W0:Y:S02]  /*aa20*/  ATOMS.CAST.SPIN R3, [R0+0x4], R2, R3 ;  /* 0x000004020003738d */ /* 0x000e240001800003 */
[----:B0-----:R-:W-:-:S13]  /*aa30*/  ISETP.EQ.U32.AND P0, PT, R3, 0x1, PT ;  /* 0x000000010300780c */ /* 0x001fda0003f02070 */
[----:B------:R-:W-:Y:S05]  /*aa40*/  @!P0 BRA `(.L_x_888) ;  /* 0xfffffffc00ec8947 */ /* 0x000fea000383ffff */
[----:B------:R-:W-:Y:S05]  /*aa50*/  BRA `(.L_x_886) ;  /* 0x00000000000c7947 */ /* 0x000fea0003800000 */
.L_x_887:
[----:B------:R-:W0:Y:S02]  /*aa60*/  LD.E R0, desc[UR6][R4.64+0x4] ;  /* 0x0000040604007980 */ /* 0x000e24000c101900 */
[----:B0-----:R-:W-:-:S05]  /*aa70*/  IADD3 R3, R40, R0, RZ ;  /* 0x0000000028037210 */ /* 0x001fca0007ffe0ff */
[----:B------:R1:W-:Y:S02]  /*aa80*/  ST.E desc[UR6][R4.64+0x4], R3 ;  /* 0x0000040304007985 */ /* 0x0003e4000c101906 */
.L_x_886:
[----:B------:R-:W-:Y:S05]  /*aa90*/  BSYNC B0 ;  /* 0x0000000000007941 */ /* 0x000fea0003800000 */
.L_x_885:
        /* <DEDUP_REMOVED lines=10> */
.L_x_892:
[----:B------:R-:W0:Y:S02]  /*ab40*/  LDS R2, [R0] ;  /* 0x0000000000027984 */ /* 0x000e240000000800 */
[----:B0-----:R-:W-:-:S10]  /*ab50*/  HFMA2.MMA R3, R2, 1, 1, R27 ;  /* 0x3c003c0002037835 */ /* 0x001fd4000000001b */
[----:B------:R-:W0:Y:S02]  /*ab60*/  ATOMS.CAST.SPIN R3, [R0], R2, R3 ;  /* 0x000000020003738d */ /* 0x000e240001800003 */
[----:B0-----:R-:W-:-:S13]  /*ab70*/  ISETP.EQ.U32.AND P0, PT, R3, 0x1, PT ;  /* 0x000000010300780c */ /* 0x001fda0003f02070 */
[----:B------:R-:W-:Y:S05]  /*ab80*/  @!P0 BRA `(.L_x_892) ;  /* 0xfffffffc00ec8947 */ /* 0x000fea000383ffff */
[----:B------:R-:W-:Y:S05]  /*ab90*/  BRA `(.L_x_890) ;  /* 0x00000000000c7947 */ /* 0x000fea0003800000 */
.L_x_891:
[----:B------:R-:W2:Y:S02]  /*aba0*/  LD.E R0, desc[UR6][R4.64] ;  /* 0x0000000604007980 */ /* 0x000ea4000c101900 */
[----:B--2---:R-:W-:-:S05]  /*abb0*/  IADD3 R3, R27, R0, RZ ;  /* 0x000000001b037210 */ /* 0x004fca0007ffe0ff */
[----:B------:R0:W-:Y:S02]  /*abc0*/  ST.E desc[UR6][R4.64], R3 ;  /* 0x0000000304007985 */ /* 0x0001e4000c101906 */
.L_x_890:
[----:B------:R-:W-:Y:S05]  /*abd0*/  BSYNC B0 ;  /* 0x0000000000007941 */ /* 0x000fea0003800000 */
.L_x_889:
[----:B------:R1:W-:Y:S01]  /*abe0*/  ATOM.E.ADD.F16x2.RN.STRONG.GPU P0, RZ, desc[UR6][R4.64+0x4], R26 ;  /* 0x0000041a04ff79a2 */ /* 0x0003e2000810e1c6 */
[----:B------:R-:W-:Y:S04]  /*abf0*/  BSSY B0, `(.L_x_893) ;  /* 0x000000f000007945 */ /* 0x000fe80003800000 */
[----:B-1----:R-:W-:Y:S05]  /*ac00*/  @P0 BRA `(.L_x_894) ;  /* 0x0000000000340947 */ /* 0x002fea0003800000 */
[----:B------:R-:W1:Y:S02]  /*ac10*/  QSPC.E.S P0, RZ, [R4+0x4] ;  /* 0x0000040004ff73aa */ /* 0x000e640000000500 */
[----:B-1----:R-:W-:Y:S05]  /*ac20*/  @!P0 BRA `(.L_x_895) ;  /* 0x0000000000208947 */ /* 0x002fea0003800000 */
[----:B------:R-:W-:-:S04]  /*ac30*/  MOV R2, R4 ;  /* 0x0000000400027202 */ /* 0x000fc80000000f00 */
[----:B------:R-:W-:-:S07]  /*ac40*/  MOV R0, R2 ;  /* 0x0000000200007202 */ /* 0x000fce0000000f00 */
.L_x_896:
[----:B------:R-:W0:Y:S02]  /*ac50*/  LDS R2, [R0+0x4] ;  /* 0x0000040000027984 */ /* 0x000e240000000800 */
[----:B0-----:R-:W-:-:S06]  /*ac60*/  HADD2 R3, R2, R26 ;  /* 0x0000001a02037230 */ /* 0x001fcc0000000000 */
[----:B------:R-:W0:Y:S02]  /*ac70*/  ATOMS.CAST.SPIN R3, [R0+0x4], R2, R3 ;  /* 0x000004020003738d */ /* 0x000e240001800003 */
[----:B0-----:R-:W-:-:S13]  /*ac80*/  ISETP.EQ.U32.AND P0, PT, R3, 0x1, PT ;  /* 0x000000010300780c */ /* 0x001fda0003f02070 */
[----:B------:R-:W-:Y:S05]  /*ac90*/  @!P0 BRA `(.L_x_896) ;  /* 0xfffffffc00ec8947 */ /* 0x000fea000383ffff */
[----:B------:R-:W-:Y:S05]  /*aca0*/  BRA `(.L_x_894) ;  /* 0x00000000000c7947 */ /* 0x000fea0003800000 */
.L_x_895:
[----:B------:R-:W0:Y:S02]  /*acb0*/  LD.E R0, desc[UR6][R4.64+0x4] ;  /* 0x0000040604007980 */ /* 0x000e24000c101900 */
[----:B0-----:R-:W-:-:S05]  /*acc0*/  IADD3 R3, R26, R0, RZ ;  /* 0x000000001a037210 */ /* 0x001fca0007ffe0ff */
[----:B------:R1:W-:Y:S02]  /*acd0*/  ST.E desc[UR6][R4.64+0x4], R3 ;  /* 0x0000040304007985 */ /* 0x0003e4000c101906 */
.L_x_894:
[----:B------:R-:W-:Y:S05]  /*ace0*/  BSYNC B0 ;  /* 0x0000000000007941 */ /* 0x000fea0003800000 */
.L_x_893:
        /* <DEDUP_REMOVED lines=10> */
.L_x_900:
[----:B------:R-:W0:Y:S02]  /*ad90*/  LDS R2, [R0] ;  /* 0x0000000000027984 */ /* 0x000e240000000800 */
[----:B0-----:R-:W-:-:S10]  /*ada0*/  HFMA2.MMA R3, R2, 1, 1, R25 ;  /* 0x3c003c0002037835 */ /* 0x001fd40000000019 */
[----:B------:R-:W0:Y:S02]  /*adb0*/  ATOMS.CAST.SPIN R3, [R0], R2, R3 ;  /* 0x000000020003738d */ /* 0x000e240001800003 */
[----:B0-----:R-:W-:-:S13]  /*adc0*/  ISETP.EQ.U32.AND P0, PT, R3, 0x1, PT ;  /* 0x000000010300780c */ /* 0x001fda0003f02070 */
[----:B------:R-:W-:Y:S05]  /*add0*/  @!P0 BRA `(.L_x_900) ;  /* 0xfffffffc00ec8947 */ /* 0x000fea000383ffff */
[----:B------:R-:W-:Y:S05]  /*ade0*/  BRA `(.L_x_898) ;  /* 0x00000000000c7947 */ /* 0x000fea0003800000 */
.L_x_899:
[----:B------:R-:W2:Y:S02]  /*adf0*/  LD.E R0, desc[UR6][R4.64] ;  /* 0x0000000604007980 */ /* 0x000ea4000c101900 */
[----:B--2---:R-:W-:-:S05]  /*ae00*/  IADD3 R3, R25, R0, RZ ;  /* 0x0000000019037210 */ /* 0x004fca0007ffe0ff */
[----:B------:R0:W-:Y:S02]  /*ae10*/  ST.E desc[UR6][R4.64], R3 ;  /* 0x0000000304007985 */ /* 0x0001e4000c101906 */
.L_x_898:
[----:B------:R-:W-:Y:S05]  /*ae20*/  BSYNC B0 ;  /* 0x0000000000007941 */ /* 0x000fea0003800000 */
.L_x_897:
[----:B------:R1:W-:Y:S01]  /*ae30*/  ATOM.E.ADD.F16x2.RN.STRONG.GPU P0, RZ, desc[UR6][R4.64+0x4], R24 ;  /* 0x0000041804ff79a2 */ /* 0x0003e2000810e1c6 */
[----:B------:R-:W-:Y:S04]  /*ae40*/  BSSY B0, `(.L_x_901) ;  /* 0x000000f000007945 */ /* 0x000fe80003800000 */
[----:B-1----:R-:W-:Y:S05]  /*ae50*/  @P0 BRA `(.L_x_902) ;  /* 0x0000000000340947 */ /* 0x002fea0003800000 */
[----:B------:R-:W1:Y:S02]  /*ae60*/  QSPC.E.S P0, RZ, [R4+0x4] ;  /* 0x0000040004ff73aa */ /* 0x000e640000000500 */
[----:B-1----:R-:W-:Y:S05]  /*ae70*/  @!P0 BRA `(.L_x_903) ;  /* 0x0000000000208947 */ /* 0x002fea0003800000 */
[----:B------:R-:W-:-:S04]  /*ae80*/  MOV R2, R4 ;  /* 0x0000000400027202 */ /* 0x000fc80000000f00 */
[----:B------:R-:W-:-:S07]  /*ae90*/  MOV R0, R2 ;  /* 0x0000000200007202 */ /* 0x000fce0000000f00 */
.L_x_904:
[----:B------:R-:W0:Y:S02]  /*aea0*/  LDS R2, [R0+0x4] ;  /* 0x0000040000027984 */ /* 0x000e240000000800 */
[----:B0-----:R-:W-:-:S06]  /*aeb0*/  HADD2 R3, R2, R24 ;  /* 0x0000001802037230 */ /* 0x001fcc0000000000 */
[----:B------:R-:W0:Y:S02]  /*aec0*/  ATOMS.CAST.SPIN R3, [R0+0x4], R2, R3 ;  /* 0x000004020003738d */ /* 0x000e240001800003 */
[----:B0-----:R-:W-:-:S13]  /*aed0*/  ISETP.EQ.U32.AND P0, PT, R3, 0x1, PT ;  /* 0x000000010300780c */ /* 0x001fda0003f02070 */
[----:B------:R-:W-:Y:S05]  /*aee0*/  @!P0 BRA `(.L_x_904) ;  /* 0xfffffffc00ec8947 */ /* 0x000fea000383ffff */
[----:B------:R-:W-:Y:S05]  /*aef0*/  BRA `(.L_x_902) ;  /* 0x00000000000c7947 */ /* 0x000fea0003800000 */
.L_x_903:
[----:B------:R-:W0:Y:S02]  /*af00*/  LD.E R0, desc[UR6][R4.64+0x4] ;  /* 0x0000040604007980 */ /* 0x000e24000c101900 */
[----:B0-----:R-:W-:-:S05]  /*af10*/  IADD3 R3, R24, R0, RZ ;  /* 0x0000000018037210 */ /* 0x001fca0007ffe0ff */
[----:B------:R1:W-:Y:S02]  /*af20*/  ST.E desc[UR6][R4.64+0x4], R3 ;  /* 0x0000040304007985 */ /* 0x0003e4000c101906 */
.L_x_902:
[----:B------:R-:W-:Y:S05]  /*af30*/  BSYNC B0 ;  /* 0x0000000000007941 */ /* 0x000fea0003800000 */
.L_x_901:
        /* <DEDUP_REMOVED lines=10> */
.L_x_908:
[----:B------:R-:W0:Y:S02]  /*afe0*/  LDS R2, [R0] ;  /* 0x0000000000027984 */ /* 0x000e240000000800 */
[----:B0-----:R-:W-:-:S10]  /*aff0*/  HFMA2.MMA R3, R2, 1, 1, R23 ;  /* 0x3c003c0002037835 */ /* 0x001fd40000000017 */
[----:B------:R-:W0:Y:S02]  /*b000*/  ATOMS.CAST.SPIN R3, [R0], R2, R3 ;  /* 0x000000020003738d */ /* 0x000e240001800003 */
[----:B0-----:R-:W-:-:S13]  /*b010*/  ISETP.EQ.U32.AND P0, PT, R3, 0x1, PT ;  /* 0x000000010300780c */ /* 0x001fda0003f02070 */
[----:B------:R-:W-:Y:S05]  /*b020*/  @!P0 BRA `(.L_x_908) ;  /* 0xfffffffc00ec8947 */ /* 0x000fea000383ffff */
[----:B------:R-:W-:Y:S05]  /*b030*/  BRA `(.L_x_906) ;  /* 0x00000000000c7947 */ /* 0x000fea0003800000 */
.L_x_907:
[----:B------:R-:W2:Y:S02]  /*b040*/  LD.E R0, desc[UR6][R4.64] ;  /* 0x0000000604007980 */ /* 0x000ea4000c101900 */
[----:B--2---:R-:W-:-:S05]  /*b050*/  IADD3 R3, R23, R0, RZ ;  /* 0x0000000017037210 */ /* 0x004fca0007ffe0ff */
[----:B------:R0:W-:Y:S02]  /*b060*/  ST.E desc[UR6][R4.64], R3 ;  /* 0x0000000304007985 */ /* 0x0001e4000c101906 */
.L_x_906:
[----:B------:R-:W-:Y:S05]  /*b070*/  BSYNC B0 ;  /* 0x0000000000007941 */ /* 0x000fea0003800000 */
.L_x_905:
[----:B------:R1:W-:Y:S02]  /*b080*/  ATOM.E.ADD.F16x2.RN.STRONG.GPU P0, RZ, desc[UR6][R4.64+0x4], R22 ;  /* 0x0000041604ff79a2 */ /* 0x0003e4000810e1c6 */
[----:B-1----:R-:W-:Y:S05]  /*b090*/  @P0 EXIT ;  /* 0x000000000000094d */ /* 0x002fea0003800000 */
[----:B------:R-:W1:Y:S02]  /*b0a0*/  QSPC.E.S P0, RZ, [R4+0x4] ;  /* 0x0000040004ff73aa */ /* 0x000e640000000500 */
[----:B-1----:R-:W-:Y:S05]  /*b0b0*/  @!P0 BRA `(.L_x_909) ;  /* 0x0000000000208947 */ /* 0x002fea0003800000 */
[----:B------:R-:W-:-:S04]  /*b0c0*/  MOV R2, R4 ;  /* 0x0000000400027202 */ /* 0x000fc80000000f00 */
[----:B------:R-:W-:-:S07]  /*b0d0*/  MOV R0, R2 ;  /* 0x0000000200007202 */ /* 0x000fce0000000f00 */
.L_x_910:
[----:B------:R-:W0:Y:S02]  /*b0e0*/  LDS R2, [R0+0x4] ;  /* 0x0000040000027984 */ /* 0x000e240000000800 */
[----:B0-----:R-:W-:-:S06]  /*b0f0*/  HADD2 R3, R2, R22 ;  /* 0x0000001602037230 */ /* 0x001fcc0000000000 */
[----:B------:R-:W0:Y:S02]  /*b100*/  ATOMS.CAST.SPIN R3, [R0+0x4], R2, R3 ;  /* 0x000004020003738d */ /* 0x000e240001800003 */
[----:B0-----:R-:W-:-:S13]  /*b110*/  ISETP.EQ.U32.AND P0, PT, R3, 0x1, PT ;  /* 0x000000010300780c */ /* 0x001fda0003f02070 */
[----:B------:R-:W-:Y:S05]  /*b120*/  @!P0 BRA `(.L_x_910) ;  /* 0xfffffffc00ec8947 */ /* 0x000fea000383ffff */
[----:B------:R-:W-:Y:S05]  /*b130*/  EXIT ;  /* 0x000000000000794d */ /* 0x000fea0003800000 */
.L_x_909:
[----:B------:R-:W0:Y:S02]  /*b140*/  LD.E R0, desc[UR6][R4.64+0x4] ;  /* 0x0000040604007980 */ /* 0x000e24000c101900 */
[----:B0-----:R-:W-:-:S05]  /*b150*/  IADD3 R3, R22, R0, RZ ;  /* 0x0000000016037210 */ /* 0x001fca0007ffe0ff */
[----:B------:R-:W-:Y:S01]  /*b160*/  ST.E desc[UR6][R4.64+0x4], R3 ;  /* 0x0000040304007985 */ /* 0x000fe2000c101906 */
[----:B------:R-:W-:Y:S05]  /*b170*/  EXIT ;  /* 0x000000000000794d */ /* 0x000fea0003800000 */
.L_x_911:
        /* <DEDUP_REMOVED lines=16> */
.L_x_3673:


//--------------------- .text._Z23gemm_half_q_half_kernelILi4ELi8ELb1ELb0ELi32EEvPK6__halfPKjS4_S2_PS0_iiiiPKtS7_iiiiiibS2_i --------------------------
	.section	.text._Z23gemm_half_q_half_kernelILi4ELi8ELb1ELb0ELi32EEvPK6__halfPKjS4_S2_PS0_iiiiPKtS7_iiiiiibS2_i,"ax",@progbits
	.align	128
        .global         _Z23gemm_half_q_half_kernelILi4ELi8ELb1ELb0ELi32EEvPK6__halfPKjS4_S2_PS0_iiiiPKtS7_iiiiiibS2_i
        .type           _Z23gemm_half_q_half_kernelILi4ELi8ELb1ELb0ELi32EEvPK6__halfPKjS4_S2_PS0_iiiiPKtS7_iiiiiibS2_i,@function
        .size           _Z23gemm_half_q_half_kernelILi4ELi8ELb1ELb0ELi32EEvPK6__halfPKjS4_S2_PS0_iiiiPKtS7_iiiiiibS2_i,(.L_x_3674 - _Z23gemm_half_q_half_kernelILi4ELi8ELb1ELb0ELi32EEvPK6__halfPKjS4_S2_PS0_iiiiPKtS7_iiiiiibS2_i)
        .other          _Z23gemm_half_q_half_kernelILi4ELi8ELb1ELb0ELi32EEvPK6__halfPKjS4_S2_PS0_iiiiPKtS7_iiiiiibS2_i,@"STO_CUDA_ENTRY STV_DEFAULT"
_Z23gemm_half_q_half_kernelILi4ELi8ELb1ELb0ELi32EEvPK6__halfPKjS4_S2_PS0_iiiiPKtS7_iiiiiibS2_i:
.text._Z23gemm_half_q_half_kernelILi4ELi8ELb1ELb0ELi32EEvPK6__halfPKjS4_S2_PS0_iiiiPKtS7_iiiiiibS2_i:
        /* <DEDUP_REMOVED lines=12> */
[--C-:B0-----:R-:W-:Y:S01]  /*00c0*/  IMAD R0, R8, -0x4, R3.reuse ;  /* 0xfffffffc08007824 */ /* 0x101fe200078e0203 */
[----:B------:R-:W-:-:S04]  /*00d0*/  PRMT R3, RZ, 0x7610, R3 ;  /* 0x00007610ff037816 */ /* 0x000fc80000000003 */
[C---:B------:R-:W-:Y:S02]  /*00e0*/  ISETP.GE.AND P1, PT, R0.reuse, 0x1, PT ;  /* 0x000000010000780c */ /* 0x040fe40003f26270 */
[----:B------:R-:W-:Y:S02]  /*00f0*/  VIMNMX R5, R0, 0x4, PT ;  /* 0x0000000400057848 */ /* 0x000fe40003fe0100 */
[----:B-1----:R-:W-:Y:S02]  /*0100*/  LEA R18, R10, R9, 0x5 ;  /* 0x000000090a127211 */ /* 0x002fe400078e28ff */
        /* <DEDUP_REMOVED lines=32> */
.L_x_912:
        /* <DEDUP_REMOVED lines=14> */
[----:B------:R-:W-:Y:S02]  /*03f0*/  ULDC.64 UR8, c[0x0][0x210] ;  /* 0x0000840000087ab9 */ /* 0x000fe40000000a00 */
[----:B------:R-:W-:-:S05]  /*0400*/  LEA.HI.X R21, R16, UR5, R15, 0x1, P0 ;  /* 0x0000000510157c11 */ /* 0x000fca00080f0c0f */
[----:B------:R-:W2:Y:S01]  /*0410*/  LDG.E.U16.CONSTANT R20, desc[UR6][R20.64] ;  /* 0x0000000614147981 */ /* 0x000ea2000c1e9500 */
[----:B------:R-:W0:Y:S01]  /*0420*/  S2UR UR5, SR_CgaCtaId ;  /* 0x00000000000579c3 */ /* 0x000e220000008800 */
[----:B------:R-:W-:Y:S01]  /*0430*/  SHF.L.U32 R13, R13, 0x2, RZ ;  /* 0x000000020d0d7819 */ /* 0x000fe200000006ff */
[----:B------:R-:W-:Y:S01]  /*0440*/  UMOV UR4, 0x400 ;  /* 0x0000040000047882 */ /* 0x000fe20000000000 */
[----:B------:R-:W-:Y:S01]  /*0450*/  ISETP.GT.AND P2, PT, R5, 0x3, PT ;  /* 0x000000030500780c */ /* 0x000fe20003f44270 */
[----:B------:R-:W-:Y:S01]  /*0460*/  HFMA2.MMA R26, -RZ, RZ, 0, 0 ;  /* 0x00000000ff1a7435 */ /* 0x000fe200000001ff */
        /* <DEDUP_REMOVED lines=10> */
.L_x_917:
        /* <DEDUP_REMOVED lines=16> */
.L_x_916:
        /* <DEDUP_REMOVED lines=16> */
.L_x_915:
        /* <DEDUP_REMOVED lines=17> */
.L_x_919:
        /* <DEDUP_REMOVED lines=16> */
.L_x_918:
        /* <DEDUP_REMOVED lines=14> */
.L_x_914:
[----:B------:R-:W-:Y:S05]  /*0a00*/  BSYNC B0 ;  /* 0x0000000000007941 */ /* 0x000fea0003800000 */
.L_x_913:
[----:B01----:R-:W0:Y:S02]  /*0a10*/  LDC R13, c[0x0][0x23c] ;  /* 0x00008f00ff0d7b82 */ /* 0x003e240000000800 */
[----:B0-----:R-:W-:-:S13]  /*0a20*/  ISETP.GE.AND P0, PT, R18, R13, PT ;  /* 0x0000000d1200720c */ /* 0x001fda0003f06270 */
[----:B------:R-:W-:Y:S05]  /*0a30*/  @P0 EXIT ;  /* 0x000000000000094d */ /* 0x000fea0003800000 */
[----:B------:R-:W0:Y:S02]  /*0a40*/  LDC.U8 R11, c[0x0][0x270] ;  /* 0x00009c00ff0b7b82 */ /* 0x000e240000000000 */
[----:B0-----:R-:W-:-:S04]  /*0a50*/  PRMT R11, R11, 0x8880, RZ ;  /* 0x000088800b0b7816 */ /* 0x001fc800000000ff */
[----:B------:R-:W-:-:S04]  /*0a60*/  ISETP.NE.AND P0, PT, R11, RZ, PT ;  /* 0x000000ff0b00720c */ /* 0x000fc80003f05270 */
[----:B------:R-:W-:-:S04]  /*0a70*/  ISETP.NE.OR P0, PT, R6, RZ, !P0 ;  /* 0x000000ff0600720c */ /* 0x000fc80004705670 */
[----:B------:R-:W-:-:S13]  /*0a80*/  ISETP.LT.OR P0, PT, R0, 0x1, P0 ;  /* 0x000000010000780c */ /* 0x000fda0000701670 */
[----:B------:R-:W-:Y:S05]  /*0a90*/  @P0 BRA `(.L_x_920) ;  /* 0x0000000000840947 */ /* 0x000fea0003800000 */
[----:B------:R-:W0:Y:S01]  /*0aa0*/  LDC.64 R16, c[0x0][0x230] ;  /* 0x00008c00ff107b82 */ /* 0x000e220000000a00 */
        /* <DEDUP_REMOVED lines=11> */
.L_x_922:
        /* <DEDUP_REMOVED lines=11> */
.L_x_921:
        /* <DEDUP_REMOVED lines=10> */
.L_x_920:
[----:B------:R-:W0:Y:S08]  /*0cb0*/  LDC R17, c[0x0][0x25c] ;  /* 0x00009700ff117b82 */ /* 0x000e300000000800 */
[----:B------:R-:W-:Y:S01]  /*0cc0*/  BAR.SYNC.DEFER_BLOCKING 0x0 ;  /* 0x0000000000007b1d */ /* 0x000fe20000010000 */
[----:B------:R-:W-:-:S07]  /*0cd0*/  ISETP.GE.AND P0, PT, R4, R7, PT ;  /* 0x000000070400720c */ /* 0x000fce0003f06270 */
[----:B------:R-:W2:Y:S06]  /*0ce0*/  LDC R15, c[0x0][0x264] ;  /* 0x00009900ff0f7b82 */ /* 0x000eac0000000800 */
[----:B------:R-:W-:Y:S05]  /*0cf0*/  @P0 BRA `(.L_x_923) ;  /* 0x0000000000d40947 */ /* 0x000fea0003800000 */
[----:B-1----:R-:W1:Y:S01]  /*0d00*/  LDC.64 R8, c[0x0][0x248] ;  /* 0x00009200ff087b82 */ /* 0x002e620000000a00 */
[----:B------:R-:W-:-:S07]  /*0d10*/  SHF.L.U32 R23, R6, 0x6, RZ ;  /* 0x0000000606177819 */ /* 0x000fce00000006ff */
[----:B------:R-:W3:Y:S01]  /*0d20*/  LDC.64 R10, c[0x0][0x220] ;  /* 0x00008800ff0a7b82 */ /* 0x000ee20000000a00 */
[----:B-1----:R-:W-:-:S05]  /*0d30*/  IMAD.WIDE R22, R23, 0x2, R8 ;  /* 0x0000000217167825 */ /* 0x002fca00078e0208 */
[----:B------:R1:W5:Y:S01]  /*0d40*/  LDG.E.U16.CONSTANT R6, desc[UR6][R22.64] ;  /* 0x0000000616067981 */ /* 0x000362000c1e9500 */
[----:B------:R-:W-:Y:S01]  /*0d50*/  SHF.R.S32.HI R21, RZ, 0x1f, R18 ;  /* 0x0000001fff157819 */ /* 0x000fe20000011412 */
[----:B------:R-:W-:Y:S01]  /*0d60*/  UMOV UR4, URZ ;  /* 0x0000003f00047c82 */ /* 0x000fe20008000000 */
[----:B------:R-:W-:Y:S02]  /*0d70*/  SHF.L.U32 R19, R18, 0x2, RZ ;  /* 0x0000000212137819 */ /* 0x000fe400000006ff */
[----:B------:R-:W-:Y:S02]  /*0d80*/  LEA.HI R20, R21, R18, RZ, 0x3 ;  /* 0x0000001215147211 */ /* 0x000fe400078f18ff */
[----:B------:R-:W-:Y:S02]  /*0d90*/  MOV R16, R4 ;  /* 0x0000000400107202 */ /* 0x000fe40000000f00 */
[----:B------:R-:W-:Y:S02]  /*0da0*/  LOP3.LUT R19, R19, 0x10, RZ, 0xc0, !PT ;  /* 0x0000001013137812 */ /* 0x000fe400078ec0ff */
[----:B-1-3--:R-:W-:-:S07]  /*0db0*/  SHF.R.S32.HI R20, RZ, 0x3, R20 ;  /* 0x00000003ff147819 */ /* 0x00afce0000011414 */
.L_x_924:
[----:B-----5:R-:W-:Y:S01]  /*0dc0*/  IADD3 R21, R6, UR4, RZ ;  /* 0x0000000406157c10 */ /* 0x020fe2000fffe0ff */
[----:B------:R-:W1:Y:S04]  /*0dd0*/  LDC.64 R24, c[0x0][0x228] ;  /* 0x00008a00ff187b82 */ /* 0x000e680000000a00 */
[----:B------:R-:W-:-:S05]  /*0de0*/  IMAD R22, R21, R13, RZ ;  /* 0x0000000d15167224 */ /* 0x000fca00078e02ff */
[----:B------:R-:W-:-:S04]  /*0df0*/  SHF.R.S32.HI R23, RZ, 0x1f, R22 ;  /* 0x0000001fff177819 */ /* 0x000fc80000011416 */
[----:B------:R-:W-:-:S04]  /*0e00*/  LEA.HI R23, R23, R22, RZ, 0x3 ;  /* 0x0000001617177211 */ /* 0x000fc800078f18ff */
[----:B------:R-:W-:-:S05]  /*0e10*/  LEA.HI.SX32 R23, R23, R20, 0x1d ;  /* 0x0000001417177211 */ /* 0x000fca00078feaff */
[----:B------:R-:W-:-:S06]  /*0e20*/  IMAD.WIDE R22, R23, 0x4, R10 ;  /* 0x0000000417167825 */ /* 0x000fcc00078e020a */
[----:B------:R-:W3:Y:S01]  /*0e30*/  LDG.E.CONSTANT R22, desc[UR6][R22.64] ;  /* 0x0000000616167981 */ /* 0x000ee2000c1e9900 */
[----:B------:R-:W-:-:S05]  /*0e40*/  LEA R27, R16, 0x1, 0x1 ;  /* 0x00000001101b7811 */ /* 0x000fca00078e08ff */
[----:B------:R-:W-:-:S05]  /*0e50*/  IMAD.WIDE R26, R27, 0x2, R8 ;  /* 0x000000021b1a7825 */ /* 0x000fca00078e0208 */
[----:B------:R-:W4:Y:S01]  /*0e60*/  LDG.E.U16.CONSTANT R31, desc[UR6][R26.64] ;  /* 0x000000061a1f7981 */ /* 0x000f22000c1e9500 */
[----:B-1----:R-:W-:-:S06]  /*0e70*/  IMAD.WIDE R24, R21, 0x2, R24 ;  /* 0x0000000215187825 */ /* 0x002fcc00078e0218 */
[----:B------:R1:W2:Y:S01]  /*0e80*/  LDG.E.U16.CONSTANT R25, desc[UR6][R24.64] ;  /* 0x0000000618197981 */ /* 0x0002a2000c1e9500 */
[----:B------:R-:W-:Y:S01]  /*0e90*/  UIADD3 UR4, UR4, 0x1, URZ ;  /* 0x0000000104047890 */ /* 0x000fe2000fffe03f */
[----:B---3--:R-:W-:-:S04]  /*0ea0*/  SHF.R.U32.HI R21, RZ, R19, R22 ;  /* 0x00000013ff157219 */ /* 0x008fc80000011616 */
[--C-:B------:R-:W-:Y:S02]  /*0eb0*/  SHF.R.U32.HI R29, RZ, 0x4, R21.reuse ;  /* 0x00000004ff1d7819 */ /* 0x100fe40000011615 */
[----:B------:R-:W-:Y:S02]  /*0ec0*/  LOP3.LUT R28, R21, 0xf, RZ, 0xc0, !PT ;  /* 0x0000000f151c7812 */ /* 0x000fe400078ec0ff */
        /* <DEDUP_REMOVED lines=12> */
[----:B------:R-:W-:-:S02]  /*0f90*/  IMAD R23, R22, R22, RZ ;  /* 0x0000001616177224 */ /* 0x000fc400078e02ff */
[----:B------:R-:W-:Y:S01]  /*0fa0*/  IMAD R27, R21, R21, RZ ;  /* 0x00000015151b7224 */ /* 0x000fe200078e02ff */
[----:B-1----:R-:W2:Y:S01]  /*0fb0*/  I2F.F16 R24, R29 ;  /* 0x0000001d00187306 */ /* 0x002ea20000200c00 */
        /* <DEDUP_REMOVED lines=9> */
.L_x_923:
        /* <DEDUP_REMOVED lines=10> */
[C---:B0-----:R-:W-:Y:S02]  /*10f0*/  ISETP.GT.AND P3, PT, R4.reuse, R17, PT ;  /* 0x000000110400720c */ /* 0x041fe40003f64270 */
[----:B--2---:R-:W-:Y:S02]  /*1100*/  ISETP.GT.AND P5, PT, R4, R15, PT ;  /* 0x0000000f0400720c */ /* 0x004fe40003fa4270 */
        /* <DEDUP_REMOVED lines=9> */
.L_x_925:
        /* <DEDUP_REMOVED lines=8> */
.L_x_926:
        /* <DEDUP_REMOVED lines=12> */
.L_x_927:
        /* <DEDUP_REMOVED lines=8> */
.L_x_928:
        /* <DEDUP_REMOVED lines=8> */
.L_x_929:
        /* <DEDUP_REMOVED lines=17> */
[----:B------:R-:W-:Y:S01]  /*14f0*/  HADD2.F32 R19, -RZ, R22.H0_H0 ;  /* 0x20000016ff137230 */ /* 0x000fe20000004100 */
[----:B------:R-:W-:Y:S01]  /*1500*/  UMOV UR4, 0x400 ;  /* 0x0000040000047882 */ /* 0x000fe20000000000 */
[----:B------:R-:W-:Y:S01]  /*1510*/  SHF.R.S32.HI R15, RZ, 0x1f, R13 ;  /* 0x0000001fff0f7819 */ /* 0x000fe2000001140d */
[----:B------:R-:W-:Y:S01]  /*1520*/  HADD2.F32 R20, -RZ, R24.H0_H0 ;  /* 0x20000018ff147230 */ /* 0x000fe20000004100 */
[----:B------:R-:W-:Y:S02]  /*1530*/  IADD3 R13, P2, R18, R13, RZ ;  /* 0x0000000d120d7210 */ /* 0x000fe40007f5e0ff */
[----:B------:R-:W-:-:S02]  /*1540*/  ISETP.NE.AND P0, PT, R12, RZ, PT ;  /* 0x000000ff0c00720c */ /* 0x000fc40003f05270 */
[----:B------:R-:W-:Y:S02]  /*1550*/  LEA.HI.X.SX32 R18, R18, R15, 0x1, P2 ;  /* 0x0000000f12127211 */ /* 0x000fe400010f0eff */
[C---:B------:R-:W-:Y:S02]  /*1560*/  LEA R42, P2, R13.reuse, UR8, 0x2 ;  /* 0x000000080d2a7c11 */ /* 0x040fe4000f8410ff */
[----:B------:R-:W-:Y:S02]  /*1570*/  ISETP.LT.OR P0, PT, R0, 0x4, !P0 ;  /* 0x000000040000780c */ /* 0x000fe40004701670 */
[----:B------:R-:W-:Y:S01]  /*1580*/  LEA.HI.X R43, R13, UR9, R18, 0x2, P2 ;  /* 0x000000090d2b7c11 */ /* 0x000fe200090f1412 */
[----:B------:R-:W-:Y:S01]  /*1590*/  HADD2.F32 R18, -RZ, R21.H0_H0 ;  /* 0x20000015ff127230 */ /* 0x000fe20000004100 */
[----:B------:R-:W-:Y:S01]  /*15a0*/  PRMT R22, R14, 0x9910, RZ ;  /* 0x000099100e167816 */ /* 0x000fe200000000ff */
[----:B------:R-:W-:Y:S01]  /*15b0*/  HADD2.F32 R21, -RZ, R25.H0_H0 ;  /* 0x20000019ff157230 */ /* 0x000fe20000004100 */
[----:B------:R-:W-:Y:S01]  /*15c0*/  PRMT R6, R6, 0x5410, RZ ;  /* 0x0000541006067816 */ /* 0x000fe200000000ff */
[----:B0-----:R-:W-:-:S03]  /*15d0*/  ULEA UR4, UR5, UR4, 0x18 ;  /* 0x0000000405047291 */ /* 0x001fc6000f8ec03f */
[----:B------:R-:W-:-:S09]  /*15e0*/  ULDC UR5, c[0x0][0x264] ;  /* 0x0000990000057ab9 */ /* 0x000fd20000000800 */
.L_x_947:
[----:B------:R-:W-:Y:S05]  /*15f0*/  @!P1 BRA `(.L_x_931) ;  /* 0x00000064009c9947 */ /* 0x000fea0003800000 */
[----:B------:R-:W2:Y:S01]  /*1600*/  LDG.E.128.CONSTANT R12, desc[UR6][R42.64] ;  /* 0x000000062a0c7981 */ /* 0x000ea2000c1e9d00 */
[----:B------:R-:W-:Y:S02]  /*1610*/  ISETP.NE.AND P2, PT, R22, RZ, PT ;  /* 0x000000ff1600720c */ /* 0x000fe40003f45270 */
[----:B------:R-:W-:Y:S02]  /*1620*/  MOV R0, 0x2c00 ;  /* 0x00002c0000007802 */ /* 0x000fe40000000f00 */
[----:B------:R-:W-:Y:S02]  /*1630*/  ISETP.GE.AND P3, PT, R5, 0x2, PT ;  /* 0x000000020500780c */ /* 0x000fe40003f66270 */
[C---:B--2---:R-:W-:Y:S02]  /*1640*/  LOP3.LUT R25, R12.reuse, 0xf000f, RZ, 0xc0, !PT ;  /* 0x000f000f0c197812 */ /* 0x044fe400078ec0ff */
[----:B------:R-:W-:Y:S02]  /*1650*/  LOP3.LUT R24, R12, 0xf000f0, RZ, 0xc0, !PT ;  /* 0x00f000f00c187812 */ /* 0x000fe400078ec0ff */
[----:B------:R-:W-:-:S02]  /*1660*/  SHF.R.U32.HI R12, RZ, 0x8, R12 ;  /* 0x00000008ff0c7819 */ /* 0x000fc4000001160c */
[C---:B------:R-:W-:Y:S02]  /*1670*/  LOP3.LUT R26, R13.reuse, 0xf000f0, RZ, 0xc0, !PT ;  /* 0x00f000f00d1a7812 */ /* 0x040fe400078ec0ff */
[----:B------:R-:W-:Y:S02]  /*1680*/  SHF.R.U32.HI R28, RZ, 0x8, R13 ;  /* 0x00000008ff1c7819 */ /* 0x000fe4000001160d */
[----:B------:R-:W-:Y:S02]  /*1690*/  SHF.R.U32.HI R30, RZ, 0x8, R14 ;  /* 0x00000008ff1e7819 */ /* 0x000fe4000001160e */
        /* <DEDUP_REMOVED lines=45> */
[----:B------:R-:W-:Y:S01]  /*1970*/  HFMA2 R24, R41, R0.H0_H0, -72, -72 ;  /* 0xd480d48029187431 */ /* 0x000fe20000040000 */
[----:B------:R-:W-:Y:S06]  /*1980*/  @!P2 BRA `(.L_x_932) ;  /* 0x000000040058a947 */ /* 0x000fec0003800000 */
[----:B------:R-:W0:Y:S01]  /*1990*/  LDS.64 R12, [UR4] ;  /* 0x00000004ff0c7984 */ /* 0x000e220008000a00 */
[--C-:B------:R-:W-:Y:S02]  /*19a0*/  HADD2.F32 R40, -RZ, R25.reuse.H0_H0 ;  /* 0x20000019ff287230 */ /* 0x100fe40000004100 */
[----:B------:R-:W-:Y:S01]  /*19b0*/  HADD2.F32 R45, -RZ, R25.H1_H1 ;  /* 0x30000019ff2d7230 */ /* 0x000fe20000004100 */
[----:B------:R-:W1:Y:S01]  /*19c0*/  LDS.64 R14, [UR4+0x8] ;  /* 0x00000804ff0e7984 */ /* 0x000e620008000a00 */
[----:B------:R-:W-:Y:S02]  /*19d0*/  HADD2.F32 R48, -RZ, R27.H0_H0 ;  /* 0x2000001bff307230 */ /* 0x000fe40000004100 */
[----:B------:R-:W-:Y:S02]  /*19e0*/  HADD2.F32 R44, -RZ, R29.H0_H0 ;  /* 0x2000001dff2c7230 */ /* 0x000fe40000004100 */
[----:B------:R-:W-:Y:S02]  /*19f0*/  HADD2.F32 R46, -RZ, R31.H0_H0 ;  /* 0x2000001fff2e7230 */ /* 0x000fe40000004100 */
[----:B------:R-:W-:-:S02]  /*1a00*/  HADD2.F32 R47, -RZ, R27.H1_H1 ;  /* 0x3000001bff2f7230 */ /* 0x000fc40000004100 */
[----:B------:R-:W-:Y:S02]  /*1a10*/  HADD2.F32 R50, -RZ, R31.H1_H1 ;  /* 0x3000001fff327230 */ /* 0x000fe40000004100 */
        /* <DEDUP_REMOVED lines=8> */
[C---:B------:R-:W-:Y:S01]  /*1aa0*/  FFMA.FTZ R44, R12.reuse, R47, R49 ;  /* 0x0000002f0c2c7223 */ /* 0x040fe20000010031 */
[----:B------:R-:W-:Y:S02]  /*1ab0*/  HADD2.F32 R47, -RZ, R26.H0_H0 ;  /* 0x2000001aff2f7230 */ /* 0x000fe40000004100 */
[----:B------:R-:W-:Y:S01]  /*1ac0*/  FFMA.FTZ R50, R12, R50, R41 ;  /* 0x000000320c327223 */ /* 0x000fe20000010029 */
[----:B------:R-:W-:-:S02]  /*1ad0*/  HADD2.F32 R41, -RZ, R30.H0_H0 ;  /* 0x2000001eff297230 */ /* 0x000fc40000004100 */
[----:B------:R-:W-:Y:S01]  /*1ae0*/  FFMA.FTZ R46, R12, R45, R48 ;  /* 0x0000002d0c2e7223 */ /* 0x000fe20000010030 */
[--C-:B------:R-:W-:Y:S02]  /*1af0*/  HADD2.F32 R45, -RZ, R13.reuse.H0_H0 ;  /* 0x2000000dff2d7230 */ /* 0x100fe40000004100 */
[----:B------:R-:W-:Y:S02]  /*1b00*/  HADD2.F32 R12, -RZ, R28.H0_H0 ;  /* 0x2000001cff0c7230 */ /* 0x000fe40000004100 */
[----:B------:R-:W-:Y:S02]  /*1b10*/  HADD2.F32 R13, -RZ, R13.H1_H1 ;  /* 0x3000000dff0d7230 */ /* 0x000fe40000004100 */
        /* <DEDUP_REMOVED lines=9> */
[----:B-1----:R-:W-:Y:S02]  /*1bb0*/  HADD2.F32 R40, -RZ, R14.H0_H0 ;  /* 0x2000000eff287230 */ /* 0x002fe40000004100 */
[----:B------:R-:W-:Y:S01]  /*1bc0*/  FFMA.FTZ R47, R13, R46, R44 ;  /* 0x0000002e0d2f7223 */ /* 0x000fe2000001002c */
[----:B------:R-:W-:-:S02]  /*1bd0*/  HADD2.F32 R44, -RZ, R33.H0_H0 ;  /* 0x20000021ff2c7230 */ /* 0x000fc40000004100 */
[C---:B------:R-:W-:Y:S01]  /*1be0*/  FFMA.FTZ R41, R13.reuse, R48, R49 ;  /* 0x000000300d297223 */ /* 0x040fe20000010031 */
[----:B------:R-:W-:Y:S02]  /*1bf0*/  HADD2.F32 R46, -RZ, R35.H0_H0 ;  /* 0x20000023ff2e7230 */ /* 0x000fe40000004100 */
[----:B------:R-:W-:Y:S02]  /*1c00*/  HADD2.F32 R48, -RZ, R32.H1_H1 ;  /* 0x30000020ff307230 */ /* 0x000fe40000004100 */
[----:B------:R-:W-:Y:S01]  /*1c10*/  FFMA.FTZ R44, R44, R40, R45 ;  /* 0x000000282c2c7223 */ /* 0x000fe2000001002d */
        /* <DEDUP_REMOVED lines=14> */
[----:B------:R-:W-:Y:S02]  /*1d00*/  HADD2.F32 R46, -RZ, R39.H1_H1 ;  /* 0x30000027ff2e7230 */ /* 0x000fe40000004100 */
[----:B------:R-:W-:Y:S01]  /*1d10*/  FFMA.FTZ R40, R40, R12, R47 ;  /* 0x0000000c28287223 */ /* 0x000fe2000001002f */
[----:B------:R-:W-:Y:S02]  /*1d20*/  HADD2.F32 R44, -RZ, R36.H0_H0 ;  /* 0x20000024ff2c7230 */ /* 0x000fe40000004100 */
[C---:B------:R-:W-:Y:S01]  /*1d30*/  FFMA.FTZ R41, R14.reuse, R48, R41 ;  /* 0x000000300e297223 */ /* 0x040fe20000010029 */
        /* <DEDUP_REMOVED lines=9> */
[----:B------:R-:W-:Y:S02]  /*1dd0*/  HADD2.F32 R12, -RZ, R36.H1_H1 ;  /* 0x30000024ff0c7230 */ /* 0x000fe40000004100 */
[----:B------:R-:W-:Y:S01]  /*1de0*/  FFMA.FTZ R13, R13, R15, R40 ;  /* 0x0000000f0d0d7223 */ /* 0x000fe20000010028 */
[----:B------:R-:W-:Y:S02]  /*1df0*/  HADD2.F32 R40, -RZ, R24.H1_H1 ;  /* 0x30000018ff287230 */ /* 0x000fe40000004100 */
[C---:B------:R-:W-:Y:S01]  /*1e00*/  FFMA.FTZ R41, R15.reuse, R14, R41 ;  /* 0x0000000e0f297223 */ /* 0x040fe20000010029 */
[C---:B------:R-:W-:Y:S01]  /*1e10*/  FFMA.FTZ R12, R15.reuse, R12, R44 ;  /* 0x0000000c0f0c7223 */ /* 0x040fe2000001002c */
        /* <DEDUP_REMOVED lines=13> */
.L_x_932:
        /* <DEDUP_REMOVED lines=17> */
[----:B------:R-:W-:Y:S02]  /*2000*/  HADD2.F32 R40, -RZ, R27.H1_H1 ;  /* 0x3000001bff287230 */ /* 0x000fe40000004100 */
[-C--:B------:R-:W-:Y:S01]  /*2010*/  FFMA.FTZ R49, R41, R46.reuse, RZ ;  /* 0x0000002e29317223 */ /* 0x080fe200000100ff */
[----:B------:R-:W-:Y:S01]  /*2020*/  FFMA.FTZ R45, R45, R46, RZ ;  /* 0x0000002e2d2d7223 */ /* 0x000fe200000100ff */
        /* <DEDUP_REMOVED lines=8> */
[----:B------:R-:W-:Y:S02]  /*20b0*/  HADD2.F32 R46, -RZ, R28.H0_H0 ;  /* 0x2000001cff2e7230 */ /* 0x000fe40000004100 */
[----:B------:R-:W-:Y:S02]  /*20c0*/  HADD2.F32 R48, -RZ, R30.H0_H0 ;  /* 0x2000001eff307230 */ /* 0x000fe40000004100 */
[-C--:B------:R-:W-:Y:S01]  /*20d0*/  FFMA.FTZ R12, R44, R40.reuse, R41 ;  /* 0x000000282c0c7223 */ /* 0x080fe20000010029 */
[----:B------:R-:W-:Y:S02]  /*20e0*/  HADD2.F32 R13, -RZ, R13.H1_H1 ;  /* 0x3000000dff0d7230 */ /* 0x000fe40000004100 */
        /* <DEDUP_REMOVED lines=11> */
[--C-:B-1----:R-:W-:Y:S02]  /*21a0*/  HADD2.F32 R12, -RZ, R14.reuse.H0_H0 ;  /* 0x2000000eff0c7230 */ /* 0x102fe40000004100 */
[----:B------:R-:W-:Y:S01]  /*21b0*/  FFMA.FTZ R13, R47, R13, R40 ;  /* 0x0000000d2f0d7223 */ /* 0x000fe20000010028 */
[----:B------:R-:W-:Y:S02]  /*21c0*/  HADD2.F32 R46, -RZ, R35.H0_H0 ;  /* 0x20000023ff2e7230 */ /* 0x000fe40000004100 */
[----:B------:R-:W-:Y:S02]  /*21d0*/  HADD2.F32 R14, -RZ, R14.H1_H1 ;  /* 0x3000000eff0e7230 */ /* 0x000fe40000004100 */
        /* <DEDUP_REMOVED lines=19> */
[----:B------:R-:W-:Y:S02]  /*2310*/  HADD2.F32 R44, -RZ, R38.H0_H0 ;  /* 0x20000026ff2c7230 */ /* 0x000fe40000004100 */
[----:B------:R-:W-:Y:S01]  /*2320*/  FFMA.FTZ R40, R40, R12, R47 ;  /* 0x0000000c28287223 */ /* 0x000fe2000001002f */
[----:B------:R-:W-:-:S02]  /*2330*/  HADD2.F32 R15, -RZ, R15.H1_H1 ;  /* 0x3000000fff0f7230 */ /* 0x000fc40000004100 */
[----:B------:R-:W-:Y:S02]  /*2340*/  HADD2.F32 R41, -RZ, R34.H1_H1 ;  /* 0x30000022ff297230 */ /* 0x000fe40000004100 */
[-C--:B------:R-:W-:Y:S01]  /*2350*/  FFMA.FTZ R44, R44, R12.reuse, R45 ;  /* 0x0000000c2c2c7223 */ /* 0x080fe2000001002d */
[----:B------:R-:W-:Y:S01]  /*2360*/  FFMA.FTZ R12, R46, R12, R13 ;  /* 0x0000000c2e0c7223 */ /* 0x000fe2000001000d */
[----:B------:R-:W-:Y:S02]  /*2370*/  HADD2.F32 R45, -RZ, R38.H1_H1 ;  /* 0x30000026ff2d7230 */ /* 0x000fe40000004100 */
[----:B------:R-:W-:Y:S01]  /*2380*/  FFMA.FTZ R13, R41, R15, R40 ;  /* 0x0000000f290d7223 */ /* 0x000fe20000010028 */
[----:B------:R-:W-:Y:S02]  /*2390*/  HADD2.F32 R41, -RZ, R36.H1_H1 ;  /* 0x30000024ff297230 */ /* 0x000fe40000004100 */
[----:B------:R-:W-:Y:S02]  /*23a0*/  HADD2.F32 R47, -RZ, R24.H1_H1 ;  /* 0x30000018ff2f7230 */ /* 0x000fe40000004100 */
[----:B------:R-:W-:Y:S01]  /*23b0*/  FMUL.FTZ R13, R18, R13 ;  /* 0x0000000d120d7220 */ /* 0x000fe20000410000 */
[-C--:B------:R-:W-:Y:S01]  /*23c0*/  FFMA.FTZ R14, R41, R15.reuse, R14 ;  /* 0x0000000f290e7223 */ /* 0x080fe2000001000e */
[-C--:B------:R-:W-:Y:S01]  /*23d0*/  FFMA.FTZ R41, R45, R15.reuse, R44 ;  /* 0x0000000f2d297223 */ /* 0x080fe2000001002c */
[----:B------:R-:W-:-:S02]  /*23e0*/  FFMA.FTZ R12, R47, R15, R12 ;  /* 0x0000000f2f0c7223 */ /* 0x000fc4000001000c */
[----:B------:R-:W-:Y:S01]  /*23f0*/  F2FP.F16.F32.PACK_AB R13, RZ, R13 ;  /* 0x0000000dff0d723e */ /* 0x000fe200000000ff */
[----:B------:R-:W-:Y:S01]  /*2400*/  FMUL.FTZ R14, R19, R14 ;  /* 0x0000000e130e7220 */ /* 0x000fe20000410000 */
[----:B------:R-:W-:Y:S01]  /*2410*/  FMUL.FTZ R41, R20, R41 ;  /* 0x0000002914297220 */ /* 0x000fe20000410000 */
[----:B------:R-:W-:-:S03]  /*2420*/  FMUL.FTZ R12, R21, R12 ;  /* 0x0000000c150c7220 */ /* 0x000fc60000410000 */
[----:B------:R-:W-:Y:S02]  /*2430*/  F2FP.F16.F32.PACK_AB R14, RZ, R14 ;  /* 0x0000000eff0e723e */ /* 0x000fe400000000ff */
[----:B------:R-:W-:Y:S02]  /*2440*/  F2FP.F16.F32.PACK_AB R41, RZ, R41 ;  /* 0x00000029ff29723e */ /* 0x000fe400000000ff */
[----:B------:R-:W-:Y:S02]  /*2450*/  F2FP.F16.F32.PACK_AB R12, RZ, R12 ;  /* 0x0000000cff0c723e */ /* 0x000fe400000000ff */
[----:B------:R-:W-:Y:S02]  /*2460*/  PRMT R13, R13, 0x5410, R14 ;  /* 0x000054100d0d7816 */ /* 0x000fe4000000000e */
[----:B------:R-:W-:-:S04]  /*2470*/  PRMT R41, R41, 0x5410, R12 ;  /* 0x0000541029297816 */ /* 0x000fc8000000000c */
[----:B------:R-:W-:Y:S01]  /*2480*/  HFMA2.MMA R11, R13, 1, 1, R11 ;  /* 0x3c003c000d0b7835 */ /* 0x000fe2000000000b */
[----:B------:R-:W-:-:S10]  /*2490*/  HADD2 R10, R41, R10 ;  /* 0x0000000a290a7230 */ /* 0x000fd40000000000 */
.L_x_934:
        /* <DEDUP_REMOVED lines=90> */
.L_x_935:
        /* <DEDUP_REMOVED lines=13> */
[----:B------:R-:W-:Y:S02]  /*2b10*/  HADD2.F32 R12, -RZ, R25.H0_H0 ;  /* 0x20000019ff0c7230 */ /* 0x000fe40000004100 */
[----:B------:R-:W-:Y:S02]  /*2b20*/  HADD2.F32 R25, -RZ, R29.H0_H0 ;  /* 0x2000001dff197230 */ /* 0x000fe40000004100 */
[-C--:B------:R-:W-:Y:S01]  /*2b30*/  FFMA.FTZ R27, R13, R46.reuse, RZ ;  /* 0x0000002e0d1b7223 */ /* 0x080fe200000100ff */
[----:B------:R-:W-:-:S02]  /*2b40*/  FFMA.FTZ R50, R12, R46, RZ ;  /* 0x0000002e0c327223 */ /* 0x000fc400000100ff */
[----:B------:R-:W-:Y:S01]  /*2b50*/  FFMA.FTZ R12, R25, R46, RZ ;  /* 0x0000002e190c7223 */ /* 0x000fe200000100ff */
[----:B------:R-:W-:Y:S02]  /*2b60*/  HADD2.F32 R25, -RZ, R29.H1_H1 ;  /* 0x3000001dff197230 */ /* 0x000fe40000004100 */
[-C--:B------:R-:W-:Y:S01]  /*2b70*/  FFMA.FTZ R27, R48, R45.reuse, R27 ;  /* 0x0000002d301b7223 */ /* 0x080fe2000001001b */
[----:B------:R-:W-:Y:S02]  /*2b80*/  HADD2.F32 R46, -RZ, R26.H0_H0 ;  /* 0x2000001aff2e7230 */ /* 0x000fe40000004100 */
[-C--:B------:R-:W-:Y:S01]  /*2b90*/  FFMA.FTZ R13, R47, R45.reuse, R50 ;  /* 0x0000002d2f0d7223 */ /* 0x080fe20000010032 */
[----:B------:R-:W-:Y:S02]  /*2ba0*/  HADD2.F32 R48, -RZ, R28.H0_H0 ;  /* 0x2000001cff307230 */ /* 0x000fe40000004100 */
[----:B------:R-:W-:Y:S01]  /*2bb0*/  FFMA.FTZ R25, R25, R45, R12 ;  /* 0x0000002d19197223 */ /* 0x000fe2000001000c */
[----:B------:R-:W-:-:S02]  /*2bc0*/  HADD2.F32 R50, -RZ, R30.H0_H0 ;  /* 0x2000001eff327230 */ /* 0x000fc40000004100 */
[----:B------:R-:W-:Y:S01]  /*2bd0*/  FFMA.FTZ R45, R31, R45, R40 ;  /* 0x0000002d1f2d7223 */ /* 0x000fe20000010028 */
[-C--:B------:R-:W-:Y:S01]  /*2be0*/  FFMA.FTZ R12, R46, R44.reuse, R13 ;  /* 0x0000002c2e0c7223 */ /* 0x080fe2000001000d */
[-C--:B------:R-:W-:Y:S01]  /*2bf0*/  FFMA.FTZ R40, R48, R44.reuse, R27 ;  /* 0x0000002c30287223 */ /* 0x080fe2000001001b */
[----:B------:R-:W-:Y:S02]  /*2c00*/  HADD2.F32 R13, -RZ, R26.H1_H1 ;  /* 0x3000001aff0d7230 */ /* 0x000fe40000004100 */
[----:B------:R-:W-:Y:S01]  /*2c10*/  FFMA.FTZ R26, R50, R44, R25 ;  /* 0x0000002c321a7223 */ /* 0x000fe20000010019 */
[----:B------:R-:W-:Y:S02]  /*2c20*/  HADD2.F32 R27, -RZ, R30.H1_H1 ;  /* 0x3000001eff1b7230 */ /* 0x000fe40000004100 */
        /* <DEDUP_REMOVED lines=8> */
[----:B-1----:R-:W-:Y:S02]  /*2cb0*/  HADD2.F32 R26, -RZ, R14.H0_H0 ;  /* 0x2000000eff1a7230 */ /* 0x002fe40000004100 */
[----:B------:R-:W-:Y:S01]  /*2cc0*/  FFMA.FTZ R41, R29, R41, R44 ;  /* 0x000000291d297223 */ /* 0x000fe2000001002c */
[----:B------:R-:W-:-:S02]  /*2cd0*/  HADD2.F32 R30, -RZ, R35.H0_H0 ;  /* 0x20000023ff1e7230 */ /* 0x000fc40000004100 */
[----:B------:R-:W-:Y:S02]  /*2ce0*/  HADD2.F32 R40, -RZ, R37.H0_H0 ;  /* 0x20000025ff287230 */ /* 0x000fe40000004100 */
[-C--:B------:R-:W-:Y:S01]  /*2cf0*/  FFMA.FTZ R13, R28, R26.reuse, R13 ;  /* 0x0000001a1c0d7223 */ /* 0x080fe2000001000d */
[----:B------:R-:W-:Y:S02]  /*2d00*/  HADD2.F32 R44, -RZ, R39.H0_H0 ;  /* 0x20000027ff2c7230 */ /* 0x000fe40000004100 */
[-C--:B------:R-:W-:Y:S01]  /*2d10*/  FFMA.FTZ R25, R30, R26.reuse, R25 ;  /* 0x0000001a1e197223 */ /* 0x080fe20000010019 */
[----:B------:R-:W-:Y:S02]  /*2d20*/  HADD2.F32 R14, -RZ, R14.H1_H1 ;  /* 0x3000000eff0e7230 */ /* 0x000fe40000004100 */
[-C--:B------:R-:W-:Y:S01]  /*2d30*/  FFMA.FTZ R27, R40, R26.reuse, R27 ;  /* 0x0000001a281b7223 */ /* 0x080fe2000001001b */
[----:B------:R-:W-:Y:S02]  /*2d40*/  HADD2.F32 R28, -RZ, R33.H1_H1 ;  /* 0x30000021ff1c7230 */ /* 0x000fe40000004100 */
[----:B------:R-:W-:Y:S01]  /*2d50*/  FFMA.FTZ R41, R44, R26, R41 ;  /* 0x0000001a2c297223 */ /* 0x000fe20000010029 */
[----:B------:R-:W-:-:S02]  /*2d60*/  HADD2.F32 R32, -RZ, R35.H1_H1 ;  /* 0x30000023ff207230 */ /* 0x000fc40000004100 */
[----:B------:R-:W-:Y:S02]  /*2d70*/  HADD2.F32 R30, -RZ, R37.H1_H1 ;  /* 0x30000025ff1e7230 */ /* 0x000fe40000004100 */
[-C--:B------:R-:W-:Y:S01]  /*2d80*/  FFMA.FTZ R13, R28, R14.reuse, R13 ;  /* 0x0000000e1c0d7223 */ /* 0x080fe2000001000d */
[----:B------:R-:W-:Y:S02]  /*2d90*/  HADD2.F32 R40, -RZ, R39.H1_H1 ;  /* 0x30000027ff287230 */ /* 0x000fe40000004100 */
[-C--:B------:R-:W-:Y:S01]  /*2da0*/  FFMA.FTZ R25, R32, R14.reuse, R25 ;  /* 0x0000000e20197223 */ /* 0x080fe20000010019 */
[----:B------:R-:W-:Y:S02]  /*2db0*/  HADD2.F32 R12, -RZ, R15.H0_H0 ;  /* 0x2000000fff0c7230 */ /* 0x000fe40000004100 */
[-C--:B------:R-:W-:Y:S01]  /*2dc0*/  FFMA.FTZ R27, R30, R14.reuse, R27 ;  /* 0x0000000e1e1b7223 */ /* 0x080fe2000001001b */
[----:B------:R-:W-:Y:S02]  /*2dd0*/  HADD2.F32 R26, -RZ, R34.H0_H0 ;  /* 0x20000022ff1a7230 */ /* 0x000fe40000004100 */
        /* <DEDUP_REMOVED lines=29> */
.L_x_933:
[----:B------:R-:W0:Y:S02]  /*2fb0*/  LDC R24, c[0x0][0x23c] ;  /* 0x00008f00ff187b82 */ /* 0x000e240000000800 */
[----:B0-----:R-:W-:-:S05]  /*2fc0*/  IMAD.WIDE R44, R24, 0x4, R42 ;  /* 0x00000004182c7825 */ /* 0x001fca00078e022a */
[----:B------:R-:W2:Y:S02]  /*2fd0*/  LDG.E.128.CONSTANT R12, desc[UR6][R44.64] ;  /* 0x000000062c0c7981 */ /* 0x000ea4000c1e9d00 */
[----:B--2---:R-:W-:Y:S02]  /*2fe0*/  LOP3.LUT R26, R12, 0xf000f0, RZ, 0xc0, !PT ;  /* 0x00f000f00c1a7812 */ /* 0x004fe400078ec0ff */
[----:B------:R-:W-:Y:S02]  /*2ff0*/  SHF.R.U32.HI R27, RZ, 0x8, R12 ;  /* 0x00000008ff1b7819 */ /* 0x000fe4000001160c */
[----:B------:R-:W-:Y:S02]  /*3000*/  LOP3.LUT R28, R13, 0xf000f, RZ, 0xc0, !PT ;  /* 0x000f000f0d1c7812 */ /* 0x000fe400078ec0ff */
[----:B------:R-:W-:Y:S02]  /*3010*/  SHF.R.U32.HI R30, RZ, 0x8, R13 ;  /* 0x00000008ff1e7819 */ /* 0x000fe4000001160d */
[----:B------:R-:W-:-:S02]  /*3020*/  SHF.R.U32.HI R33, RZ, 0x8, R14 ;  /* 0x00000008ff217819 */ /* 0x000fc4000001160e */
[----:B------:R-:W-:Y:S02]  /*3030*/  SHF.R.U32.HI R39, RZ, 0x8, R15 ;  /* 0x00000008ff277819 */ /* 0x000fe4000001160f */
[----:B------:R-:W-:Y:S02]  /*3040*/  LOP3.LUT R29, R13, 0xf000f0, RZ, 0xc0, !PT ;  /* 0x00f000f00d1d7812 */ /* 0x000fe400078ec0ff */
[C---:B------:R-:W-:Y:S02]  /*3050*/  LOP3.LUT R31, R14.reuse, 0xf000f, RZ, 0xc0, !PT ;  /* 0x000f000f0e1f7812 */ /* 0x040fe400078ec0ff */
[----:B------:R-:W-:Y:S02]  /*3060*/  LOP3.LUT R32, R14, 0xf000f0, RZ, 0xc0, !PT ;  /* 0x00f000f00e207812 */ /* 0x000fe400078ec0ff */
[----:B------:R-:W-:Y:S02]  /*3070*/  LOP3.LUT R13, R26, 0x64006400, RZ, 0xfc, !PT ;  /* 0x640064001a0d7812 */ /* 0x000fe400078efcff */
[----:B------:R-:W-:-:S02]  /*3080*/  LOP3.LUT R25, R12, 0xf000f, RZ, 0xc0, !PT ;  /* 0x000f000f0c197812 */ /* 0x000fc400078ec0ff */
[C---:B------:R-:W-:Y:S01]  /*3090*/  LOP3.LUT R26, R27.reuse, 0xf000f, RZ, 0xc0, !PT ;  /* 0x000f000f1b1a7812 */ /* 0x040fe200078ec0ff */
[----:B------:R-:W-:Y:S01]  /*30a0*/  HFMA2 R13, R13, R0.H0_H0, -72, -72 ;  /* 0xd480d4800d0d7431 */ /* 0x000fe20000040000 */
[----:B------:R-:W-:Y:S02]  /*30b0*/  LOP3.LUT R35, R27, 0xf000f0, RZ, 0xc0, !PT ;  /* 0x00f000f01b237812 */ /* 0x000fe400078ec0ff */
[----:B------:R-:W-:Y:S02]  /*30c0*/  LOP3.LUT R14, R28, 0x64006400, RZ, 0xfc, !PT ;  /* 0x640064001c0e7812 */ /* 0x000fe400078efcff */
[C---:B------:R-:W-:Y:S02]  /*30d0*/  LOP3.LUT R37, R30.reuse, 0xf000f0, RZ, 0xc0, !PT ;  /* 0x00f000f01e257812 */ /* 0x040fe400078ec0ff */
        /* <DEDUP_REMOVED lines=41> */
[----:B------:R-:W-:Y:S02]  /*3370*/  HADD2.F32 R51, -RZ, R34.H0_H0 ;  /* 0x20000022ff337230 */ /* 0x000fe40000004100 */
[----:B------:R-:W-:Y:S02]  /*3380*/  HADD2.F32 R50, -RZ, R14.H0_H0 ;  /* 0x2000000eff327230 */ /* 0x000fe40000004100 */
[--C-:B0-----:R-:W-:Y:S02]  /*3390*/  HADD2.F32 R41, -RZ, R26.reuse.H0_H0 ;  /* 0x2000001aff297230 */ /* 0x101fe40000004100 */
[----:B------:R-:W-:-:S02]  /*33a0*/  HADD2.F32 R47, -RZ, R26.H1_H1 ;  /* 0x3000001aff2f7230 */ /* 0x000fc40000004100 */
[----:B------:R-:W-:Y:S02]  /*33b0*/  HADD2.F32 R26, -RZ, R13.H0_H0 ;  /* 0x2000000dff1a7230 */ /* 0x000fe40000004100 */
[----:B------:R-:W-:Y:S01]  /*33c0*/  FFMA.FTZ R49, R46, R41, RZ ;  /* 0x000000292e317223 */ /* 0x000fe200000100ff */
[--C-:B------:R-:W-:Y:S02]  /*33d0*/  HADD2.F32 R46, -RZ, R27.reuse.H0_H0 ;  /* 0x2000001bff2e7230 */ /* 0x100fe40000004100 */
[----:B------:R-:W-:Y:S01]  /*33e0*/  FFMA.FTZ R52, R41, R50, RZ ;  /* 0x0000003229347223 */ /* 0x000fe200000100ff */
[----:B------:R-:W-:Y:S02]  /*33f0*/  HADD2.F32 R27, -RZ, R27.H1_H1 ;  /* 0x3000001bff1b7230 */ /* 0x000fe40000004100 */
[----:B------:R-:W-:Y:S01]  /*3400*/  FFMA.FTZ R49, R48, R47, R49 ;  /* 0x0000002f30317223 */ /* 0x000fe20000010031 */
[--C-:B-1----:R-:W-:Y:S02]  /*3410*/  HADD2.F32 R48, -RZ, R28.reuse.H0_H0 ;  /* 0x2000001cff307230 */ /* 0x102fe40000004100 */
[----:B------:R-:W-:-:S02]  /*3420*/  HADD2.F32 R28, -RZ, R28.H1_H1 ;  /* 0x3000001cff1c7230 */ /* 0x000fc40000004100 */
[----:B------:R-:W-:Y:S01]  /*3430*/  FFMA.FTZ R49, R26, R46, R49 ;  /* 0x0000002e1a317223 */ /* 0x000fe20000010031 */
[----:B------:R-:W-:Y:S02]  /*3440*/  HADD2.F32 R26, -RZ, R13.H1_H1 ;  /* 0x3000000dff1a7230 */ /* 0x000fe40000004100 */
[----:B------:R-:W-:-:S03]  /*3450*/  HADD2.F32 R50, -RZ, R14.H1_H1 ;  /* 0x3000000eff327230 */ /* 0x000fc60000004100 */
[----:B------:R-:W-:Y:S01]  /*3460*/  FFMA.FTZ R49, R26, R27, R49 ;  /* 0x0000001b1a317223 */ /* 0x000fe20000010031 */
[----:B------:R-:W-:-:S05]  /*3470*/  HADD2.F32 R26, -RZ, R33.H0_H0 ;  /* 0x20000021ff1a7230 */ /* 0x000fca0000004100 */
[----:B------:R-:W-:Y:S01]  /*3480*/  FFMA.FTZ R26, R26, R48, R49 ;  /* 0x000000301a1a7223 */ /* 0x000fe20000010031 */
[----:B------:R-:W-:-:S05]  /*3490*/  HADD2.F32 R49, -RZ, R33.H1_H1 ;  /* 0x30000021ff317230 */ /* 0x000fca0000004100 */
[----:B------:R-:W-:Y:S01]  /*34a0*/  FFMA.FTZ R26, R49, R28, R26 ;  /* 0x0000001c311a7223 */ /* 0x000fe2000001001a */
[--C-:B------:R-:W-:Y:S02]  /*34b0*/  HADD2.F32 R49, -RZ, R29.reuse.H0_H0 ;  /* 0x2000001dff317230 */ /* 0x100fe40000004100 */
[----:B------:R-:W-:-:S03]  /*34c0*/  HADD2.F32 R29, -RZ, R29.H1_H1 ;  /* 0x3000001dff1d7230 */ /* 0x000fc60000004100 */
[----:B------:R-:W-:Y:S01]  /*34d0*/  FFMA.FTZ R51, R51, R49, R26 ;  /* 0x0000003133337223 */ /* 0x000fe2000001001a */
[----:B------:R-:W-:-:S05]  /*34e0*/  HADD2.F32 R26, -RZ, R34.H1_H1 ;  /* 0x30000022ff1a7230 */ /* 0x000fca0000004100 */
[----:B------:R-:W-:-:S04]  /*34f0*/  FFMA.FTZ R51, R26, R29, R51 ;  /* 0x0000001d1a337223 */ /* 0x000fc80000010033 */
[----:B------:R-:W-:Y:S01]  /*3500*/  FMUL.FTZ R26, R18, R51 ;  /* 0x00000033121a7220 */ /* 0x000fe20000410000 */
[----:B------:R-:W-:Y:S01]  /*3510*/  FFMA.FTZ R51, R47, R50, R52 ;  /* 0x000000322f337223 */ /* 0x000fe20000010034 */
[----:B------:R-:W-:-:S03]  /*3520*/  HADD2.F32 R50, -RZ, R15.H0_H0 ;  /* 0x2000000fff327230 */ /* 0x000fc60000004100 */
[----:B------:R-:W-:Y:S02]  /*3530*/  F2FP.F16.F32.PACK_AB R26, RZ, R26 ;  /* 0x0000001aff1a723e */ /* 0x000fe400000000ff */
        /* <DEDUP_REMOVED lines=11> */
[----:B------:R-:W-:-:S03]  /*35f0*/  HADD2.F32 R52, -RZ, R32.H0_H0 ;  /* 0x20000020ff347230 */ /* 0x000fc60000004100 */
        /* <DEDUP_REMOVED lines=12> */
[--C-:B------:R-:W-:Y:S02]  /*36c0*/  HADD2.F32 R26, -RZ, R30.reuse.H0_H0 ;  /* 0x2000001eff1a7230 */ /* 0x100fe40000004100 */
[----:B------:R-:W-:Y:S02]  /*36d0*/  HADD2.F32 R47, -RZ, R39.H1_H1 ;  /* 0x30000027ff2f7230 */ /* 0x000fe40000004100 */
[C---:B------:R-:W-:Y:S01]  /*36e0*/  FFMA.FTZ R51, R46.reuse, R52, R51 ;  /* 0x000000342e337223 */ /* 0x040fe20000010033 */
[----:B------:R-:W-:Y:S01]  /*36f0*/  FFMA.FTZ R50, R46, R26, R41 ;  /* 0x0000001a2e327223 */ /* 0x000fe20000010029 */
[----:B------:R-:W-:Y:S02]  /*3700*/  HADD2.F32 R26, -RZ, R30.H1_H1 ;  /* 0x3000001eff1a7230 */ /* 0x000fe40000004100 */
[----:B------:R-:W-:-:S03]  /*3710*/  HADD2.F32 R46, -RZ, R32.H1_H1 ;  /* 0x30000020ff2e7230 */ /* 0x000fc60000004100 */
[C---:B------:R-:W-:Y:S01]  /*3720*/  FFMA.FTZ R41, R27.reuse, R26, R50 ;  /* 0x0000001a1b297223 */ /* 0x040fe20000010032 */
[----:B------:R-:W-:Y:S02]  /*3730*/  HADD2.F32 R26, -RZ, R37.H0_H0 ;  /* 0x20000025ff1a7230 */ /* 0x000fe40000004100 */
[----:B------:R-:W-:Y:S01]  /*3740*/  FFMA.FTZ R51, R27, R46, R51 ;  /* 0x0000002e1b337223 */ /* 0x000fe20000010033 */
[----:B------:R-:W-:Y:S02]  /*3750*/  HADD2.F32 R46, -RZ, R39.H0_H0 ;  /* 0x20000027ff2e7230 */ /* 0x000fe40000004100 */
[----:B------:R-:W-:Y:S02]  /*3760*/  HADD2.F32 R27, -RZ, R37.H1_H1 ;  /* 0x30000025ff1b7230 */ /* 0x000fe40000004100 */
[C---:B------:R-:W-:Y:S01]  /*3770*/  FFMA.FTZ R41, R48.reuse, R26, R41 ;  /* 0x0000001a30297223 */ /* 0x040fe20000010029 */
[----:B------:R-:W-:-:S03]  /*3780*/  FFMA.FTZ R46, R48, R46, R51 ;  /* 0x0000002e302e7223 */ /* 0x000fc60000010033 */
[C---:B------:R-:W-:Y:S01]  /*3790*/  FFMA.FTZ R26, R28.reuse, R27, R41 ;  /* 0x0000001b1c1a7223 */ /* 0x040fe20000010029 */
[----:B------:R-:W-:Y:S02]  /*37a0*/  HADD2.F32 R27, -RZ, R38.H0_H0 ;  /* 0x20000026ff1b7230 */ /* 0x000fe40000004100 */
[----:B------:R-:W-:Y:S01]  /*37b0*/  FFMA.FTZ R46, R28, R47, R46 ;  /* 0x0000002f1c2e7223 */ /* 0x000fe2000001002e */
[----:B------:R-:W-:Y:S02]  /*37c0*/  HADD2.F32 R41, -RZ, R40.H0_H0 ;  /* 0x20000028ff297230 */ /* 0x000fe40000004100 */
[C---:B------:R-:W-:Y:S01]  /*37d0*/  FFMA.FTZ R28, R49.reuse, R27, R26 ;  /* 0x0000001b311c7223 */ /* 0x040fe2000001001a */
[----:B------:R-:W-:Y:S02]  /*37e0*/  HADD2.F32 R26, -RZ, R38.H1_H1 ;  /* 0x30000026ff1a7230 */ /* 0x000fe40000004100 */
[----:B------:R-:W-:Y:S01]  /*37f0*/  FFMA.FTZ R41, R49, R41, R46 ;  /* 0x0000002931297223 */ /* 0x000fe2000001002e */
[----:B------:R-:W-:-:S02]  /*3800*/  HADD2.F32 R46, -RZ, R40.H1_H1 ;  /* 0x30000028ff2e7230 */ /* 0x000fc40000004100 */
[----:B------:R-:W-:-:S03]  /*3810*/  FFMA.FTZ R27, R29, R26, R28 ;  /* 0x0000001a1d1b7223 */ /* 0x000fc6000001001c */
[----:B------:R-:W-:Y:S01]  /*3820*/  FFMA.FTZ R46, R29, R46, R41 ;  /* 0x0000002e1d2e7223 */ /* 0x000fe20000010029 */
[----:B------:R-:W-:-:S03]  /*3830*/  FMUL.FTZ R27, R20, R27 ;  /* 0x0000001b141b7220 */ /* 0x000fc60000410000 */
[----:B------:R-:W-:Y:S02]  /*3840*/  FMUL.FTZ R46, R21, R46 ;  /* 0x0000002e152e7220 */ /* 0x000fe40000410000 */
[----:B------:R-:W-:-:S03]  /*3850*/  F2FP.F16.F32.PACK_AB R27, RZ, R27 ;  /* 0x0000001bff1b723e */ /* 0x000fc600000000ff */
[----:B------:R-:W-:-:S04]  /*3860*/  F2FP.F16.F32.PACK_AB R46, RZ, R46 ;  /* 0x0000002eff2e723e */ /* 0x000fc800000000ff */
[----:B------:R-:W-:-:S06]  /*3870*/  PRMT R27, R27, 0x5410, R46 ;  /* 0x000054101b1b7816 */ /* 0x000fcc000000002e */
[----:B------:R-:W-:-:S11]  /*3880*/  HFMA2.MMA R16, R27, 1, 1, R16 ;  /* 0x3c003c001b107835 */ /* 0x000fd60000000010 */
.L_x_936:
        /* <DEDUP_REMOVED lines=9> */
[----:B------:R-:W-:Y:S02]  /*3920*/  HADD2.F32 R51, -RZ, R14.H1_H1 ;  /* 0x3000000eff337230 */ /* 0x000fe40000004100 */
[--C-:B0-----:R-:W-:Y:S02]  /*3930*/  HADD2.F32 R46, -RZ, R26.reuse.H0_H0 ;  /* 0x2000001aff2e7230 */ /* 0x101fe40000004100 */
[----:B------:R-:W-:Y:S02]  /*3940*/  HADD2.F32 R47, -RZ, R26.H1_H1 ;  /* 0x3000001aff2f7230 */ /* 0x000fe40000004100 */
[----:B-1----:R-:W-:-:S02]  /*3950*/  HADD2.F32 R48, -RZ, R28.H0_H0 ;  /* 0x2000001cff307230 */ /* 0x002fc40000004100 */
[----:B------:R-:W-:Y:S01]  /*3960*/  FFMA.FTZ R26, R41, R46, RZ ;  /* 0x0000002e291a7223 */ /* 0x000fe200000100ff */
[----:B------:R-:W-:Y:S02]  /*3970*/  HADD2.F32 R41, -RZ, R27.H0_H0 ;  /* 0x2000001bff297230 */ /* 0x000fe40000004100 */
[----:B------:R-:W-:Y:S02]  /*3980*/  HADD2.F32 R28, -RZ, R28.H1_H1 ;  /* 0x3000001cff1c7230 */ /* 0x000fe40000004100 */
[----:B------:R-:W-:Y:S01]  /*3990*/  FFMA.FTZ R26, R49, R47, R26 ;  /* 0x0000002f311a7223 */ /* 0x000fe2000001001a */
[----:B------:R-:W-:Y:S02]  /*39a0*/  HADD2.F32 R49, -RZ, R13.H0_H0 ;  /* 0x2000000dff317230 */ /* 0x000fe40000004100 */
[--C-:B------:R-:W-:Y:S02]  /*39b0*/  HADD2.F32 R50, -RZ, R29.reuse.H0_H0 ;  /* 0x2000001dff327230 */ /* 0x100fe40000004100 */
[----:B------:R-:W-:-:S02]  /*39c0*/  HADD2.F32 R29, -RZ, R29.H1_H1 ;  /* 0x3000001dff1d7230 */ /* 0x000fc40000004100 */
[----:B------:R-:W-:Y:S01]  /*39d0*/  FFMA.FTZ R26, R49, R41, R26 ;  /* 0x00000029311a7223 */ /* 0x000fe2000001001a */
[----:B------:R-:W-:Y:S02]  /*39e0*/  HADD2.F32 R49, -RZ, R27.H1_H1 ;  /* 0x3000001bff317230 */ /* 0x000fe40000004100 */
        /* <DEDUP_REMOVED lines=11> */
[----:B------:R-:W-:Y:S02]  /*3aa0*/  FMUL.FTZ R27, R18, R27 ;  /* 0x0000001b121b7220 */ /* 0x000fe40000410000 */
[----:B------:R-:W-:-:S03]  /*3ab0*/  FFMA.FTZ R26, R26, R46, RZ ;  /* 0x0000002e1a1a7223 */ /* 0x000fc600000100ff */
[----:B------:R-:W-:Y:S01]  /*3ac0*/  F2FP.F16.F32.PACK_AB R27, RZ, R27 ;  /* 0x0000001bff1b723e */ /* 0x000fe200000000ff */
        /* <DEDUP_REMOVED lines=12> */
[----:B------:R-:W-:-:S04]  /*3b90*/  FFMA.FTZ R26, R51, R29, R26 ;  /* 0x0000001d331a7223 */ /* 0x000fc8000001001a */
        /* <DEDUP_REMOVED lines=31> */
[-C--:B------:R-:W-:Y:S01]  /*3d90*/  FFMA.FTZ R26, R26, R50.reuse, R27 ;  /* 0x000000321a1a7223 */ /* 0x080fe2000001001b */
[----:B------:R-:W-:Y:S02]  /*3da0*/  HADD2.F32 R27, -RZ, R38.H1_H1 ;  /* 0x30000026ff1b7230 */ /* 0x000fe40000004100 */
[----:B------:R-:W-:-:S03]  /*3db0*/  FFMA.FTZ R50, R28, R50, R49 ;  /* 0x000000321c327223 */ /* 0x000fc60000010031 */
[-C--:B------:R-:W-:Y:S01]  /*3dc0*/  FFMA.FTZ R27, R27, R29.reuse, R26 ;  /* 0x0000001d1b1b7223 */ /* 0x080fe2000001001a */
[----:B------:R-:W-:-:S03]  /*3dd0*/  FFMA.FTZ R50, R41, R29, R50 ;  /* 0x0000001d29327223 */ /* 0x000fc60000010032 */
[----:B------:R-:W-:Y:S01]  /*3de0*/  FMUL.FTZ R27, R20, R27 ;  /* 0x0000001b141b7220 */ /* 0x000fe20000410000 */
[----:B------:R-:W-:-:S04]  /*3df0*/  FMUL.FTZ R50, R21, R50 ;  /* 0x0000003215327220 */ /* 0x000fc80000410000 */
[----:B------:R-:W-:Y:S02]  /*3e00*/  F2FP.F16.F32.PACK_AB R27, RZ, R27 ;  /* 0x0000001bff1b723e */ /* 0x000fe400000000ff */
[----:B------:R-:W-:-:S04]  /*3e10*/  F2FP.F16.F32.PACK_AB R50, RZ, R50 ;  /* 0x00000032ff32723e */ /* 0x000fc800000000ff */
[----:B------:R-:W-:-:S06]  /*3e20*/  PRMT R27, R27, 0x5410, R50 ;  /* 0x000054101b1b7816 */ /* 0x000fcc0000000032 */
[----:B------:R-:W-:-:S11]  /*3e30*/  HFMA2.MMA R10, R27, 1, 1, R10 ;  /* 0x3c003c001b0a7835 */ /* 0x000fd6000000000a */
.L_x_938:
        /* <DEDUP_REMOVED lines=90> */
.L_x_939:
[----:B------:R-:W-:Y:S05]  /*43e0*/  @P0 BRA `(.L_x_937) ;  /* 0x0000000400580947 */ /* 0x000fea0003800000 */
        /* <DEDUP_REMOVED lines=32> */
[----:B------:R-:W-:Y:S01]  /*45f0*/  FFMA.FTZ R13, R25, R27, R26 ;  /* 0x0000001b190d7223 */ /* 0x000fe2000001001a */
[----:B------:R-:W-:Y:S02]  /*4600*/  HADD2.F32 R26, -RZ, R33.H0_H0 ;  /* 0x20000021ff1a7230 */ /* 0x000fe40000004100 */
[-C--:B------:R-:W-:Y:S01]  /*4610*/  FFMA.FTZ R46, R48, R12.reuse, R47 ;  /* 0x0000000c302e7223 */ /* 0x080fe2000001002f */
[----:B-1----:R-:W-:Y:S02]  /*4620*/  HADD2.F32 R14, -RZ, R28.H0_H0 ;  /* 0x2000001cff0e7230 */ /* 0x002fe40000004100 */
[----:B------:R-:W-:Y:S01]  /*4630*/  FFMA.FTZ R12, R50, R12, R31 ;  /* 0x0000000c320c7223 */ /* 0x000fe2000001001f */
[----:B------:R-:W-:-:S02]  /*4640*/  HADD2.F32 R31, -RZ, R32.H1_H1 ;  /* 0x30000020ff1f7230 */ /* 0x000fc40000004100 */
[-C--:B------:R-:W-:Y:S01]  /*4650*/  FFMA.FTZ R25, R41, R27.reuse, R46 ;  /* 0x0000001b29197223 */ /* 0x080fe2000001002e */
[----:B------:R-:W-:Y:S02]  /*4660*/  HADD2.F32 R30, -RZ, R35.H0_H0 ;  /* 0x20000023ff1e7230 */ /* 0x000fe40000004100 */
[-C--:B------:R-:W-:Y:S01]  /*4670*/  FFMA.FTZ R15, R26, R14.reuse, R15 ;  /* 0x0000000e1a0f7223 */ /* 0x080fe2000001000f */
[----:B------:R-:W-:Y:S02]  /*4680*/  HADD2.F32 R28, -RZ, R28.H1_H1 ;  /* 0x3000001cff1c7230 */ /* 0x000fe40000004100 */
[----:B------:R-:W-:Y:S01]  /*4690*/  FFMA.FTZ R27, R31, R27, R12 ;  /* 0x0000001b1f1b7223 */ /* 0x000fe2000001000c */
        /* <DEDUP_REMOVED lines=43> */
.L_x_937:
[----:B------:R-:W-:-:S05]  /*4950*/  IMAD.WIDE R44, R24, 0x4, R44 ;  /* 0x00000004182c7825 */ /* 0x000fca00078e022c */
        /* <DEDUP_REMOVED lines=140> */
.L_x_940:
        /* <DEDUP_REMOVED lines=91> */
.L_x_942:
        /* <DEDUP_REMOVED lines=90> */
.L_x_943:
        /* <DEDUP_REMOVED lines=87> */
.L_x_941:
[----:B------:R-:W-:-:S05]  /*62e0*/  IMAD.WIDE R24, R24, 0x4, R44 ;  /* 0x0000000418187825 */ /* 0x000fca00078e022c */
[----:B------:R-:W2:Y:S02]  /*62f0*/  LDG.E.128.CONSTANT R12, desc[UR6][R24.64] ;  /* 0x00000006180c7981 */ /* 0x000ea4000c1e9d00 */
[C---:B--2---:R-:W-:Y:S02]  /*6300*/  LOP3.LUT R34, R12.reuse, 0xf000f, RZ, 0xc0, !PT ;  /* 0x000f000f0c227812 */ /* 0x044fe400078ec0ff */
[----:B------:R-:W-:Y:S02]  /*6310*/  LOP3.LUT R26, R12, 0xf000f0, RZ, 0xc0, !PT ;  /* 0x00f000f00c1a7812 */ /* 0x000fe400078ec0ff */
[----:B------:R-:W-:Y:S02]  /*6320*/  SHF.R.U32.HI R35, RZ, 0x8, R12 ;  /* 0x00000008ff237819 */ /* 0x000fe4000001160c */
[C---:B------:R-:W-:Y:S02]  /*6330*/  LOP3.LUT R33, R13.reuse, 0xf000f, RZ, 0xc0, !PT ;  /* 0x000f000f0d217812 */ /* 0x040fe400078ec0ff */
[----:B------:R-:W-:-:S02]  /*6340*/  LOP3.LUT R27, R13, 0xf000f0, RZ, 0xc0, !PT ;  /* 0x00f000f00d1b7812 */ /* 0x000fc400078ec0ff */
[----:B------:R-:W-:Y:S02]  /*6350*/  SHF.R.U32.HI R31, RZ, 0x8, R13 ;  /* 0x00000008ff1f7819 */ /* 0x000fe4000001160d */
[C---:B------:R-:W-:Y:S02]  /*6360*/  LOP3.LUT R13, R14.reuse, 0xf000f, RZ, 0xc0, !PT ;  /* 0x000f000f0e0d7812 */ /* 0x040fe400078ec0ff */
[----:B------:R-:W-:Y:S02]  /*6370*/  LOP3.LUT R28, R14, 0xf000f0, RZ, 0xc0, !PT ;  /* 0x00f000f00e1c7812 */ /* 0x000fe400078ec0ff */
[C---:B------:R-:W-:Y:S02]  /*6380*/  LOP3.LUT R12, R15.reuse, 0xf000f, RZ, 0xc0, !PT ;  /* 0x000f000f0f0c7812 */ /* 0x040fe400078ec0ff */
[----:B------:R-:W-:Y:S02]  /*6390*/  LOP3.LUT R24, R15, 0xf000f0, RZ, 0xc0, !PT ;  /* 0x00f000f00f187812 */ /* 0x000fe400078ec0ff */
[----:B------:R-:W-:-:S02]  /*63a0*/  SHF.R.U32.HI R14, RZ, 0x8, R14 ;  /* 0x00000008ff0e7819 */ /* 0x000fc4000001160e */
[----:B------:R-:W-:Y:S02]  /*63b0*/  SHF.R.U32.HI R15, RZ, 0x8, R15 ;  /* 0x00000008ff0f7819 */ /* 0x000fe4000001160f */
        /* <DEDUP_REMOVED lines=46> */
[----:B------:R-:W-:Y:S02]  /*66a0*/  HADD2.F32 R44, -RZ, R36.H0_H0 ;  /* 0x20000024ff2c7230 */ /* 0x000fe40000004100 */
[--C-:B0-----:R-:W-:Y:S02]  /*66b0*/  HADD2.F32 R41, -RZ, R12.reuse.H0_H0 ;  /* 0x2000000cff297230 */ /* 0x101fe40000004100 */
[----:B------:R-:W-:-:S02]  /*66c0*/  HADD2.F32 R47, -RZ, R12.H1_H1 ;  /* 0x3000000cff2f7230 */ /* 0x000fc40000004100 */
[----:B------:R-:W-:Y:S02]  /*66d0*/  HADD2.F32 R12, -RZ, R34.H1_H1 ;  /* 0x30000022ff0c7230 */ /* 0x000fe40000004100 */
[C---:B------:R-:W-:Y:S01]  /*66e0*/  FFMA.FTZ R51, R41.reuse, R40, RZ ;  /* 0x0000002829337223 */ /* 0x040fe200000100ff */
[----:B------:R-:W-:Y:S02]  /*66f0*/  HADD2.F32 R40, -RZ, R35.H1_H1 ;  /* 0x30000023ff287230 */ /* 0x000fe40000004100 */
[----:B------:R-:W-:Y:S01]  /*6700*/  FFMA.FTZ R45, R0, R41, RZ ;  /* 0x00000029002d7223 */ /* 0x000fe200000100ff */
[C---:B------:R-:W-:Y:S01]  /*6710*/  FFMA.FTZ R46, R41.reuse, R46, RZ ;  /* 0x0000002e292e7223 */ /* 0x040fe200000100ff */
[----:B------:R-:W-:Y:S01]  /*6720*/  FFMA.FTZ R44, R41, R44, RZ ;  /* 0x0000002c292c7223 */ /* 0x000fe200000100ff */
[----:B------:R-:W-:Y:S02]  /*6730*/  HADD2.F32 R0, -RZ, R33.H1_H1 ;  /* 0x30000021ff007230 */ /* 0x000fe40000004100 */
[----:B------:R-:W-:Y:S01]  /*6740*/  FFMA.FTZ R41, R47, R40, R51 ;  /* 0x000000282f297223 */ /* 0x000fe20000010033 */
[----:B------:R-:W-:-:S02]  /*6750*/  HADD2.F32 R40, -RZ, R36.H1_H1 ;  /* 0x30000024ff287230 */ /* 0x000fc40000004100 */
[----:B------:R-:W-:Y:S01]  /*6760*/  FFMA.FTZ R49, R0, R47, R45 ;  /* 0x0000002f00317223 */ /* 0x000fe2000001002d */
[C---:B------:R-:W-:Y:S02]  /*6770*/  FFMA.FTZ R45, R47.reuse, R12, R46 ;  /* 0x0000000c2f2d7223 */ /* 0x040fe4000001002e */
[----:B------:R-:W-:Y:S01]  /*6780*/  FFMA.FTZ R47, R47, R40, R44 ;  /* 0x000000282f2f7223 */ /* 0x000fe2000001002c */
[----:B------:R-:W-:Y:S02]  /*6790*/  HADD2.F32 R0, -RZ, R13.H0_H0 ;  /* 0x2000000dff007230 */ /* 0x000fe40000004100 */
[----:B------:R-:W-:Y:S02]  /*67a0*/  HADD2.F32 R40, -RZ, R29.H0_H0 ;  /* 0x2000001dff287230 */ /* 0x000fe40000004100 */
[----:B------:R-:W-:Y:S02]  /*67b0*/  HADD2.F32 R12, -RZ, R30.H0_H0 ;  /* 0x2000001eff0c7230 */ /* 0x000fe40000004100 */
[----:B------:R-:W-:-:S02]  /*67c0*/  HADD2.F32 R44, -RZ, R28.H0_H0 ;  /* 0x2000001cff2c7230 */ /* 0x000fc40000004100 */
[----:B------:R-:W-:Y:S01]  /*67d0*/  FFMA.FTZ R40, R0, R40, R45 ;  /* 0x0000002800287223 */ /* 0x000fe2000001002d */
[----:B------:R-:W-:Y:S02]  /*67e0*/  HADD2.F32 R46, -RZ, R27.H0_H0 ;  /* 0x2000001bff2e7230 */ /* 0x000fe40000004100 */
[----:B------:R-:W-:Y:S01]  /*67f0*/  FFMA.FTZ R12, R12, R0, R49 ;  /* 0x000000000c0c7223 */ /* 0x000fe20000010031 */
[----:B------:R-:W-:Y:S02]  /*6800*/  HADD2.F32 R13, -RZ, R13.H1_H1 ;  /* 0x3000000dff0d7230 */ /* 0x000fe40000004100 */
[C---:B------:R-:W-:Y:S01]  /*6810*/  FFMA.FTZ R45, R0.reuse, R44, R41 ;  /* 0x0000002c002d7223 */ /* 0x040fe20000010029 */
[----:B------:R-:W-:Y:S02]  /*6820*/  HADD2.F32 R41, -RZ, R30.H1_H1 ;  /* 0x3000001eff297230 */ /* 0x000fe40000004100 */
[----:B------:R-:W-:Y:S01]  /*6830*/  FFMA.FTZ R49, R0, R46, R47 ;  /* 0x0000002e00317223 */ /* 0x000fe2000001002f */
[----:B------:R-:W-:-:S02]  /*6840*/  HADD2.F32 R0, -RZ, R29.H1_H1 ;  /* 0x3000001dff007230 */ /* 0x000fc40000004100 */
[----:B------:R-:W-:Y:S02]  /*6850*/  HADD2.F32 R44, -RZ, R28.H1_H1 ;  /* 0x3000001cff2c7230 */ /* 0x000fe40000004100 */
[----:B------:R-:W-:Y:S01]  /*6860*/  FFMA.FTZ R12, R41, R13, R12 ;  /* 0x0000000d290c7223 */ /* 0x000fe2000001000c */
[----:B------:R-:W-:Y:S02]  /*6870*/  HADD2.F32 R46, -RZ, R27.H1_H1 ;  /* 0x3000001bff2e7230 */ /* 0x000fe40000004100 */
[C---:B------:R-:W-:Y:S01]  /*6880*/  FFMA.FTZ R41, R13.reuse, R0, R40 ;  /* 0x000000000d297223 */ /* 0x040fe20000010028 */
[----:B-1----:R-:W-:Y:S02]  /*6890*/  HADD2.F32 R0, -RZ, R14.H0_H0 ;  /* 0x2000000eff007230 */ /* 0x002fe40000004100 */
[C---:B------:R-:W-:Y:S01]  /*68a0*/  FFMA.FTZ R47, R13.reuse, R44, R45 ;  /* 0x0000002c0d2f7223 */ /* 0x040fe2000001002d */
[----:B------:R-:W-:Y:S02]  /*68b0*/  HADD2.F32 R40, -RZ, R38.H0_H0 ;  /* 0x20000026ff287230 */ /* 0x000fe40000004100 */
[----:B------:R-:W-:Y:S01]  /*68c0*/  FFMA.FTZ R49, R13, R46, R49 ;  /* 0x0000002e0d317223 */ /* 0x000fe20000010031 */
[----:B------:R-:W-:-:S02]  /*68d0*/  HADD2.F32 R13, -RZ, R37.H0_H0 ;  /* 0x20000025ff0d7230 */ /* 0x000fc40000004100 */
[----:B------:R-:W-:Y:S02]  /*68e0*/  HADD2.F32 R44, -RZ, R39.H0_H0 ;  /* 0x20000027ff2c7230 */ /* 0x000fe40000004100 */
        /* <DEDUP_REMOVED lines=17> */
[----:B------:R-:W-:Y:S02]  /*6a00*/  HADD2.F32 R40, -RZ, R24.H0_H0 ;  /* 0x20000018ff287230 */ /* 0x000fe40000004100 */
[----:B------:R-:W-:Y:S01]  /*6a10*/  FFMA.FTZ R13, R13, R0, R12 ;  /* 0x000000000d0d7223 */ /* 0x000fe2000001000c */
[----:B------:R-:W-:Y:S02]  /*6a20*/  HADD2.F32 R44, -RZ, R32.H0_H0 ;  /* 0x20000020ff2c7230 */ /* 0x000fe40000004100 */
[C---:B------:R-:W-:Y:S01]  /*6a30*/  FFMA.FTZ R14, R0.reuse, R14, R41 ;  /* 0x0000000e000e7223 */ /* 0x040fe20000010029 */
[----:B------:R-:W-:Y:S02]  /*6a40*/  HADD2.F32 R15, -RZ, R15.H1_H1 ;  /* 0x3000000fff0f7230 */ /* 0x000fe40000004100 */
[C---:B------:R-:W-:Y:S01]  /*6a50*/  FFMA.FTZ R47, R0.reuse, R40, R47 ;  /* 0x00000028002f7223 */ /* 0x040fe2000001002f */
[----:B------:R-:W-:Y:S02]  /*6a60*/  HADD2.F32 R12, -RZ, R25.H1_H1 ;  /* 0x30000019ff0c7230 */ /* 0x000fe40000004100 */
[----:B------:R-:W-:Y:S01]  /*6a70*/  FFMA.FTZ R49, R0, R44, R49 ;  /* 0x0000002c00317223 */ /* 0x000fe20000010031 */
[----:B------:R-:W-:-:S02]  /*6a80*/  HADD2.F32 R0, -RZ, R26.H1_H1 ;  /* 0x3000001aff007230 */ /* 0x000fc40000004100 */
[----:B------:R-:W-:Y:S02]  /*6a90*/  HADD2.F32 R40, -RZ, R24.H1_H1 ;  /* 0x30000018ff287230 */ /* 0x000fe40000004100 */
[C---:B------:R-:W-:Y:S01]  /*6aa0*/  FFMA.FTZ R12, R15.reuse, R12, R14 ;  /* 0x0000000c0f0c7223 */ /* 0x040fe2000001000e */
[----:B------:R-:W-:Y:S02]  /*6ab0*/  HADD2.F32 R44, -RZ, R32.H1_H1 ;  /* 0x30000020ff2c7230 */ /* 0x000fe40000004100 */
[----:B------:R-:W-:Y:S01]  /*6ac0*/  FFMA.FTZ R13, R0, R15, R13 ;  /* 0x0000000f000d7223 */ /* 0x000fe2000001000d */
        /* <DEDUP_REMOVED lines=14> */
.L_x_944:
        /* <DEDUP_REMOVED lines=13> */
[--C-:B0-----:R-:W-:Y:S02]  /*6c80*/  HADD2.F32 R45, -RZ, R12.reuse.H0_H0 ;  /* 0x2000000cff2d7230 */ /* 0x101fe40000004100 */
[----:B------:R-:W-:Y:S02]  /*6c90*/  HADD2.F32 R47, -RZ, R12.H1_H1 ;  /* 0x3000000cff2f7230 */ /* 0x000fe40000004100 */
[----:B------:R-:W-:Y:S02]  /*6ca0*/  HADD2.F32 R12, -RZ, R30.H0_H0 ;  /* 0x2000001eff0c7230 */ /* 0x000fe40000004100 */
[-C--:B------:R-:W-:Y:S01]  /*6cb0*/  FFMA.FTZ R0, R0, R45.reuse, RZ ;  /* 0x0000002d00007223 */ /* 0x080fe200000100ff */
[-C--:B------:R-:W-:Y:S01]  /*6cc0*/  FFMA.FTZ R40, R40, R45.reuse, RZ ;  /* 0x0000002d28287223 */ /* 0x080fe200000100ff */
[-C--:B------:R-:W-:Y:S01]  /*6cd0*/  FFMA.FTZ R46, R41, R45.reuse, RZ ;  /* 0x0000002d292e7223 */ /* 0x080fe200000100ff */
[----:B------:R-:W-:Y:S01]  /*6ce0*/  FFMA.FTZ R44, R44, R45, RZ ;  /* 0x0000002d2c2c7223 */ /* 0x000fe200000100ff */
[----:B------:R-:W-:-:S02]  /*6cf0*/  HADD2.F32 R45, -RZ, R34.H1_H1 ;  /* 0x30000022ff2d7230 */ /* 0x000fc40000004100 */
[-C--:B------:R-:W-:Y:S01]  /*6d00*/  FFMA.FTZ R49, R49, R47.reuse, R0 ;  /* 0x0000002f31317223 */ /* 0x080fe20000010000 */
[----:B------:R-:W-:Y:S02]  /*6d10*/  HADD2.F32 R41, -RZ, R35.H1_H1 ;  /* 0x30000023ff297230 */ /* 0x000fe40000004100 */
[----:B------:R-:W-:Y:S02]  /*6d20*/  HADD2.F32 R0, -RZ, R13.H0_H0 ;  /* 0x2000000dff007230 */ /* 0x000fe40000004100 */
[-C--:B------:R-:W-:Y:S01]  /*6d30*/  FFMA.FTZ R45, R45, R47.reuse, R40 ;  /* 0x0000002f2d2d7223 */ /* 0x080fe20000010028 */
[----:B------:R-:W-:Y:S02]  /*6d40*/  HADD2.F32 R40, -RZ, R29.H0_H0 ;  /* 0x2000001dff287230 */ /* 0x000fe40000004100 */
[-C--:B------:R-:W-:Y:S01]  /*6d50*/  FFMA.FTZ R41, R41, R47.reuse, R46 ;  /* 0x0000002f29297223 */ /* 0x080fe2000001002e */
[----:B------:R-:W-:Y:S01]  /*6d60*/  FFMA.FTZ R47, R51, R47, R44 ;  /* 0x0000002f332f7223 */ /* 0x000fe2000001002c */
[----:B------:R-:W-:-:S02]  /*6d70*/  HADD2.F32 R44, -RZ, R28.H0_H0 ;  /* 0x2000001cff2c7230 */ /* 0x000fc40000004100 */
        /* <DEDUP_REMOVED lines=16> */
[----:B-1----:R-:W-:-:S02]  /*6e80*/  HADD2.F32 R13, -RZ, R14.H0_H0 ;  /* 0x2000000eff0d7230 */ /* 0x002fc40000004100 */
[----:B------:R-:W-:Y:S02]  /*6e90*/  HADD2.F32 R47, -RZ, R39.H0_H0 ;  /* 0x20000027ff2f7230 */ /* 0x000fe40000004100 */
[----:B------:R-:W-:Y:S02]  /*6ea0*/  HADD2.F32 R49, -RZ, R31.H0_H0 ;  /* 0x2000001fff317230 */ /* 0x000fe40000004100 */
[-C--:B------:R-:W-:Y:S01]  /*6eb0*/  FFMA.FTZ R12, R41, R13.reuse, R12 ;  /* 0x0000000d290c7223 */ /* 0x080fe2000001000c */
[-C--:B------:R-:W-:Y:S01]  /*6ec0*/  FFMA.FTZ R40, R45, R13.reuse, R40 ;  /* 0x0000000d2d287223 */ /* 0x080fe20000010028 */
[-C--:B------:R-:W-:Y:S01]  /*6ed0*/  FFMA.FTZ R44, R47, R13.reuse, R44 ;  /* 0x0000000d2f2c7223 */ /* 0x080fe2000001002c */
[----:B------:R-:W-:Y:S02]  /*6ee0*/  HADD2.F32 R41, -RZ, R37.H1_H1 ;  /* 0x30000025ff297230 */ /* 0x000fe40000004100 */
[----:B------:R-:W-:Y:S01]  /*6ef0*/  FFMA.FTZ R0, R49, R13, R0 ;  /* 0x0000000d31007223 */ /* 0x000fe20000010000 */
[----:B------:R-:W-:-:S02]  /*6f00*/  HADD2.F32 R13, -RZ, R14.H1_H1 ;  /* 0x3000000eff0d7230 */ /* 0x000fc40000004100 */
        /* <DEDUP_REMOVED lines=9> */
[--C-:B------:R-:W-:Y:S02]  /*6fa0*/  HADD2.F32 R13, -RZ, R15.reuse.H0_H0 ;  /* 0x2000000fff0d7230 */ /* 0x100fe40000004100 */
[----:B------:R-:W-:Y:S02]  /*6fb0*/  HADD2.F32 R47, -RZ, R24.H0_H0 ;  /* 0x20000018ff2f7230 */ /* 0x000fe40000004100 */
[----:B------:R-:W-:Y:S02]  /*6fc0*/  HADD2.F32 R49, -RZ, R32.H0_H0 ;  /* 0x20000020ff317230 */ /* 0x000fe40000004100 */
[-C--:B------:R-:W-:Y:S01]  /*6fd0*/  FFMA.FTZ R12, R41, R13.reuse, R12 ;  /* 0x0000000d290c7223 */ /* 0x080fe2000001000c */
[-C--:B------:R-:W-:Y:S01]  /*6fe0*/  FFMA.FTZ R40, R45, R13.reuse, R40 ;  /* 0x0000000d2d287223 */ /* 0x080fe20000010028 */
[----:B------:R-:W-:Y:S01]  /*6ff0*/  FFMA.FTZ R44, R47, R13, R44 ;  /* 0x0000000d2f2c7223 */ /* 0x000fe2000001002c */
[----:B------:R-:W-:-:S02]  /*7000*/  HADD2.F32 R15, -RZ, R15.H1_H1 ;  /* 0x3000000fff0f7230 */ /* 0x000fc40000004100 */
[----:B------:R-:W-:Y:S01]  /*7010*/  FFMA.FTZ R0, R49, R13, R0 ;  /* 0x0000000d31007223 */ /* 0x000fe20000010000 */
[----:B------:R-:W-:Y:S02]  /*7020*/  HADD2.F32 R13, -RZ, R26.H1_H1 ;  /* 0x3000001aff0d7230 */ /* 0x000fe40000004100 */
        /* <DEDUP_REMOVED lines=19> */
.L_x_945:
        /* <DEDUP_REMOVED lines=90> */
.L_x_946:
[----:B------:R-:W-:Y:S05]  /*7700*/  @P0 BRA `(.L_x_931) ;  /* 0x0000000400580947 */ /* 0x000fea0003800000 */
[----:B------:R-:W0:Y:S01]  /*7710*/  LDS.64 R12, [UR4+0xf0] ;  /* 0x0000f004ff0c7984 */ /* 0x000e220008000a00 */
[--C-:B------:R-:W-:Y:S02]  /*7720*/  HADD2.F32 R0, -RZ, R33.reuse.H0_H0 ;  /* 0x20000021ff007230 */ /* 0x100fe40000004100 */
[----:B------:R-:W-:Y:S01]  /*7730*/  HADD2.F32 R46, -RZ, R33.H1_H1 ;  /* 0x30000021ff2e7230 */ /* 0x000fe20000004100 */
[----:B------:R-:W1:Y:S01]  /*7740*/  LDS.64 R14, [UR4+0xf8] ;  /* 0x0000f804ff0e7984 */ /* 0x000e620008000a00 */
[--C-:B------:R-:W-:Y:S02]  /*7750*/  HADD2.F32 R33, -RZ, R36.reuse.H0_H0 ;  /* 0x20000024ff217230 */ /* 0x100fe40000004100 */
[----:B------:R-:W-:Y:S02]  /*7760*/  HADD2.F32 R36, -RZ, R36.H1_H1 ;  /* 0x30000024ff247230 */ /* 0x000fe40000004100 */
[--C-:B0-----:R-:W-:Y:S02]  /*7770*/  HADD2.F32 R45, -RZ, R12.reuse.H0_H0 ;  /* 0x2000000cff2d7230 */ /* 0x101fe40000004100 */
[----:B------:R-:W-:-:S02]  /*7780*/  HADD2.F32 R44, -RZ, R12.H1_H1 ;  /* 0x3000000cff2c7230 */ /* 0x000fc40000004100 */
[--C-:B------:R-:W-:Y:S02]  /*7790*/  HADD2.F32 R12, -RZ, R34.reuse.H0_H0 ;  /* 0x20000022ff0c7230 */ /* 0x100fe40000004100 */
[-C--:B------:R-:W-:Y:S01]  /*77a0*/  FFMA.FTZ R47, R0, R45.reuse, RZ ;  /* 0x0000002d002f7223 */ /* 0x080fe200000100ff */
[--C-:B------:R-:W-:Y:S02]  /*77b0*/  HADD2.F32 R41, -RZ, R13.reuse.H0_H0 ;  /* 0x2000000dff297230 */ /* 0x100fe40000004100 */
[-C--:B------:R-:W-:Y:S01]  /*77c0*/  FFMA.FTZ R33, R33, R45.reuse, RZ ;  /* 0x0000002d21217223 */ /* 0x080fe200000100ff */
[----:B------:R-:W-:Y:S02]  /*77d0*/  HADD2.F32 R40, -RZ, R13.H1_H1 ;  /* 0x3000000dff287230 */ /* 0x000fe40000004100 */
[----:B------:R-:W-:Y:S01]  /*77e0*/  FFMA.FTZ R49, R12, R45, RZ ;  /* 0x0000002d0c317223 */ /* 0x000fe200000100ff */
[----:B------:R-:W-:Y:S02]  /*77f0*/  HADD2.F32 R13, -RZ, R35.H0_H0 ;  /* 0x20000023ff0d7230 */ /* 0x000fe40000004100 */
[----:B------:R-:W-:Y:S01]  /*7800*/  FFMA.FTZ R0, R46, R44, R47 ;  /* 0x0000002c2e007223 */ /* 0x000fe2000001002f */
[----:B------:R-:W-:-:S02]  /*7810*/  HADD2.F32 R34, -RZ, R34.H1_H1 ;  /* 0x30000022ff227230 */ /* 0x000fc40000004100 */
[----:B------:R-:W-:Y:S02]  /*7820*/  HADD2.F32 R46, -RZ, R35.H1_H1 ;  /* 0x30000023ff2e7230 */ /* 0x000fe40000004100 */
[----:B------:R-:W-:Y:S01]  /*7830*/  FFMA.FTZ R13, R13, R45, RZ ;  /* 0x0000002d0d0d7223 */ /* 0x000fe200000100ff */
[----:B------:R-:W-:Y:S02]  /*7840*/  HADD2.F32 R35, -RZ, R30.H0_H0 ;  /* 0x2000001eff237230 */ /* 0x000fe40000004100 */
[-C--:B------:R-:W-:Y:S01]  /*7850*/  FFMA.FTZ R12, R34, R44.reuse, R49 ;  /* 0x0000002c220c7223 */ /* 0x080fe20000010031 */
[----:B------:R-:W-:Y:S02]  /*7860*/  HADD2.F32 R45, -RZ, R29.H0_H0 ;  /* 0x2000001dff2d7230 */ /* 0x000fe40000004100 */
[-C--:B------:R-:W-:Y:S01]  /*7870*/  FFMA.FTZ R34, R46, R44.reuse, R13 ;  /* 0x0000002c2e227223 */ /* 0x080fe2000001000d */
[----:B------:R-:W-:Y:S02]  /*7880*/  HADD2.F32 R47, -RZ, R28.H0_H0 ;  /* 0x2000001cff2f7230 */ /* 0x000fe40000004100 */
[----:B------:R-:W-:Y:S01]  /*7890*/  FFMA.FTZ R44, R36, R44, R33 ;  /* 0x0000002c242c7223 */ /* 0x000fe20000010021 */
[----:B------:R-:W-:-:S02]  /*78a0*/  HADD2.F32 R30, -RZ, R30.H1_H1 ;  /* 0x3000001eff1e7230 */ /* 0x000fc40000004100 */
[-C--:B------:R-:W-:Y:S01]  /*78b0*/  FFMA.FTZ R13, R35, R41.reuse, R0 ;  /* 0x00000029230d7223 */ /* 0x080fe20000010000 */
[-C--:B------:R-:W-:Y:S01]  /*78c0*/  FFMA.FTZ R33, R45, R41.reuse, R12 ;  /* 0x000000292d217223 */ /* 0x080fe2000001000c */
[--C-:B------:R-:W-:Y:S02]  /*78d0*/  HADD2.F32 R45, -RZ, R27.reuse.H0_H0 ;  /* 0x2000001bff2d7230 */ /* 0x100fe40000004100 */
[-C--:B------:R-:W-:Y:S01]  /*78e0*/  FFMA.FTZ R35, R47, R41.reuse, R34 ;  /* 0x000000292f237223 */ /* 0x080fe20000010022 */
[----:B------:R-:W-:Y:S02]  /*78f0*/  HADD2.F32 R28, -RZ, R28.H1_H1 ;  /* 0x3000001cff1c7230 */ /* 0x000fe40000004100 */
[----:B------:R-:W-:Y:S01]  /*7900*/  FFMA.FTZ R13, R30, R40, R13 ;  /* 0x000000281e0d7223 */ /* 0x000fe2000001000d */
[----:B------:R-:W-:Y:S02]  /*7910*/  HADD2.F32 R30, -RZ, R27.H1_H1 ;  /* 0x3000001bff1e7230 */ /* 0x000fe40000004100 */
[----:B------:R-:W-:Y:S01]  /*7920*/  FFMA.FTZ R41, R45, R41, R44 ;  /* 0x000000292d297223 */ /* 0x000fe2000001002c */
[----:B------:R-:W-:-:S02]  /*7930*/  HADD2.F32 R0, -RZ, R29.H1_H1 ;  /* 0x3000001dff007230 */ /* 0x000fc40000004100 */
[-C--:B------:R-:W-:Y:S01]  /*7940*/  FFMA.FTZ R35, R28, R40.reuse, R35 ;  /* 0x000000281c237223 */ /* 0x080fe20000010023 */
[----:B------:R-:W-:Y:S02]  /*7950*/  HADD2.F32 R28, -RZ, R37.H0_H0 ;  /* 0x20000025ff1c7230 */ /* 0x000fe40000004100 */
[-C--:B------:R-:W-:Y:S01]  /*7960*/  FFMA.FTZ R41, R30, R40.reuse, R41 ;  /* 0x000000281e297223 */ /* 0x080fe20000010029 */
[----:B-1----:R-:W-:Y:S02]  /*7970*/  HADD2.F32 R12, -RZ, R14.H0_H0 ;  /* 0x2000000eff0c7230 */ /* 0x002fe40000004100 */
[----:B------:R-:W-:Y:S01]  /*7980*/  FFMA.FTZ R33, R0, R40, R33 ;  /* 0x0000002800217223 */ /* 0x000fe20000010021 */
        /* <DEDUP_REMOVED lines=46> */
.L_x_931:
[----:B------:R-:W0:Y:S01]  /*7c70*/  LDC R13, c[0x0][0x23c] ;  /* 0x00008f00ff0d7b82 */ /* 0x000e220000000800 */
[----:B------:R-:W-:Y:S01]  /*7c80*/  IADD3 R4, R4, 0x20, RZ ;  /* 0x0000002004047810 */ /* 0x000fe20007ffe0ff */
[----:B------:R-:W-:-:S03]  /*7c90*/  UIADD3 UR4, UR4, 0x40, URZ ;  /* 0x0000004004047890 */ /* 0x000fc6000fffe03f */
[C---:B------:R-:W-:Y:S02]  /*7ca0*/  ISETP.GE.AND P2, PT, R4.reuse, UR5, PT ;  /* 0x0000000504007c0c */ /* 0x040fe4000bf46270 */
[----:B------:R-:W-:Y:S01]  /*7cb0*/  ISETP.LT.AND P3, PT, R4, R7, PT ;  /* 0x000000070400720c */ /* 0x000fe20003f61270 */
[----:B0-----:R-:W-:-:S12]  /*7cc0*/  IMAD.WIDE R42, R13, 0x10, R42 ;  /* 0x000000100d2a7825 */ /* 0x001fd800078e022a */
[----:B------:R-:W-:Y:S05]  /*7cd0*/  @!P2 BRA P3, `(.L_x_947) ;  /* 0xffffff980044a947 */ /* 0x000fea000183ffff */
.L_x_930:
        /* <DEDUP_REMOVED lines=17> */
.L_x_951:
[----:B------:R-:W0:Y:S02]  /*7df0*/  LDS R14, [R0] ;  /* 0x00000000000e7984 */ /* 0x000e240000000800 */
[----:B0-----:R-:W-:-:S10]  /*7e00*/  HFMA2.MMA R15, R14, 1, 1, R17 ;  /* 0x3c003c000e0f7835 */ /* 0x001fd40000000011 */
[----:B------:R-:W0:Y:S02]  /*7e10*/  ATOMS.CAST.SPIN R15, [R0], R14, R15 ;  /* 0x0000000e000f738d */ /* 0x000e24000180000f */
[----:B0-----:R-:W-:-:S13]  /*7e20*/  ISETP.EQ.U32.AND P0, PT, R15, 0x1, PT ;  /* 0x000000010f00780c */ /* 0x001fda0003f02070 */
[----:B------:R-:W-:Y:S05]  /*7e30*/  @!P0 BRA `(.L_x_951) ;  /* 0xfffffffc00ec8947 */ /* 0x000fea000383ffff */
[----:B------:R-:W-:Y:S05]  /*7e40*/  BRA `(.L_x_949) ;  /* 0x00000000000c7947 */ /* 0x000fea0003800000 */
.L_x_950:
[----:B------:R-:W2:Y:S02]  /*7e50*/  LD.E R0, desc[UR6][R2.64] ;  /* 0x0000000602007980 */ /* 0x000ea4000c101900 */
[----:B--2---:R-:W-:-:S05]  /*7e60*/  IADD3 R7, R17, R0, RZ ;  /* 0x0000000011077210 */ /* 0x004fca0007ffe0ff */
[----:B------:R0:W-:Y:S02]  /*7e70*/  ST.E desc[UR6][R2.64], R7 ;  /* 0x0000000702007985 */ /* 0x0001e4000c101906 */
.L_x_949:
[----:B------:R-:W-:Y:S05]  /*7e80*/  BSYNC B0 ;  /* 0x0000000000007941 */ /* 0x000fea0003800000 */
.L_x_948:
[----:B------:R1:W-:Y:S01]  /*7e90*/  ATOM.E.ADD.F16x2.RN.STRONG.GPU P0, RZ, desc[UR6][R2.64+0x4], R16 ;  /* 0x0000041002ff79a2 */ /* 0x0003e2000810e1c6 */
[----:B------:R-:W-:Y:S04]  /*7ea0*/  BSSY B0, `(.L_x_952) ;  /* 0x000000f000007945 */ /* 0x000fe80003800000 */
[----:B-1----:R-:W-:Y:S05]  /*7eb0*/  @P0 BRA `(.L_x_953) ;  /* 0x0000000000340947 */ /* 0x002fea0003800000 */
[----:B------:R-:W1:Y:S02]  /*7ec0*/  QSPC.E.S P0, RZ, [R2+0x4] ;  /* 0x0000040002ff73aa */ /* 0x000e640000000500 */
[----:B-1----:R-:W-:Y:S05]  /*7ed0*/  @!P0 BRA `(.L_x_954) ;  /* 0x0000000000208947 */ /* 0x002fea0003800000 */
[----:B------:R-:W-:-:S04]  /*7ee0*/  MOV R14, R2 ;  /* 0x00000002000e7202 */ /* 0x000fc80000000f00 */
[----:B------:R-:W-:-:S07]  /*7ef0*/  MOV R0, R14 ;  /* 0x0000000e00007202 */ /* 0x000fce0000000f00 */
.L_x_955:
[----:B------:R-:W1:Y:S02]  /*7f00*/  LDS R14, [R0+0x4] ;  /* 0x00000400000e7984 */ /* 0x000e640000000800 */
[----:B-1----:R-:W-:-:S06]  /*7f10*/  HADD2 R15, R14, R16 ;  /* 0x000000100e0f7230 */ /* 0x002fcc0000000000 */
[----:B------:R-:W1:Y:S02]  /*7f20*/  ATOMS.CAST.SPIN R15, [R0+0x4], R14, R15 ;  /* 0x0000040e000f738d */ /* 0x000e64000180000f */
[----:B-1----:R-:W-:-:S13]  /*7f30*/  ISETP.EQ.U32.AND P0, PT, R15, 0x1, PT ;  /* 0x000000010f00780c */ /* 0x002fda0003f02070 */
[----:B------:R-:W-:Y:S05]  /*7f40*/  @!P0 BRA `(.L_x_955) ;  /* 0xfffffffc00ec8947 */ /* 0x000fea000383ffff */
[----:B------:R-:W-:Y:S05]  /*7f50*/  BRA `(.L_x_953) ;  /* 0x00000000000c7947 */ /* 0x000fea0003800000 */
.L_x_954:
[----:B------:R-:W0:Y:S02]  /*7f60*/  LD.E R0, desc[UR6][R2.64+0x4] ;  /* 0x0000040602007980 */ /* 0x000e24000c101900 */
[----:B0-----:R-:W-:-:S05]  /*7f70*/  IADD3 R7, R16, R0, RZ ;  /* 0x0000000010077210 */ /* 0x001fca0007ffe0ff */
[----:B------:R1:W-:Y:S02]  /*7f80*/  ST.E desc[UR6][R2.64+0x4], R7 ;  /* 0x0000040702007985 */ /* 0x0003e4000c101906 */
.L_x_953:
[----:B------:R-:W-:Y:S05]  /*7f90*/  BSYNC B0 ;  /* 0x0000000000007941 */ /* 0x000fea0003800000 */
.L_x_952:
        /* <DEDUP_REMOVED lines=10> */
.L_x_959:
[----:B------:R-:W0:Y:S02]  /*8040*/  LDS R2, [R0] ;  /* 0x0000000000027984 */ /* 0x000e240000000800 */
[----:B0-----:R-:W-:-:S10]  /*8050*/  HFMA2.MMA R3, R2, 1, 1, R11 ;  /* 0x3c003c0002037835 */ /* 0x001fd4000000000b */
[----:B------:R-:W0:Y:S02]  /*8060*/  ATOMS.CAST.SPIN R3, [R0], R2, R3 ;  /* 0x000000020003738d */ /* 0x000e240001800003 */
[----:B0-----:R-:W-:-:S13]  /*8070*/  ISETP.EQ.U32.AND P0, PT, R3, 0x1, PT ;  /* 0x000000010300780c */ /* 0x001fda0003f02070 */
[----:B------:R-:W-:Y:S05]  /*8080*/  @!P0 BRA `(.L_x_959) ;  /* 0xfffffffc00ec8947 */ /* 0x000fea000383ffff */
[----:B------:R-:W-:Y:S05]  /*8090*/  BRA `(.L_x_957) ;  /* 0x00000000000c7947 */ /* 0x000fea0003800000 */
.L_x_958:
[----:B------:R-:W0:Y:S02]  /*80a0*/  LD.E R0, desc[UR6][R14.64] ;  /* 0x000000060e007980 */ /* 0x000e24000c101900 */
[----:B01----:R-:W-:-:S05]  /*80b0*/  IADD3 R3, R11, R0, RZ ;  /* 0x000000000b037210 */ /* 0x003fca0007ffe0ff */
[----:B------:R2:W-:Y:S02]  /*80c0*/  ST.E desc[UR6][R14.64], R3 ;  /* 0x000000030e007985 */ /* 0x0005e4000c101906 */
.L_x_957:
[----:B------:R-:W-:Y:S05]  /*80d0*/  BSYNC B0 ;  /* 0x0000000000007941 */ /* 0x000fea0003800000 */
.L_x_956:
[----:B------:R3:W-:Y:S01]  /*80e0*/  ATOM.E.ADD.F16x2.RN.STRONG.GPU P0, RZ, desc[UR6][R14.64+0x4], R10 ;  /* 0x0000040a0eff79a2 */ /* 0x0007e2000810e1c6 */
[----:B------:R-:W-:Y:S04]  /*80f0*/  BSSY B0, `(.L_x_960) ;  /* 0x000000f000007945 */ /* 0x000fe80003800000 */
[----:B---3--:R-:W-:Y:S05]  /*8100*/  @P0 BRA `(.L_x_961) ;  /* 0x0000000000340947 */ /* 0x008fea0003800000 */
[----:B------:R-:W3:Y:S02]  /*8110*/  QSPC.E.S P0, RZ, [R14+0x4] ;  /* 0x000004000eff73aa */ /* 0x000ee40000000500 */
[----:B---3--:R-:W-:Y:S05]  /*8120*/  @!P0 BRA `(.L_x_962) ;  /* 0x0000000000208947 */ /* 0x008fea0003800000 */
[----:B01----:R-:W-:-:S04]  /*8130*/  MOV R2, R14 ;  /* 0x0000000e00027202 */ /* 0x003fc80000000f00 */
[----:B------:R-:W-:-:S07]  /*8140*/  MOV R0, R2 ;  /* 0x0000000200007202 */ /* 0x000fce0000000f00 */
.L_x_963:
[----:B------:R-:W2:Y:S02]  /*8150*/  LDS R2, [R0+0x4] ;  /* 0x0000040000027984 */ /* 0x000ea40000000800 */
[----:B--2---:R-:W-:-:S06]  /*8160*/  HADD2 R3, R2, R10 ;  /* 0x0000000a02037230 */ /* 0x004fcc0000000000 */
[----:B------:R-:W0:Y:S02]  /*8170*/  ATOMS.CAST.SPIN R3, [R0+0x4], R2, R3 ;  /* 0x000004020003738d */ /* 0x000e240001800003 */
[----:B0-----:R-:W-:-:S13]  /*8180*/  ISETP.EQ.U32.AND P0, PT, R3, 0x1, PT ;  /* 0x000000010300780c */ /* 0x001fda0003f02070 */
[----:B------:R-:W-:Y:S05]  /*8190*/  @!P0 BRA `(.L_x_963) ;  /* 0xfffffffc00ec8947 */ /* 0x000fea000383ffff */
[----:B------:R-:W-:Y:S05]  /*81a0*/  BRA `(.L_x_961) ;  /* 0x00000000000c7947 */ /* 0x000fea0003800000 */
.L_x_962:
[----:B------:R-:W0:Y:S02]  /*81b0*/  LD.E R0, desc[UR6][R14.64+0x4] ;  /* 0x000004060e007980 */ /* 0x000e24000c101900 */
[----:B012---:R-:W-:-:S05]  /*81c0*/  IADD3 R3, R10, R0, RZ ;  /* 0x000000000a037210 */ /* 0x007fca0007ffe0ff */
[----:B------:R3:W-:Y:S02]  /*81d0*/  ST.E desc[UR6][R14.64+0x4], R3 ;  /* 0x000004030e007985 */ /* 0x0007e4000c101906 */
.L_x_961:
[----:B------:R-:W-:Y:S05]  /*81e0*/  BSYNC B0 ;  /* 0x0000000000007941 */ /* 0x000fea0003800000 */
.L_x_960:
        /* <DEDUP_REMOVED lines=10> */
.L_x_967:
[----:B------:R-:W0:Y:S02]  /*8290*/  LDS R2, [R0] ;  /* 0x0000000000027984 */ /* 0x000e240000000800 */
[----:B0-----:R-:W-:-:S10]  /*82a0*/  HFMA2.MMA R3, R2, 1, 1, R9 ;  /* 0x3c003c0002037835 */ /* 0x001fd40000000009 */
[----:B------:R-:W0:Y:S02]  /*82b0*/  ATOMS.CAST.SPIN R3, [R0], R2, R3 ;  /* 0x000000020003738d */ /* 0x000e240001800003 */
[----:B0-----:R-:W-:-:S13]  /*82c0*/  ISETP.EQ.U32.AND P0, PT, R3, 0x1, PT ;  /* 0x000000010300780c */ /* 0x001fda0003f02070 */
[----:B------:R-:W-:Y:S05]  /*82d0*/  @!P0 BRA `(.L_x_967) ;  /* 0xfffffffc00ec8947 */ /* 0x000fea000383ffff */
[----:B------:R-:W-:Y:S05]  /*82e0*/  BRA `(.L_x_965) ;  /* 0x00000000000c7947 */ /* 0x000fea0003800000 */
.L_x_966:
[----:B------:R-:W0:Y:S02]  /*82f0*/  LD.E R0, desc[UR6][R14.64] ;  /* 0x000000060e007980 */ /* 0x000e24000c101900 */
[----:B01----:R-:W-:-:S05]  /*8300*/  IADD3 R3, R9, R0, RZ ;  /* 0x0000000009037210 */ /* 0x003fca0007ffe0ff */
[----:B------:R2:W-:Y:S02]  /*8310*/  ST.E desc[UR6][R14.64], R3 ;  /* 0x000000030e007985 */ /* 0x0005e4000c101906 */
.L_x_965:
[----:B------:R-:W-:Y:S05]  /*8320*/  BSYNC B0 ;  /* 0x0000000000007941 */ /* 0x000fea0003800000 */
.L_x_964:
[----:B------:R3:W-:Y:S01]  /*8330*/  ATOM.E.ADD.F16x2.RN.STRONG.GPU P0, RZ, desc[UR6][R14.64+0x4], R8 ;  /* 0x000004080eff79a2 */ /* 0x0007e2000810e1c6 */
[----:B------:R-:W-:Y:S04]  /*8340*/  BSSY B0, `(.L_x_968) ;  /* 0x000000f000007945 */ /* 0x000fe80003800000 */
[----:B---3--:R-:W-:Y:S05]  /*8350*/  @P0 BRA `(.L_x_969) ;  /* 0x0000000000340947 */ /* 0x008fea0003800000 */
[----:B------:R-:W3:Y:S02]  /*8360*/  QSPC.E.S P0, RZ, [R14+0x4] ;  /* 0x000004000eff73aa */ /* 0x000ee40000000500 */
[----:B---3--:R-:W-:Y:S05]  /*8370*/  @!P0 BRA `(.L_x_970) ;  /* 0x0000000000208947 */ /* 0x008fea0003800000 */
[----:B01----:R-:W-:-:S04]  /*8380*/  MOV R2, R14 ;  /* 0x0000000e00027202 */ /* 0x003fc80000000f00 */
[----:B------:R-:W-:-:S07]  /*8390*/  MOV R0, R2 ;  /* 0x0000000200007202 */ /* 0x000fce0000000f00 */
.L_x_971:
[----:B------:R-:W2:Y:S02]  /*83a0*/  LDS R2, [R0+0x4] ;  /* 0x0000040000027984 */ /* 0x000ea40000000800 */
[----:B--2---:R-:W-:-:S06]  /*83b0*/  HADD2 R3, R2, R8 ;  /* 0x0000000802037230 */ /* 0x004fcc0000000000 */
[----:B------:R-:W0:Y:S02]  /*83c0*/  ATOMS.CAST.SPIN R3, [R0+0x4], R2, R3 ;  /* 0x000004020003738d */ /* 0x000e240001800003 */
[----:B0-----:R-:W-:-:S13]  /*83d0*/  ISETP.EQ.U32.AND P0, PT, R3, 0x1, PT ;  /* 0x000000010300780c */ /* 0x001fda0003f02070 */
[----:B------:R-:W-:Y:S05]  /*83e0*/  @!P0 BRA `(.L_x_971) ;  /* 0xfffffffc00ec8947 */ /* 0x000fea000383ffff */
[----:B------:R-:W-:Y:S05]  /*83f0*/  BRA `(.L_x_969) ;  /* 0x00000000000c7947 */ /* 0x000fea0003800000 */
.L_x_970:
[----:B------:R-:W0:Y:S02]  /*8400*/  LD.E R0, desc[UR6][R14.64+0x4] ;  /* 0x000004060e007980 */ /* 0x000e24000c101900 */
[----:B012---:R-:W-:-:S05]  /*8410*/  IADD3 R3, R8, R0, RZ ;  /* 0x0000000008037210 */ /* 0x007fca0007ffe0ff */
[----:B------:R3:W-:Y:S02]  /*8420*/  ST.E desc[UR6][R14.64+0x4], R3 ;  /* 0x000004030e007985 */ /* 0x0007e4000c101906 */
.L_x_969:
[----:B------:R-:W-:Y:S05]  /*8430*/  BSYNC B0 ;  /* 0x0000000000007941 */ /* 0x000fea0003800000 */
.L_x_968:
        /* <DEDUP_REMOVED lines=10> */
.L_x_975:
[----:B------:R-:W0:Y:S02]  /*84e0*/  LDS R2, [R0] ;  /* 0x0000000000027984 */ /* 0x000e240000000800 */
[----:B0-----:R-:W-:-:S10]  /*84f0*/  HFMA2.MMA R3, R2, 1, 1, R23 ;  /* 0x3c003c0002037835 */ /* 0x001fd40000000017 */
[----:B------:R-:W0:Y:S02]  /*8500*/  ATOMS.CAST.SPIN R3, [R0], R2, R3 ;  /* 0x000000020003738d */ /* 0x000e240001800003 */
[----:B0-----:R-:W-:-:S13]  /*8510*/  ISETP.EQ.U32.AND P0, PT, R3, 0x1, PT ;  /* 0x000000010300780c */ /* 0x001fda0003f02070 */
[----:B------:R-:W-:Y:S05]  /*8520*/  @!P0 BRA `(.L_x_975) ;  /* 0xfffffffc00ec8947 */ /* 0x000fea000383ffff */
[----:B------:R-:W-:Y:S05]  /*8530*/  BRA `(.L_x_973) ;  /* 0x00000000000c7947 */ /* 0x000fea0003800000 */
.L_x_974:
[----:B------:R-:W0:Y:S02]  /*8540*/  LD.E R0, desc[UR6][R14.64] ;  /* 0x000000060e007980 */ /* 0x000e24000c101900 */
[----:B01----:R-:W-:-:S05]  /*8550*/  IADD3 R3, R23, R0, RZ ;  /* 0x0000000017037210 */ /* 0x003fca0007ffe0ff */
[----:B------:R2:W-:Y:S02]  /*8560*/  ST.E desc[UR6][R14.64], R3 ;  /* 0x000000030e007985 */ /* 0x0005e4000c101906 */
.L_x_973:
[----:B------:R-:W-:Y:S05]  /*8570*/  BSYNC B0 ;  /* 0x0000000000007941 */ /* 0x000fea0003800000 */
.L_x_972:
[----:B------:R3:W-:Y:S02]  /*8580*/  ATOM.E.ADD.F16x2.RN.STRONG.GPU P0, RZ, desc[UR6][R14.64+0x4], R6 ;  /* 0x000004060eff79a2 */ /* 0x0007e4000810e1c6 */
[----:B---3--:R-:W-:Y:S05]  /*8590*/  @P0 EXIT ;  /* 0x000000000000094d */ /* 0x008fea0003800000 */
[----:B------:R-:W3:Y:S02]  /*85a0*/  QSPC.E.S P0, RZ, [R14+0x4] ;  /* 0x000004000eff73aa */ /* 0x000ee40000000500 */
[----:B---3--:R-:W-:Y:S05]  /*85b0*/  @!P0 BRA `(.L_x_976) ;  /* 0x0000000000208947 */ /* 0x008fea0003800000 */
[----:B01----:R-:W-:-:S04]  /*85c0*/  MOV R2, R14 ;  /* 0x0000000e00027202 */ /* 0x003fc80000000f00 */
[----:B------:R-:W-:-:S07]  /*85d0*/  MOV R0, R2 ;  /* 0x0000000200007202 */ /* 0x000fce0000000f00 */
.L_x_977:
[----:B------:R-:W2:Y:S02]  /*85e0*/  LDS R2, [R0+0x4] ;  /* 0x0000040000027984 */ /* 0x000ea40000000800 */
[----:B--2---:R-:W-:-:S06]  /*85f0*/  HADD2 R3, R2, R6 ;  /* 0x0000000602037230 */ /* 0x004fcc0000000000 */
[----:B------:R-:W0:Y:S02]  /*8600*/  ATOMS.CAST.SPIN R3, [R0+0x4], R2, R3 ;  /* 0x000004020003738d */ /* 0x000e240001800003 */
[----:B0-----:R-:W-:-:S13]  /*8610*/  ISETP.EQ.U32.AND P0, PT, R3, 0x1, PT ;  /* 0x000000010300780c */ /* 0x001fda0003f02070 */
[----:B------:R-:W-:Y:S05]  /*8620*/  @!P0 BRA `(.L_x_977) ;  /* 0xfffffffc00ec8947 */ /* 0x000fea000383ffff */
[----:B------:R-:W-:Y:S05]  /*8630*/  EXIT ;  /* 0x000000000000794d */ /* 0x000fea0003800000 */
.L_x_976:
[----:B------:R-:W0:Y:S02]  /*8640*/  LD.E R0, desc[UR6][R14.64+0x4] ;  /* 0x000004060e007980 */ /* 0x000e24000c101900 */
[----:B012---:R-:W-:-:S05]  /*8650*/  IADD3 R3, R6, R0, RZ ;  /* 0x0000000006037210 */ /* 0x007fca0007ffe0ff */
[----:B------:R-:W-:Y:S01]  /*8660*/  ST.E desc[UR6][R14.64+0x4], R3 ;  /* 0x000004030e007985 */ /* 0x000fe2000c101906 */
[----:B------:R-:W-:Y:S05]  /*8670*/  EXIT ;  /* 0x000000000000794d */ /* 0x000fea0003800000 */
.L_x_978:
        /* <DEDUP_REMOVED lines=16> */
.L_x_3674:


//--------------------- .text._Z23gemm_half_q_half_kernelILi4ELi12ELb1ELb0ELi32EEvPK6__halfPKjS4_S2_PS0_iiiiPKtS7_iiiiiibS2_i --------------------------
	.section	.text._Z23gemm_half_q_half_kernelILi4ELi12ELb1ELb0ELi32EEvPK6__halfPKjS4_S2_PS0_iiiiPKtS7_iiiiiibS2_i,"ax",@progbits
	.align	128
        .global         _Z23gemm_half_q_half_kernelILi4ELi12ELb1ELb0ELi32EEvPK6__halfPKjS4_S2_PS0_iiiiPKtS7_iiiiiibS2_i
        .type           _Z23gemm_half_q_half_kernelILi4ELi12ELb1ELb0ELi32EEvPK6__halfPKjS4_S2_PS0_iiiiPKtS7_iiiiiibS2_i,@function
        .size           _Z23gemm_half_q_half_kernelILi4ELi12ELb1ELb0ELi32EEvPK6__halfPKjS4_S2_PS0_iiiiPKtS7_iiiiiibS2_i,(.L_x_3675 - _Z23gemm_half_q_half_kernelILi4ELi12ELb1ELb0ELi32EEvPK6__halfPKjS4_S2_PS0_iiiiPKtS7_iiiiiibS2_i)
        .other          _Z23gemm_half_q_half_kernelILi4ELi12ELb1ELb0ELi32EEvPK6__halfPKjS4_S2_PS0_iiiiPKtS7_iiiiiibS2_i,@"STO_CUDA_ENTRY STV_DEFAULT"
_Z23gemm_half_q_half_kernelILi4ELi12ELb1ELb0ELi32EEvPK6__halfPKjS4_S2_PS0_iiiiPKtS7_iiiiiibS2_i:
.text._Z23gemm_half_q_half_kernelILi4ELi12ELb1ELb0ELi32EEvPK6__halfPKjS4_S2_PS0_iiiiPKtS7_iiiiiibS2_i:
        /* <DEDUP_REMOVED lines=48> */
.L_x_979:
        /* <DEDUP_REMOVED lines=25> */
.L_x_984:
[----:B0-----:R-:W-:-:S04]  /*0490*/  LEA R7, R3, R18, 0x2 ;  /* 0x0000001203077211 */ /* 0x001fc800078e10ff */
[C---:B------:R-:W-:Y:S01]  /*04a0*/  IADD3 R11, R7.reuse, 0x1, RZ ;  /* 0x00000001070b7810 */ /* 0x040fe20007ffe0ff */
[CC--:B------:R-:W-:Y:S01]  /*04b0*/  IMAD R10, R7.reuse, R6.reuse, RZ ;  /* 0x00000006070a7224 */ /* 0x0c0fe200078e02ff */
[C---:B------:R-:W-:Y:S02]  /*04c0*/  IADD3 R13, R7.reuse, 0x2, RZ ;  /* 0x00000002070d7810 */ /* 0x040fe40007ffe0ff */
[----:B------:R-:W-:Y:S01]  /*04d0*/  IADD3 R15, R7, 0x3, RZ ;  /* 0x00000003070f7810 */ /* 0x000fe20007ffe0ff */
[----:B------:R-:W-:Y:S01]  /*04e0*/  IMAD R7, R11, R6, RZ ;  /* 0x000000060b077224 */ /* 0x000fe200078e02ff */
        /* <DEDUP_REMOVED lines=31> */
.L_x_983:
        /* <DEDUP_REMOVED lines=24> */
.L_x_985:
        /* <DEDUP_REMOVED lines=14> */
.L_x_982:
        /* <DEDUP_REMOVED lines=10> */
.L_x_987:
        /* <DEDUP_REMOVED lines=37> */
.L_x_986:
        /* <DEDUP_REMOVED lines=24> */
.L_x_988:
        /* <DEDUP_REMOVED lines=13> */
.L_x_981:
[----:B------:R-:W-:Y:S05]  /*0e80*/  BSYNC B0 ;  /* 0x0000000000007941 */ /* 0x000fea0003800000 */
.L_x_980:
        /* <DEDUP_REMOVED lines=14> */
[----:B------:R-:W3:Y:S01]  /*0f70*/  LDC.64 R14, c[0x0][0x230] ;  /* 0x00008c00ff0e7b82 */ /* 0x000ee20000000a00 */
[----:B------:R-:W-:Y:S02]  /*0f80*/  PLOP3.LUT P0, PT, PT, PT, PT, 0x8, 0x0 ;  /* 0x000000000000781c */ /* 0x000fe40003f0e170 */
[----:B------:R-:W-:-:S11]  /*0f90*/  IADD3 R17, R95, -0x3, RZ ;  /* 0xfffffffd5f117810 */ /* 0x000fd60007ffe0ff */
.L_x_991:
[----:B----4-:R-:W-:Y:S02]  /*0fa0*/  LEA R4, R3, R16, 0x2 ;  /* 0x0000001003047211 */ /* 0x010fe400078e10ff */
[----:B------:R-:W-:Y:S02]  /*0fb0*/  IADD3 R16, R16, 0x4, RZ ;  /* 0x0000000410107810 */ /* 0x000fe40007ffe0ff */
[C---:B-12---:R-:W-:Y:S01]  /*0fc0*/  IADD3 R6, R4.reuse, 0x1, RZ ;  /* 0x0000000104067810 */ /* 0x046fe20007ffe0ff */
[CCC-:B0-----:R-:W-:Y:S01]  /*0fd0*/  IMAD R5, R4.reuse, R89.reuse, R0.reuse ;  /* 0x0000005904057224 */ /* 0x1c1fe200078e0200 */
[C---:B------:R-:W-:Y:S02]  /*0fe0*/  IADD3 R10, R4.reuse, 0x2, RZ ;  /* 0x00000002040a7810 */ /* 0x040fe40007ffe0ff */
[----:B------:R-:W-:Y:S01]  /*0ff0*/  IADD3 R12, R4, 0x3, RZ ;  /* 0x00000003040c7810 */ /* 0x000fe20007ffe0ff */
[--C-:B------:R-:W-:Y:S01]  /*1000*/  IMAD R7, R6, R89, R0.reuse ;  /* 0x0000005906077224 */ /* 0x100fe200078e0200 */
[----:B------:R-:W-:Y:S01]  /*1010*/  ISETP.GE.AND P2, PT, R16, R17, PT ;  /* 0x000000111000720c */ /* 0x000fe20003f46270 */
[----:B------:R-:W-:-:S02]  /*1020*/  IMAD R11, R10, R89, R0 ;  /* 0x000000590a0b7224 */ /* 0x000fc400078e0200 */
[----:B------:R-:W-:Y:S02]  /*1030*/  IMAD R13, R12, R89, R0 ;  /* 0x000000590c0d7224 */ /* 0x000fe400078e0200 */
[----:B---3--:R-:W-:-:S04]  /*1040*/  IMAD.WIDE R4, R5, 0x2, R14 ;  /* 0x0000000205047825 */ /* 0x008fc800078e020e */
        /* <DEDUP_REMOVED lines=8> */
.L_x_990:
[----:B----4-:R-:W-:-:S04]  /*10d0*/  IADD3 R4, R95, -R16, RZ ;  /* 0x800000105f047210 */ /* 0x010fc80007ffe0ff */
[----:B------:R-:W-:-:S13]  /*10e0*/  ISETP.GT.AND P2, PT, R4, 0x1, PT ;  /* 0x000000010400780c */ /* 0x000fda0003f44270 */
[----:B------:R-:W-:Y:S05]  /*10f0*/  @!P2 BRA `(.L_x_992) ;  /* 0x00000000002ca947 */ /* 0x000fea0003800000 */
[----:B012---:R-:W0:Y:S01]  /*1100*/  LDC.64 R6, c[0x0][0x230] ;  /* 0x00008c00ff067b82 */ /* 0x007e220000000a00 */
        /* <DEDUP_REMOVED lines=10> */
.L_x_992:
[----:B------:R-:W-:-:S13]  /*11b0*/  ISETP.LT.OR P0, PT, R16, R95, P0 ;  /* 0x0000005f1000720c */ /* 0x000fda0000701670 */
[----:B0123--:R-:W0:Y:S01]  /*11c0*/  @P0 LDC.64 R4, c[0x0][0x230] ;  /* 0x00008c00ff040b82 */ /* 0x00fe220000000a00 */
[----:B------:R-:W-:-:S05]  /*11d0*/  @P0 LEA R3, R3, R16, 0x2 ;  /* 0x0000001003030211 */ /* 0x000fca00078e10ff */
[----:B------:R-:W-:-:S04]  /*11e0*/  @P0 IMAD R3, R3, R89, R0 ;  /* 0x0000005903030224 */ /* 0x000fc800078e0200 */
[----:B0-----:R-:W-:-:S05]  /*11f0*/  @P0 IMAD.WIDE R4, R3, 0x2, R4 ;  /* 0x0000000203040825 */ /* 0x001fca00078e0204 */
[----:B------:R3:W-:Y:S02]  /*1200*/  @P0 STG.E.64 desc[UR6][R4.64], RZ ;  /* 0x000000ff04000986 */ /* 0x0007e4000c101b06 */
.L_x_989:
[----:B------:R-:W4:Y:S08]  /*1210*/  LDC R21, c[0x0][0x25c] ;  /* 0x00009700ff157b82 */ /* 0x000f300000000800 */
[----:B------:R-:W-:Y:S01]  /*1220*/  BAR.SYNC.DEFER_BLOCKING 0x0 ;  /* 0x0000000000007b1d */ /* 0x000fe20000010000 */
[----:B------:R-:W-:-:S07]  /*1230*/  ISETP.GE.AND P0, PT, R93, R94, PT ;  /* 0x0000005e5d00720c */ /* 0x000fce0003f06270 */
[----:B------:R-:W0:Y:S06]  /*1240*/  LDC R22, c[0x0][0x264] ;  /* 0x00009900ff167b82 */ /* 0x000e2c0000000800 */
[----:B------:R-:W-:Y:S05]  /*1250*/  @P0 BRA `(.L_x_993) ;  /* 0x0000000000d40947 */ /* 0x000fea0003800000 */
[----:B0-----:R-:W0:Y:S01]  /*1260*/  LDC.64 R10, c[0x0][0x248] ;  /* 0x00009200ff0a7b82 */ /* 0x001e220000000a00 */
[----:B------:R-:W-:-:S07]  /*1270*/  SHF.L.U32 R3, R2, 0x6, RZ ;  /* 0x0000000602037819 */ /* 0x000fce00000006ff */
[----:B------:R-:W4:Y:S01]  /*1280*/  LDC.64 R12, c[0x0][0x220] ;  /* 0x00008800ff0c7b82 */ /* 0x000f220000000a00 */
[----:B0-----:R-:W-:-:S05]  /*1290*/  IMAD.WIDE R2, R3, 0x2, R10 ;  /* 0x0000000203027825 */ /* 0x001fca00078e020a */
[----:B------:R0:W5:Y:S01]  /*12a0*/  LDG.E.U16.CONSTANT R14, desc[UR6][R2.64] ;  /* 0x00000006020e7981 */ /* 0x000162000c1e9500 */
[----:B-123--:R-:W-:Y:S01]  /*12b0*/  SHF.R.S32.HI R5, RZ, 0x1f, R0 ;  /* 0x0000001fff057819 */ /* 0x00efe20000011400 */
[----:B------:R-:W-:Y:S01]  /*12c0*/  UMOV UR4, URZ ;  /* 0x0000003f00047c82 */ /* 0x000fe20008000000 */
[----:B------:R-:W-:Y:S02]  /*12d0*/  SHF.L.U32 R4, R0, 0x2, RZ ;  /* 0x0000000200047819 */ /* 0x000fe400000006ff */
[----:B------:R-:W-:Y:S02]  /*12e0*/  LEA.HI R5, R5, R0, RZ, 0x3 ;  /* 0x0000000005057211 */ /* 0x000fe400078f18ff */
[----:B------:R-:W-:Y:S02]  /*12f0*/  MOV R17, R93 ;  /* 0x0000005d00117202 */ /* 0x000fe40000000f00 */
[----:B------:R-:W-:Y:S02]  /*1300*/  LOP3.LUT R15, R4, 0x10, RZ, 0xc0, !PT ;  /* 0x00000010040f7812 */ /* 0x000fe400078ec0ff */
[----:B0---4-:R-:W-:-:S07]  /*1310*/  SHF.R.S32.HI R16, RZ, 0x3, R5 ;  /* 0x00000003ff107819 */ /* 0x011fce0000011405 */
.L_x_994:
[----:B-----5:R-:W-:Y:S01]  /*1320*/  IADD3 R18, R14, UR4, RZ ;  /* 0x000000040e127c10 */ /* 0x020fe2000fffe0ff */
[----:B------:R-:W0:Y:S04]  /*1330*/  LDC.64 R4, c[0x0][0x228] ;  /* 0x00008a00ff047b82 */ /* 0x000e280000000a00 */
[----:B------:R-:W-:-:S05]  /*1340*/  IMAD R2, R18, R89, RZ ;  /* 0x0000005912027224 */ /* 0x000fca00078e02ff */
[----:B------:R-:W-:-:S04]  /*1350*/  SHF.R.S32.HI R3, RZ, 0x1f, R2 ;  /* 0x0000001fff037819 */ /* 0x000fc80000011402 */
[----:B------:R-:W-:-:S04]  /*1360*/  LEA.HI R3, R3, R2, RZ, 0x3 ;  /* 0x0000000203037211 */ /* 0x000fc800078f18ff */
[----:B------:R-:W-:-:S05]  /*1370*/  LEA.HI.SX32 R3, R3, R16, 0x1d ;  /* 0x0000001003037211 */ /* 0x000fca00078feaff */
[----:B------:R-:W-:-:S06]  /*1380*/  IMAD.WIDE R2, R3, 0x4, R12 ;  /* 0x0000000403027825 */ /* 0x000fcc00078e020c */
[----:B------:R-:W2:Y:S01]  /*1390*/  LDG.E.CONSTANT R2, desc[UR6][R2.64] ;  /* 0x0000000602027981 */ /* 0x000ea2000c1e9900 */
[----:B------:R-:W-:-:S05]  /*13a0*/  LEA R7, R17, 0x1, 0x1 ;  /* 0x0000000111077811 */ /* 0x000fca00078e08ff */
[----:B------:R-:W-:-:S06]  /*13b0*/  IMAD.WIDE R6, R7, 0x2, R10 ;  /* 0x0000000207067825 */ /* 0x000fcc00078e020a */
[----:B------:R-:W3:Y:S01]  /*13c0*/  LDG.E.U16.CONSTANT R6, desc[UR6][R6.64] ;  /* 0x0000000606067981 */ /* 0x000ee2000c1e9500 */
[----:B0-----:R-:W-:-:S06]  /*13d0*/  IMAD.WIDE R4, R18, 0x2, R4 ;  /* 0x0000000212047825 */ /* 0x001fcc00078e0204 */
[----:B------:R-:W4:Y:S01]  /*13e0*/  LDG.E.U16.CONSTANT R4, desc[UR6][R4.64] ;  /* 0x0000000604047981 */ /* 0x000f22000c1e9500 */
        /* <DEDUP_REMOVED lines=15> */
[----:B---3--:R-:W-:Y:S01]  /*14e0*/  IADD3 R17, R6, R17, RZ ;  /* 0x0000001106117210 */ /* 0x008fe20007ffe0ff */
[----:B------:R-:W-:-:S02]  /*14f0*/  IMAD R2, R2, R2, RZ ;  /* 0x0000000202027224 */ /* 0x000fc400078e02ff */
[----:B------:R-:W-:Y:S01]  /*1500*/  IMAD R18, R18, R18, RZ ;  /* 0x0000001212127224 */ /* 0x000fe200078e02ff */
[----:B------:R-:W4:Y:S01]  /*1510*/  I2F.F16 R19, R19 ;  /* 0x0000001300137306 */ /* 0x000f220000200c00 */
[----:B------:R-:W-:-:S07]  /*1520*/  ISETP.GE.AND P2, PT, R17, R94, PT ;  /* 0x0000005e1100720c */ /* 0x000fce0003f46270 */
[----:B------:R-:W0:Y:S01]  /*1530*/  I2F.F16 R43, R20 ;  /* 0x00000014002b7306 */ /* 0x000e220000200c00 */
[----:B----4-:R-:W-:-:S07]  /*1540*/  HMUL2 R44, R19.H0_H0, R4.H0_H0 ;  /* 0x20000004132c7232 */ /* 0x010fce0000000800 */
[----:B------:R-:W1:Y:S01]  /*1550*/  I2F.F16 R3, R2 ;  /* 0x0000000200037306 */ /* 0x000e620000200c00 */
[----:B0-----:R-:W-:-:S07]  /*1560*/  HMUL2 R43, R43.H0_H0, R4.H0_H0 ;  /* 0x200000042b2b7232 */ /* 0x001fce0000000800 */
[----:B------:R-:W0:Y:S01]  /*1570*/  I2F.F16 R41, R18 ;  /* 0x0000001200297306 */ /* 0x000e220000200c00 */
[-C--:B-1----:R-:W-:Y:S02]  /*1580*/  HMUL2 R42, R3.H0_H0, R4.reuse.H0_H0 ;  /* 0x20000004032a7232 */ /* 0x082fe40000000800 */
[----:B0-----:R-:W-:Y:S01]  /*1590*/  HMUL2 R41, R41.H0_H0, R4.H0_H0 ;  /* 0x2000000429297232 */ /* 0x001fe20000000800 */
[----:B------:R-:W-:Y:S06]  /*15a0*/  @!P2 BRA `(.L_x_994) ;  /* 0xfffffffc005ca947 */ /* 0x000fec000383ffff */
.L_x_993:
        /* <DEDUP_REMOVED lines=8> */
[----:B-12---:R-:W-:Y:S02]  /*1630*/  LEA.HI R6, R3, R2, RZ, 0x5 ;  /* 0x0000000203067211 */ /* 0x006fe400078f28ff */
[----:B------:R-:W-:Y:S02]  /*1640*/  CS2R R2, SRZ ;  /* 0x0000000000027805 */ /* 0x000fe4000001ff00 */
[C---:B----4-:R-:W-:Y:S02]  /*1650*/  ISETP.GT.AND P3, PT, R93.reuse, R21, PT ;  /* 0x000000155d00720c */ /* 0x050fe40003f64270 */
[----:B0-----:R-:W-:Y:S01]  /*1660*/  ISETP.GT.AND P5, PT, R93, R22, PT ;  /* 0x000000165d00720c */ /* 0x001fe20003fa4270 */
[----:B------:R-:W-:-:S12]  /*1670*/  @!P2 BRA `(.L_x_995) ;  /* 0x00000000001ca947 */ /* 0x000fd80003800000 */
[----:B---3--:R-:W0:Y:S02]  /*1680*/  LDC R4, c[0x0][0x25c] ;  /* 0x00009700ff047b82 */ /* 0x008e240000000800 */
[----:B0-----:R-:W-:-:S04]  /*1690*/  VIMNMX R3, R93, R4, PT ;  /* 0x000000045d037248 */ /* 0x001fc80003fe0100 */
[----:B------:R-:W-:-:S04]  /*16a0*/  IADD3 R3, R3, -UR4, RZ ;  /* 0x8000000403037c10 */ /* 0x000fc8000fffe0ff */
[----:B------:R-:W-:-:S04]  /*16b0*/  SHF.R.S32.HI R4, RZ, 0x1f, R3 ;  /* 0x0000001fff047819 */ /* 0x000fc80000011403 */
[----:B------:R-:W-:-:S04]  /*16c0*/  LEA.HI R4, R4, R3, RZ, 0x5 ;  /* 0x0000000304047211 */ /* 0x000fc800078f28ff */
[----:B------:R-:W-:-:S05]  /*16d0*/  SHF.R.S32.HI R4, RZ, 0x5, R4 ;  /* 0x00000005ff047819 */ /* 0x000fca0000011404 */
[----:B------:R-:W-:-:S07]  /*16e0*/  IMAD R3, R4, 0x6, RZ ;  /* 0x0000000604037824 */ /* 0x000fce00078e02ff */
.L_x_995:
[----:B------:R-:W-:Y:S05]  /*16f0*/  @!P3 BRA `(.L_x_996) ;  /* 0x00000000001cb947 */ /* 0x000fea0003800000 */
[----:B------:R-:W0:Y:S02]  /*1700*/  LDC R2, c[0x0][0x260] ;  /* 0x00009800ff027b82 */ /* 0x000e240000000800 */
[----:B0-----:R-:W-:-:S04]  /*1710*/  VIMNMX R2, R93, R2, PT ;  /* 0x000000025d027248 */ /* 0x001fc80003fe0100 */
[----:B------:R-:W-:-:S04]  /*1720*/  IADD3 R2, R2, -R21, RZ ;  /* 0x8000001502027210 */ /* 0x000fc80007ffe0ff */
[----:B---3--:R-:W-:-:S04]  /*1730*/  SHF.R.S32.HI R5, RZ, 0x1f, R2 ;  /* 0x0000001fff057819 */ /* 0x008fc80000011402 */
[----:B------:R-:W-:-:S04]  /*1740*/  LEA.HI R5, R5, R2, RZ, 0x5 ;  /* 0x0000000205057211 */ /* 0x000fc800078f28ff */
[----:B------:R-:W-:-:S04]  /*1750*/  SHF.R.S32.HI R5, RZ, 0x5, R5 ;  /* 0x00000005ff057819 */ /* 0x000fc80000011405 */
[----:B------:R-:W-:-:S07]  /*1760*/  LEA R2, R5, R5, 0x2 ;  /* 0x0000000505027211 */ /* 0x000fce00078e10ff */
.L_x_996:
[----:B------:R-:W-:Y:S01]  /*1770*/  HFMA2.MMA R11, -RZ, RZ, 0, 0 ;  /* 0x00000000ff0b7435 */ /* 0x000fe200000001ff */
[----:B---3--:R-:W-:Y:S02]  /*1780*/  CS2R R4, SRZ ;  /* 0x0000000000047805 */ /* 0x008fe4000001ff00 */
        /* <DEDUP_REMOVED lines=9> */
.L_x_997:
        /* <DEDUP_REMOVED lines=8> */
.L_x_998:
        /* <DEDUP_REMOVED lines=8> */
.L_x_999:
[----:B------:R-:W-:Y:S01]  /*1920*/  LEA R3, R10, R3, 0x3 ;  /* 0x000000030a037211 */ /* 0x000fe200078e18ff */
[----:B------:R-:W0:Y:S01]  /*1930*/  S2UR UR5, SR_CgaCtaId ;  /* 0x00000000000579c3 */ /* 0x000e220000008800 */
[----:B------:R-:W-:Y:S01]  /*1940*/  ISETP.GE.OR P0, PT, R93, R22, P0 ;  /* 0x000000165d00720c */ /* 0x000fe20000706670 */
[----:B------:R-:W-:Y:S01]  /*1950*/  ULDC.64 UR8, c[0x0][0x218] ;  /* 0x0000860000087ab9 */ /* 0x000fe20000000a00 */
[----:B------:R-:W-:Y:S01]  /*1960*/  IADD3 R2, R5, R3, R2 ;  /* 0x0000000305027210 */ /* 0x000fe20007ffe002 */
[----:B------:R-:W-:Y:S01]  /*1970*/  UMOV UR4, 0x400 ;  /* 0x0000040000047882 */ /* 0x000fe20000000000 */
[----:B------:R-:W-:Y:S02]  /*1980*/  PRMT R40, RZ, 0x5410, RZ ;  /* 0x00005410ff287816 */ /* 0x000fe400000000ff */
[----:B------:R-:W-:Y:S02]  /*1990*/  IADD3 R2, R11, R2, R4 ;  /* 0x000000020b027210 */ /* 0x000fe40007ffe004 */
[----:B------:R-:W-:-:S02]  /*19a0*/  PRMT R27, RZ, 0x5410, RZ ;  /* 0x00005410ff1b7816 */ /* 0x000fc400000000ff */
[----:B-----5:R-:W-:Y:S01]  /*19b0*/  PRMT R26, RZ, 0x5410, RZ ;  /* 0x00005410ff1a7816 */ /* 0x020fe200000000ff */
        /* <DEDUP_REMOVED lines=13> */
[----:B------:R-:W-:Y:S01]  /*1a90*/  HADD2.F32 R10, -RZ, R44.H0_H0 ;  /* 0x2000002cff0a7230 */ /* 0x000fe20000004100 */
[----:B------:R-:W-:Y:S01]  /*1aa0*/  PRMT R40, RZ, 0x7610, R40 ;  /* 0x00007610ff287816 */ /* 0x000fe20000000028 */
[----:B------:R-:W-:Y:S01]  /*1ab0*/  HADD2.F32 R11, -RZ, R43.H0_H0 ;  /* 0x2000002bff0b7230 */ /* 0x000fe20000004100 */
[----:B------:R-:W-:Y:S01]  /*1ac0*/  ULDC UR8, c[0x0][0x264] ;  /* 0x0000990000087ab9 */ /* 0x000fe20000000800 */
[----:B------:R-:W-:Y:S01]  /*1ad0*/  HADD2.F32 R12, -RZ, R42.H0_H0 ;  /* 0x2000002aff0c7230 */ /* 0x000fe20000004100 */
[----:B------:R-:W-:Y:S01]  /*1ae0*/  ULDC UR9, c[0x0][0x240] ;  /* 0x0000900000097ab9 */ /* 0x000fe20000000800 */
[----:B------:R-:W-:-:S07]  /*1af0*/  HADD2.F32 R13, -RZ, R41.H0_H0 ;  /* 0x20000029ff0d7230 */ /* 0x000fce0000004100 */
.L_x_1017:
[----:B------:R-:W-:Y:S05]  /*1b00*/  @!P1 BRA `(.L_x_1001) ;  /* 0x0000006400d09947 */ /* 0x000fea0003800000 */
[----:B------:R-:W2:Y:S01]  /*1b10*/  LDG.E.128.CONSTANT R16, desc[UR6][R6.64] ;  /* 0x0000000606107981 */ /* 0x000ea2000c1e9d00 */
[----:B------:R-:W-:Y:S02]  /*1b20*/  PRMT R2, R92, 0x9910, RZ ;  /* 0x000099105c027816 */ /* 0x000fe400000000ff */
[----:B------:R-:W-:Y:S02]  /*1b30*/  MOV R5, 0x2c00 ;  /* 0x00002c0000057802 */ /* 0x000fe40000000f00 */
[----:B------:R-:W-:Y:S02]  /*1b40*/  ISETP.NE.AND P2, PT, R2, RZ, PT ;  /* 0x000000ff0200720c */ /* 0x000fe40003f45270 */
[----:B------:R-:W-:Y:S02]  /*1b50*/  ISETP.GE.AND P3, PT, R95, 0x2, PT ;  /* 0x000000025f00780c */ /* 0x000fe40003f66270 */
[C---:B--2---:R-:W-:Y:S02]  /*1b60*/  LOP3.LUT R0, R16.reuse, 0xf000f, RZ, 0xc0, !PT ;  /* 0x000f000f10007812 */ /* 0x044fe400078ec0ff */
[----:B------:R-:W-:-:S02]  /*1b70*/  LOP3.LUT R2, R16, 0xf000f0, RZ, 0xc0, !PT ;  /* 0x00f000f010027812 */ /* 0x000fc400078ec0ff */
[C---:B------:R-:W-:Y:S02]  /*1b80*/  LOP3.LUT R4, R17.reuse, 0xf000f, RZ, 0xc0, !PT ;  /* 0x000f000f11047812 */ /* 0x040fe400078ec0ff */
[----:B------:R-:W-:Y:S02]  /*1b90*/  LOP3.LUT R14, R17, 0xf000f0, RZ, 0xc0, !PT ;  /* 0x00f000f0110e7812 */ /* 0x000fe400078ec0ff */
[C---:B------:R-:W-:Y:S02]  /*1ba0*/  LOP3.LUT R20, R18.reuse, 0xf000f, RZ, 0xc0, !PT ;  /* 0x000f000f12147812 */ /* 0x040fe400078ec0ff */
[----:B------:R-:W-:Y:S02]  /*1bb0*/  LOP3.LUT R28, R18, 0xf000f0, RZ, 0xc0, !PT ;  /* 0x00f000f0121c7812 */ /* 0x000fe400078ec0ff */
[----:B------:R-:W-:Y:S02]  /*1bc0*/  SHF.R.U32.HI R16, RZ, 0x8, R16 ;  /* 0x00000008ff107819 */ /* 0x000fe40000011610 */
[----:B------:R-:W-:-:S02]  /*1bd0*/  SHF.R.U32.HI R17, RZ, 0x8, R17 ;  /* 0x00000008ff117819 */ /* 0x000fc40000011611 */
[----:B------:R-:W-:Y:S02]  /*1be0*/  SHF.R.U32.HI R18, RZ, 0x8, R18 ;  /* 0x00000008ff127819 */ /* 0x000fe40000011612 */
[----:B------:R-:W-:Y:S02]  /*1bf0*/  SHF.R.U32.HI R31, RZ, 0x8, R19 ;  /* 0x00000008ff1f7819 */ /* 0x000fe40000011613 */
[C---:B------:R-:W-:Y:S02]  /*1c00*/  LOP3.LUT R29, R19.reuse, 0xf000f, RZ, 0xc0, !PT ;  /* 0x000f000f131d7812 */ /* 0x040fe400078ec0ff */
        /* <DEDUP_REMOVED lines=36> */
[-C--:B------:R-:W-:Y:S02]  /*1e50*/  HFMA2 R34, R34, R5.reuse.H0_H0, -72, -72 ;  /* 0xd480d48022227431 */ /* 0x080fe40000040005 */
[----:B------:R-:W-:Y:S02]  /*1e60*/  HADD2 R35, R35, -1032, -1032 ;  /* 0xe408e40823237430 */ /* 0x000fe40000000000 */
[-C--:B------:R-:W-:Y:S02]  /*1e70*/  HFMA2 R36, R36, R5.reuse.H0_H0, -72, -72 ;  /* 0xd480d48024247431 */ /* 0x080fe40000040005 */
[----:B------:R-:W-:Y:S02]  /*1e80*/  HADD2 R37, R37, -1032, -1032 ;  /* 0xe408e40825257430 */ /* 0x000fe40000000000 */
        /* <DEDUP_REMOVED lines=34> */
[----:B------:R-:W-:Y:S02]  /*20b0*/  HADD2.F32 R46, -RZ, R28.H1_H1 ;  /* 0x3000001cff2e7230 */ /* 0x000fe40000004100 */
[----:B------:R-:W-:Y:S01]  /*20c0*/  FFMA.FTZ R0, R0, R47, R3 ;  /* 0x0000002f00007223 */ /* 0x000fe20000010003 */
[----:B------:R-:W-:-:S02]  /*20d0*/  HADD2.F32 R48, -RZ, R30.H1_H1 ;  /* 0x3000001eff307230 */ /* 0x000fc40000004100 */
[C---:B------:R-:W-:Y:S01]  /*20e0*/  FFMA.FTZ R45, R47.reuse, R2, R4 ;  /* 0x000000022f2d7223 */ /* 0x040fe20000010004 */
[----:B------:R-:W-:Y:S02]  /*20f0*/  HADD2.F32 R3, -RZ, R31.H0_H0 ;  /* 0x2000001fff037230 */ /* 0x000fe40000004100 */
[C---:B------:R-:W-:Y:S01]  /*2100*/  FFMA.FTZ R49, R47.reuse, R46, R39 ;  /* 0x0000002e2f317223 */ /* 0x040fe20000010027 */
[--C-:B-1----:R-:W-:Y:S02]  /*2110*/  HADD2.F32 R2, -RZ, R14.reuse.H0_H0 ;  /* 0x2000000eff027230 */ /* 0x102fe40000004100 */
[----:B------:R-:W-:Y:S01]  /*2120*/  FFMA.FTZ R51, R47, R48, R51 ;  /* 0x000000302f337223 */ /* 0x000fe20000010033 */
[----:B------:R-:W-:Y:S02]  /*2130*/  HADD2.F32 R39, -RZ, R14.H1_H1 ;  /* 0x3000000eff277230 */ /* 0x000fe40000004100 */
[----:B------:R-:W-:Y:S02]  /*2140*/  HADD2.F32 R14, -RZ, R33.H0_H0 ;  /* 0x20000021ff0e7230 */ /* 0x000fe40000004100 */
[----:B------:R-:W-:Y:S01]  /*2150*/  FFMA.FTZ R3, R3, R2, R0 ;  /* 0x0000000203037223 */ /* 0x000fe20000010000 */
[----:B------:R-:W-:-:S02]  /*2160*/  HADD2.F32 R50, -RZ, R37.H0_H0 ;  /* 0x20000025ff327230 */ /* 0x000fc40000004100 */
[----:B------:R-:W-:Y:S02]  /*2170*/  HADD2.F32 R46, -RZ, R33.H1_H1 ;  /* 0x30000021ff2e7230 */ /* 0x000fe40000004100 */
[C---:B------:R-:W-:Y:S01]  /*2180*/  FFMA.FTZ R14, R2.reuse, R14, R45 ;  /* 0x0000000e020e7223 */ /* 0x040fe2000001002d */
[----:B------:R-:W-:Y:S02]  /*2190*/  HADD2.F32 R48, -RZ, R35.H0_H0 ;  /* 0x20000023ff307230 */ /* 0x000fe40000004100 */
        /* <DEDUP_REMOVED lines=9> */
[----:B------:R-:W-:Y:S02]  /*2230*/  HADD2.F32 R3, -RZ, R32.H0_H0 ;  /* 0x20000020ff037230 */ /* 0x000fe40000004100 */
[----:B------:R-:W-:Y:S01]  /*2240*/  FFMA.FTZ R51, R39, R50, R51 ;  /* 0x0000003227337223 */ /* 0x000fe20000010033 */
[----:B------:R-:W-:Y:S02]  /*2250*/  HADD2.F32 R2, -RZ, R34.H0_H0 ;  /* 0x20000022ff027230 */ /* 0x000fe40000004100 */
        /* <DEDUP_REMOVED lines=13> */
[C---:B------:R-:W-:Y:S01]  /*2330*/  FFMA.FTZ R47, R15.reuse, R46, R47 ;  /* 0x0000002e0f2f7223 */ /* 0x040fe2000001002f */
        /* <DEDUP_REMOVED lines=13> */
.L_x_1002:
        /* <DEDUP_REMOVED lines=12> */
[----:B------:R-:W-:-:S02]  /*24d0*/  HADD2.F32 R50, -RZ, R30.H1_H1 ;  /* 0x3000001eff327230 */ /* 0x000fc40000004100 */
[----:B------:R-:W-:Y:S02]  /*24e0*/  HADD2.F32 R52, -RZ, R37.H0_H0 ;  /* 0x20000025ff347230 */ /* 0x000fe40000004100 */
[--C-:B0-----:R-:W-:Y:S02]  /*24f0*/  HADD2.F32 R39, -RZ, R2.reuse.H0_H0 ;  /* 0x20000002ff277230 */ /* 0x101fe40000004100 */
[----:B------:R-:W-:Y:S02]  /*2500*/  HADD2.F32 R45, -RZ, R2.H1_H1 ;  /* 0x30000002ff2d7230 */ /* 0x000fe40000004100 */
[--C-:B------:R-:W-:Y:S02]  /*2510*/  HADD2.F32 R47, -RZ, R3.reuse.H0_H0 ;  /* 0x20000003ff2f7230 */ /* 0x100fe40000004100 */
[-C--:B------:R-:W-:Y:S01]  /*2520*/  FFMA.FTZ R0, R0, R39.reuse, RZ ;  /* 0x0000002700007223 */ /* 0x080fe200000100ff */
[----:B------:R-:W-:Y:S02]  /*2530*/  HADD2.F32 R46, -RZ, R3.H1_H1 ;  /* 0x30000003ff2e7230 */ /* 0x000fe40000004100 */
[----:B------:R-:W-:Y:S01]  /*2540*/  FFMA.FTZ R4, R4, R39, RZ ;  /* 0x0000002704047223 */ /* 0x000fe200000100ff */
[----:B------:R-:W-:-:S02]  /*2550*/  HADD2.F32 R2, -RZ, R17.H0_H0 ;  /* 0x20000011ff027230 */ /* 0x000fc40000004100 */
[-C--:B------:R-:W-:Y:S01]  /*2560*/  FFMA.FTZ R0, R49, R45.reuse, R0 ;  /* 0x0000002d31007223 */ /* 0x080fe20000010000 */
[--C-:B------:R-:W-:Y:S02]  /*2570*/  HADD2.F32 R3, -RZ, R20.reuse.H0_H0 ;  /* 0x20000014ff037230 */ /* 0x100fe40000004100 */
[----:B------:R-:W-:Y:S01]  /*2580*/  FFMA.FTZ R4, R53, R45, R4 ;  /* 0x0000002d35047223 */ /* 0x000fe20000010004 */
[----:B------:R-:W-:Y:S02]  /*2590*/  HADD2.F32 R49, -RZ, R20.H1_H1 ;  /* 0x30000014ff317230 */ /* 0x000fe40000004100 */
[-C--:B------:R-:W-:Y:S01]  /*25a0*/  FFMA.FTZ R2, R2, R39.reuse, RZ ;  /* 0x0000002702027223 */ /* 0x080fe200000100ff */
[----:B------:R-:W-:Y:S01]  /*25b0*/  FFMA.FTZ R48, R3, R39, RZ ;  /* 0x0000002703307223 */ /* 0x000fe200000100ff */
        /* <DEDUP_REMOVED lines=14> */
[----:B------:R-:W-:Y:S02]  /*26a0*/  HADD2.F32 R4, -RZ, R31.H0_H0 ;  /* 0x2000001fff047230 */ /* 0x000fe40000004100 */
[-C--:B------:R-:W-:Y:S01]  /*26b0*/  FFMA.FTZ R39, R2, R46.reuse, R39 ;  /* 0x0000002e02277223 */ /* 0x080fe20000010027 */
[----:B-1----:R-:W-:Y:S02]  /*26c0*/  HADD2.F32 R0, -RZ, R14.H0_H0 ;  /* 0x2000000eff007230 */ /* 0x002fe40000004100 */
[-C--:B------:R-:W-:Y:S01]  /*26d0*/  FFMA.FTZ R45, R48, R46.reuse, R45 ;  /* 0x0000002e302d7223 */ /* 0x080fe2000001002d */
[----:B------:R-:W-:Y:S01]  /*26e0*/  FFMA.FTZ R47, R50, R46, R47 ;  /* 0x0000002e322f7223 */ /* 0x000fe2000001002f */
[----:B------:R-:W-:-:S02]  /*26f0*/  HADD2.F32 R46, -RZ, R33.H0_H0 ;  /* 0x20000021ff2e7230 */ /* 0x000fc40000004100 */
[-C--:B------:R-:W-:Y:S01]  /*2700*/  FFMA.FTZ R3, R4, R0.reuse, R3 ;  /* 0x0000000004037223 */ /* 0x080fe20000010003 */
[----:B------:R-:W-:Y:S02]  /*2710*/  HADD2.F32 R14, -RZ, R14.H1_H1 ;  /* 0x3000000eff0e7230 */ /* 0x000fe40000004100 */
[-C--:B------:R-:W-:Y:S01]  /*2720*/  FFMA.FTZ R47, R52, R0.reuse, R47 ;  /* 0x00000000342f7223 */ /* 0x080fe2000001002f */
[----:B------:R-:W-:Y:S02]  /*2730*/  HADD2.F32 R50, -RZ, R35.H0_H0 ;  /* 0x20000023ff327230 */ /* 0x000fe40000004100 */
[-C--:B------:R-:W-:Y:S01]  /*2740*/  FFMA.FTZ R39, R46, R0.reuse, R39 ;  /* 0x000000002e277223 */ /* 0x080fe20000010027 */
        /* <DEDUP_REMOVED lines=39> */
.L_x_1004:
        /* <DEDUP_REMOVED lines=93> */
.L_x_1005:
[----:B------:R-:W-:Y:S05]  /*2f90*/  @P0 BRA `(.L_x_1003) ;  /* 0x0000000400580947 */ /* 0x000fea0003800000 */
[----:B------:R-:W0:Y:S01]  /*2fa0*/  LDS.64 R2, [UR4+0xc0] ;  /* 0x0000c004ff027984 */ /* 0x000e220008000a00 */
[--C-:B------:R-:W-:Y:S02]  /*2fb0*/  HADD2.F32 R0, -RZ, R18.reuse.H0_H0 ;  /* 0x20000012ff007230 */ /* 0x100fe40000004100 */
[--C-:B------:R-:W-:Y:S01]  /*2fc0*/  HADD2.F32 R4, -RZ, R29.reuse.H0_H0 ;  /* 0x2000001dff047230 */ /* 0x100fe20000004100 */
[----:B------:R-:W1:Y:S01]  /*2fd0*/  LDS.64 R14, [UR4+0xc8] ;  /* 0x0000c804ff0e7984 */ /* 0x000e620008000a00 */
[----:B------:R-:W-:Y:S02]  /*2fe0*/  HADD2.F32 R49, -RZ, R18.H1_H1 ;  /* 0x30000012ff317230 */ /* 0x000fe40000004100 */
[----:B------:R-:W-:Y:S02]  /*2ff0*/  HADD2.F32 R29, -RZ, R29.H1_H1 ;  /* 0x3000001dff1d7230 */ /* 0x000fe40000004100 */
[--C-:B0-----:R-:W-:Y:S02]  /*3000*/  HADD2.F32 R39, -RZ, R2.reuse.H0_H0 ;  /* 0x20000002ff277230 */ /* 0x101fe40000004100 */
[----:B------:R-:W-:-:S02]  /*3010*/  HADD2.F32 R45, -RZ, R2.H1_H1 ;  /* 0x30000002ff2d7230 */ /* 0x000fc40000004100 */
[----:B------:R-:W-:Y:S02]  /*3020*/  HADD2.F32 R2, -RZ, R17.H0_H0 ;  /* 0x20000011ff027230 */ /* 0x000fe40000004100 */
        /* <DEDUP_REMOVED lines=8> */
[----:B------:R-:W-:Y:S01]  /*30b0*/  FFMA.FTZ R4, R29, R45, R4 ;  /* 0x0000002d1d047223 */ /* 0x000fe20000010004 */
[----:B------:R-:W-:Y:S02]  /*30c0*/  HADD2.F32 R29, -RZ, R28.H0_H0 ;  /* 0x2000001cff1d7230 */ /* 0x000fe40000004100 */
[----:B------:R-:W-:Y:S01]  /*30d0*/  FFMA.FTZ R18, R3, R39, RZ ;  /* 0x0000002703127223 */ /* 0x000fe200000100ff */
[----:B------:R-:W-:Y:S02]  /*30e0*/  HADD2.F32 R39, -RZ, R20.H1_H1 ;  /* 0x30000014ff277230 */ /* 0x000fe40000004100 */
[-C--:B------:R-:W-:Y:S01]  /*30f0*/  FFMA.FTZ R2, R17, R45.reuse, R2 ;  /* 0x0000002d11027223 */ /* 0x080fe20000010002 */
        /* <DEDUP_REMOVED lines=8> */
[-C--:B------:R-:W-:Y:S01]  /*3180*/  FFMA.FTZ R29, R29, R47.reuse, R18 ;  /* 0x0000002f1d1d7223 */ /* 0x080fe20000010012 */
[----:B------:R-:W-:Y:S01]  /*3190*/  FFMA.FTZ R47, R39, R47, R4 ;  /* 0x0000002f272f7223 */ /* 0x000fe20000010004 */
[-C--:B------:R-:W-:Y:S01]  /*31a0*/  FFMA.FTZ R17, R0, R46.reuse, R17 ;  /* 0x0000002e00117223 */ /* 0x080fe20000010011 */
[----:B------:R-:W-:Y:S02]  /*31b0*/  HADD2.F32 R28, -RZ, R28.H1_H1 ;  /* 0x3000001cff1c7230 */ /* 0x000fe40000004100 */
[----:B------:R-:W-:Y:S01]  /*31c0*/  FFMA.FTZ R3, R16, R46, R3 ;  /* 0x0000002e10037223 */ /* 0x000fe20000010003 */
[----:B------:R-:W-:-:S02]  /*31d0*/  HADD2.F32 R4, -RZ, R31.H0_H0 ;  /* 0x2000001fff047230 */ /* 0x000fc40000004100 */
[----:B-1----:R-:W-:Y:S02]  /*31e0*/  HADD2.F32 R0, -RZ, R14.H0_H0 ;  /* 0x2000000eff007230 */ /* 0x002fe40000004100 */
[----:B------:R-:W-:Y:S01]  /*31f0*/  FFMA.FTZ R29, R28, R46, R29 ;  /* 0x0000002e1c1d7223 */ /* 0x000fe2000001001d */
[----:B------:R-:W-:Y:S02]  /*3200*/  HADD2.F32 R30, -RZ, R30.H1_H1 ;  /* 0x3000001eff1e7230 */ /* 0x000fe40000004100 */
[----:B------:R-:W-:Y:S02]  /*3210*/  HADD2.F32 R16, -RZ, R33.H0_H0 ;  /* 0x20000021ff107230 */ /* 0x000fe40000004100 */
[----:B------:R-:W-:Y:S01]  /*3220*/  FFMA.FTZ R3, R4, R0, R3 ;  /* 0x0000000004037223 */ /* 0x000fe20000010003 */
[----:B------:R-:W-:Y:S02]  /*3230*/  HADD2.F32 R14, -RZ, R14.H1_H1 ;  /* 0x3000000eff0e7230 */ /* 0x000fe40000004100 */
[----:B------:R-:W-:Y:S01]  /*3240*/  FFMA.FTZ R47, R30, R46, R47 ;  /* 0x0000002e1e2f7223 */ /* 0x000fe2000001002f */
[----:B------:R-:W-:-:S02]  /*3250*/  HADD2.F32 R20, -RZ, R35.H0_H0 ;  /* 0x20000023ff147230 */ /* 0x000fc40000004100 */
[-C--:B------:R-:W-:Y:S01]  /*3260*/  FFMA.FTZ R17, R16, R0.reuse, R17 ;  /* 0x0000000010117223 */ /* 0x080fe20000010011 */
[----:B------:R-:W-:Y:S02]  /*3270*/  HADD2.F32 R28, -RZ, R37.H0_H0 ;  /* 0x20000025ff1c7230 */ /* 0x000fe40000004100 */
[----:B------:R-:W-:Y:S02]  /*3280*/  HADD2.F32 R4, -RZ, R31.H1_H1 ;  /* 0x3000001fff047230 */ /* 0x000fe40000004100 */
        /* <DEDUP_REMOVED lines=12> */
[----:B------:R-:W-:Y:S02]  /*3350*/  HADD2.F32 R18, -RZ, R36.H0_H0 ;  /* 0x20000024ff127230 */ /* 0x000fe40000004100 */
        /* <DEDUP_REMOVED lines=26> */
.L_x_1003:
        /* <DEDUP_REMOVED lines=10> */
[C---:B------:R-:W-:Y:S02]  /*35a0*/  LOP3.LUT R31, R18.reuse, 0xf000f0, RZ, 0xc0, !PT ;  /* 0x00f000f0121f7812 */ /* 0x040fe400078ec0ff */
        /* <DEDUP_REMOVED lines=23> */
[----:B------:R-:W-:-:S02]  /*3720*/  LOP3.LUT R30, R30, 0x64006400, RZ, 0xfc, !PT ;  /* 0x640064001e1e7812 */ /* 0x000fc400078efcff */
        /* <DEDUP_REMOVED lines=15> */
[----:B------:R-:W-:Y:S02]  /*3820*/  HFMA2 R35, R16, R5.H0_H0, -72, -72 ;  /* 0xd480d48010237431 */ /* 0x000fe40000040005 */
[----:B------:R-:W-:Y:S02]  /*3830*/  HADD2 R36, R36, -1032, -1032 ;  /* 0xe408e40824247430 */ /* 0x000fe40000000000 */
[----:B------:R-:W-:Y:S02]  /*3840*/  HADD2 R38, R17, -1032, -1032 ;  /* 0xe408e40811267430 */ /* 0x000fe40000000000 */
[----:B------:R-:W-:-:S02]  /*3850*/  HADD2 R45, R45, -1032, -1032 ;  /* 0xe408e4082d2d7430 */ /* 0x000fc40000000000 */
        /* <DEDUP_REMOVED lines=21> */
[C---:B------:R-:W-:Y:S01]  /*39b0*/  FFMA.FTZ R55, R48.reuse, R55, R4 ;  /* 0x0000003730377223 */ /* 0x040fe20000010004 */
[----:B------:R-:W-:Y:S02]  /*39c0*/  HADD2.F32 R3, -RZ, R18.H0_H0 ;  /* 0x20000012ff037230 */ /* 0x000fe40000004100 */
[----:B------:R-:W-:Y:S01]  /*39d0*/  FFMA.FTZ R47, R48, R47, R52 ;  /* 0x0000002f302f7223 */ /* 0x000fe20000010034 */
[----:B------:R-:W-:Y:S02]  /*39e0*/  HADD2.F32 R2, -RZ, R28.H0_H0 ;  /* 0x2000001cff027230 */ /* 0x000fe40000004100 */
        /* <DEDUP_REMOVED lines=63> */
.L_x_1006:
        /* <DEDUP_REMOVED lines=30> */
[--C-:B------:R-:W-:Y:S02]  /*3fc0*/  HADD2.F32 R4, -RZ, R31.reuse.H0_H0 ;  /* 0x2000001fff047230 */ /* 0x100fe40000004100 */
        /* <DEDUP_REMOVED lines=18> */
[----:B------:R-:W-:Y:S02]  /*40f0*/  HADD2.F32 R16, -RZ, R16.H1_H1 ;  /* 0x30000010ff107230 */ /* 0x000fe40000004100 */
[----:B------:R-:W-:Y:S02]  /*4100*/  HADD2.F32 R49, -RZ, R38.H0_H0 ;  /* 0x20000026ff317230 */ /* 0x000fe40000004100 */
[----:B------:R-:W-:Y:S01]  /*4110*/  FFMA.FTZ R47, R47, R3, R48 ;  /* 0x000000032f2f7223 */ /* 0x000fe20000010030 */
[----:B------:R-:W-:Y:S02]  /*4120*/  HADD2.F32 R0, -RZ, R34.H1_H1 ;  /* 0x30000022ff007230 */ /* 0x000fe40000004100 */
        /* <DEDUP_REMOVED lines=24> */
[-C--:B------:R-:W-:Y:S01]  /*42b0*/  FFMA.FTZ R49, R48, R4.reuse, R49 ;  /* 0x0000000430317223 */ /* 0x080fe20000010031 */
        /* <DEDUP_REMOVED lines=13> */
.L_x_1008:
        /* <DEDUP_REMOVED lines=93> */
.L_x_1009:
        /* <DEDUP_REMOVED lines=27> */
[----:B------:R-:W-:-:S02]  /*4b10*/  HADD2.F32 R19, -RZ, R18.H1_H1 ;  /* 0x30000012ff137230 */ /* 0x000fc40000004100 */
[----:B------:R-:W-:Y:S01]  /*4b20*/  FFMA.FTZ R2, R2, R50, R51 ;  /* 0x0000003202027223 */ /* 0x000fe20000010033 */
[----:B------:R-:W-:Y:S02]  /*4b30*/  HADD2.F32 R3, -RZ, R28.H1_H1 ;  /* 0x3000001cff037230 */ /* 0x000fe40000004100 */
[----:B------:R-:W-:Y:S01]  /*4b40*/  FFMA.FTZ R47, R32, R48, R47 ;  /* 0x00000030202f7223 */ /* 0x000fe2000001002f */
[----:B------:R-:W-:Y:S02]  /*4b50*/  HADD2.F32 R20, -RZ, R33.H0_H0 ;  /* 0x20000021ff147230 */ /* 0x000fe40000004100 */
[-C--:B------:R-:W-:Y:S01]  /*4b60*/  FFMA.FTZ R0, R19, R49.reuse, R0 ;  /* 0x0000003113007223 */ /* 0x080fe20000010000 */
[----:B------:R-:W-:Y:S02]  /*4b70*/  HADD2.F32 R31, -RZ, R31.H1_H1 ;  /* 0x3000001fff1f7230 */ /* 0x000fe40000004100 */
[----:B------:R-:W-:Y:S01]  /*4b80*/  FFMA.FTZ R18, R3, R49, R2 ;  /* 0x0000003103127223 */ /* 0x000fe20000010002 */
[----:B------:R-:W-:-:S02]  /*4b90*/  HADD2.F32 R19, -RZ, R34.H0_H0 ;  /* 0x20000022ff137230 */ /* 0x000fc40000004100 */
[----:B------:R-:W-:Y:S01]  /*4ba0*/  FFMA.FTZ R50, R20, R50, R47 ;  /* 0x0000003214327223 */ /* 0x000fe2000001002f */
[----:B-1----:R-:W-:Y:S02]  /*4bb0*/  HADD2.F32 R3, -RZ, R16.H0_H0 ;  /* 0x20000010ff037230 */ /* 0x002fe40000004100 */
[-C--:B------:R-:W-:Y:S01]  /*4bc0*/  FFMA.FTZ R20, R31, R49.reuse, R4 ;  /* 0x000000311f147223 */ /* 0x080fe20000010004 */
[----:B------:R-:W-:Y:S02]  /*4bd0*/  HADD2.F32 R33, -RZ, R33.H1_H1 ;  /* 0x30000021ff217230 */ /* 0x000fe40000004100 */
[----:B------:R-:W-:Y:S02]  /*4be0*/  HADD2.F32 R31, -RZ, R38.H0_H0 ;  /* 0x20000026ff1f7230 */ /* 0x000fe40000004100 */
[--C-:B------:R-:W-:Y:S02]  /*4bf0*/  HADD2.F32 R2, -RZ, R17.reuse.H0_H0 ;  /* 0x20000011ff027230 */ /* 0x100fe40000004100 */
[----:B------:R-:W-:Y:S01]  /*4c00*/  FFMA.FTZ R50, R33, R49, R50 ;  /* 0x0000003121327223 */ /* 0x000fe20000010032 */
[----:B------:R-:W-:-:S02]  /*4c10*/  HADD2.F32 R4, -RZ, R17.H1_H1 ;  /* 0x30000011ff047230 */ /* 0x000fc40000004100 */
[-C--:B------:R-:W-:Y:S01]  /*4c20*/  FFMA.FTZ R17, R19, R3.reuse, R0 ;  /* 0x0000000313117223 */ /* 0x080fe20000010000 */
[----:B------:R-:W-:Y:S02]  /*4c30*/  HADD2.F32 R19, -RZ, R36.H0_H0 ;  /* 0x20000024ff137230 */ /* 0x000fe40000004100 */
[-C--:B------:R-:W-:Y:S01]  /*4c40*/  FFMA.FTZ R31, R31, R3.reuse, R20 ;  /* 0x000000031f1f7223 */ /* 0x080fe20000010014 */
[----:B------:R-:W-:Y:S02]  /*4c50*/  HADD2.F32 R16, -RZ, R16.H1_H1 ;  /* 0x30000010ff107230 */ /* 0x000fe40000004100 */
[----:B------:R-:W-:Y:S02]  /*4c60*/  HADD2.F32 R34, -RZ, R34.H1_H1 ;  /* 0x30000022ff227230 */ /* 0x000fe40000004100 */
        /* <DEDUP_REMOVED lines=38> */
.L_x_1007:
        /* <DEDUP_REMOVED lines=141> */
.L_x_1010:
        /* <DEDUP_REMOVED lines=91> */
.L_x_1012:
        /* <DEDUP_REMOVED lines=93> */
.L_x_1013:
        /* <DEDUP_REMOVED lines=87> */
.L_x_1011:
        /* <DEDUP_REMOVED lines=19> */
[C---:B------:R-:W-:Y:S02]  /*69c0*/  LOP3.LUT R17, R32.reuse, 0xf000f0, RZ, 0xc0, !PT ;  /* 0x00f000f020117812 */ /* 0x040fe400078ec0ff */
[----:B------:R-:W-:Y:S02]  /*69d0*/  LOP3.LUT R3, R3, 0xf000f, RZ, 0xc0, !PT ;  /* 0x000f000f03037812 */ /* 0x000fe400078ec0ff */
[----:B------:R-:W-:Y:S02]  /*69e0*/  LOP3.LUT R15, R15, 0xf000f, RZ, 0xc0, !PT ;  /* 0x000f000f0f0f7812 */ /* 0x000fe400078ec0ff */
[----:B------:R-:W-:Y:S02]  /*69f0*/  LOP3.LUT R32, R32, 0xf000f, RZ, 0xc0, !PT ;  /* 0x000f000f20207812 */ /* 0x000fe400078ec0ff */
[----:B------:R-:W-:Y:S02]  /*6a00*/  LOP3.LUT R35, R35, 0xf000f, RZ, 0xc0, !PT ;  /* 0x000f000f23237812 */ /* 0x000fe400078ec0ff */
[----:B------:R-:W-:-:S02]  /*6a10*/  LOP3.LUT R20, R20, 0x64006400, RZ, 0xfc, !PT ;  /* 0x6400640014147812 */ /* 0x000fc400078efcff */
        /* <DEDUP_REMOVED lines=39> */
[----:B------:R-:W-:Y:S02]  /*6c90*/  HADD2.F32 R46, -RZ, R39.H0_H0 ;  /* 0x20000027ff2e7230 */ /* 0x000fe40000004100 */
        /* <DEDUP_REMOVED lines=24> */
[----:B------:R-:W-:Y:S02]  /*6e20*/  HADD2.F32 R46, -RZ, R19.H1_H1 ;  /* 0x30000013ff2e7230 */ /* 0x000fe40000004100 */
[C---:B------:R-:W-:Y:S01]  /*6e30*/  FFMA.FTZ R45, R47.reuse, R2, R4 ;  /* 0x000000022f2d7223 */ /* 0x040fe20000010004 */
[----:B------:R-:W-:Y:S02]  /*6e40*/  HADD2.F32 R3, -RZ, R34.H0_H0 ;  /* 0x20000022ff037230 */ /* 0x000fe40000004100 */
[C---:B------:R-:W-:Y:S01]  /*6e50*/  FFMA.FTZ R49, R47.reuse, R38, R49 ;  /* 0x000000262f317223 */ /* 0x040fe20000010031 */
[--C-:B-1----:R-:W-:Y:S02]  /*6e60*/  HADD2.F32 R2, -RZ, R14.reuse.H0_H0 ;  /* 0x2000000eff027230 */ /* 0x102fe40000004100 */
[----:B------:R-:W-:Y:S01]  /*6e70*/  FFMA.FTZ R51, R47, R46, R51 ;  /* 0x0000002e2f337223 */ /* 0x000fe20000010033 */
[----:B------:R-:W-:-:S02]  /*6e80*/  HADD2.F32 R39, -RZ, R14.H1_H1 ;  /* 0x3000000eff277230 */ /* 0x000fc40000004100 */
[----:B------:R-:W-:Y:S02]  /*6e90*/  HADD2.F32 R14, -RZ, R35.H0_H0 ;  /* 0x20000023ff0e7230 */ /* 0x000fe40000004100 */
[----:B------:R-:W-:Y:S01]  /*6ea0*/  FFMA.FTZ R3, R3, R2, R0 ;  /* 0x0000000203037223 */ /* 0x000fe20000010000 */
[----:B------:R-:W-:Y:S02]  /*6eb0*/  HADD2.F32 R48, -RZ, R37.H0_H0 ;  /* 0x20000025ff307230 */ /* 0x000fe40000004100 */
[----:B------:R-:W-:Y:S02]  /*6ec0*/  HADD2.F32 R38, -RZ, R35.H1_H1 ;  /* 0x30000023ff267230 */ /* 0x000fe40000004100 */
[C---:B------:R-:W-:Y:S01]  /*6ed0*/  FFMA.FTZ R14, R2.reuse, R14, R45 ;  /* 0x0000000e020e7223 */ /* 0x040fe2000001002d */
        /* <DEDUP_REMOVED lines=8> */
[----:B------:R-:W-:Y:S02]  /*6f60*/  HADD2.F32 R4, -RZ, R15.H0_H0 ;  /* 0x2000000fff047230 */ /* 0x000fe40000004100 */
[----:B------:R-:W-:Y:S01]  /*6f70*/  FFMA.FTZ R47, R39, R14, R46 ;  /* 0x0000000e272f7223 */ /* 0x000fe2000001002e */
[----:B------:R-:W-:-:S02]  /*6f80*/  HADD2.F32 R3, -RZ, R20.H0_H0 ;  /* 0x20000014ff037230 */ /* 0x000fc40000004100 */
[----:B------:R-:W-:Y:S01]  /*6f90*/  FFMA.FTZ R51, R39, R48, R51 ;  /* 0x0000003027337223 */ /* 0x000fe20000010033 */
[----:B------:R-:W-:Y:S02]  /*6fa0*/  HADD2.F32 R2, -RZ, R28.H0_H0 ;  /* 0x2000001cff027230 */ /* 0x000fe40000004100 */
[----:B------:R-:W-:Y:S02]  /*6fb0*/  HADD2.F32 R38, -RZ, R29.H0_H0 ;  /* 0x2000001dff267230 */ /* 0x000fe40000004100 */
        /* <DEDUP_REMOVED lines=26> */
.L_x_1014:
        /* <DEDUP_REMOVED lines=47> */
[--C-:B------:R-:W-:Y:S02]  /*7450*/  HADD2.F32 R39, -RZ, R35.reuse.H0_H0 ;  /* 0x20000023ff277230 */ /* 0x100fe40000004100 */
[----:B------:R-:W-:Y:S01]  /*7460*/  FFMA.FTZ R48, R45, R47, R48 ;  /* 0x0000002f2d307223 */ /* 0x000fe20000010030 */
[----:B------:R-:W-:Y:S02]  /*7470*/  HADD2.F32 R14, -RZ, R14.H1_H1 ;  /* 0x3000000eff0e7230 */ /* 0x000fe40000004100 */
[----:B------:R-:W-:Y:S02]  /*7480*/  HADD2.F32 R45, -RZ, R36.H0_H0 ;  /* 0x20000024ff2d7230 */ /* 0x000fe40000004100 */
[----:B------:R-:W-:Y:S01]  /*7490*/  FFMA.FTZ R39, R39, R3, R38 ;  /* 0x0000000327277223 */ /* 0x000fe20000010026 */
[----:B------:R-:W-:Y:S02]  /*74a0*/  HADD2.F32 R0, -RZ, R34.H1_H1 ;  /* 0x30000022ff007230 */ /* 0x000fe40000004100 */
[----:B------:R-:W-:-:S02]  /*74b0*/  HADD2.F32 R50, -RZ, R35.H1_H1 ;  /* 0x30000023ff327230 */ /* 0x000fc40000004100 */
[-C--:B------:R-:W-:Y:S01]  /*74c0*/  FFMA.FTZ R45, R45, R3.reuse, R46 ;  /* 0x000000032d2d7223 */ /* 0x080fe2000001002e */
[--C-:B------:R-:W-:Y:S02]  /*74d0*/  HADD2.F32 R47, -RZ, R37.reuse.H0_H0 ;  /* 0x20000025ff2f7230 */ /* 0x100fe40000004100 */
        /* <DEDUP_REMOVED lines=35> */
.L_x_1015:
        /* <DEDUP_REMOVED lines=93> */
.L_x_1016:
[----:B------:R-:W-:Y:S05]  /*7ce0*/  @P0 BRA `(.L_x_1001) ;  /* 0x0000000400580947 */ /* 0x000fea0003800000 */
[----:B------:R-:W0:Y:S01]  /*7cf0*/  LDS.64 R2, [UR4+0xf0] ;  /* 0x0000f004ff027984 */ /* 0x000e220008000a00 */
[--C-:B------:R-:W-:Y:S02]  /*7d00*/  HADD2.F32 R0, -RZ, R32.reuse.H0_H0 ;  /* 0x20000020ff007230 */ /* 0x100fe40000004100 */
        /* <DEDUP_REMOVED lines=17> */
[-C--:B------:R-:W-:Y:S01]  /*7e20*/  FFMA.FTZ R49, R30, R38.reuse, R49 ;  /* 0x000000261e317223 */ /* 0x080fe20000010031 */
[----:B------:R-:W-:Y:S02]  /*7e30*/  HADD2.F32 R0, -RZ, R16.H0_H0 ;  /* 0x20000010ff007230 */ /* 0x000fe40000004100 */
[----:B------:R-:W-:Y:S02]  /*7e40*/  HADD2.F32 R17, -RZ, R17.H1_H1 ;  /* 0x30000011ff117230 */ /* 0x000fe40000004100 */
        /* <DEDUP_REMOVED lines=13> */
[----:B-1----:R-:W-:Y:S02]  /*7f20*/  HADD2.F32 R3, -RZ, R14.H0_H0 ;  /* 0x2000000eff037230 */ /* 0x002fe40000004100 */
[----:B------:R-:W-:Y:S01]  /*7f30*/  FFMA.FTZ R39, R32, R38, R39 ;  /* 0x0000002620277223 */ /* 0x000fe20000010027 */
[--C-:B------:R-:W-:Y:S02]  /*7f40*/  HADD2.F32 R2, -RZ, R15.reuse.H0_H0 ;  /* 0x2000000fff027230 */ /* 0x100fe40000004100 */
[----:B------:R-:W-:Y:S02]  /*7f50*/  HADD2.F32 R4, -RZ, R15.H1_H1 ;  /* 0x3000000fff047230 */ /* 0x000fe40000004100 */
[----:B------:R-:W-:Y:S01]  /*7f60*/  FFMA.FTZ R15, R17, R3, R0 ;  /* 0x00000003110f7223 */ /* 0x000fe20000010000 */
[----:B------:R-:W-:-:S02]  /*7f70*/  HADD2.F32 R19, -RZ, R19.H1_H1 ;  /* 0x30000013ff137230 */ /* 0x000fc40000004100 */
[----:B------:R-:W-:Y:S01]  /*7f80*/  FFMA.FTZ R46, R30, R46, R39 ;  /* 0x0000002e1e2e7223 */ /* 0x000fe20000010027 */
[--C-:B------:R-:W-:Y:S02]  /*7f90*/  HADD2.F32 R17, -RZ, R35.reuse.H0_H0 ;  /* 0x20000023ff117230 */ /* 0x100fe40000004100 */
        /* <DEDUP_REMOVED lines=14> */
[----:B------:R-:W-:Y:S01]  /*8080*/  FFMA.FTZ R19, R36, R14, R19 ;  /* 0x0000000e24137223 */ /* 0x000fe20000010013 */
        /* <DEDUP_REMOVED lines=28> */
.L_x_1001:
        /* <DEDUP_REMOVED lines=11> */
.L_x_1000:
        /* <DEDUP_REMOVED lines=8> */
.L_x_1023:
[----:B------:R-:W0:Y:S01]  /*8380*/  LDC R89, c[0x0][0x23c] ;  /* 0x00008f00ff597b82 */ /* 0x000e220000000800 */
[----:B-----5:R1:W5:Y:S01]  /*8390*/  LDG.E.128.CONSTANT R12, desc[UR6][R6.64] ;  /* 0x00000006060c7981 */ /* 0x020362000c1e9d00 */
[----:B0-----:R-:W-:-:S05]  /*83a0*/  IMAD.WIDE R2, R89, 0x4, R6 ;  /* 0x0000000459027825 */ /* 0x001fca00078e0206 */
[----:B------:R1:W5:Y:S01]  /*83b0*/  LDG.E.128.CONSTANT R8, desc[UR6][R2.64] ;  /* 0x0000000602087981 */ /* 0x000362000c1e9d00 */
[----:B------:R-:W-:Y:S01]  /*83c0*/  IMAD.WIDE R96, R89, 0x4, R2 ;  /* 0x0000000459607825 */ /* 0x000fe200078e0202 */
[----:B------:R-:W-:Y:S06]  /*83d0*/  @!P1 BRA `(.L_x_1019) ;  /* 0x0000002000a89947 */ /* 0x000fec0003800000 */
[----:B-1----:R-:W2:Y:S01]  /*83e0*/  LDG.E.128.CONSTANT R4, desc[UR6][R96.64] ;  /* 0x0000000660047981 */ /* 0x002ea2000c1e9d00 */
[----:B-----5:R-:W-:Y:S02]  /*83f0*/  SHF.R.U32.HI R19, RZ, 0xf, R14 ;  /* 0x0000000fff137819 */ /* 0x020fe4000001160e */
[----:B------:R-:W-:Y:S02]  /*8400*/  SHF.R.U32.HI R28, RZ, 0xf, R15 ;  /* 0x0000000fff1c7819 */ /* 0x000fe4000001160f */
[----:B------:R-:W-:Y:S02]  /*8410*/  SHF.R.U32.HI R20, RZ, 0xe, R10 ;  /* 0x0000000eff147819 */ /* 0x000fe4000001160a */
[--C-:B------:R-:W-:Y:S02]  /*8420*/  SHF.R.U32.HI R29, RZ, 0xe, R11.reuse ;  /* 0x0000000eff1d7819 */ /* 0x100fe4000001160b */
[----:B------:R-:W-:Y:S02]  /*8430*/  LOP3.LUT R62, R11, 0x380038, RZ, 0xc0, !PT ;  /* 0x003800380b3e7812 */ /* 0x000fe400078ec0ff */
[----:B------:R-:W-:-:S02]  /*8440*/  SHF.R.U32.HI R49, RZ, 0x6, R11 ;  /* 0x00000006ff317819 */ /* 0x000fc4000001160b */
[----:B------:R-:W-:Y:S02]  /*8450*/  LOP3.LUT R58, R11, 0x70007, RZ, 0xc0, !PT ;  /* 0x000700070b3a7812 */ /* 0x000fe400078ec0ff */
[----:B------:R-:W-:Y:S02]  /*8460*/  LOP3.LUT R19, R19, 0x10001, RZ, 0xc0, !PT ;  /* 0x0001000113137812 */ /* 0x000fe400078ec0ff */
[----:B------:R-:W-:Y:S02]  /*8470*/  PRMT R11, R92, 0x9910, RZ ;  /* 0x000099105c0b7816 */ /* 0x000fe400000000ff */
[----:B------:R-:W-:Y:S02]  /*8480*/  LOP3.LUT R28, R28, 0x10001, RZ, 0xc0, !PT ;  /* 0x000100011c1c7812 */ /* 0x000fe400078ec0ff */
[----:B------:R-:W-:Y:S02]  /*8490*/  SHF.R.U32.HI R0, RZ, 0xf, R12 ;  /* 0x0000000fff007819 */ /* 0x000fe4000001160c */
[----:B------:R-:W-:-:S02]  /*84a0*/  LOP3.LUT R61, R15, 0x380038, RZ, 0xc0, !PT ;  /* 0x003800380f3d7812 */ /* 0x000fc400078ec0ff */
[----:B------:R-:W-:Y:S02]  /*84b0*/  SHF.R.U32.HI R35, RZ, 0x6, R15 ;  /* 0x00000006ff237819 */ /* 0x000fe4000001160f */
[----:B------:R-:W-:Y:S02]  /*84c0*/  LOP3.LUT R46, R15, 0x70007, RZ, 0xc0, !PT ;  /* 0x000700070f2e7812 */ /* 0x000fe400078ec0ff */
[----:B------:R-:W-:Y:S02]  /*84d0*/  SHF.R.U32.HI R38, RZ, 0x6, R8 ;  /* 0x00000006ff267819 */ /* 0x000fe40000011608 */
[C---:B------:R-:W-:Y:S02]  /*84e0*/  LOP3.LUT R15, R10.reuse, 0x380038, RZ, 0xc0, !PT ;  /* 0x003800380a0f7812 */ /* 0x040fe400078ec0ff */
[----:B------:R-:W-:Y:S02]  /*84f0*/  SHF.R.U32.HI R37, RZ, 0x6, R10 ;  /* 0x00000006ff257819 */ /* 0x000fe4000001160a */
[----:B------:R-:W-:Y:S01]  /*8500*/  LOP3.LUT R54, R10, 0x70007, RZ, 0xc0, !PT ;  /* 0x000700070a367812 */ /* 0x000fe200078ec0ff */
[----:B------:R-:W-:Y:S01]  /*8510*/  HFMA2.MMA R10, -RZ, RZ, 0, 0.015625 ;  /* 0x00002400ff0a7435 */ /* 0x000fe200000001ff */
[----:B------:R-:W-:-:S02]  /*8520*/  LOP3.LUT R20, R19, 0x20002, R20, 0xf8, !PT ;  /* 0x0002000213147812 */ /* 0x000fc400078ef814 */
[----:B------:R-:W-:Y:S02]  /*8530*/  LOP3.LUT R19, R28, 0x20002, R29, 0xf8, !PT ;  /* 0x000200021c137812 */ /* 0x000fe400078ef81d */
[----:B------:R-:W-:Y:S02]  /*8540*/  ISETP.NE.AND P2, PT, R11, RZ, PT ;  /* 0x000000ff0b00720c */ /* 0x000fe40003f45270 */
[----:B------:R-:W-:Y:S02]  /*8550*/  LOP3.LUT R2, R12, 0x380038, RZ, 0xc0, !PT ;  /* 0x003800380c027812 */ /* 0x000fe400078ec0ff */
[C---:B------:R-:W-:Y:S02]  /*8560*/  LOP3.LUT R18, R14.reuse, 0x380038, RZ, 0xc0, !PT ;  /* 0x003800380e127812 */ /* 0x040fe400078ec0ff */
[----:B------:R-:W-:Y:S02]  /*8570*/  SHF.R.U32.HI R34, RZ, 0x6, R14 ;  /* 0x00000006ff227819 */ /* 0x000fe4000001160e */
[----:B------:R-:W-:-:S02]  /*8580*/  LOP3.LUT R45, R14, 0x70007, RZ, 0xc0, !PT ;  /* 0x000700070e2d7812 */ /* 0x000fc400078ec0ff */
[----:B------:R-:W-:Y:S02]  /*8590*/  SHF.R.U32.HI R33, RZ, 0x6, R12 ;  /* 0x00000006ff217819 */ /* 0x000fe4000001160c */
[----:B------:R-:W-:Y:S02]  /*85a0*/  LOP3.LUT R50, R12, 0x70007, RZ, 0xc0, !PT ;  /* 0x000700070c327812 */ /* 0x000fe400078ec0ff */
[----:B------:R-:W-:Y:S02]  /*85b0*/  SHF.R.U32.HI R14, RZ, 0xe, R8 ;  /* 0x0000000eff0e7819 */ /* 0x000fe40000011608 */
[----:B------:R-:W-:Y:S02]  /*85c0*/  LOP3.LUT R3, R0, 0x10001, RZ, 0xc0, !PT ;  /* 0x0001000100037812 */ /* 0x000fe400078ec0ff */
[----:B------:R-:W-:Y:S02]  /*85d0*/  SHF.R.U32.HI R17, RZ, 0xf, R13 ;  /* 0x0000000fff117819 */ /* 0x000fe4000001160d */
[----:B------:R-:W-:-:S02]  /*85e0*/  LOP3.LUT R16, R13, 0x380038, RZ, 0xc0, !PT ;  /* 0x003800380d107812 */ /* 0x000fc400078ec0ff */
[----:B------:R-:W-:Y:S02]  /*85f0*/  SHF.R.U32.HI R32, RZ, 0x6, R13 ;  /* 0x00000006ff207819 */ /* 0x000fe4000001160d */
[----:B------:R-:W-:Y:S02]  /*8600*/  LOP3.LUT R39, R13, 0x70007, RZ, 0xc0, !PT ;  /* 0x000700070d277812 */ /* 0x000fe400078ec0ff */
[C---:B------:R-:W-:Y:S02]  /*8610*/  LOP3.LUT R12, R8.reuse, 0x380038, RZ, 0xc0, !PT ;  /* 0x00380038080c7812 */ /* 0x040fe400078ec0ff */
[----:B------:R-:W-:Y:S02]  /*8620*/  LOP3.LUT R53, R8, 0x70007, RZ, 0xc0, !PT ;  /* 0x0007000708357812 */ /* 0x000fe400078ec0ff */
[----:B------:R-:W-:Y:S02]  /*8630*/  SHF.R.U32.HI R8, RZ, 0xe, R9 ;  /* 0x0000000eff087819 */ /* 0x000fe40000011609 */
[----:B------:R-:W-:-:S02]  /*8640*/  LOP3.LUT R13, R9, 0x380038, RZ, 0xc0, !PT ;  /* 0x00380038090d7812 */ /* 0x000fc400078ec0ff */
[----:B------:R-:W-:Y:S02]  /*8650*/  SHF.R.U32.HI R36, RZ, 0x6, R9 ;  /* 0x00000006ff247819 */ /* 0x000fe40000011609 */
[----:B------:R-:W-:Y:S02]  /*8660*/  LOP3.LUT R52, R9, 0x70007, RZ, 0xc0, !PT ;  /* 0x0007000709347812 */ /* 0x000fe400078ec0ff */
[----:B------:R-:W-:Y:S02]  /*8670*/  MOV R9, 0x3000 ;  /* 0x0000300000097802 */ /* 0x000fe40000000f00 */
[----:B------:R-:W-:Y:S02]  /*8680*/  LOP3.LUT R2, R2, 0x64006400, RZ, 0xfc, !PT ;  /* 0x6400640002027812 */ /* 0x000fe400078efcff */
[----:B------:R-:W-:Y:S02]  /*8690*/  LOP3.LUT R3, R3, 0x20002, R14, 0xf8, !PT ;  /* 0x0002000203037812 */ /* 0x000fe400078ef80e */
[----:B------:R-:W-:Y:S01]  /*86a0*/  LOP3.LUT R17, R17, 0x10001, RZ, 0xc0, !PT ;  /* 0x0001000111117812 */ /* 0x000fe200078ec0ff */
[----:B------:R-:W-:Y:S01]  /*86b0*/  HFMA2 R87, R2, R9.H0_H0, -132, -132 ;  /* 0xd820d82002577431 */ /* 0x000fe20000040009 */
[----:B------:R-:W-:-:S02]  /*86c0*/  LOP3.LUT R76, R62, 0x64006400, RZ, 0xfc, !PT ;  /* 0x640064003e4c7812 */ /* 0x000fc400078efcff */
[----:B------:R-:W-:Y:S02]  /*86d0*/  PRMT R0, R10, 0x7610, R0 ;  /* 0x000076100a007816 */ /* 0x000fe40000000000 */
[----:B------:R-:W-:Y:S02]  /*86e0*/  LOP3.LUT R10, R17, 0x20002, R8, 0xf8, !PT ;  /* 0x00020002110a7812 */ /* 0x000fe400078ef808 */
        /* <DEDUP_REMOVED lines=9> */
[C---:B------:R-:W-:Y:S01]  /*8780*/  LOP3.LUT R61, R49.reuse, 0x380038, RZ, 0xc0, !PT ;  /* 0x00380038313d7812 */ /* 0x040fe200078ec0ff */
[-C--:B------:R-:W-:Y:S01]  /*8790*/  HFMA2 R78, R78, R9.reuse.H0_H0, -132, -132 ;  /* 0xd820d8204e4e7431 */ /* 0x080fe20000040009 */
        /* <DEDUP_REMOVED lines=26> */
[----:B------:R-:W-:-:S02]  /*8940*/  LOP3.LUT R5, R38, 0x380038, RZ, 0xc0, !PT ;  /* 0x0038003826057812 */ /* 0x000fc400078ec0ff */
[----:B------:R-:W-:Y:S02]  /*8950*/  LOP3.LUT R29, R20, 0x40004, R29, 0xf8, !PT ;  /* 0x00040004141d7812 */ /* 0x000fe400078ef81d */
[----:B------:R-:W-:Y:S02]  /*8960*/  SHF.R.U32.HI R30, RZ, 0xd, R4 ;  /* 0x0000000dff1e7819 */ /* 0x000fe40000011604 */
[----:B------:R-:W-:Y:S02]  /*8970*/  LOP3.LUT R20, R5, 0x64006400, RZ, 0xfc, !PT ;  /* 0x6400640005147812 */ /* 0x000fe400078efcff */
[----:B------:R-:W-:Y:S02]  /*8980*/  SHF.R.U32.HI R55, RZ, 0x6, R7 ;  /* 0x00000006ff377819 */ /* 0x000fe40000011607 */
[----:B------:R-:W-:Y:S01]  /*8990*/  LOP3.LUT R5, R48, 0x380038, RZ, 0xc0, !PT ;  /* 0x0038003830057812 */ /* 0x000fe200078ec0ff */
[----:B------:R-:W-:Y:S01]  /*89a0*/  HFMA2 R20, R20, R9.H0_H0, -132, -132 ;  /* 0xd820d82014147431 */ /* 0x000fe20000040009 */
[----:B------:R-:W-:-:S02]  /*89b0*/  LOP3.LUT R63, R7, 0x380038, RZ, 0xc0, !PT ;  /* 0x00380038073f7812 */ /* 0x000fc400078ec0ff */
[----:B------:R-:W-:Y:S02]  /*89c0*/  LOP3.LUT R30, R3, 0x40004, R30, 0xf8, !PT ;  /* 0x00040004031e7812 */ /* 0x000fe400078ef81e */
[----:B------:R-:W-:Y:S02]  /*89d0*/  LOP3.LUT R66, R11, 0x64006400, RZ, 0xfc, !PT ;  /* 0x640064000b427812 */ /* 0x000fe400078efcff */
[----:B------:R-:W-:Y:S02]  /*89e0*/  LOP3.LUT R3, R33, 0x380038, RZ, 0xc0, !PT ;  /* 0x0038003821037812 */ /* 0x000fe400078ec0ff */
[----:B------:R-:W-:Y:S01]  /*89f0*/  LOP3.LUT R11, R55, 0x380038, RZ, 0xc0, !PT ;  /* 0x00380038370b7812 */ /* 0x000fe200078ec0ff */
[----:B------:R-:W-:Y:S01]  /*8a00*/  HFMA2 R15, R66, R9.H0_H0, -132, -132 ;  /* 0xd820d820420f7431 */ /* 0x000fe20000040009 */
[----:B------:R-:W-:Y:S02]  /*8a10*/  LOP3.LUT R2, R5, 0x64006400, RZ, 0xfc, !PT ;  /* 0x6400640005027812 */ /* 0x000fe400078efcff */
[----:B------:R-:W-:-:S02]  /*8a20*/  SHF.R.U32.HI R47, RZ, 0x6, R4 ;  /* 0x00000006ff2f7819 */ /* 0x000fc40000011604 */
[C---:B------:R-:W-:Y:S02]  /*8a30*/  LOP3.LUT R17, R6.reuse, 0x380038, RZ, 0xc0, !PT ;  /* 0x0038003806117812 */ /* 0x040fe400078ec0ff */
[----:B------:R-:W-:Y:S02]  /*8a40*/  SHF.R.U32.HI R51, RZ, 0x6, R6 ;  /* 0x00000006ff337819 */ /* 0x000fe40000011606 */
        /* <DEDUP_REMOVED lines=11> */
[----:B------:R-:W-:Y:S02]  /*8b00*/  SHF.R.U32.HI R28, RZ, 0xd, R7 ;  /* 0x0000000dff1c7819 */ /* 0x000fe40000011607 */
[----:B------:R-:W-:Y:S02]  /*8b10*/  LOP3.LUT R70, R7, 0x70007, RZ, 0xc0, !PT ;  /* 0x0007000707467812 */ /* 0x000fe400078ec0ff */
[----:B------:R-:W-:-:S02]  /*8b20*/  LOP3.LUT R6, R6, 0x64006400, RZ, 0xfc, !PT ;  /* 0x6400640006067812 */ /* 0x000fc400078efcff */
[----:B------:R-:W-:Y:S02]  /*8b30*/  LOP3.LUT R8, R8, 0x64006400, RZ, 0xfc, !PT ;  /* 0x6400640008087812 */ /* 0x000fe400078efcff */
[----:B------:R-:W-:Y:S01]  /*8b40*/  LOP3.LUT R2, R33, 0x1c001c0, RZ, 0xc0, !PT ;  /* 0x01c001c021027812 */ /* 0x000fe200078ec0ff */
[-C--:B------:R-:W-:Y:S01]  /*8b50*/  HFMA2 R77, R6, R9.reuse.H0_H0, -132, -132 ;  /* 0xd820d820064d7431 */ /* 0x080fe20000040009 */
[----:B------:R-:W-:Y:S01]  /*8b60*/  LOP3.LUT R7, R36, 0x380038, RZ, 0xc0, !PT ;  /* 0x0038003824077812 */ /* 0x000fe200078ec0ff */
[----:B------:R-:W-:Y:S01]  /*8b70*/  HFMA2 R16, R8, R9.H0_H0, -132, -132 ;  /* 0xd820d82008107431 */ /* 0x000fe20000040009 */
[----:B------:R-:W-:Y:S02]  /*8b80*/  LOP3.LUT R31, R10, 0x40004, R31, 0xf8, !PT ;  /* 0x000400040a1f7812 */ /* 0x000fe400078ef81f */
[----:B------:R-:W-:Y:S02]  /*8b90*/  LOP3.LUT R12, R3, 0x64006400, RZ, 0xfc, !PT ;  /* 0x64006400030c7812 */ /* 0x000fe400078efcff */
[----:B------:R-:W-:-:S02]  /*8ba0*/  LOP3.LUT R10, R13, 0x64006400, RZ, 0xfc, !PT ;  /* 0x640064000d0a7812 */ /* 0x000fc400078efcff */
[----:B------:R-:W-:Y:S01]  /*8bb0*/  LOP3.LUT R4, R38, 0x1c001c0, RZ, 0xc0, !PT ;  /* 0x01c001c026047812 */ /* 0x000fe200078ec0ff */
[-C--:B------:R-:W-:Y:S01]  /*8bc0*/  HFMA2 R12, R12, R9.reuse.H0_H0, -132, -132 ;  /* 0xd820d8200c0c7431 */ /* 0x080fe20000040009 */
[----:B------:R-:W-:Y:S01]  /*8bd0*/  LOP3.LUT R3, R2, 0x64006400, RZ, 0xfc, !PT ;  /* 0x6400640002037812 */ /* 0x000fe200078efcff */
[----:B------:R-:W-:Y:S01]  /*8be0*/  HFMA2 R61, R10, R9.H0_H0, -132, -132 ;  /* 0xd820d8200a3d7431 */ /* 0x000fe20000040009 */
[----:B------:R-:W-:Y:S02]  /*8bf0*/  LOP3.LUT R14, R7, 0x64006400, RZ, 0xfc, !PT ;  /* 0x64006400070e7812 */ /* 0x000fe400078efcff */
[----:B------:R-:W-:Y:S02]  /*8c00*/  LOP3.LUT R2, R47, 0x1c001c0, RZ, 0xc0, !PT ;  /* 0x01c001c02f027812 */ /* 0x000fe400078ec0ff */
[----:B------:R-:W-:Y:S02]  /*8c10*/  LOP3.LUT R7, R51, 0x380038, RZ, 0xc0, !PT ;  /* 0x0038003833077812 */ /* 0x000fe400078ec0ff */
[----:B------:R-:W-:-:S02]  /*8c20*/  LOP3.LUT R6, R32, 0x1c001c0, RZ, 0xc0, !PT ;  /* 0x01c001c020067812 */ /* 0x000fc400078ec0ff */
[----:B------:R-:W-:Y:S02]  /*8c30*/  LOP3.LUT R8, R34, 0x1c001c0, RZ, 0xc0, !PT ;  /* 0x01c001c022087812 */ /* 0x000fe400078ec0ff */
[----:B------:R-:W-:Y:S02]  /*8c40*/  LOP3.LUT R28, R19, 0x40004, R28, 0xf8, !PT ;  /* 0x00040004131c7812 */ /* 0x000fe400078ef81c */
        /* <DEDUP_REMOVED lines=175> */
.L_x_1020:
        /* <DEDUP_REMOVED lines=83> */
.L_x_1021:
        /* <DEDUP_REMOVED lines=82> */
.L_x_1022:
        /* <DEDUP_REMOVED lines=79> */
.L_x_1019:
[----:B------:R-:W-:Y:S01]  /*a680*/  IADD3 R93, R93, 0x20, RZ ;  /* 0x000000205d5d7810 */ /* 0x000fe20007ffe0ff */
[----:B------:R-:W-:Y:S01]  /*a690*/  UIADD3 UR4, UR4, 0x40, URZ ;  /* 0x0000004004047890 */ /* 0x000fe2000fffe03f */
[----:B-1----:R-:W-:Y:S02]  /*a6a0*/  IMAD.WIDE R6, R89, 0x4, R96 ;  /* 0x0000000459067825 */ /* 0x002fe400078e0260 */
[C---:B------:R-:W-:Y:S02]  /*a6b0*/  ISETP.GE.AND P2, PT, R93.reuse, UR5, PT ;  /* 0x000000055d007c0c */ /* 0x040fe4000bf46270 */
[----:B------:R-:W-:-:S13]  /*a6c0*/  ISETP.LT.AND P3, PT, R93, R94, PT ;  /* 0x0000005e5d00720c */ /* 0x000fda0003f61270 */
[----:B------:R-:W-:Y:S05]  /*a6d0*/  @!P2 BRA P3, `(.L_x_1023) ;  /* 0xffffffdc0028a947 */ /* 0x000fea000183ffff */
.L_x_1018:
        /* <DEDUP_REMOVED lines=17> */
.L_x_1027:
[----:B------:R-:W0:Y:S02]  /*a7f0*/  LDS R2, [R0] ;  /* 0x0000000000027984 */ /* 0x000e240000000800 */
[----:B0-----:R-:W-:-:S06]  /*a800*/  HADD2 R3, R2, R40 ;  /* 0x0000002802037230 */ /* 0x001fcc0000000000 */
[----:B------:R-:W0:Y:S02]  /*a810*/  ATOMS.CAST.SPIN R3, [R0], R2, R3 ;  /* 0x000000020003738d */ /* 0x000e240001800003 */
[----:B0-----:R-:W-:-:S13]  /*a820*/  ISETP.EQ.U32.AND P0, PT, R3, 0x1, PT ;  /* 0x000000010300780c */ /* 0x001fda0003f02070 */
[----:B------:R-:W-:Y:S05]  /*a830*/  @!P0 BRA `(.L_x_1027) ;  /* 0xfffffffc00ec8947 */ /* 0x000fea000383ffff */
[----:B------:R-:W-:Y:S05]  /*a840*/  BRA `(.L_x_1025) ;  /* 0x00000000000c7947 */ /* 0x000fea0003800000 */
.L_x_1026:
[----:B------:R-:W2:Y:S02]  /*a850*/  LD.E R0, desc[UR6][R4.64] ;  /* 0x0000000604007980 */ /* 0x000ea4000c101900 */
[----:B--2---:R-:W-:-:S05]  /*a860*/  IADD3 R3, R40, R0, RZ ;  /* 0x0000000028037210 */ /* 0x004fca0007ffe0ff */
[----:B------:R0:W-:Y:S02]  /*a870*/  ST.E desc[UR6][R4.64], R3 ;  /* 0x0000000304007985 */ /* 0x0001e4000c101906 */
.L_x_1025:
[----:B------:R-:W-:Y:S05]  /*a880*/  BSYNC B0 ;  /* 0x0000000000007941 */ /* 0x000fea0003800000 */
.L_x_1024:
[----:B------:R1:W-:Y:S01]  /*a890*/  ATOM.E.ADD.F16x2.RN.STRONG.GPU P0, RZ, desc[UR6][R4.64+0x4], R27 ;  /* 0x0000041b04ff79a2 */ /* 0x0003e2000810e1c6 */
[----:B------:R-:W-:Y:S04]  /*a8a0*/  BSSY B0, `(.L_x_1028) ;  /* 0x000000f000007945 */ /* 0x000fe80003800000 */
[----:B-1----:R-:W-:Y:S05]  /*a8b0*/  @P0 BRA `(.L_x_1029) ;  /* 0x0000000000340947 */ /* 0x002fea0003800000 */
[----:B------:R-:W1:Y:S02]  /*a8c0*/  QSPC.E.S P0, RZ, [R4+0x4] ;  /* 0x0000040004ff73aa */ /* 0x000e640000000500 */
[----:B-1----:R-:W-:Y:S05]  /*a8d0*/  @!P0 BRA `(.L_x_1030) ;  /* 0x0000000000208947 */ /* 0x002fea0003800000 */
[----:B------:R-:W-:-:S04]  /*a8e0*/  MOV R2, R4 ;  /* 0x0000000400027202 */ /* 0x000fc80000000f00 */
[----:B------:R-:W-:-:S07]  /*a8f0*/  MOV R0, R2 ;  /* 0x0000000200007202 */ /* 0x000fce0000000f00 */
.L_x_1031:
[----:B------:R-:W0:Y:S02]  /*a900*/  LDS R2, [R0+0x4] ;  /* 0x0000040000027984 */ /* 0x000e240000000800 */
[----:B0-----:R-:W-:-:S10]  /*a910*/  HFMA2.MMA R3, R2, 1, 1, R27 ;  /* 0x3c003c0002037835 */ /* 0x001fd4000000001b */
[----:B------:R-:W0:Y:S02]  /*a920*/  ATOMS.CAST.SPIN R3, [R0+0x4], R2, R3 ;  /* 0x000004020003738d */ /* 0x000e240001800003 */
[----:B0-----:R-:W-:-:S13]  /*a930*/  ISETP.EQ.U32.AND P0, PT, R3, 0x1, PT ;  /* 0x000000010300780c */ /* 0x001fda0003f02070 */
[----:B------:R-:W-:Y:S05]  /*a940*/  @!P0 BRA `(.L_x_1031) ;  /* 0xfffffffc00ec8947 */ /* 0x000fea000383ffff */
[----:B------:R-:W-:Y:S05]  /*a950*/  BRA `(.L_x_1029) ;  /* 0x00000000000c7947 */ /* 0x000fea0003800000 */
.L_x_1030:
[----:B------:R-:W0:Y:S02]  /*a960*/  LD.E R0, desc[UR6][R4.64+0x4] ;  /* 0x0000040604007980 */ /* 0x000e24000c101900 */
[----:B0-----:R-:W-:-:S05]  /*a970*/  IADD3 R3, R27, R0, RZ ;  /* 0x000000001b037210 */ /* 0x001fca0007ffe0ff */
[----:B------:R1:W-:Y:S02]  /*a980*/  ST.E desc[UR6][R4.64+0x4], R3 ;  /* 0x0000040304007985 */ /* 0x0003e4000c101906 */
.L_x_1029:
[----:B------:R-:W-:Y:S05]  /*a990*/  BSYNC B0 ;  /* 0x0000000000007941 */ /* 0x000fea0003800000 */
.L_x_1028:
        /* <DEDUP_REMOVED lines=10> */
.L_x_1035:
[----:B------:R-:W0:Y:S02]  /*aa40*/  LDS R2, [R0] ;  /* 0x0000000000027984 */ /* 0x000e240000000800 */
[----:B0-----:R-:W-:-:S06]  /*aa50*/  HADD2 R3, R2, R26 ;  /* 0x0000001a02037230 */ /* 0x001fcc0000000000 */
[----:B------:R-:W0:Y:S02]  /*aa60*/  ATOMS.CAST.SPIN R3, [R0], R2, R3 ;  /* 0x000000020003738d */ /* 0x000e240001800003 */
[----:B0-----:R-:W-:-:S13]  /*aa70*/  ISETP.EQ.U32.AND P0, PT, R3, 0x1, PT ;  /* 0x000000010300780c */ /* 0x001fda0003f02070 */
[----:B------:R-:W-:Y:S05]  /*aa80*/  @!P0 BRA `(.L_x_1035) ;  /* 0xfffffffc00ec8947 */ /* 0x000fea000383ffff */
[----:B------:R-:W-:Y:S05]  /*aa90*/  BRA `(.L_x_1033) ;  /* 0x00000000000c7947 */ /* 0x000fea0003800000 */
.L_x_1034:
[----:B------:R-:W2:Y:S02]  /*aaa0*/  LD.E R0, desc[UR6][R4.64] ;  /* 0x0000000604007980 */ /* 0x000ea4000c101900 */
[----:B--2---:R-:W-:-:S05]  /*aab0*/  IADD3 R3, R26, R0, RZ ;  /* 0x000000001a037210 */ /* 0x004fca0007ffe0ff */
[----:B------:R0:W-:Y:S02]  /*aac0*/  ST.E desc[UR6][R4.64], R3 ;  /* 0x0000000304007985 */ /* 0x0001e4000c101906 */
.L_x_1033:
[----:B------:R-:W-:Y:S05]  /*aad0*/  BSYNC B0 ;  /* 0x0000000000007941 */ /* 0x000fea0003800000 */
.L_x_1032:
[----:B------:R1:W-:Y:S01]  /*aae0*/  ATOM.E.ADD.F16x2.RN.STRONG.GPU P0, RZ, desc[UR6][R4.64+0x4], R25 ;  /* 0x0000041904ff79a2 */ /* 0x0003e2000810e1c6 */
[----:B------:R-:W-:Y:S04]  /*aaf0*/  BSSY B0, `(.L_x_1036) ;  /* 0x000000f000007945 */ /* 0x000fe80003800000 */
[----:B-1----:R-:W-:Y:S05]  /*ab00*/  @P0 BRA `(.L_x_1037) ;  /* 0x0000000000340947 */ /* 0x002fea0003800000 */
[----:B------:R-:W1:Y:S02]  /*ab10*/  QSPC.E.S P0, RZ, [R4+0x4] ;  /* 0x0000040004ff73aa */ /* 0x000e640000000500 */
[----:B-1----:R-:W-:Y:S05]  /*ab20*/  @!P0 BRA `(.L_x_1038) ;  /* 0x0000000000208947 */ /* 0x002fea0003800000 */
[----:B------:R-:W-:-:S04]  /*ab30*/  MOV R2, R4 ;  /* 0x0000000400027202 */ /* 0x000fc80000000f00 */
[----:B------:R-:W-:-:S07]  /*ab40*/  MOV R0, R2 ;  /* 0x0000000200007202 */ /* 0x000fce0000000f00 */
.L_x_1039:
[----:B------:R-:W0:Y:S02]  /*ab50*/  LDS R2, [R0+0x4] ;  /* 0x0000040000027984 */ /* 0x000e240000000800 */
[----:B0-----:R-:W-:-:S10]  /*ab60*/  HFMA2.MMA R3, R2, 1, 1, R25 ;  /* 0x3c003c0002037835 */ /* 0x001fd40000000019 */
[----:B------:R-:W0:Y:S02]  /*ab70*/  ATOMS.CAST.SPIN R3, [R0+0x4], R2, R3 ;  /* 0x000004020003738d */ /* 0x000e240001800003 */
[----:B0-----:R-:W-:-:S13]  /*ab80*/  ISETP.EQ.U32.AND P0, PT, R3, 0x1, PT ;  /* 0x000000010300780c */ /* 0x001fda0003f02070 */
[----:B------:R-:W-:Y:S05]  /*ab90*/  @!P0 BRA `(.L_x_1039) ;  /* 0xfffffffc00ec8947 */ /* 0x000fea000383ffff */
[----:B------:R-:W-:Y:S05]  /*aba0*/  BRA `(.L_x_1037) ;  /* 0x00000000000c7947 */ /* 0x000fea0003800000 */
.L_x_1038:
[----:B------:R-:W0:Y:S02]  /*abb0*/  LD.E R0, desc[UR6][R4.64+0x4] ;  /* 0x0000040604007980 */ /* 0x000e24000c101900 */
[----:B0-----:R-:W-:-:S05]  /*abc0*/  IADD3 R3, R25, R0, RZ ;  /* 0x0000000019037210 */ /* 0x001fca0007ffe0ff */
[----:B------:R1:W-:Y:S02]  /*abd0*/  ST.E desc[UR6][R4.64+0x4], R3 ;  /* 0x0000040304007985 */ /* 0x0003e4000c101906 */
.L_x_1037:
[----:B------:R-:W-:Y:S05]  /*abe0*/  BSYNC B0 ;  /* 0x0000000000007941 */ /* 0x000fea0003800000 */
.L_x_1036:
        /* <DEDUP_REMOVED lines=10> */
.L_x_1043:
[----:B------:R-:W0:Y:S02]  /*ac90*/  LDS R2, [R0] ;  /* 0x0000000000027984 */ /* 0x000e240000000800 */
[----:B0-----:R-:W-:-:S06]  /*aca0*/  HADD2 R3, R2, R24 ;  /* 0x0000001802037230 */ /* 0x001fcc0000000000 */
[----:B------:R-:W0:Y:S02]  /*acb0*/  ATOMS.CAST.SPIN R3, [R0], R2, R3 ;  /* 0x000000020003738d */ /* 0x000e240001800003 */
[----:B0-----:R-:W-:-:S13]  /*acc0*/  ISETP.EQ.U32.AND P0, PT, R3, 0x1, PT ;  /* 0x000000010300780c */ /* 0x001fda0003f02070 */
[----:B------:R-:W-:Y:S05]  /*acd0*/  @!P0 BRA `(.L_x_1043) ;  /* 0xfffffffc00ec8947 */ /* 0x000fea000383ffff */
[----:B------:R-:W-:Y:S05]  /*ace0*/  BRA `(.L_x_1041) ;  /* 0x00000000000c7947 */ /* 0x000fea0003800000 */
.L_x_1042:
[----:B------:R-:W2:Y:S02]  /*acf0*/  LD.E R0, desc[UR6][R4.64] ;  /* 0x0000000604007980 */ /* 0x000ea4000c101900 */
[----:B--2---:R-:W-:-:S05]  /*ad00*/  IADD3 R3, R24, R0, RZ ;  /* 0x0000000018037210 */ /* 0x004fca0007ffe0ff */
[----:B------:R0:W-:Y:S02]  /*ad10*/  ST.E desc[UR6][R4.64], R3 ;  /* 0x0000000304007985 */ /* 0x0001e4000c101906 */
.L_x_1041:
[----:B------:R-:W-:Y:S05]  /*ad20*/  BSYNC B0 ;  /* 0x0000000000007941 */ /* 0x000fea0003800000 */
.L_x_1040:
[----:B------:R1:W-:Y:S01]  /*ad30*/  ATOM.E.ADD.F16x2.RN.STRONG.GPU P0, RZ, desc[UR6][R4.64+0x4], R23 ;  /* 0x0000041704ff79a2 */ /* 0x0003e2000810e1c6 */
[----:B------:R-:W-:Y:S04]  /*ad40*/  BSSY B0, `(.L_x_1044) ;  /* 0x000000f000007945 */ /* 0x000fe80003800000 */
[----:B-1----:R-:W-:Y:S05]  /*ad50*/  @P0 BRA `(.L_x_1045) ;  /* 0x0000000000340947 */ /* 0x002fea0003800000 */
[----:B------:R-:W1:Y:S02]  /*ad60*/  QSPC.E.S P0, RZ, [R4+0x4] ;  /* 0x0000040004ff73aa */ /* 0x000e640000000500 */
[----:B-1----:R-:W-:Y:S05]  /*ad70*/  @!P0 BRA `(.L_x_1046) ;  /* 0x0000000000208947 */ /* 0x002fea0003800000 */
[----:B------:R-:W-:-:S04]  /*ad80*/  MOV R2, R4 ;  /* 0x0000000400027202 */ /* 0x000fc80000000f00 */
[----:B------:R-:W-:-:S07]  /*ad90*/  MOV R0, R2 ;  /* 0x0000000200007202 */ /* 0x000fce0000000f00 */
.L_x_1047:
[----:B------:R-:W0:Y:S02]  /*ada0*/  LDS R2, [R0+0x4] ;  /* 0x0000040000027984 */ /* 0x000e240000000800 */
[----:B0-----:R-:W-:-:S10]  /*adb0*/  HFMA2.MMA R3, R2, 1, 1, R23 ;  /* 0x3c003c0002037835 */ /* 0x001fd40000000017 */
[----:B------:R-:W0:Y:S02]  /*adc0*/  ATOMS.CAST.SPIN R3, [R0+0x4], R2, R3 ;  /* 0x000004020003738d */ /* 0x000e240001800003 */
[----:B0-----:R-:W-:-:S13]  /*add0*/  ISETP.EQ.U32.AND P0, PT, R3, 0x1, PT ;  /* 0x000000010300780c */ /* 0x001fda0003f02070 */
[----:B------:R-:W-:Y:S05]  /*ade0*/  @!P0 BRA `(.L_x_1047) ;  /* 0xfffffffc00ec8947 */ /* 0x000fea000383ffff */
[----:B------:R-:W-:Y:S05]  /*adf0*/  BRA `(.L_x_1045) ;  /* 0x00000000000c7947 */ /* 0x000fea0003800000 */
.L_x_1046:
[----:B------:R-:W0:Y:S02]  /*ae00*/  LD.E R0, desc[UR6][R4.64+0x4] ;  /* 0x0000040604007980 */ /* 0x000e24000c101900 */
[----:B0-----:R-:W-:-:S05]  /*ae10*/  IADD3 R3, R23, R0, RZ ;  /* 0x0000000017037210 */ /* 0x001fca0007ffe0ff */
[----:B------:R1:W-:Y:S02]  /*ae20*/  ST.E desc[UR6][R4.64+0x4], R3 ;  /* 0x0000040304007985 */ /* 0x0003e4000c101906 */
.L_x_1045:
[----:B------:R-:W-:Y:S05]  /*ae30*/  BSYNC B0 ;  /* 0x0000000000007941 */ /* 0x000fea0003800000 */
.L_x_1044:
        /* <DEDUP_REMOVED lines=10> */
.L_x_1051:
[----:B------:R-:W0:Y:S02]  /*aee0*/  LDS R2, [R0] ;  /* 0x0000000000027984 */ /* 0x000e240000000800 */
[----:B0-----:R-:W-:-:S06]  /*aef0*/  HADD2 R3, R2, R22 ;  /* 0x0000001602037230 */ /* 0x001fcc0000000000 */
[----:B------:R-:W0:Y:S02]  /*af00*/  ATOMS.CAST.SPIN R3, [R0], R2, R3 ;  /* 0x000000020003738d */ /* 0x000e240001800003 */
[----:B0-----:R-:W-:-:S13]  /*af10*/  ISETP.EQ.U32.AND P0, PT, R3, 0x1, PT ;  /* 0x000000010300780c */ /* 0x001fda0003f02070 */
[----:B------:R-:W-:Y:S05]  /*af20*/  @!P0 BRA `(.L_x_1051) ;  /* 0xfffffffc00ec8947 */ /* 0x000fea000383ffff */
[----:B------:R-:W-:Y:S05]  /*af30*/  BRA `(.L_x_1049) ;  /* 0x00000000000c7947 */ /* 0x000fea0003800000 */
.L_x_1050:
[----:B------:R-:W2:Y:S02]  /*af40*/  LD.E R0, desc[UR6][R4.64] ;  /* 0x0000000604007980 */ /* 0x000ea4000c101900 */
[----:B--2---:R-:W-:-:S05]  /*af50*/  IADD3 R3, R22, R0, RZ ;  /* 0x0000000016037210 */ /* 0x004fca0007ffe0ff */
[----:B------:R0:W-:Y:S02]  /*af60*/  ST.E desc[UR6][R4.64], R3 ;  /* 0x0000000304007985 */ /* 0x0001e4000c101906 */
.L_x_1049:
[----:B------:R-:W-:Y:S05]  /*af70*/  BSYNC B0 ;  /* 0x0000000000007941 */ /* 0x000fea0003800000 */
.L_x_1048:
[----:B------:R1:W-:Y:S02]  /*af80*/  ATOM.E.ADD.F16x2.RN.STRONG.GPU P0, RZ, desc[UR6][R4.64+0x4], R21 ;  /* 0x0000041504ff79a2 */ /* 0x0003e4000810e1c6 */
[----:B-1----:R-:W-:Y:S05]  /*af90*/  @P0 EXIT ;  /* 0x000000000000094d */ /* 0x002fea0003800000 */
[----:B------:R-:W1:Y:S02]  /*afa0*/  QSPC.E.S P0, RZ, [R4+0x4] ;  /* 0x0000040004ff73aa */ /* 0x000e640000000500 */
[----:B-1----:R-:W-:Y:S05]  /*afb0*/  @!P0 BRA `(.L_x_1052) ;  /* 0x0000000000208947 */ /* 0x002fea0003800000 */
[----:B------:R-:W-:-:S04]  /*afc0*/  MOV R2, R4 ;  /* 0x0000000400027202 */ /* 0x000fc80000000f00 */
[----:B------:R-:W-:-:S07]  /*afd0*/  MOV R0, R2 ;  /* 0x0000000200007202 */ /* 0x000fce0000000f00 */
.L_x_1053:
[----:B------:R-:W0:Y:S02]  /*afe0*/  LDS R2, [R0+0x4] ;  /* 0x0000040000027984 */ /* 0x000e240000000800 */
[----:B0-----:R-:W-:-:S10]  /*aff0*/  HFMA2.MMA R3, R2, 1, 1, R21 ;  /* 0x3c003c0002037835 */ /* 0x001fd40000000015 */
[----:B------:R-:W0:Y:S02]  /*b000*/  ATOMS.CAST.SPIN R3, [R0+0x4], R2, R3 ;  /* 0x000004020003738d */ /* 0x000e240001800003 */
[----:B0-----:R-:W-:-:S13]  /*b010*/  ISETP.EQ.U32.AND P0, PT, R3, 0x1, PT ;  /* 0x000000010300780c */ /* 0x001fda0003f02070 */
[----:B------:R-:W-:Y:S05]  /*b020*/  @!P0 BRA `(.L_x_1053) ;  /* 0xfffffffc00ec8947 */ /* 0x000fea000383ffff */
[----:B------:R-:W-:Y:S05]  /*b030*/  EXIT ;  /* 0x000000000000794d */ /* 0x000fea0003800000 */
.L_x_1052:
[----:B------:R-:W0:Y:S02]  /*b040*/  LD.E R0, desc[UR6][R4.64+0x4] ;  /* 0x0000040604007980 */ /* 0x000e24000c101900 */
[----:B0-----:R-:W-:-:S05]  /*b050*/  IADD3 R3, R21, R0, RZ ;  /* 0x0000000015037210 */ /* 0x001fca0007ffe0ff */
[----:B------:R-:W-:Y:S01]  /*b060*/  ST.E desc[UR6][R4.64+0x4], R3 ;  /* 0x0000040304007985 */ /* 0x000fe2000c101906 */
[----:B------:R-:W-:Y:S05]  /*b070*/  EXIT ;  /* 0x000000000000794d */ /* 0x000fea0003800000 */
.L_x_1054:
        /* <DEDUP_REMOVED lines=16> */
.L_x_3675:


//--------------------- .text._Z23gemm_half_q_half_kernelILi4ELi14ELb1ELb0ELi32EEvPK6__halfPKjS4_S2_PS0_iiiiPKtS7_iiiiiibS2_i --------------------------
	.section	.text._Z23gemm_half_q_half_kernelILi4ELi14ELb1ELb0ELi32EEvPK6__halfPKjS4_S2_PS0_iiiiPKtS7_iiiiiibS2_i,"ax",@progbits
	.align	128
        .global         _Z23gemm_half_q_half_kernelILi4ELi14ELb1ELb0ELi32EEvPK6__halfPKjS4_S2_PS0_iiiiPKtS7_iiiiiibS2_i
        .type           _Z23gemm_half_q_half_kernelILi4ELi14ELb1ELb0ELi32EEvPK6__halfPKjS4_S2_PS0_iiiiPKtS7_iiiiiibS2_i,@function
        .size           _Z23gemm_half_q_half_kernelILi4ELi14ELb1ELb0ELi32EEvPK6__halfPKjS4_S2_PS0_iiiiPKtS7_iiiiiibS2_i,(.L_x_3676 - _Z23gemm_half_q_half_kernelILi4ELi14ELb1ELb0ELi32EEvPK6__halfPKjS4_S2_PS0_iiiiPKtS7_iiiiiibS2_i)
        .other          _Z23gemm_half_q_half_kernelILi4ELi14ELb1ELb0ELi32EEvPK6__halfPKjS4_S2_PS0_iiiiPKtS7_iiiiiibS2_i,@"STO_CUDA_ENTRY STV_DEFAULT"
_Z23gemm_half_q_half_kernelILi4ELi14ELb1ELb0ELi32EEvPK6__halfPKjS4_S2_PS0_iiiiPKtS7_iiiiiibS2_i:
.text._Z23gemm_half_q_half_kernelILi4ELi14ELb1ELb0ELi32EEvPK6__halfPKjS4_S2_PS0_iiiiPKtS7_iiiiiibS2_i:
        /* <DEDUP_REMOVED lines=48> */
.L_x_1055:
        /* <DEDUP_REMOVED lines=25> */
.L_x_1060:
        /* <DEDUP_REMOVED lines=37> */
.L_x_1059:
        /* <DEDUP_REMOVED lines=24> */
.L_x_1061:
        /* <DEDUP_REMOVED lines=14> */
.L_x_1058:
        /* <DEDUP_REMOVED lines=10> */
.L_x_1063:
        /* <DEDUP_REMOVED lines=37> */
.L_x_1062:
        /* <DEDUP_REMOVED lines=24> */
.L_x_1064:
        /* <DEDUP_REMOVED lines=13> */
.L_x_1057:
[----:B------:R-:W-:Y:S05]  /*0e80*/  BSYNC B0 ;  /* 0x0000000000007941 */ /* 0x000fea0003800000 */
.L_x_1056:
        /* <DEDUP_REMOVED lines=17> */
.L_x_1067:
        /* <DEDUP_REMOVED lines=19> */
.L_x_1066:
        /* <DEDUP_REMOVED lines=14> */
.L_x_1068:
[----:B------:R-:W-:-:S13]  /*11b0*/  ISETP.LT.OR P0, PT, R3, R97, P0 ;  /* 0x000000610300720c */ /* 0x000fda0000701670 */
[----:B01----:R-:W0:Y:S01]  /*11c0*/  @P0 LDC.64 R4, c[0x0][0x230] ;  /* 0x00008c00ff040b82 */ /* 0x003e220000000a00 */
[----:B------:R-:W-:-:S05]  /*11d0*/  @P0 LEA R2, R2, R3, 0x2 ;  /* 0x0000000302020211 */ /* 0x000fca00078e10ff */
[----:B------:R-:W-:-:S04]  /*11e0*/  @P0 IMAD R3, R2, R89, R0 ;  /* 0x0000005902030224 */ /* 0x000fc800078e0200 */
[----:B0-----:R-:W-:-:S05]  /*11f0*/  @P0 IMAD.WIDE R2, R3, 0x2, R4 ;  /* 0x0000000203020825 */ /* 0x001fca00078e0204 */
[----:B------:R1:W-:Y:S02]  /*1200*/  @P0 STG.E.64 desc[UR6][R2.64], RZ ;  /* 0x000000ff02000986 */ /* 0x0003e4000c101b06 */
.L_x_1065:
        /* <DEDUP_REMOVED lines=24> */
.L_x_1070:
        /* <DEDUP_REMOVED lines=32> */
[----:B------:R-:W3:Y:S01]  /*1590*/  I2F.F16 R15, R15 ;  /* 0x0000000f000f7306 */ /* 0x000ee20000200c00 */
[----:B------:R-:W-:-:S07]  /*15a0*/  ISETP.GE.AND P6, PT, R13, R96, PT ;  /* 0x000000600d00720c */ /* 0x000fce0003fc6270 */
        /* <DEDUP_REMOVED lines=8> */
.L_x_1069:
        /* <DEDUP_REMOVED lines=12> */
.L_x_1071:
        /* <DEDUP_REMOVED lines=8> */
.L_x_1072:
[----:B------:R-:W-:Y:S01]  /*1770*/  HFMA2.MMA R9, -RZ, RZ, 0, 0 ;  /* 0x00000000ff097435 */ /* 0x000fe200000001ff */
[----:B0-----:R-:W-:Y:S02]  /*1780*/  CS2R R4, SRZ ;  /* 0x0000000000047805 */ /* 0x001fe4000001ff00 */
        /* <DEDUP_REMOVED lines=9> */
.L_x_1073:
        /* <DEDUP_REMOVED lines=8> */
.L_x_1074:
        /* <DEDUP_REMOVED lines=8> */
.L_x_1075:
        /* <DEDUP_REMOVED lines=14> */
[----:B-----5:R-:W-:Y:S02]  /*1a00*/  PRMT R24, RZ, 0x5410, RZ ;  /* 0x00005410ff187816 */ /* 0x020fe400000000ff */
        /* <DEDUP_REMOVED lines=15> */
.L_x_1093:
[----:B------:R-:W-:Y:S02]  /*1b00*/  MOV R6, R0 ;  /* 0x0000000000067202 */ /* 0x000fe40000000f00 */
[----:B------:R-:W-:Y:S01]  /*1b10*/  MOV R7, R3 ;  /* 0x0000000300077202 */ /* 0x000fe20000000f00 */
[----:B------:R-:W-:Y:S06]  /*1b20*/  @!P1 BRA `(.L_x_1077) ;  /* 0x0000006400d09947 */ /* 0x000fec0003800000 */
[----:B------:R-:W2:Y:S01]  /*1b30*/  LDG.E.128.CONSTANT R12, desc[UR6][R6.64] ;  /* 0x00000006060c7981 */ /* 0x000ea2000c1e9d00 */
[----:B------:R-:W-:Y:S01]  /*1b40*/  PRMT R2, R93, 0x9910, RZ ;  /* 0x000099105d027816 */ /* 0x000fe200000000ff */
[----:B------:R-:W-:Y:S01]  /*1b50*/  HFMA2.MMA R5, -RZ, RZ, 0, 0.0625 ;  /* 0x00002c00ff057435 */ /* 0x000fe200000001ff */
[----:B------:R-:W-:Y:S02]  /*1b60*/  ISETP.GE.AND P3, PT, R97, 0x2, PT ;  /* 0x000000026100780c */ /* 0x000fe40003f66270 */
[----:B------:R-:W-:Y:S02]  /*1b70*/  ISETP.NE.AND P2, PT, R2, RZ, PT ;  /* 0x000000ff0200720c */ /* 0x000fe40003f45270 */
[C---:B--2---:R-:W-:Y:S02]  /*1b80*/  LOP3.LUT R0, R12.reuse, 0xf000f, RZ, 0xc0, !PT ;  /* 0x000f000f0c007812 */ /* 0x044fe400078ec0ff */
[----:B------:R-:W-:Y:S02]  /*1b90*/  LOP3.LUT R2, R12, 0xf000f0, RZ, 0xc0, !PT ;  /* 0x00f000f00c027812 */ /* 0x000fe400078ec0ff */
[----:B------:R-:W-:-:S02]  /*1ba0*/  LOP3.LUT R4, R13, 0xf000f, RZ, 0xc0, !PT ;  /* 0x000f000f0d047812 */ /* 0x000fc400078ec0ff */
[----:B------:R-:W-:Y:S02]  /*1bb0*/  LOP3.LUT R16, R13, 0xf000f0, RZ, 0xc0, !PT ;  /* 0x00f000f00d107812 */ /* 0x000fe400078ec0ff */
[----:B------:R-:W-:Y:S02]  /*1bc0*/  SHF.R.U32.HI R12, RZ, 0x8, R12 ;  /* 0x00000008ff0c7819 */ /* 0x000fe4000001160c */
[----:B------:R-:W-:Y:S02]  /*1bd0*/  SHF.R.U32.HI R13, RZ, 0x8, R13 ;  /* 0x00000008ff0d7819 */ /* 0x000fe4000001160d */
[----:B------:R-:W-:Y:S02]  /*1be0*/  LOP3.LUT R17, R14, 0xf000f, RZ, 0xc0, !PT ;  /* 0x000f000f0e117812 */ /* 0x000fe400078ec0ff */
[----:B------:R-:W-:Y:S02]  /*1bf0*/  SHF.R.U32.HI R28, RZ, 0x8, R14 ;  /* 0x00000008ff1c7819 */ /* 0x000fe4000001160e */
[----:B------:R-:W-:-:S02]  /*1c00*/  SHF.R.U32.HI R31, RZ, 0x8, R15 ;  /* 0x00000008ff1f7819 */ /* 0x000fc4000001160f */
        /* <DEDUP_REMOVED lines=130> */
.L_x_1078:
        /* <DEDUP_REMOVED lines=91> */
.L_x_1080:
        /* <DEDUP_REMOVED lines=93> */
.L_x_1081:
        /* <DEDUP_REMOVED lines=21> */
[----:B------:R-:W-:Y:S01]  /*3100*/  FFMA.FTZ R0, R0, R46, R15 ;  /* 0x0000002e00007223 */ /* 0x000fe2000001000f */
[----:B------:R-:W-:Y:S02]  /*3110*/  HADD2.F32 R2, -RZ, R17.H0_H0 ;  /* 0x20000011ff027230 */ /* 0x000fe40000004100 */
        /* <DEDUP_REMOVED lines=64> */
.L_x_1079:
        /* <DEDUP_REMOVED lines=13> */
[----:B------:R-:W-:-:S02]  /*35f0*/  LOP3.LUT R31, R19, 0xf000f, RZ, 0xc0, !PT ;  /* 0x000f000f131f7812 */ /* 0x000fc400078ec0ff */
[----:B------:R-:W-:Y:S02]  /*3600*/  LOP3.LUT R32, R19, 0xf000f0, RZ, 0xc0, !PT ;  /* 0x00f000f013207812 */ /* 0x000fe400078ec0ff */
[----:B------:R-:W-:Y:S02]  /*3610*/  LOP3.LUT R20, R14, 0x64006400, RZ, 0xfc, !PT ;  /* 0x640064000e147812 */ /* 0x000fe400078efcff */
[C---:B------:R-:W-:Y:S02]  /*3620*/  LOP3.LUT R19, R18.reuse, 0xf000f, RZ, 0xc0, !PT ;  /* 0x000f000f12137812 */ /* 0x040fe400078ec0ff */
[----:B------:R-:W-:Y:S01]  /*3630*/  LOP3.LUT R14, R17, 0xf000f, RZ, 0xc0, !PT ;  /* 0x000f000f110e7812 */ /* 0x000fe200078ec0ff */
[----:B------:R-:W-:Y:S01]  /*3640*/  HFMA2 R20, R20, R5.H0_H0, -72, -72 ;  /* 0xd480d48014147431 */ /* 0x000fe20000040005 */
[----:B------:R-:W-:Y:S02]  /*3650*/  LOP3.LUT R30, R29, 0x64006400, RZ, 0xfc, !PT ;  /* 0x640064001d1e7812 */ /* 0x000fe400078efcff */
[----:B------:R-:W-:-:S02]  /*3660*/  LOP3.LUT R18, R18, 0xf000f0, RZ, 0xc0, !PT ;  /* 0x00f000f012127812 */ /* 0x000fc400078ec0ff */
[C---:B------:R-:W-:Y:S02]  /*3670*/  LOP3.LUT R3, R16.reuse, 0xf000f, RZ, 0xc0, !PT ;  /* 0x000f000f10037812 */ /* 0x040fe400078ec0ff */
[----:B------:R-:W-:Y:S02]  /*3680*/  LOP3.LUT R17, R17, 0xf000f0, RZ, 0xc0, !PT ;  /* 0x00f000f011117812 */ /* 0x000fe400078ec0ff */
[C---:B------:R-:W-:Y:S02]  /*3690*/  LOP3.LUT R29, R33.reuse, 0xf000f, RZ, 0xc0, !PT ;  /* 0x000f000f211d7812 */ /* 0x040fe400078ec0ff */
        /* <DEDUP_REMOVED lines=118> */
.L_x_1082:
        /* <DEDUP_REMOVED lines=91> */
.L_x_1084:
        /* <DEDUP_REMOVED lines=93> */
.L_x_1085:
        /* <DEDUP_REMOVED lines=14> */
[----:B------:R-:W-:Y:S02]  /*4a60*/  HADD2.F32 R28, -RZ, R28.H1_H1 ;  /* 0x3000001cff1c7230 */ /* 0x000fe40000004100 */
[----:B------:R-:W-:Y:S01]  /*4a70*/  FFMA.FTZ R3, R3, R45, RZ ;  /* 0x0000002d03037223 */ /* 0x000fe200000100ff */
[----:B------:R-:W-:-:S02]  /*4a80*/  HADD2.F32 R18, -RZ, R18.H1_H1 ;  /* 0x30000012ff127230 */ /* 0x000fc40000004100 */
[-C--:B------:R-:W-:Y:S01]  /*4a90*/  FFMA.FTZ R49, R2, R45.reuse, RZ ;  /* 0x0000002d02317223 */ /* 0x080fe200000100ff */
[----:B------:R-:W-:Y:S01]  /*4aa0*/  FFMA.FTZ R45, R4, R45, RZ ;  /* 0x0000002d042d7223 */ /* 0x000fe200000100ff */
[----:B------:R-:W-:Y:S02]  /*4ab0*/  HADD2.F32 R0, -RZ, R14.H0_H0 ;  /* 0x2000000eff007230 */ /* 0x000fe40000004100 */
[-C--:B------:R-:W-:Y:S01]  /*4ac0*/  FFMA.FTZ R19, R50, R46.reuse, R19 ;  /* 0x0000002e32137223 */ /* 0x080fe20000010013 */
[----:B------:R-:W-:Y:S02]  /*4ad0*/  HADD2.F32 R4, -RZ, R29.H0_H0 ;  /* 0x2000001dff047230 */ /* 0x000fe40000004100 */
        /* <DEDUP_REMOVED lines=16> */
[----:B------:R-:W-:Y:S01]  /*4be0*/  FFMA.FTZ R18, R29, R47, R4 ;  /* 0x0000002f1d127223 */ /* 0x000fe20000010004 */
[--C-:B------:R-:W-:Y:S02]  /*4bf0*/  HADD2.F32 R2, -RZ, R17.reuse.H0_H0 ;  /* 0x20000011ff027230 */ /* 0x100fe40000004100 */
[----:B------:R-:W-:Y:S02]  /*4c00*/  HADD2.F32 R4, -RZ, R17.H1_H1 ;  /* 0x30000011ff047230 */ /* 0x000fe40000004100 */
[----:B------:R-:W-:Y:S01]  /*4c10*/  FFMA.FTZ R17, R19, R3, R0 ;  /* 0x0000000313117223 */ /* 0x000fe20000010000 */
[----:B------:R-:W-:Y:S02]  /*4c20*/  HADD2.F32 R31, -RZ, R31.H1_H1 ;  /* 0x3000001fff1f7230 */ /* 0x000fe40000004100 */
[----:B------:R-:W-:-:S02]  /*4c30*/  HADD2.F32 R29, -RZ, R36.H0_H0 ;  /* 0x20000024ff1d7230 */ /* 0x000fc40000004100 */
[----:B------:R-:W-:Y:S02]  /*4c40*/  HADD2.F32 R19, -RZ, R34.H0_H0 ;  /* 0x20000022ff137230 */ /* 0x000fe40000004100 */
[----:B------:R-:W-:Y:S01]  /*4c50*/  FFMA.FTZ R48, R31, R47, R48 ;  /* 0x0000002f1f307223 */ /* 0x000fe20000010030 */
[----:B------:R-:W-:Y:S02]  /*4c60*/  HADD2.F32 R16, -RZ, R16.H1_H1 ;  /* 0x30000010ff107230 */ /* 0x000fe40000004100 */
[-C--:B------:R-:W-:Y:S01]  /*4c70*/  FFMA.FTZ R29, R29, R3.reuse, R18 ;  /* 0x000000031d1d7223 */ /* 0x080fe20000010012 */
[----:B------:R-:W-:Y:S02]  /*4c80*/  HADD2.F32 R32, -RZ, R32.H1_H1 ;  /* 0x30000020ff207230 */ /* 0x000fe40000004100 */
[----:B------:R-:W-:Y:S01]  /*4c90*/  FFMA.FTZ R19, R19, R3, R14 ;  /* 0x0000000313137223 */ /* 0x000fe2000001000e */
[----:B------:R-:W-:Y:S02]  /*4ca0*/  HADD2.F32 R36, -RZ, R36.H1_H1 ;  /* 0x30000024ff247230 */ /* 0x000fe40000004100 */
        /* <DEDUP_REMOVED lines=17> */
[----:B------:R-:W-:Y:S02]  /*4dc0*/  HADD2.F32 R16, -RZ, R37.H1_H1 ;  /* 0x30000025ff107230 */ /* 0x000fe40000004100 */
[----:B------:R-:W-:Y:S01]  /*4dd0*/  FFMA.FTZ R3, R18, R2, R3 ;  /* 0x0000000212037223 */ /* 0x000fe20000010003 */
[----:B------:R-:W-:Y:S02]  /*4de0*/  HADD2.F32 R20, -RZ, R39.H1_H1 ;  /* 0x30000027ff147230 */ /* 0x000fe40000004100 */
[-C--:B------:R-:W-:Y:S01]  /*4df0*/  FFMA.FTZ R17, R0, R4.reuse, R17 ;  /* 0x0000000400117223 */ /* 0x080fe20000010011 */
[-C--:B------:R-:W-:Y:S01]  /*4e00*/  FFMA.FTZ R0, R14, R4.reuse, R19 ;  /* 0x000000040e007223 */ /* 0x080fe20000010013 */
        /* <DEDUP_REMOVED lines=14> */
.L_x_1083:
[----:B------:R-:W-:-:S05]  /*4ef0*/  IMAD.WIDE R12, R15, 0x4, R12 ;  /* 0x000000040f0c7825 */ /* 0x000fca00078e020c */
        /* <DEDUP_REMOVED lines=140> */
.L_x_1086:
        /* <DEDUP_REMOVED lines=91> */
.L_x_1088:
        /* <DEDUP_REMOVED lines=93> */
.L_x_1089:
        /* <DEDUP_REMOVED lines=87> */
.L_x_1087:
[----:B------:R-:W-:-:S06]  /*68b0*/  IMAD.WIDE R12, R15, 0x4, R12 ;  /* 0x000000040f0c7825 */ /* 0x000fcc00078e020c */
[----:B------:R-:W2:Y:S02]  /*68c0*/  LDG.E.128.CONSTANT R12, desc[UR6][R12.64] ;  /* 0x000000060c0c7981 */ /* 0x000ea4000c1e9d00 */
[----:B--2---:R-:W-:Y:S02]  /*68d0*/  LOP3.LUT R4, R13, 0xf000f0, RZ, 0xc0, !PT ;  /* 0x00f000f00d047812 */ /* 0x004fe400078ec0ff */
[----:B------:R-:W-:Y:S02]  /*68e0*/  SHF.R.U32.HI R3, RZ, 0x8, R12 ;  /* 0x00000008ff037819 */ /* 0x000fe4000001160c */
[----:B------:R-:W-:Y:S02]  /*68f0*/  SHF.R.U32.HI R34, RZ, 0x8, R15 ;  /* 0x00000008ff227819 */ /* 0x000fe4000001160f */
[C---:B------:R-:W-:Y:S02]  /*6900*/  LOP3.LUT R0, R12.reuse, 0xf000f, RZ, 0xc0, !PT ;  /* 0x000f000f0c007812 */ /* 0x040fe400078ec0ff */
[----:B------:R-:W-:-:S02]  /*6910*/  LOP3.LUT R2, R12, 0xf000f0, RZ, 0xc0, !PT ;  /* 0x00f000f00c027812 */ /* 0x000fc400078ec0ff */
[----:B------:R-:W-:Y:S02]  /*6920*/  LOP3.LUT R28, R13, 0xf000f, RZ, 0xc0, !PT ;  /* 0x000f000f0d1c7812 */ /* 0x000fe400078ec0ff */
[----:B------:R-:W-:Y:S02]  /*6930*/  SHF.R.U32.HI R29, RZ, 0x8, R13 ;  /* 0x00000008ff1d7819 */ /* 0x000fe4000001160d */
[C---:B------:R-:W-:Y:S02]  /*6940*/  LOP3.LUT R13, R15.reuse, 0xf000f0, RZ, 0xc0, !PT ;  /* 0x00f000f00f0d7812 */ /* 0x040fe400078ec0ff */
[----:B------:R-:W-:Y:S02]  /*6950*/  LOP3.LUT R12, R4, 0x64006400, RZ, 0xfc, !PT ;  /* 0x64006400040c7812 */ /* 0x000fe400078efcff */
[----:B------:R-:W-:Y:S02]  /*6960*/  LOP3.LUT R33, R15, 0xf000f, RZ, 0xc0, !PT ;  /* 0x000f000f0f217812 */ /* 0x000fe400078ec0ff */
[----:B------:R-:W-:-:S02]  /*6970*/  LOP3.LUT R4, R3, 0xf000f0, RZ, 0xc0, !PT ;  /* 0x00f000f003047812 */ /* 0x000fc400078ec0ff */
[----:B------:R-:W-:Y:S02]  /*6980*/  SHF.R.U32.HI R31, RZ, 0x8, R14 ;  /* 0x00000008ff1f7819 */ /* 0x000fe4000001160e */
[----:B------:R-:W-:Y:S02]  /*6990*/  LOP3.LUT R15, R34, 0xf000f0, RZ, 0xc0, !PT ;  /* 0x00f000f0220f7812 */ /* 0x000fe400078ec0ff */
[----:B------:R-:W-:Y:S02]  /*69a0*/  LOP3.LUT R18, R13, 0x64006400, RZ, 0xfc, !PT ;  /* 0x640064000d127812 */ /* 0x000fe400078efcff */
[C---:B------:R-:W-:Y:S02]  /*69b0*/  LOP3.LUT R30, R14.reuse, 0xf000f, RZ, 0xc0, !PT ;  /* 0x000f000f0e1e7812 */ /* 0x040fe400078ec0ff */
[----:B------:R-:W-:Y:S01]  /*69c0*/  LOP3.LUT R16, R14, 0xf000f0, RZ, 0xc0, !PT ;  /* 0x00f000f00e107812 */ /* 0x000fe200078ec0ff */
[----:B------:R-:W-:Y:S01]  /*69d0*/  HFMA2 R17, R18, R5.H0_H0, -72, -72 ;  /* 0xd480d48012117431 */ /* 0x000fe20000040005 */
        /* <DEDUP_REMOVED lines=122> */
.L_x_1090:
        /* <DEDUP_REMOVED lines=91> */
.L_x_1091:
        /* <DEDUP_REMOVED lines=93> */
.L_x_1092:
        /* <DEDUP_REMOVED lines=33> */
[----:B------:R-:W-:Y:S01]  /*7f10*/  FFMA.FTZ R37, R30, R36, R37 ;  /* 0x000000241e257223 */ /* 0x000fe20000010025 */
[----:B------:R-:W-:Y:S02]  /*7f20*/  HADD2.F32 R15, -RZ, R32.H0_H0 ;  /* 0x20000020ff0f7230 */ /* 0x000fe40000004100 */
[-C--:B------:R-:W-:Y:S01]  /*7f30*/  FFMA.FTZ R16, R3, R45.reuse, R4 ;  /* 0x0000002d03107223 */ /* 0x080fe20000010004 */
[----:B-1----:R-:W-:Y:S02]  /*7f40*/  HADD2.F32 R3, -RZ, R12.H0_H0 ;  /* 0x2000000cff037230 */ /* 0x002fe40000004100 */
[----:B------:R-:W-:Y:S01]  /*7f50*/  FFMA.FTZ R0, R29, R45, R0 ;  /* 0x0000002d1d007223 */ /* 0x000fe20000010000 */
[----:B------:R-:W-:Y:S02]  /*7f60*/  HADD2.F32 R17, -RZ, R17.H1_H1 ;  /* 0x30000011ff117230 */ /* 0x000fe40000004100 */
[----:B------:R-:W-:Y:S01]  /*7f70*/  FFMA.FTZ R38, R28, R38, R37 ;  /* 0x000000261c267223 */ /* 0x000fe20000010025 */
[----:B------:R-:W-:-:S02]  /*7f80*/  HADD2.F32 R2, -RZ, R13.H0_H0 ;  /* 0x2000000dff027230 */ /* 0x000fc40000004100 */
[----:B------:R-:W-:Y:S02]  /*7f90*/  HADD2.F32 R4, -RZ, R13.H1_H1 ;  /* 0x3000000dff047230 */ /* 0x000fe40000004100 */
[----:B------:R-:W-:Y:S01]  /*7fa0*/  FFMA.FTZ R13, R15, R3, R0 ;  /* 0x000000030f0d7223 */ /* 0x000fe20000010000 */
[--C-:B------:R-:W-:Y:S02]  /*7fb0*/  HADD2.F32 R15, -RZ, R33.reuse.H0_H0 ;  /* 0x20000021ff0f7230 */ /* 0x100fe40000004100 */
[----:B------:R-:W-:Y:S01]  /*7fc0*/  FFMA.FTZ R38, R17, R45, R38 ;  /* 0x0000002d11267223 */ /* 0x000fe20000010026 */
[----:B------:R-:W-:Y:S02]  /*7fd0*/  HADD2.F32 R12, -RZ, R12.H1_H1 ;  /* 0x3000000cff0c7230 */ /* 0x000fe40000004100 */
[----:B------:R-:W-:Y:S02]  /*7fe0*/  HADD2.F32 R17, -RZ, R34.H0_H0 ;  /* 0x20000022ff117230 */ /* 0x000fe40000004100 */
        /* <DEDUP_REMOVED lines=40> */
.L_x_1077:
        /* <DEDUP_REMOVED lines=10> */
.L_x_1076:
        /* <DEDUP_REMOVED lines=8> */
.L_x_1099:
[----:B------:R-:W0:Y:S01]  /*8390*/  LDC R89, c[0x0][0x23c] ;  /* 0x00008f00ff597b82 */ /* 0x000e220000000800 */
[----:B-----5:R-:W-:Y:S02]  /*83a0*/  MOV R12, R0 ;  /* 0x00000000000c7202 */ /* 0x020fe40000000f00 */
[----:B------:R-:W-:-:S03]  /*83b0*/  MOV R13, R3 ;  /* 0x00000003000d7202 */ /* 0x000fc60000000f00 */
[----:B0-----:R-:W-:-:S03]  /*83c0*/  IMAD.WIDE R2, R89, 0x4, R12 ;  /* 0x0000000459027825 */ /* 0x001fc600078e020c */
[----:B------:R-:W5:Y:S04]  /*83d0*/  LDG.E.128.CONSTANT R12, desc[UR6][R12.64] ;  /* 0x000000060c0c7981 */ /* 0x000f68000c1e9d00 */
[----:B------:R0:W5:Y:S01]  /*83e0*/  LDG.E.128.CONSTANT R8, desc[UR6][R2.64] ;  /* 0x0000000602087981 */ /* 0x000162000c1e9d00 */
[----:B------:R-:W-:Y:S01]  /*83f0*/  IMAD.WIDE R100, R89, 0x4, R2 ;  /* 0x0000000459647825 */ /* 0x000fe200078e0202 */
[----:B------:R-:W-:Y:S06]  /*8400*/  @!P1 BRA `(.L_x_1095) ;  /* 0x0000002000a89947 */ /* 0x000fec0003800000 */
[----:B------:R-:W2:Y:S01]  /*8410*/  LDG.E.128.CONSTANT R4, desc[UR6][R100.64] ;  /* 0x0000000664047981 */ /* 0x000ea2000c1e9d00 */
[----:B-----5:R-:W-:Y:S02]  /*8420*/  SHF.R.U32.HI R0, RZ, 0xf, R12 ;  /* 0x0000000fff007819 */ /* 0x020fe4000001160c */
[----:B------:R-:W-:Y:S02]  /*8430*/  SHF.R.U32.HI R28, RZ, 0xf, R15 ;  /* 0x0000000fff1c7819 */ /* 0x000fe4000001160f */
[--C-:B------:R-:W-:Y:S02]  /*8440*/  SHF.R.U32.HI R29, RZ, 0xe, R11.reuse ;  /* 0x0000000eff1d7819 */ /* 0x100fe4000001160b */
[C---:B------:R-:W-:Y:S02]  /*8450*/  LOP3.LUT R62, R11.reuse, 0x380038, RZ, 0xc0, !PT ;  /* 0x003800380b3e7812 */ /* 0x040fe400078ec0ff */
[----:B------:R-:W-:Y:S02]  /*8460*/  SHF.R.U32.HI R48, RZ, 0x6, R11 ;  /* 0x00000006ff307819 */ /* 0x000fe4000001160b */
[----:B------:R-:W-:-:S02]  /*8470*/  LOP3.LUT R70, R11, 0x70007, RZ, 0xc0, !PT ;  /* 0x000700070b467812 */ /* 0x000fc400078ec0ff */
[----:B------:R-:W-:Y:S02]  /*8480*/  SHF.R.U32.HI R17, RZ, 0xf, R13 ;  /* 0x0000000fff117819 */ /* 0x000fe4000001160d */
[--C-:B------:R-:W-:Y:S02]  /*8490*/  SHF.R.U32.HI R19, RZ, 0xf, R14.reuse ;  /* 0x0000000fff137819 */ /* 0x100fe4000001160e */
[C---:B------:R-:W-:Y:S02]  /*84a0*/  LOP3.LUT R18, R14.reuse, 0x380038, RZ, 0xc0, !PT ;  /* 0x003800380e127812 */ /* 0x040fe400078ec0ff */
[----:B------:R-:W-:Y:S02]  /*84b0*/  SHF.R.U32.HI R33, RZ, 0x6, R14 ;  /* 0x00000006ff217819 */ /* 0x000fe4000001160e */
[----:B------:R-:W-:Y:S02]  /*84c0*/  LOP3.LUT R37, R14, 0x70007, RZ, 0xc0, !PT ;  /* 0x000700070e257812 */ /* 0x000fe400078ec0ff */
[----:B------:R-:W-:-:S02]  /*84d0*/  PRMT R11, R93, 0x9910, RZ ;  /* 0x000099105d0b7816 */ /* 0x000fc400000000ff */
[C---:B0-----:R-:W-:Y:S02]  /*84e0*/  LOP3.LUT R2, R12.reuse, 0x380038, RZ, 0xc0, !PT ;  /* 0x003800380c027812 */ /* 0x041fe400078ec0ff */
[----:B------:R-:W-:Y:S02]  /*84f0*/  SHF.R.U32.HI R34, RZ, 0x6, R12 ;  /* 0x00000006ff227819 */ /* 0x000fe4000001160c */
[----:B------:R-:W-:Y:S02]  /*8500*/  LOP3.LUT R47, R12, 0x70007, RZ, 0xc0, !PT ;  /* 0x000700070c2f7812 */ /* 0x000fe400078ec0ff */
[C---:B------:R-:W-:Y:S02]  /*8510*/  LOP3.LUT R61, R15.reuse, 0x380038, RZ, 0xc0, !PT ;  /* 0x003800380f3d7812 */ /* 0x040fe400078ec0ff */
[----:B------:R-:W-:Y:S02]  /*8520*/  SHF.R.U32.HI R35, RZ, 0x6, R15 ;  /* 0x00000006ff237819 */ /* 0x000fe4000001160f */
[----:B------:R-:W-:-:S02]  /*8530*/  LOP3.LUT R46, R15, 0x70007, RZ, 0xc0, !PT ;  /* 0x000700070f2e7812 */ /* 0x000fc400078ec0ff */
[----:B------:R-:W-:Y:S02]  /*8540*/  SHF.R.U32.HI R14, RZ, 0xe, R8 ;  /* 0x0000000eff0e7819 */ /* 0x000fe40000011608 */
[----:B------:R-:W-:Y:S02]  /*8550*/  LOP3.LUT R3, R0, 0x10001, RZ, 0xc0, !PT ;  /* 0x0001000100037812 */ /* 0x000fe400078ec0ff */
[C---:B------:R-:W-:Y:S02]  /*8560*/  LOP3.LUT R16, R13.reuse, 0x380038, RZ, 0xc0, !PT ;  /* 0x003800380d107812 */ /* 0x040fe400078ec0ff */
[----:B------:R-:W-:Y:S02]  /*8570*/  SHF.R.U32.HI R32, RZ, 0x6, R13 ;  /* 0x00000006ff207819 */ /* 0x000fe4000001160d */
[----:B------:R-:W-:Y:S02]  /*8580*/  LOP3.LUT R36, R13, 0x70007, RZ, 0xc0, !PT ;  /* 0x000700070d247812 */ /* 0x000fe400078ec0ff */
        /* <DEDUP_REMOVED lines=8> */
[--C-:B------:R-:W-:Y:S02]  /*8610*/  SHF.R.U32.HI R8, RZ, 0xe, R9.reuse ;  /* 0x0000000eff087819 */ /* 0x100fe40000011609 */
[C---:B------:R-:W-:Y:S02]  /*8620*/  LOP3.LUT R13, R9.reuse, 0x380038, RZ, 0xc0, !PT ;  /* 0x00380038090d7812 */ /* 0x040fe400078ec0ff */
[----:B------:R-:W-:Y:S02]  /*8630*/  SHF.R.U32.HI R39, RZ, 0x6, R9 ;  /* 0x00000006ff277819 */ /* 0x000fe40000011609 */
[----:B------:R-:W-:Y:S01]  /*8640*/  LOP3.LUT R53, R9, 0x70007, RZ, 0xc0, !PT ;  /* 0x0007000709357812 */ /* 0x000fe200078ec0ff */
[----:B------:R-:W-:Y:S01]  /*8650*/  HFMA2.MMA R9, -RZ, RZ, 0, 0.125 ;  /* 0x00003000ff097435 */ /* 0x000fe200000001ff */
[----:B------:R-:W-:-:S02]  /*8660*/  MOV R10, 0x2400 ;  /* 0x00002400000a7802 */ /* 0x000fc40000000f00 */
[----:B------:R-:W-:Y:S02]  /*8670*/  LOP3.LUT R17, R17, 0x10001, RZ, 0xc0, !PT ;  /* 0x0001000111117812 */ /* 0x000fe400078ec0ff */
[----:B------:R-:W-:Y:S02]  /*8680*/  ISETP.NE.AND P2, PT, R11, RZ, PT ;  /* 0x000000ff0b00720c */ /* 0x000fe40003f45270 */
[----:B------:R-:W-:Y:S02]  /*8690*/  LOP3.LUT R14, R3, 0x20002, R14, 0xf8, !PT ;  /* 0x00020002030e7812 */ /* 0x000fe400078ef80e */
[----:B------:R-:W-:Y:S02]  /*86a0*/  LOP3.LUT R19, R19, 0x10001, RZ, 0xc0, !PT ;  /* 0x0001000113137812 */ /* 0x000fe400078ec0ff */
[----:B------:R-:W-:Y:S02]  /*86b0*/  LOP3.LUT R3, R28, 0x20002, R29, 0xf8, !PT ;  /* 0x000200021c037812 */ /* 0x000fe400078ef81d */
[----:B------:R-:W-:-:S02]  /*86c0*/  PRMT R0, R10, 0x7610, R0 ;  /* 0x000076100a007816 */ /* 0x000fc40000000000 */
[----:B------:R-:W-:Y:S02]  /*86d0*/  LOP3.LUT R10, R17, 0x20002, R8, 0xf8, !PT ;  /* 0x00020002110a7812 */ /* 0x000fe400078ef808 */
[----:B------:R-:W-:Y:S02]  /*86e0*/  LOP3.LUT R19, R19, 0x20002, R20, 0xf8, !PT ;  /* 0x0002000213137812 */ /* 0x000fe400078ef814 */
        /* <DEDUP_REMOVED lines=14> */
[C---:B------:R-:W-:Y:S01]  /*87d0*/  LOP3.LUT R61, R48.reuse, 0x380038, RZ, 0xc0, !PT ;  /* 0x00380038303d7812 */ /* 0x040fe200078ec0ff */
        /* <DEDUP_REMOVED lines=12> */
[----:B------:R-:W-:Y:S02]  /*88a0*/  LOP3.LUT R56, R56, 0x64006400, RZ, 0xfc, !PT ;  /* 0x6400640038387812 */ /* 0x000fe400078efcff */
[----:B------:R-:W-:Y:S01]  /*88b0*/  LOP3.LUT R58, R58, 0x64006400, RZ, 0xfc, !PT ;  /* 0x640064003a3a7812 */ /* 0x000fe200078efcff */
[----:B------:R-:W-:Y:S01]  /*88c0*/  HADD2 R88, R47, -1028, -1028 ;  /* 0xe404e4042f587430 */ /* 0x000fe20000000000 */
[----:B------:R-:W-:Y:S02]  /*88d0*/  LOP3.LUT R37, R37, 0x64006400, RZ, 0xfc, !PT ;  /* 0x6400640025257812 */ /* 0x000fe400078efcff */
[----:B------:R-:W-:Y:S02]  /*88e0*/  ISETP.GE.AND P3, PT, R97, 0x2, PT ;  /* 0x000000026100780c */ /* 0x000fe40003f66270 */
[----:B--2---:R-:W-:Y:S02]  /*88f0*/  SHF.R.U32.HI R31, RZ, 0xd, R5 ;  /* 0x0000000dff1f7819 */ /* 0x004fe40000011605 */
[----:B------:R-:W-:-:S02]  /*8900*/  LOP3.LUT R11, R5, 0x380038, RZ, 0xc0, !PT ;  /* 0x00380038050b7812 */ /* 0x000fc400078ec0ff */
[----:B------:R-:W-:Y:S02]  /*8910*/  SHF.R.U32.HI R49, RZ, 0x6, R5 ;  /* 0x00000006ff317819 */ /* 0x000fe40000011605 */
[----:B------:R-:W-:Y:S02]  /*8920*/  LOP3.LUT R55, R5, 0x70007, RZ, 0xc0, !PT ;  /* 0x0007000705377812 */ /* 0x000fe400078ec0ff */
[----:B------:R-:W-:Y:S02]  /*8930*/  LOP3.LUT R5, R38, 0x380038, RZ, 0xc0, !PT ;  /* 0x0038003826057812 */ /* 0x000fe400078ec0ff */
[----:B------:R-:W-:Y:S02]  /*8940*/  SHF.R.U32.HI R28, RZ, 0xd, R7 ;  /* 0x0000000dff1c7819 */ /* 0x000fe40000011607 */
[----:B------:R-:W-:Y:S02]  /*8950*/  SHF.R.U32.HI R30, RZ, 0xd, R6 ;  /* 0x0000000dff1e7819 */ /* 0x000fe40000011606 */
[----:B------:R-:W-:-:S02]  /*8960*/  LOP3.LUT R17, R6, 0x380038, RZ, 0xc0, !PT ;  /* 0x0038003806117812 */ /* 0x000fc400078ec0ff */
[----:B------:R-:W-:Y:S02]  /*8970*/  SHF.R.U32.HI R51, RZ, 0x6, R6 ;  /* 0x00000006ff337819 */ /* 0x000fe40000011606 */
[----:B------:R-:W-:Y:S02]  /*8980*/  LOP3.LUT R57, R6, 0x70007, RZ, 0xc0, !PT ;  /* 0x0007000706397812 */ /* 0x000fe400078ec0ff */
[----:B------:R-:W-:Y:S02]  /*8990*/  LOP3.LUT R6, R32, 0x380038, RZ, 0xc0, !PT ;  /* 0x0038003820067812 */ /* 0x000fe400078ec0ff */
[----:B------:R-:W-:Y:S02]  /*89a0*/  LOP3.LUT R20, R5, 0x64006400, RZ, 0xfc, !PT ;  /* 0x6400640005147812 */ /* 0x000fe400078efcff */
[----:B------:R-:W-:Y:S02]  /*89b0*/  SHF.R.U32.HI R52, RZ, 0x6, R7 ;  /* 0x00000006ff347819 */ /* 0x000fe40000011607 */
[----:B------:R-:W-:Y:S01]  /*89c0*/  LOP3.LUT R28, R3, 0x40004, R28, 0xf8, !PT ;  /* 0x00040004031c7812 */ /* 0x000fe200078ef81c */
[----:B------:R-:W-:Y:S01]  /*89d0*/  HFMA2 R20, R20, R9.H0_H0, -132, -132 ;  /* 0xd820d82014147431 */ /* 0x000fe20000040009 */
[----:B------:R-:W-:-:S02]  /*89e0*/  LOP3.LUT R5, R49, 0x380038, RZ, 0xc0, !PT ;  /* 0x0038003831057812 */ /* 0x000fc400078ec0ff */
[----:B------:R-:W-:Y:S02]  /*89f0*/  LOP3.LUT R3, R34, 0x380038, RZ, 0xc0, !PT ;  /* 0x0038003822037812 */ /* 0x000fe400078ec0ff */
[----:B------:R-:W-:Y:S02]  /*8a00*/  LOP3.LUT R63, R7, 0x380038, RZ, 0xc0, !PT ;  /* 0x00380038073f7812 */ /* 0x000fe400078ec0ff */
[----:B------:R-:W-:Y:S02]  /*8a10*/  LOP3.LUT R8, R4, 0x380038, RZ, 0xc0, !PT ;  /* 0x0038003804087812 */ /* 0x000fe400078ec0ff */
[----:B------:R-:W-:Y:S02]  /*8a20*/  LOP3.LUT R6, R6, 0x64006400, RZ, 0xfc, !PT ;  /* 0x6400640006067812 */ /* 0x000fe400078efcff */
[----:B------:R-:W-:Y:S02]  /*8a30*/  LOP3.LUT R66, R11, 0x64006400, RZ, 0xfc, !PT ;  /* 0x640064000b427812 */ /* 0x000fe400078efcff */
[--C-:B------:R-:W-:Y:S01]  /*8a40*/  SHF.R.U32.HI R29, RZ, 0xd, R4.reuse ;  /* 0x0000000dff1d7819 */ /* 0x100fe20000011604 */
[-C--:B------:R-:W-:Y:S01]  /*8a50*/  HFMA2 R77, R6, R9.reuse.H0_H0, -132, -132 ;  /* 0xd820d820064d7431 */ /* 0x080fe20000040009 */
[----:B------:R-:W-:Y:S01]  /*8a60*/  SHF.R.U32.HI R50, RZ, 0x6, R4 ;  /* 0x00000006ff327819 */ /* 0x000fe20000011604 */
        /* <DEDUP_REMOVED lines=19> */
[----:B------:R-:W-:-:S02]  /*8ba0*/  LOP3.LUT R31, R10, 0x40004, R31, 0xf8, !PT ;  /* 0x000400040a1f7812 */ /* 0x000fc400078ef81f */
[----:B------:R-:W-:Y:S02]  /*8bb0*/  LOP3.LUT R12, R3, 0x64006400, RZ, 0xfc, !PT ;  /* 0x64006400030c7812 */ /* 0x000fe400078efcff */
[----:B------:R-:W-:Y:S02]  /*8bc0*/  LOP3.LUT R8, R33, 0x1c001c0, RZ, 0xc0, !PT ;  /* 0x01c001c021087812 */ /* 0x000fe400078ec0ff */
[----:B------:R-:W-:Y:S01]  /*8bd0*/  LOP3.LUT R67, R6, 0x64006400, RZ, 0xfc, !PT ;  /* 0x6400640006437812 */ /* 0x000fe200078efcff */
[----:B------:R-:W-:Y:S01]  /*8be0*/  HFMA2 R12, R12, R9.H0_H0, -132, -132 ;  /* 0xd820d8200c0c7431 */ /* 0x000fe20000040009 */
[----:B------:R-:W-:Y:S02]  /*8bf0*/  LOP3.LUT R29, R14, 0x40004, R29, 0xf8, !PT ;  /* 0x000400040e1d7812 */ /* 0x000fe400078ef81d */
[----:B------:R-:W-:Y:S01]  /*8c00*/  LOP3.LUT R10, R13, 0x64006400, RZ, 0xfc, !PT ;  /* 0x640064000d0a7812 */ /* 0x000fe200078efcff */
[----:B------:R-:W-:Y:S01]  /*8c10*/  HFMA2 R67, R67, R0.H0_H0, -20, -20 ;  /* 0xcd00cd0043437431 */ /* 0x000fe20000040000 */
[----:B------:R-:W-:-:S02]  /*8c20*/  LOP3.LUT R3, R2, 0x64006400, RZ, 0xfc, !PT ;  /* 0x6400640002037812 */ /* 0x000fc400078efcff */
[----:B------:R-:W-:Y:S01]  /*8c30*/  LOP3.LUT R75, R66, 0x64006400, RZ, 0xfc, !PT ;  /* 0x64006400424b7812 */ /* 0x000fe200078efcff */
[----:B------:R-:W-:Y:S01]  /*8c40*/  HFMA2 R61, R10, R9.H0_H0, -132, -132 ;  /* 0xd820d8200a3d7431 */ /* 0x000fe20000040009 */
        /* <DEDUP_REMOVED lines=178> */
.L_x_1096:
        /* <DEDUP_REMOVED lines=83> */
.L_x_1097:
        /* <DEDUP_REMOVED lines=82> */
.L_x_1098:
        /* <DEDUP_REMOVED lines=79> */
.L_x_1095:
[----:B------:R-:W-:Y:S01]  /*a6b0*/  IADD3 R95, R95, 0x20, RZ ;  /* 0x000000205f5f7810 */ /* 0x000fe20007ffe0ff */
[----:B0-----:R-:W-:Y:S01]  /*a6c0*/  IMAD.WIDE R2, R89, 0x4, R100 ;  /* 0x0000000459027825 */ /* 0x001fe200078e0264 */
[----:B------:R-:W-:Y:S02]  /*a6d0*/  UIADD3 UR4, UR4, 0x40, URZ ;  /* 0x0000004004047890 */ /* 0x000fe4000fffe03f */
[C---:B------:R-:W-:Y:S02]  /*a6e0*/  ISETP.GE.AND P2, PT, R95.reuse, UR5, PT ;  /* 0x000000055f007c0c */ /* 0x040fe4000bf46270 */
[----:B------:R-:W-:Y:S02]  /*a6f0*/  ISETP.LT.AND P3, PT, R95, R96, PT ;  /* 0x000000605f00720c */ /* 0x000fe40003f61270 */
[----:B------:R-:W-:-:S11]  /*a700*/  MOV R0, R2 ;  /* 0x0000000200007202 */ /* 0x000fd60000000f00 */
[----:B------:R-:W-:Y:S05]  /*a710*/  @!P2 BRA P3, `(.L_x_1099) ;  /* 0xffffffdc001ca947 */ /* 0x000fea000183ffff */
.L_x_1094:
        /* <DEDUP_REMOVED lines=14> */
.L_x_1105:
[----:B------:R-:W-:Y:S05]  /*a800*/  @!P1 BRA `(.L_x_1101) ;  /* 0x0000001000a89947 */ /* 0x000fea0003800000 */
        /* <DEDUP_REMOVED lines=26> */
[----:B------:R-:W-:Y:S02]  /*a9b0*/  LOP3.LUT R16, R6, 0x64006400, RZ, 0xfc, !PT ;  /* 0x6400640006107812 */ /* 0x000fe400078efcff */
[----:B------:R-:W-:Y:S01]  /*a9c0*/  LOP3.LUT R6, R51, 0xc000c, RZ, 0xc0, !PT ;  /* 0x000c000c33067812 */ /* 0x000fe200078ec0ff */
[-C--:B------:R-:W-:Y:S01]  /*a9d0*/  HFMA2 R17, R5, R8.reuse.H1_H1, -258, -258 ;  /* 0xdc08dc0805117431 */ /* 0x080fe20000060008 */
[----:B------:R-:W-:Y:S01]  /*a9e0*/  LOP3.LUT R5, R49, 0x300030, RZ, 0xc0, !PT ;  /* 0x0030003031057812 */ /* 0x000fe200078ec0ff */
[----:B------:R-:W-:Y:S01]  /*a9f0*/  HFMA2 R16, R16, R8.H1_H1, -258, -258 ;  /* 0xdc08dc0810107431 */ /* 0x000fe20000060008 */
[----:B------:R-:W-:-:S02]  /*aa00*/  SHF.R.U32.HI R55, RZ, 0x8, R7 ;  /* 0x00000008ff377819 */ /* 0x000fc40000011607 */
[C---:B------:R-:W-:Y:S02]  /*aa10*/  LOP3.LUT R31, R7.reuse, 0x300030, RZ, 0xc0, !PT ;  /* 0x00300030071f7812 */ /* 0x040fe400078ec0ff */
[C---:B------:R-:W-:Y:S02]  /*aa20*/  LOP3.LUT R39, R7.reuse, 0xc000c0, RZ, 0xc0, !PT ;  /* 0x00c000c007277812 */ /* 0x040fe400078ec0ff */
[----:B------:R-:W-:Y:S02]  /*aa30*/  LOP3.LUT R54, R7, 0x30003, RZ, 0xc0, !PT ;  /* 0x0003000307367812 */ /* 0x000fe400078ec0ff */
[----:B------:R-:W-:Y:S02]  /*aa40*/  LOP3.LUT R7, R53, 0xc000c, RZ, 0xc0, !PT ;  /* 0x000c000c35077812 */ /* 0x000fe400078ec0ff */
[----:B------:R-:W-:Y:S02]  /*aa50*/  LOP3.LUT R6, R6, 0x64006400, RZ, 0xfc, !PT ;  /* 0x6400640006067812 */ /* 0x000fe400078efcff */
[----:B------:R-:W-:-:S02]  /*aa60*/  LOP3.LUT R9, R4, 0xc000c, RZ, 0xc0, !PT ;  /* 0x000c000c04097812 */ /* 0x000fc400078ec0ff */
[----:B------:R-:W-:Y:S01]  /*aa70*/  LOP3.LUT R5, R5, 0x64006400, RZ, 0xfc, !PT ;  /* 0x6400640005057812 */ /* 0x000fe200078efcff */
[-C--:B------:R-:W-:Y:S01]  /*aa80*/  HFMA2 R18, R6, R8.reuse.H1_H1, -258, -258 ;  /* 0xdc08dc0806127431 */ /* 0x080fe20000060008 */
[----:B------:R-:W-:Y:S02]  /*aa90*/  LOP3.LUT R7, R7, 0x64006400, RZ, 0xfc, !PT ;  /* 0x6400640007077812 */ /* 0x000fe400078efcff */
[----:B------:R-:W-:Y:S01]  /*aaa0*/  LOP3.LUT R14, R12, 0x64006400, RZ, 0xfc, !PT ;  /* 0x640064000c0e7812 */ /* 0x000fe200078efcff */
[----:B------:R-:W-:Y:S01]  /*aab0*/  HFMA2 R32, R5, R35.H0_H0, -66, -66 ;  /* 0xd420d42005207431 */ /* 0x000fe20000040023 */
[----:B------:R-:W-:Y:S01]  /*aac0*/  LOP3.LUT R9, R9, 0x64006400, RZ, 0xfc, !PT ;  /* 0x6400640009097812 */ /* 0x000fe200078efcff */
[-C--:B------:R-:W-:Y:S01]  /*aad0*/  HFMA2 R19, R7, R8.reuse.H1_H1, -258, -258 ;  /* 0xdc08dc0807137431 */ /* 0x080fe20000060008 */
        /* <DEDUP_REMOVED lines=110> */
.L_x_1102:
        /* <DEDUP_REMOVED lines=49> */
.L_x_1103:
        /* <DEDUP_REMOVED lines=48> */
.L_x_1104:
[----:B------:R-:W-:Y:S05]  /*b7d0*/  @P0 BRA `(.L_x_1101) ;  /* 0x0000000000b40947 */ /* 0x000fea0003800000 */
[----:B------:R-:W0:Y:S01]  /*b7e0*/  LDS.128 R4, [UR4+0xc0] ;  /* 0x0000c004ff047984 */ /* 0x000e220008000c00 */
[----:B------:R-:W-:Y:S02]  /*b7f0*/  MOV R57, R12 ;  /* 0x0000000c00397202 */ /* 0x000fe40000000f00 */
[----:B------:R-:W-:Y:S01]  /*b800*/  PRMT R44, R44, 0x5410, R43 ;  /* 0x000054102c2c7816 */ /* 0x000fe2000000002b */
[----:B------:R-:W1:Y:S01]  /*b810*/  LDS.128 R8, [UR4+0xd0] ;  /* 0x0000d004ff087984 */ /* 0x000e620008000c00 */
        /* <DEDUP_REMOVED lines=41> */
.L_x_1101:
[----:B------:R-:W-:Y:S01]  /*bab0*/  IADD3 R95, R95, 0x10, RZ ;  /* 0x000000105f5f7810 */ /* 0x000fe20007ffe0ff */
[----:B------:R-:W-:Y:S01]  /*bac0*/  UIADD3 UR4, UR4, 0x20, URZ ;  /* 0x0000002004047890 */ /* 0x000fe2000fffe03f */
[----:B------:R-:W-:Y:S02]  /*bad0*/  IADD3 R0, P3, R0, R13, RZ ;  /* 0x0000000d00007210 */ /* 0x000fe40007f7e0ff */
[C---:B------:R-:W-:Y:S02]  /*bae0*/  ISETP.GE.AND P2, PT, R95.reuse, UR5, PT ;  /* 0x000000055f007c0c */ /* 0x040fe4000bf46270 */
[----:B------:R-:W-:Y:S02]  /*baf0*/  ISETP.LT.AND P4, PT, R95, R96, PT ;  /* 0x000000605f00720c */ /* 0x000fe40003f81270 */
[----:B------:R-:W-:-:S11]  /*bb00*/  IADD3.X R3, R3, R2, RZ, P3, !PT ;  /* 0x0000000203037210 */ /* 0x000fd60001ffe4ff */
[----:B------:R-:W-:Y:S05]  /*bb10*/  @!P2 BRA P4, `(.L_x_1105) ;  /* 0xffffffec0038a947 */ /* 0x000fea000203ffff */
.L_x_1100:
        /* <DEDUP_REMOVED lines=18> */
.L_x_1109:
[----:B------:R-:W0:Y:S02]  /*bc40*/  LDS R6, [R4] ;  /* 0x0000000004067984 */ /* 0x000e240000000800 */
[----:B0-----:R-:W-:-:S06]  /*bc50*/  HADD2 R7, R6, R40 ;  /* 0x0000002806077230 */ /* 0x001fcc0000000000 */
[----:B------:R-:W0:Y:S02]  /*bc60*/  ATOMS.CAST.SPIN R7, [R4], R6, R7 ;  /* 0x000000060407738d */ /* 0x000e240001800007 */
[----:B0-----:R-:W-:-:S13]  /*bc70*/  ISETP.EQ.U32.AND P0, PT, R7, 0x1, PT ;  /* 0x000000010700780c */ /* 0x001fda0003f02070 */
[----:B------:R-:W-:Y:S05]  /*bc80*/  @!P0 BRA `(.L_x_1109) ;  /* 0xfffffffc00ec8947 */ /* 0x000fea000383ffff */
[----:B------:R-:W-:Y:S05]  /*bc90*/  BRA `(.L_x_1107) ;  /* 0x00000000000c7947 */ /* 0x000fea0003800000 */
.L_x_1108:
[----:B------:R-:W2:Y:S02]  /*bca0*/  LD.E R0, desc[UR6][R2.64] ;  /* 0x0000000602007980 */ /* 0x000ea4000c101900 */
[----:B--2---:R-:W-:-:S05]  /*bcb0*/  IADD3 R5, R40, R0, RZ ;  /* 0x0000000028057210 */ /* 0x004fca0007ffe0ff */
[----:B------:R0:W-:Y:S02]  /*bcc0*/  ST.E desc[UR6][R2.64], R5 ;  /* 0x0000000502007985 */ /* 0x0001e4000c101906 */
.L_x_1107:
[----:B------:R-:W-:Y:S05]  /*bcd0*/  BSYNC B0 ;  /* 0x0000000000007941 */ /* 0x000fea0003800000 */
.L_x_1106:
[----:B------:R1:W-:Y:S01]  /*bce0*/  ATOM.E.ADD.F16x2.RN.STRONG.GPU P0, RZ, desc[UR6][R2.64+0x4], R27 ;  /* 0x0000041b02ff79a2 */ /* 0x0003e2000810e1c6 */
[----:B------:R-:W-:Y:S04]  /*bcf0*/  BSSY B0, `(.L_x_1110) ;  /* 0x000000f000007945 */ /* 0x000fe80003800000 */
[----:B-1----:R-:W-:Y:S05]  /*bd00*/  @P0 BRA `(.L_x_1111) ;  /* 0x0000000000340947 */ /* 0x002fea0003800000 */
[----:B------:R-:W1:Y:S02]  /*bd10*/  QSPC.E.S P0, RZ, [R2+0x4] ;  /* 0x0000040002ff73aa */ /* 0x000e640000000500 */
[----:B-1----:R-:W-:Y:S05]  /*bd20*/  @!P0 BRA `(.L_x_1112) ;  /* 0x0000000000208947 */ /* 0x002fea0003800000 */
[----:B------:R-:W-:-:S04]  /*bd30*/  MOV R4, R2 ;  /* 0x0000000200047202 */ /* 0x000fc80000000f00 */
[----:B------:R-:W-:-:S07]  /*bd40*/  MOV R4, R4 ;  /* 0x0000000400047202 */ /* 0x000fce0000000f00 */
.L_x_1113:
[----:B------:R-:W1:Y:S02]  /*bd50*/  LDS R6, [R4+0x4] ;  /* 0x0000040004067984 */ /* 0x000e640000000800 */
[----:B-1----:R-:W-:-:S10]  /*bd60*/  HFMA2.MMA R7, R6, 1, 1, R27 ;  /* 0x3c003c0006077835 */ /* 0x002fd4000000001b */
[----:B------:R-:W1:Y:S02]  /*bd70*/  ATOMS.CAST.SPIN R7, [R4+0x4], R6, R7 ;  /* 0x000004060407738d */ /* 0x000e640001800007 */
[----:B-1----:R-:W-:-:S13]  /*bd80*/  ISETP.EQ.U32.AND P0, PT, R7, 0x1, PT ;  /* 0x000000010700780c */ /* 0x002fda0003f02070 */
[----:B------:R-:W-:Y:S05]  /*bd90*/  @!P0 BRA `(.L_x_1113) ;  /* 0xfffffffc00ec8947 */ /* 0x000fea000383ffff */
[----:B------:R-:W-:Y:S05]  /*bda0*/  BRA `(.L_x_1111) ;  /* 0x00000000000c7947 */ /* 0x000fea0003800000 */
.L_x_1112:
[----:B------:R-:W0:Y:S02]  /*bdb0*/  LD.E R0, desc[UR6][R2.64+0x4] ;  /* 0x0000040602007980 */ /* 0x000e24000c101900 */
[----:B0-----:R-:W-:-:S05]  /*bdc0*/  IADD3 R5, R27, R0, RZ ;  /* 0x000000001b057210 */ /* 0x001fca0007ffe0ff */
[----:B------:R1:W-:Y:S02]  /*bdd0*/  ST.E desc[UR6][R2.64+0x4], R5 ;  /* 0x0000040502007985 */ /* 0x0003e4000c101906 */
.L_x_1111:
[----:B------:R-:W-:Y:S05]  /*bde0*/  BSYNC B0 ;  /* 0x0000000000007941 */ /* 0x000fea0003800000 */
.L_x_1110:
        /* <DEDUP_REMOVED lines=10> */
.L_x_1117:
[----:B------:R-:W0:Y:S02]  /*be90*/  LDS R6, [R4] ;  /* 0x0000000004067984 */ /* 0x000e240000000800 */
[----:B0-----:R-:W-:-:S06]  /*bea0*/  HADD2 R7, R6, R26 ;  /* 0x0000001a06077230 */ /* 0x001fcc0000000000 */
[----:B------:R-:W0:Y:S02]  /*beb0*/  ATOMS.CAST.SPIN R7, [R4], R6, R7 ;  /* 0x000000060407738d */ /* 0x000e240001800007 */
[----:B0-----:R-:W-:-:S13]  /*bec0*/  ISETP.EQ.U32.AND P0, PT, R7, 0x1, PT ;  /* 0x000000010700780c */ /* 0x001fda0003f02070 */
[----:B------:R-:W-:Y:S05]  /*bed0*/  @!P0 BRA `(.L_x_1117) ;  /* 0xfffffffc00ec8947 */ /* 0x000fea000383ffff */
[----:B------:R-:W-:Y:S05]  /*bee0*/  BRA `(.L_x_1115) ;  /* 0x00000000000c7947 */ /* 0x000fea0003800000 */
.L_x_1116:
[----:B------:R-:W2:Y:S02]  /*bef0*/  LD.E R0, desc[UR6][R2.64] ;  /* 0x0000000602007980 */ /* 0x000ea4000c101900 */
[----:B--2---:R-:W-:-:S05]  /*bf00*/  IADD3 R5, R26, R0, RZ ;  /* 0x000000001a057210 */ /* 0x004fca0007ffe0ff */
[----:B------:R0:W-:Y:S02]  /*bf10*/  ST.E desc[UR6][R2.64], R5 ;  /* 0x0000000502007985 */ /* 0x0001e4000c101906 */
.L_x_1115:
[----:B------:R-:W-:Y:S05]  /*bf20*/  BSYNC B0 ;  /* 0x0000000000007941 */ /* 0x000fea0003800000 */
.L_x_1114:
[----:B------:R1:W-:Y:S01]  /*bf30*/  ATOM.E.ADD.F16x2.RN.STRONG.GPU P0, RZ, desc[UR6][R2.64+0x4], R25 ;  /* 0x0000041902ff79a2 */ /* 0x0003e2000810e1c6 */
[----:B------:R-:W-:Y:S04]  /*bf40*/  BSSY B0, `(.L_x_1118) ;  /* 0x000000f000007945 */ /* 0x000fe80003800000 */
[----:B-1----:R-:W-:Y:S05]  /*bf50*/  @P0 BRA `(.L_x_1119) ;  /* 0x0000000000340947 */ /* 0x002fea0003800000 */
[----:B------:R-:W1:Y:S02]  /*bf60*/  QSPC.E.S P0, RZ, [R2+0x4] ;  /* 0x0000040002ff73aa */ /* 0x000e640000000500 */
[----:B-1----:R-:W-:Y:S05]  /*bf70*/  @!P0 BRA `(.L_x_1120) ;  /* 0x0000000000208947 */ /* 0x002fea0003800000 */
[----:B------:R-:W-:-:S04]  /*bf80*/  MOV R4, R2 ;  /* 0x0000000200047202 */ /* 0x000fc80000000f00 */
[----:B------:R-:W-:-:S07]  /*bf90*/  MOV R4, R4 ;  /* 0x0000000400047202 */ /* 0x000fce0000000f00 */
.L_x_1121:
[----:B------:R-:W1:Y:S02]  /*bfa0*/  LDS R6, [R4+0x4] ;  /* 0x0000040004067984 */ /* 0x000e640000000800 */
[----:B-1----:R-:W-:-:S10]  /*bfb0*/  HFMA2.MMA R7, R6, 1, 1, R25 ;  /* 0x3c003c0006077835 */ /* 0x002fd40000000019 */
[----:B------:R-:W1:Y:S02]  /*bfc0*/  ATOMS.CAST.SPIN R7, [R4+0x4], R6, R7 ;  /* 0x000004060407738d */ /* 0x000e640001800007 */
[----:B-1----:R-:W-:-:S13]  /*bfd0*/  ISETP.EQ.U32.AND P0, PT, R7, 0x1, PT ;  /* 0x000000010700780c */ /* 0x002fda0003f02070 */
[----:B------:R-:W-:Y:S05]  /*bfe0*/  @!P0 BRA `(.L_x_1121) ;  /* 0xfffffffc00ec8947 */ /* 0x000fea000383ffff */
[----:B------:R-:W-:Y:S05]  /*bff0*/  BRA `(.L_x_1119) ;  /* 0x00000000000c7947 */ /* 0x000fea0003800000 */
.L_x_1120:
[----:B------:R-:W0:Y:S02]  /*c000*/  LD.E R0, desc[UR6][R2.64+0x4] ;  /* 0x0000040602007980 */ /* 0x000e24000c101900 */
[----:B0-----:R-:W-:-:S05]  /*c010*/  IADD3 R5, R25, R0, RZ ;  /* 0x0000000019057210 */ /* 0x001fca0007ffe0ff */
[----:B------:R1:W-:Y:S02]  /*c020*/  ST.E desc[UR6][R2.64+0x4], R5 ;  /* 0x0000040502007985 */ /* 0x0003e4000c101906 */
.L_x_1119:
[----:B------:R-:W-:Y:S05]  /*c030*/  BSYNC B0 ;  /* 0x0000000000007941 */ /* 0x000fea0003800000 */
.L_x_1118:
        /* <DEDUP_REMOVED lines=10> */
.L_x_1125:
[----:B------:R-:W0:Y:S02]  /*c0e0*/  LDS R6, [R4] ;  /* 0x0000000004067984 */ /* 0x000e240000000800 */
[----:B0-----:R-:W-:-:S06]  /*c0f0*/  HADD2 R7, R6, R24 ;  /* 0x0000001806077230 */ /* 0x001fcc0000000000 */
[----:B------:R-:W0:Y:S02]  /*c100*/  ATOMS.CAST.SPIN R7, [R4], R6, R7 ;  /* 0x000000060407738d */ /* 0x000e240001800007 */
[----:B0-----:R-:W-:-:S13]  /*c110*/  ISETP.EQ.U32.AND P0, PT, R7, 0x1, PT ;  /* 0x000000010700780c */ /* 0x001fda0003f02070 */
[----:B------:R-:W-:Y:S05]  /*c120*/  @!P0 BRA `(.L_x_1125) ;  /* 0xfffffffc00ec8947 */ /* 0x000fea000383ffff */
[----:B------:R-:W-:Y:S05]  /*c130*/  BRA `(.L_x_1123) ;  /* 0x00000000000c7947 */ /* 0x000fea0003800000 */
.L_x_1124:
[----:B------:R-:W2:Y:S02]  /*c140*/  LD.E R0, desc[UR6][R2.64] ;  /* 0x0000000602007980 */ /* 0x000ea4000c101900 */
[----:B--2---:R-:W-:-:S05]  /*c150*/  IADD3 R5, R24, R0, RZ ;  /* 0x0000000018057210 */ /* 0x004fca0007ffe0ff */
[----:B------:R0:W-:Y:S02]  /*c160*/  ST.E desc[UR6][R2.64], R5 ;  /* 0x0000000502007985 */ /* 0x0001e4000c101906 */
.L_x_1123:
[----:B------:R-:W-:Y:S05]  /*c170*/  BSYNC B0 ;  /* 0x0000000000007941 */ /* 0x000fea0003800000 */
.L_x_1122:
[----:B------:R1:W-:Y:S01]  /*c180*/  ATOM.E.ADD.F16x2.RN.STRONG.GPU P0, RZ, desc[UR6][R2.64+0x4], R23 ;  /* 0x0000041702ff79a2 */ /* 0x0003e2000810e1c6 */
[----:B------:R-:W-:Y:S04]  /*c190*/  BSSY B0, `(.L_x_1126) ;  /* 0x000000f000007945 */ /* 0x000fe80003800000 */
[----:B-1----:R-:W-:Y:S05]  /*c1a0*/  @P0 BRA `(.L_x_1127) ;  /* 0x0000000000340947 */ /* 0x002fea0003800000 */
[----:B------:R-:W1:Y:S02]  /*c1b0*/  QSPC.E.S P0, RZ, [R2+0x4] ;  /* 0x0000040002ff73aa */ /* 0x000e640000000500 */
[----:B-1----:R-:W-:Y:S05]  /*c1c0*/  @!P0 BRA `(.L_x_1128) ;  /* 0x0000000000208947 */ /* 0x002fea0003800000 */
[----:B------:R-:W-:-:S04]  /*c1d0*/  MOV R4, R2 ;  /* 0x0000000200047202 */ /* 0x000fc80000000f00 */
[----:B------:R-:W-:-:S07]  /*c1e0*/  MOV R4, R4 ;  /* 0x0000000400047202 */ /* 0x000fce0000000f00 */
.L_x_1129:
[----:B------:R-:W1:Y:S02]  /*c1f0*/  LDS R6, [R4+0x4] ;  /* 0x0000040004067984 */ /* 0x000e640000000800 */
[----:B-1----:R-:W-:-:S10]  /*c200*/  HFMA2.MMA R7, R6, 1, 1, R23 ;  /* 0x3c003c0006077835 */ /* 0x002fd40000000017 */
[----:B------:R-:W1:Y:S02]  /*c210*/  ATOMS.CAST.SPIN R7, [R4+0x4], R6, R7 ;  /* 0x000004060407738d */ /* 0x000e640001800007 */
[----:B-1----:R-:W-:-:S13]  /*c220*/  ISETP.EQ.U32.AND P0, PT, R7, 0x1, PT ;  /* 0x000000010700780c */ /* 0x002fda0003f02070 */
[----:B------:R-:W-:Y:S05]  /*c230*/  @!P0 BRA `(.L_x_1129) ;  /* 0xfffffffc00ec8947 */ /* 0x000fea000383ffff */
[----:B------:R-:W-:Y:S05]  /*c240*/  BRA `(.L_x_1127) ;  /* 0x00000000000c7947 */ /* 0x000fea0003800000 */
.L_x_1128:
[----:B------:R-:W0:Y:S02]  /*c250*/  LD.E R0, desc[UR6][R2.64+0x4] ;  /* 0x0000040602007980 */ /* 0x000e24000c101900 */
[----:B0-----:R-:W-:-:S05]  /*c260*/  IADD3 R5, R23, R0, RZ ;  /* 0x0000000017057210 */ /* 0x001fca0007ffe0ff */
[----:B------:R1:W-:Y:S02]  /*c270*/  ST.E desc[UR6][R2.64+0x4], R5 ;  /* 0x0000040502007985 */ /* 0x0003e4000c101906 */
.L_x_1127:
[----:B------:R-:W-:Y:S05]  /*c280*/  BSYNC B0 ;  /* 0x0000000000007941 */ /* 0x000fea0003800000 */
.L_x_1126:
        /* <DEDUP_REMOVED lines=10> */
.L_x_1133:
[----:B------:R-:W0:Y:S02]  /*c330*/  LDS R6, [R4] ;  /* 0x0000000004067984 */ /* 0x000e240000000800 */
[----:B0-----:R-:W-:-:S06]  /*c340*/  HADD2 R7, R6, R22 ;  /* 0x0000001606077230 */ /* 0x001fcc0000000000 */
[----:B------:R-:W0:Y:S02]  /*c350*/  ATOMS.CAST.SPIN R7, [R4], R6, R7 ;  /* 0x000000060407738d */ /* 0x000e240001800007 */
[----:B0-----:R-:W-:-:S13]  /*c360*/  ISETP.EQ.U32.AND P0, PT, R7, 0x1, PT ;  /* 0x000000010700780c */ /* 0x001fda0003f02070 */
[----:B------:R-:W-:Y:S05]  /*c370*/  @!P0 BRA `(.L_x_1133) ;  /* 0xfffffffc00ec8947 */ /* 0x000fea000383ffff */
[----:B------:R-:W-:Y:S05]  /*c380*/  BRA `(.L_x_1131) ;  /* 0x00000000000c7947 */ /* 0x000fea0003800000 */
.L_x_1132:
[----:B------:R-:W2:Y:S02]  /*c390*/  LD.E R0, desc[UR6][R2.64] ;  /* 0x0000000602007980 */ /* 0x000ea4000c101900 */
[----:B--2---:R-:W-:-:S05]  /*c3a0*/  IADD3 R5, R22, R0, RZ ;  /* 0x0000000016057210 */ /* 0x004fca0007ffe0ff */
[----:B------:R0:W-:Y:S02]  /*c3b0*/  ST.E desc[UR6][R2.64], R5 ;  /* 0x0000000502007985 */ /* 0x0001e4000c101906 */
.L_x_1131:
[----:B------:R-:W-:Y:S05]  /*c3c0*/  BSYNC B0 ;  /* 0x0000000000007941 */ /* 0x000fea0003800000 */
.L_x_1130:
[----:B------:R1:W-:Y:S02]  /*c3d0*/  ATOM.E.ADD.F16x2.RN.STRONG.GPU P0, RZ, desc[UR6][R2.64+0x4], R21 ;  /* 0x0000041502ff79a2 */ /* 0x0003e4000810e1c6 */
[----:B-1----:R-:W-:Y:S05]  /*c3e0*/  @P0 EXIT ;  /* 0x000000000000094d */ /* 0x002fea0003800000 */
[----:B------:R-:W1:Y:S02]  /*c3f0*/  QSPC.E.S P0, RZ, [R2+0x4] ;  /* 0x0000040002ff73aa */ /* 0x000e640000000500 */
[----:B-1----:R-:W-:Y:S05]  /*c400*/  @!P0 BRA `(.L_x_1134) ;  /* 0x00000000001c8947 */ /* 0x002fea0003800000 */
[----:B0-----:R-:W-:-:S07]  /*c410*/  MOV R2, R2 ;  /* 0x0000000200027202 */ /* 0x001fce0000000f00 */
.L_x_1135:
[----:B------:R-:W0:Y:S02]  /*c420*/  LDS R4, [R2+0x4] ;  /* 0x0000040002047984 */ /* 0x000e240000000800 */
[----:B0-----:R-:W-:-:S10]  /*c430*/  HFMA2.MMA R5, R4, 1, 1, R21 ;  /* 0x3c003c0004057835 */ /* 0x001fd40000000015 */
[----:B------:R-:W0:Y:S02]  /*c440*/  ATOMS.CAST.SPIN R5, [R2+0x4], R4, R5 ;  /* 0x000004040205738d */ /* 0x000e240001800005 */
[----:B0-----:R-:W-:-:S13]  /*c450*/  ISETP.EQ.U32.AND P0, PT, R5, 0x1, PT ;  /* 0x000000010500780c */ /* 0x001fda0003f02070 */
[----:B------:R-:W-:Y:S05]  /*c460*/  @!P0 BRA `(.L_x_1135) ;  /* 0xfffffffc00ec8947 */ /* 0x000fea000383ffff */
[----:B------:R-:W-:Y:S05]  /*c470*/  EXIT ;  /* 0x000000000000794d */ /* 0x000fea0003800000 */
.L_x_1134:
[----:B------:R-:W0:Y:S02]  /*c480*/  LD.E R0, desc[UR6][R2.64+0x4] ;  /* 0x0000040602007980 */ /* 0x000e24000c101900 */
[----:B0-----:R-:W-:-:S05]  /*c490*/  IADD3 R5, R21, R0, RZ ;  /* 0x0000000015057210 */ /* 0x001fca0007ffe0ff */
[----:B------:R-:W-:Y:S01]  /*c4a0*/  ST.E desc[UR6][R2.64+0x4], R5 ;  /* 0x0000040502007985 */ /* 0x000fe2000c101906 */
[----:B------:R-:W-:Y:S05]  /*c4b0*/  EXIT ;  /* 0x000000000000794d */ /* 0x000fea0003800000 */
.L_x_1136:
        /* <DEDUP_REMOVED lines=12> */
.L_x_3676:


//--------------------- .text._Z23gemm_half_q_half_kernelILi4ELi4ELb1ELb0ELi32EEvPK6__halfPKjS4_S2_PS0_iiiiPKtS7_iiiiiibS2_i --------------------------
	.section	.text._Z23gemm_half_q_half_kernelILi4ELi4ELb1ELb0ELi32EEvPK6__halfPKjS4_S2_PS0_iiiiPKtS7_iiiiiibS2_i,"ax",@progbits
	.align	128
        .global         _Z23gemm_half_q_half_kernelILi4ELi4ELb1ELb0ELi32EEvPK6__halfPKjS4_S2_PS0_iiiiPKtS7_iiiiiibS2_i
        .type           _Z23gemm_half_q_half_kernelILi4ELi4ELb1ELb0ELi32EEvPK6__halfPKjS4_S2_PS0_iiiiPKtS7_iiiiiibS2_i,@function
        .size           _Z23gemm_half_q_half_kernelILi4ELi4ELb1ELb0ELi32EEvPK6__halfPKjS4_S2_PS0_iiiiPKtS7_iiiiiibS2_i,(.L_x_3677 - _Z23gemm_half_q_half_kernelILi4ELi4ELb1ELb0ELi32EEvPK6__halfPKjS4_S2_PS0_iiiiPKtS7_iiiiiibS2_i)
        .other          _Z23gemm_half_q_half_kernelILi4ELi4ELb1ELb0ELi32EEvPK6__halfPKjS4_S2_PS0_iiiiPKtS7_iiiiiibS2_i,@"STO_CUDA_ENTRY STV_DEFAULT"
_Z23gemm_half_q_half_kernelILi4ELi4ELb1ELb0ELi32EEvPK6__halfPKjS4_S2_PS0_iiiiPKtS7_iiiiiibS2_i:
.text._Z23gemm_half_q_half_kernelILi4ELi4ELb1ELb0ELi32EEvPK6__halfPKjS4_S2_PS0_iiiiPKtS7_iiiiiibS2_i:
        /* <DEDUP_REMOVED lines=48> */
.L_x_1137:
        /* <DEDUP_REMOVED lines=20> */
[----:B------:R-:W-:Y:S01]  /*0440*/  HFMA2.MMA R17, -RZ, RZ, 0, 0 ;  /* 0x00000000ff117435 */ /* 0x000fe200000001ff */
        /* <DEDUP_REMOVED lines=11> */
.L_x_1142:
        /* <DEDUP_REMOVED lines=16> */
.L_x_1141:
        /* <DEDUP_REMOVED lines=16> */
.L_x_1140:
        /* <DEDUP_REMOVED lines=17> */
.L_x_1144:
        /* <DEDUP_REMOVED lines=16> */
.L_x_1143:
        /* <DEDUP_REMOVED lines=14> */
.L_x_1139:
[----:B------:R-:W-:Y:S05]  /*09f0*/  BSYNC B0 ;  /* 0x0000000000007941 */ /* 0x000fea0003800000 */
.L_x_1138:
        /* <DEDUP_REMOVED lines=21> */
.L_x_1147:
        /* <DEDUP_REMOVED lines=11> */
.L_x_1146:
[----:B-1----:R-:W-:-:S04]  /*0c00*/  IADD3 R10, R92, -R7, RZ ;  /* 0x800000075c0a7210 */ /* 0x002fc80007ffe0ff */
[----:B------:R-:W-:-:S13]  /*0c10*/  ISETP.GT.AND P2, PT, R10, 0x1, PT ;  /* 0x000000010a00780c */ /* 0x000fda0003f44270 */
[----:B------:R-:W-:Y:S01]  /*0c20*/  @P2 VIADD R7, R7, 0x2 ;  /* 0x0000000207072836 */ /* 0x000fe20000000000 */
[----:B------:R-:W-:Y:S01]  /*0c30*/  @P2 PLOP3.LUT P0, PT, PT, PT, PT, 0x8, 0x0 ;  /* 0x000000000000281c */ /* 0x000fe20003f0e170 */
[----:B------:R-:W-:Y:S01]  /*0c40*/  @P2 IMAD.WIDE R10, R89, 0x2, R8 ;  /* 0x00000002590a2825 */ /* 0x000fe200078e0208 */
[----:B------:R0:W-:Y:S02]  /*0c50*/  @P2 STG.E.64 desc[UR8][R8.64], RZ ;  /* 0x000000ff08002986 */ /* 0x0001e4000c101b08 */
[----:B------:R-:W-:Y:S02]  /*0c60*/  ISETP.LT.OR P0, PT, R7, R92, P0 ;  /* 0x0000005c0700720c */ /* 0x000fe40000701670 */
[----:B------:R1:W-:Y:S01]  /*0c70*/  @P2 STG.E.64 desc[UR8][R10.64], RZ ;  /* 0x000000ff0a002986 */ /* 0x0003e2000c101b08 */
[----:B0-----:R-:W-:-:S10]  /*0c80*/  @P2 IMAD.WIDE R8, R89, 0x2, R10 ;  /* 0x0000000259082825 */ /* 0x001fd400078e020a */
[----:B------:R1:W-:Y:S02]  /*0c90*/  @P0 STG.E.64 desc[UR8][R8.64], RZ ;  /* 0x000000ff08000986 */ /* 0x0003e4000c101b08 */
.L_x_1145:
        /* <DEDUP_REMOVED lines=17> */
.L_x_1149:
        /* <DEDUP_REMOVED lines=19> */
[----:B------:R-:W-:Y:S01]  /*0ee0*/  LOP3.LUT R23, R23, 0xf, RZ, 0xc0, !PT ;  /* 0x0000000f17177812 */ /* 0x000fe200078ec0ff */
[----:B----4-:R-:W-:Y:S01]  /*0ef0*/  IMAD.IADD R20, R13, 0x1, R20 ;  /* 0x000000010d147824 */ /* 0x010fe200078e0214 */
        /* <DEDUP_REMOVED lines=8> */
[----:B------:R-:W-:Y:S01]  /*0f80*/  ISETP.GE.AND P2, PT, R20, R91, PT ;  /* 0x0000005b1400720c */ /* 0x000fe20003f46270 */
[----:B------:R-:W-:Y:S01]  /*0f90*/  IMAD R8, R8, R8, RZ ;  /* 0x0000000808087224 */ /* 0x000fe200078e02ff */
[----:B------:R-:W2:Y:S01]  /*0fa0*/  I2F.F16 R9, R22 ;  /* 0x0000001600097306 */ /* 0x000ea20000200c00 */
[----:B------:R-:W-:-:S07]  /*0fb0*/  IMAD R21, R21, R21, RZ ;  /* 0x0000001515157224 */ /* 0x000fce00078e02ff */
        /* <DEDUP_REMOVED lines=8> */
.L_x_1148:
        /* <DEDUP_REMOVED lines=21> */
.L_x_1150:
        /* <DEDUP_REMOVED lines=8> */
.L_x_1151:
[----:B------:R-:W-:Y:S01]  /*1210*/  HFMA2.MMA R9, -RZ, RZ, 0, 0 ;  /* 0x00000000ff097435 */ /* 0x000fe200000001ff */
[----:B------:R-:W-:Y:S02]  /*1220*/  SHF.R.S32.HI R13, RZ, 0x5, R11 ;  /* 0x00000005ff0d7819 */ /* 0x000fe4000001140b */
[----:B------:R-:W-:Y:S01]  /*1230*/  MOV R10, RZ ;  /* 0x000000ff000a7202 */ /* 0x000fe20000000f00 */
        /* <DEDUP_REMOVED lines=8> */
.L_x_1152:
        /* <DEDUP_REMOVED lines=8> */
.L_x_1153:
        /* <DEDUP_REMOVED lines=9> */
.L_x_1154:
        /* <DEDUP_REMOVED lines=35> */
.L_x_1160:
[----:B0-----:R-:W0:Y:S02]  /*1600*/  LDC R89, c[0x0][0x23c] ;  /* 0x00008f00ff597b82 */ /* 0x001e240000000800 */
[C---:B0-----:R-:W-:Y:S02]  /*1610*/  IMAD.WIDE R2, R89.reuse, 0x4, R12 ;  /* 0x0000000459027825 */ /* 0x041fe400078e020c */
[----:B------:R-:W5:Y:S04]  /*1620*/  LDG.E.128.CONSTANT R12, desc[UR8][R12.64] ;  /* 0x000000080c0c7981 */ /* 0x000f68000c1e9d00 */
[----:B------:R0:W5:Y:S01]  /*1630*/  LDG.E.128.CONSTANT R8, desc[UR8][R2.64] ;  /* 0x0000000802087981 */ /* 0x000162000c1e9d00 */
[----:B------:R-:W-:Y:S01]  /*1640*/  IMAD.WIDE R94, R89, 0x4, R2 ;  /* 0x00000004595e7825 */ /* 0x000fe200078e0202 */
[----:B------:R-:W-:Y:S06]  /*1650*/  @!P1 BRA `(.L_x_1156) ;  /* 0x00000020008c9947 */ /* 0x000fec0003800000 */
[----:B------:R-:W2:Y:S01]  /*1660*/  LDG.E.128.CONSTANT R4, desc[UR8][R94.64] ;  /* 0x000000085e047981 */ /* 0x000ea2000c1e9d00 */
[----:B-----5:R-:W-:Y:S02]  /*1670*/  SHF.R.U32.HI R19, RZ, 0xf, R14 ;  /* 0x0000000fff137819 */ /* 0x020fe4000001160e */
[----:B------:R-:W-:Y:S02]  /*1680*/  SHF.R.U32.HI R28, RZ, 0xf, R15 ;  /* 0x0000000fff1c7819 */ /* 0x000fe4000001160f */
[----:B------:R-:W-:Y:S02]  /*1690*/  SHF.R.U32.HI R20, RZ, 0xe, R10 ;  /* 0x0000000eff147819 */ /* 0x000fe4000001160a */
[----:B------:R-:W-:Y:S02]  /*16a0*/  LOP3.LUT R19, R19, 0x10001, RZ, 0xc0, !PT ;  /* 0x0001000113137812 */ /* 0x000fe400078ec0ff */
[----:B------:R-:W-:Y:S02]  /*16b0*/  SHF.R.U32.HI R17, RZ, 0xf, R13 ;  /* 0x0000000fff117819 */ /* 0x000fe4000001160d */
[----:B------:R-:W-:-:S02]  /*16c0*/  SHF.R.U32.HI R29, RZ, 0xe, R11 ;  /* 0x0000000eff1d7819 */ /* 0x000fc4000001160b */
[----:B------:R-:W-:Y:S02]  /*16d0*/  LOP3.LUT R28, R28, 0x10001, RZ, 0xc0, !PT ;  /* 0x000100011c1c7812 */ /* 0x000fe400078ec0ff */
[--C-:B0-----:R-:W-:Y:S02]  /*16e0*/  SHF.R.U32.HI R3, RZ, 0xf, R12.reuse ;  /* 0x0000000fff037819 */ /* 0x101fe4000001160c */
[C---:B------:R-:W-:Y:S02]  /*16f0*/  LOP3.LUT R2, R12.reuse, 0x380038, RZ, 0xc0, !PT ;  /* 0x003800380c027812 */ /* 0x040fe400078ec0ff */
[----:B------:R-:W-:Y:S02]  /*1700*/  SHF.R.U32.HI R34, RZ, 0x6, R12 ;  /* 0x00000006ff227819 */ /* 0x000fe4000001160c */
[----:B------:R-:W-:Y:S02]  /*1710*/  LOP3.LUT R48, R12, 0x70007, RZ, 0xc0, !PT ;  /* 0x000700070c307812 */ /* 0x000fe400078ec0ff */
[----:B------:R-:W-:-:S02]  /*1720*/  LOP3.LUT R18, R14, 0x380038, RZ, 0xc0, !PT ;  /* 0x003800380e127812 */ /* 0x000fc400078ec0ff */
[----:B------:R-:W-:Y:S02]  /*1730*/  SHF.R.U32.HI R32, RZ, 0x6, R14 ;  /* 0x00000006ff207819 */ /* 0x000fe4000001160e */
[----:B------:R-:W-:Y:S02]  /*1740*/  LOP3.LUT R38, R14, 0x70007, RZ, 0xc0, !PT ;  /* 0x000700070e267812 */ /* 0x000fe400078ec0ff */
        /* <DEDUP_REMOVED lines=10> */
[----:B------:R-:W-:Y:S01]  /*17f0*/  LOP3.LUT R52, R9, 0x70007, RZ, 0xc0, !PT ;  /* 0x0007000709347812 */ /* 0x000fe200078ec0ff */
[----:B------:R-:W-:Y:S01]  /*1800*/  HFMA2.MMA R9, -RZ, RZ, 0, 0.125 ;  /* 0x00003000ff097435 */ /* 0x000fe200000001ff */
[----:B------:R-:W-:Y:S02]  /*1810*/  LOP3.LUT R20, R19, 0x20002, R20, 0xf8, !PT ;  /* 0x0002000213147812 */ /* 0x000fe400078ef814 */
[C---:B------:R-:W-:Y:S02]  /*1820*/  LOP3.LUT R62, R11.reuse, 0x380038, RZ, 0xc0, !PT ;  /* 0x003800380b3e7812 */ /* 0x040fe400078ec0ff */
[----:B------:R-:W-:Y:S02]  /*1830*/  SHF.R.U32.HI R47, RZ, 0x6, R11 ;  /* 0x00000006ff2f7819 */ /* 0x000fe4000001160b */
[----:B------:R-:W-:Y:S02]  /*1840*/  LOP3.LUT R58, R11, 0x70007, RZ, 0xc0, !PT ;  /* 0x000700070b3a7812 */ /* 0x000fe400078ec0ff */
[----:B------:R-:W-:-:S02]  /*1850*/  LOP3.LUT R17, R17, 0x10001, RZ, 0xc0, !PT ;  /* 0x0001000111117812 */ /* 0x000fc400078ec0ff */
[----:B------:R-:W-:Y:S02]  /*1860*/  LOP3.LUT R19, R28, 0x20002, R29, 0xf8, !PT ;  /* 0x000200021c137812 */ /* 0x000fe400078ef81d */
[C---:B------:R-:W-:Y:S02]  /*1870*/  LOP3.LUT R61, R15.reuse, 0x380038, RZ, 0xc0, !PT ;  /* 0x003800380f3d7812 */ /* 0x040fe400078ec0ff */
[----:B------:R-:W-:Y:S02]  /*1880*/  SHF.R.U32.HI R35, RZ, 0x6, R15 ;  /* 0x00000006ff237819 */ /* 0x000fe4000001160f */
[----:B------:R-:W-:Y:S02]  /*1890*/  LOP3.LUT R46, R15, 0x70007, RZ, 0xc0, !PT ;  /* 0x000700070f2e7812 */ /* 0x000fe400078ec0ff */
[----:B------:R-:W-:Y:S02]  /*18a0*/  LOP3.LUT R3, R3, 0x10001, RZ, 0xc0, !PT ;  /* 0x0001000103037812 */ /* 0x000fe400078ec0ff */
[----:B------:R-:W-:-:S02]  /*18b0*/  LOP3.LUT R15, R10, 0x380038, RZ, 0xc0, !PT ;  /* 0x003800380a0f7812 */ /* 0x000fc400078ec0ff */
[----:B------:R-:W-:Y:S02]  /*18c0*/  SHF.R.U32.HI R45, RZ, 0x6, R10 ;  /* 0x00000006ff2d7819 */ /* 0x000fe4000001160a */
[----:B------:R-:W-:Y:S02]  /*18d0*/  LOP3.LUT R53, R10, 0x70007, RZ, 0xc0, !PT ;  /* 0x000700070a357812 */ /* 0x000fe400078ec0ff */
[----:B------:R-:W-:Y:S02]  /*18e0*/  LOP3.LUT R10, R17, 0x20002, R8, 0xf8, !PT ;  /* 0x00020002110a7812 */ /* 0x000fe400078ef808 */
[----:B------:R-:W-:Y:S02]  /*18f0*/  LOP3.LUT R2, R2, 0x64006400, RZ, 0xfc, !PT ;  /* 0x6400640002027812 */ /* 0x000fe400078efcff */
[----:B------:R-:W-:Y:S02]  /*1900*/  LOP3.LUT R3, R3, 0x20002, R14, 0xf8, !PT ;  /* 0x0002000203037812 */ /* 0x000fe400078ef80e */
        /* <DEDUP_REMOVED lines=8> */
[-C--:B------:R-:W-:Y:S01]  /*1990*/  HFMA2 R62, R12, R9.reuse.H0_H0, -132, -132 ;  /* 0xd820d8200c3e7431 */ /* 0x080fe20000040009 */
[----:B------:R-:W-:Y:S02]  /*19a0*/  LOP3.LUT R78, R61, 0x64006400, RZ, 0xfc, !PT ;  /* 0x640064003d4e7812 */ /* 0x000fe400078efcff */
[----:B------:R-:W-:Y:S01]  /*19b0*/  MOV R0, 0x2400 ;  /* 0x0000240000007802 */ /* 0x000fe20000000f00 */
[-C--:B------:R-:W-:Y:S01]  /*19c0*/  HFMA2 R83, R16, R9.reuse.H0_H0, -132, -132 ;  /* 0xd820d82010537431 */ /* 0x080fe20000040009 */
        /* <DEDUP_REMOVED lines=36> */
[----:B------:R-:W-:Y:S02]  /*1c10*/  LOP3.LUT R20, R5, 0x64006400, RZ, 0xfc, !PT ;  /* 0x6400640005147812 */ /* 0x000fe400078efcff */
[----:B------:R-:W-:Y:S02]  /*1c20*/  SHF.R.U32.HI R54, RZ, 0x6, R7 ;  /* 0x00000006ff367819 */ /* 0x000fe40000011607 */
[----:B------:R-:W-:Y:S01]  /*1c30*/  LOP3.LUT R5, R50, 0x380038, RZ, 0xc0, !PT ;  /* 0x0038003832057812 */ /* 0x000fe200078ec0ff */
[----:B------:R-:W-:Y:S01]  /*1c40*/  HFMA2 R20, R20, R9.H0_H0, -132, -132 ;  /* 0xd820d82014147431 */ /* 0x000fe20000040009 */
[----:B------:R-:W-:Y:S02]  /*1c50*/  LOP3.LUT R63, R7, 0x380038, RZ, 0xc0, !PT ;  /* 0x00380038073f7812 */ /* 0x000fe400078ec0ff */
[----:B------:R-:W-:Y:S02]  /*1c60*/  LOP3.LUT R30, R3, 0x40004, R30, 0xf8, !PT ;  /* 0x00040004031e7812 */ /* 0x000fe400078ef81e */
[----:B------:R-:W-:-:S02]  /*1c70*/  LOP3.LUT R6, R6, 0x64006400, RZ, 0xfc, !PT ;  /* 0x6400640006067812 */ /* 0x000fc400078efcff */
[----:B------:R-:W-:Y:S02]  /*1c80*/  LOP3.LUT R66, R11, 0x64006400, RZ, 0xfc, !PT ;  /* 0x640064000b427812 */ /* 0x000fe400078efcff */
[----:B------:R-:W-:Y:S01]  /*1c90*/  LOP3.LUT R3, R34, 0x380038, RZ, 0xc0, !PT ;  /* 0x0038003822037812 */ /* 0x000fe200078ec0ff */
[-C--:B------:R-:W-:Y:S01]  /*1ca0*/  HFMA2 R77, R6, R9.reuse.H0_H0, -132, -132 ;  /* 0xd820d820064d7431 */ /* 0x080fe20000040009 */
[----:B------:R-:W-:Y:S01]  /*1cb0*/  LOP3.LUT R11, R54, 0x380038, RZ, 0xc0, !PT ;  /* 0x00380038360b7812 */ /* 0x000fe200078ec0ff */
[-C--:B------:R-:W-:Y:S01]  /*1cc0*/  HFMA2 R15, R66, R9.reuse.H0_H0, -132, -132 ;  /* 0xd820d820420f7431 */ /* 0x080fe20000040009 */
[----:B------:R-:W-:Y:S02]  /*1cd0*/  LOP3.LUT R2, R5, 0x64006400, RZ, 0xfc, !PT ;  /* 0x6400640005027812 */ /* 0x000fe400078efcff */
[----:B------:R-:W-:Y:S02]  /*1ce0*/  SHF.R.U32.HI R49, RZ, 0x6, R4 ;  /* 0x00000006ff317819 */ /* 0x000fe40000011604 */
        /* <DEDUP_REMOVED lines=10> */
[----:B------:R-:W-:-:S02]  /*1d90*/  SHF.R.U32.HI R28, RZ, 0xd, R7 ;  /* 0x0000000dff1c7819 */ /* 0x000fc40000011607 */
[----:B------:R-:W-:Y:S02]  /*1da0*/  LOP3.LUT R59, R7, 0x70007, RZ, 0xc0, !PT ;  /* 0x00070007073b7812 */ /* 0x000fe400078ec0ff */
[----:B------:R-:W-:Y:S02]  /*1db0*/  LOP3.LUT R2, R34, 0x1c001c0, RZ, 0xc0, !PT ;  /* 0x01c001c022027812 */ /* 0x000fe400078ec0ff */
[----:B------:R-:W-:Y:S02]  /*1dc0*/  LOP3.LUT R66, R45, 0x1c001c0, RZ, 0xc0, !PT ;  /* 0x01c001c02d427812 */ /* 0x000fe400078ec0ff */
[----:B------:R-:W-:Y:S02]  /*1dd0*/  LOP3.LUT R7, R36, 0x380038, RZ, 0xc0, !PT ;  /* 0x0038003824077812 */ /* 0x000fe400078ec0ff */
[----:B------:R-:W-:Y:S02]  /*1de0*/  LOP3.LUT R8, R8, 0x64006400, RZ, 0xfc, !PT ;  /* 0x6400640008087812 */ /* 0x000fe400078efcff */
[----:B------:R-:W-:-:S02]  /*1df0*/  LOP3.LUT R31, R10, 0x40004, R31, 0xf8, !PT ;  /* 0x000400040a1f7812 */ /* 0x000fc400078ef81f */
[----:B------:R-:W-:Y:S01]  /*1e00*/  LOP3.LUT R12, R3, 0x64006400, RZ, 0xfc, !PT ;  /* 0x64006400030c7812 */ /* 0x000fe200078efcff */
[-C--:B------:R-:W-:Y:S01]  /*1e10*/  HFMA2 R16, R8, R9.reuse.H0_H0, -132, -132 ;  /* 0xd820d82008107431 */ /* 0x080fe20000040009 */
[----:B------:R-:W-:Y:S02]  /*1e20*/  LOP3.LUT R67, R6, 0x64006400, RZ, 0xfc, !PT ;  /* 0x6400640006437812 */ /* 0x000fe400078efcff */
[----:B------:R-:W-:Y:S01]  /*1e30*/  LOP3.LUT R10, R13, 0x64006400, RZ, 0xfc, !PT ;  /* 0x640064000d0a7812 */ /* 0x000fe200078efcff */
[-C--:B------:R-:W-:Y:S01]  /*1e40*/  HFMA2 R12, R12, R9.reuse.H0_H0, -132, -132 ;  /* 0xd820d8200c0c7431 */ /* 0x080fe20000040009 */
[----:B------:R-:W-:Y:S01]  /*1e50*/  LOP3.LUT R4, R39, 0x1c001c0, RZ, 0xc0, !PT ;  /* 0x01c001c027047812 */ /* 0x000fe200078ec0ff */
[----:B------:R-:W-:Y:S01]  /*1e60*/  HFMA2 R67, R67, R0.H0_H0, -20, -20 ;  /* 0xcd00cd0043437431 */ /* 0x000fe20000040000 */
        /* <DEDUP_REMOVED lines=8> */
[----:B------:R-:W-:Y:S02]  /*1ef0*/  LOP3.LUT R28, R19, 0x40004, R28, 0xf8, !PT ;  /* 0x00040004131c7812 */ /* 0x000fe400078ef81c */
[----:B------:R-:W-:-:S02]  /*1f00*/  LOP3.LUT R8, R32, 0x1c001c0, RZ, 0xc0, !PT ;  /* 0x01c001c020087812 */ /* 0x000fc400078ec0ff */
[----:B------:R-:W-:Y:S02]  /*1f10*/  LOP3.LUT R45, R45, 0x70007, RZ, 0xc0, !PT ;  /* 0x000700072d2d7812 */ /* 0x000fe400078ec0ff */
[----:B------:R-:W-:Y:S02]  /*1f20*/  LOP3.LUT R19, R35, 0x380038, RZ, 0xc0, !PT ;  /* 0x0038003823137812 */ /* 0x000fe400078ec0ff */
[----:B------:R-:W-:Y:S02]  /*1f30*/  LOP3.LUT R5, R4, 0x64006400, RZ, 0xfc, !PT ;  /* 0x6400640004057812 */ /* 0x000fe400078efcff */
        /* <DEDUP_REMOVED lines=165> */
.L_x_1157:
        /* <DEDUP_REMOVED lines=81> */
.L_x_1158:
        /* <DEDUP_REMOVED lines=80> */
.L_x_1159:
        /* <DEDUP_REMOVED lines=79> */
.L_x_1156:
        /* <DEDUP_REMOVED lines=8> */
.L_x_1155:
        /* <DEDUP_REMOVED lines=17> */
.L_x_1164:
[----:B------:R-:W0:Y:S02]  /*3a20*/  LDS R2, [R0] ;  /* 0x0000000000027984 */ /* 0x000e240000000800 */
[----:B0-----:R-:W-:-:S06]  /*3a30*/  HADD2 R3, R2, R40 ;  /* 0x0000002802037230 */ /* 0x001fcc0000000000 */
[----:B------:R-:W0:Y:S02]  /*3a40*/  ATOMS.CAST.SPIN R3, [R0], R2, R3 ;  /* 0x000000020003738d */ /* 0x000e240001800003 */
[----:B0-----:R-:W-:-:S13]  /*3a50*/  ISETP.EQ.U32.AND P0, PT, R3, 0x1, PT ;  /* 0x000000010300780c */ /* 0x001fda0003f02070 */
[----:B------:R-:W-:Y:S05]  /*3a60*/  @!P0 BRA `(.L_x_1164) ;  /* 0xfffffffc00ec8947 */ /* 0x000fea000383ffff */
[----:B------:R-:W-:Y:S05]  /*3a70*/  BRA `(.L_x_1162) ;  /* 0x00000000000c7947 */ /* 0x000fea0003800000 */
.L_x_1163:
[----:B------:R-:W2:Y:S02]  /*3a80*/  LD.E R0, desc[UR8][R4.64] ;  /* 0x0000000804007980 */ /* 0x000ea4000c101900 */
[----:B--2---:R-:W-:-:S05]  /*3a90*/  IADD3 R3, R40, R0, RZ ;  /* 0x0000000028037210 */ /* 0x004fca0007ffe0ff */
[----:B------:R0:W-:Y:S02]  /*3aa0*/  ST.E desc[UR8][R4.64], R3 ;  /* 0x0000000304007985 */ /* 0x0001e4000c101908 */
.L_x_1162:
[----:B------:R-:W-:Y:S05]  /*3ab0*/  BSYNC B0 ;  /* 0x0000000000007941 */ /* 0x000fea0003800000 */
.L_x_1161:
[----:B------:R1:W-:Y:S01]  /*3ac0*/  ATOM.E.ADD.F16x2.RN.STRONG.GPU P0, RZ, desc[UR8][R4.64+0x4], R27 ;  /* 0x0000041b04ff79a2 */ /* 0x0003e2000810e1c8 */
[----:B------:R-:W-:Y:S04]  /*3ad0*/  BSSY B0, `(.L_x_1165) ;  /* 0x000000f000007945 */ /* 0x000fe80003800000 */
[----:B-1----:R-:W-:Y:S05]  /*3ae0*/  @P0 BRA `(.L_x_1166) ;  /* 0x0000000000340947 */ /* 0x002fea0003800000 */
[----:B------:R-:W1:Y:S02]  /*3af0*/  QSPC.E.S P0, RZ, [R4+0x4] ;  /* 0x0000040004ff73aa */ /* 0x000e640000000500 */
[----:B-1----:R-:W-:Y:S05]  /*3b00*/  @!P0 BRA `(.L_x_1167) ;  /* 0x0000000000208947 */ /* 0x002fea0003800000 */
[----:B------:R-:W-:-:S04]  /*3b10*/  MOV R2, R4 ;  /* 0x0000000400027202 */ /* 0x000fc80000000f00 */
[----:B------:R-:W-:-:S07]  /*3b20*/  MOV R0, R2 ;  /* 0x0000000200007202 */ /* 0x000fce0000000f00 */
.L_x_1168:
[----:B------:R-:W0:Y:S02]  /*3b30*/  LDS R2, [R0+0x4] ;  /* 0x0000040000027984 */ /* 0x000e240000000800 */
[----:B0-----:R-:W-:-:S10]  /*3b40*/  HFMA2.MMA R3, R2, 1, 1, R27 ;  /* 0x3c003c0002037835 */ /* 0x001fd4000000001b */
[----:B------:R-:W0:Y:S02]  /*3b50*/  ATOMS.CAST.SPIN R3, [R0+0x4], R2, R3 ;  /* 0x000004020003738d */ /* 0x000e240001800003 */
[----:B0-----:R-:W-:-:S13]  /*3b60*/  ISETP.EQ.U32.AND P0, PT, R3, 0x1, PT ;  /* 0x000000010300780c */ /* 0x001fda0003f02070 */
[----:B------:R-:W-:Y:S05]  /*3b70*/  @!P0 BRA `(.L_x_1168) ;  /* 0xfffffffc00ec8947 */ /* 0x000fea000383ffff */
[----:B------:R-:W-:Y:S05]  /*3b80*/  BRA `(.L_x_1166) ;  /* 0x00000000000c7947 */ /* 0x000fea0003800000 */
.L_x_1167:
[----:B------:R-:W0:Y:S02]  /*3b90*/  LD.E R0, desc[UR8][R4.64+0x4] ;  /* 0x0000040804007980 */ /* 0x000e24000c101900 */
[----:B0-----:R-:W-:-:S05]  /*3ba0*/  IADD3 R3, R27, R0, RZ ;  /* 0x000000001b037210 */ /* 0x001fca0007ffe0ff */
[----:B------:R1:W-:Y:S02]  /*3bb0*/  ST.E desc[UR8][R4.64+0x4], R3 ;  /* 0x0000040304007985 */ /* 0x0003e4000c101908 */
.L_x_1166:
[----:B------:R-:W-:Y:S05]  /*3bc0*/  BSYNC B0 ;  /* 0x0000000000007941 */ /* 0x000fea0003800000 */
.L_x_1165:
        /* <DEDUP_REMOVED lines=10> */
.L_x_1172:
[----:B------:R-:W0:Y:S02]  /*3c70*/  LDS R2, [R0] ;  /* 0x0000000000027984 */ /* 0x000e240000000800 */
[----:B0-----:R-:W-:-:S06]  /*3c80*/  HADD2 R3, R2, R26 ;  /* 0x0000001a02037230 */ /* 0x001fcc0000000000 */
[----:B------:R-:W0:Y:S02]  /*3c90*/  ATOMS.CAST.SPIN R3, [R0], R2, R3 ;  /* 0x000000020003738d */ /* 0x000e240001800003 */
[----:B0-----:R-:W-:-:S13]  /*3ca0*/  ISETP.EQ.U32.AND P0, PT, R3, 0x1, PT ;  /* 0x000000010300780c */ /* 0x001fda0003f02070 */
[----:B------:R-:W-:Y:S05]  /*3cb0*/  @!P0 BRA `(.L_x_1172) ;  /* 0xfffffffc00ec8947 */ /* 0x000fea000383ffff */
[----:B------:R-:W-:Y:S05]  /*3cc0*/  BRA `(.L_x_1170) ;  /* 0x00000000000c7947 */ /* 0x000fea0003800000 */
.L_x_1171:
[----:B------:R-:W2:Y:S02]  /*3cd0*/  LD.E R0, desc[UR8][R4.64] ;  /* 0x0000000804007980 */ /* 0x000ea4000c101900 */
[----:B--2---:R-:W-:-:S05]  /*3ce0*/  IADD3 R3, R26, R0, RZ ;  /* 0x000000001a037210 */ /* 0x004fca0007ffe0ff */
[----:B------:R0:W-:Y:S02]  /*3cf0*/  ST.E desc[UR8][R4.64], R3 ;  /* 0x0000000304007985 */ /* 0x0001e4000c101908 */
.L_x_1170:
[----:B------:R-:W-:Y:S05]  /*3d00*/  BSYNC B0 ;  /* 0x0000000000007941 */ /* 0x000fea0003800000 */
.L_x_1169:
[----:B------:R1:W-:Y:S01]  /*3d10*/  ATOM.E.ADD.F16x2.RN.STRONG.GPU P0, RZ, desc[UR8][R4.64+0x4], R25 ;  /* 0x0000041904ff79a2 */ /* 0x0003e2000810e1c8 */
[----:B------:R-:W-:Y:S04]  /*3d20*/  BSSY B0, `(.L_x_1173) ;  /* 0x000000f000007945 */ /* 0x000fe80003800000 */
[----:B-1----:R-:W-:Y:S05]  /*3d30*/  @P0 BRA `(.L_x_1174) ;  /* 0x0000000000340947 */ /* 0x002fea0003800000 */
[----:B------:R-:W1:Y:S02]  /*3d40*/  QSPC.E.S P0, RZ, [R4+0x4] ;  /* 0x0000040004ff73aa */ /* 0x000e640000000500 */
[----:B-1----:R-:W-:Y:S05]  /*3d50*/  @!P0 BRA `(.L_x_1175) ;  /* 0x0000000000208947 */ /* 0x002fea0003800000 */
[----:B------:R-:W-:-:S05]  /*3d60*/  IMAD.MOV.U32 R2, RZ, RZ, R4 ;  /* 0x000000ffff027224 */ /* 0x000fca00078e0004 */
[----:B------:R-:W-:-:S07]  /*3d70*/  MOV R0, R2 ;  /* 0x0000000200007202 */ /* 0x000fce0000000f00 */
.L_x_1176:
[----:B------:R-:W0:Y:S02]  /*3d80*/  LDS R2, [R0+0x4] ;  /* 0x0000040000027984 */ /* 0x000e240000000800 */
[----:B0-----:R-:W-:-:S10]  /*3d90*/  HFMA2.MMA R3, R2, 1, 1, R25 ;  /* 0x3c003c0002037835 */ /* 0x001fd40000000019 */
[----:B------:R-:W0:Y:S02]  /*3da0*/  ATOMS.CAST.SPIN R3, [R0+0x4], R2, R3 ;  /* 0x000004020003738d */ /* 0x000e240001800003 */
[----:B0-----:R-:W-:-:S13]  /*3db0*/  ISETP.EQ.U32.AND P0, PT, R3, 0x1, PT ;  /* 0x000000010300780c */ /* 0x001fda0003f02070 */
[----:B------:R-:W-:Y:S05]  /*3dc0*/  @!P0 BRA `(.L_x_1176) ;  /* 0xfffffffc00ec8947 */ /* 0x000fea000383ffff */
[----:B------:R-:W-:Y:S05]  /*3dd0*/  BRA `(.L_x_1174) ;  /* 0x00000000000c7947 */ /* 0x000fea0003800000 */
.L_x_1175:
[----:B------:R-:W0:Y:S02]  /*3de0*/  LD.E R0, desc[UR8][R4.64+0x4] ;  /* 0x0000040804007980 */ /* 0x000e24000c101900 */
[----:B0-----:R-:W-:-:S05]  /*3df0*/  IADD3 R3, R25, R0, RZ ;  /* 0x0000000019037210 */ /* 0x001fca0007ffe0ff */
[----:B------:R1:W-:Y:S02]  /*3e00*/  ST.E desc[UR8][R4.64+0x4], R3 ;  /* 0x0000040304007985 */ /* 0x0003e4000c101908 */
.L_x_1174:
[----:B------:R-:W-:Y:S05]  /*3e10*/  BSYNC B0 ;  /* 0x0000000000007941 */ /* 0x000fea0003800000 */
.L_x_1173:
        /* <DEDUP_REMOVED lines=10> */
.L_x_1180:
[----:B------:R-:W0:Y:S02]  /*3ec0*/  LDS R2, [R0] ;  /* 0x0000000000027984 */ /* 0x000e240000000800 */
[----:B0-----:R-:W-:-:S06]  /*3ed0*/  HADD2 R3, R2, R24 ;  /* 0x0000001802037230 */ /* 0x001fcc0000000000 */
[----:B------:R-:W0:Y:S02]  /*3ee0*/  ATOMS.CAST.SPIN R3, [R0], R2, R3 ;  /* 0x000000020003738d */ /* 0x000e240001800003 */
[----:B0-----:R-:W-:-:S13]  /*3ef0*/  ISETP.EQ.U32.AND P0, PT, R3, 0x1, PT ;  /* 0x000000010300780c */ /* 0x001fda0003f02070 */
[----:B------:R-:W-:Y:S05]  /*3f00*/  @!P0 BRA `(.L_x_1180) ;  /* 0xfffffffc00ec8947 */ /* 0x000fea000383ffff */
[----:B------:R-:W-:Y:S05]  /*3f10*/  BRA `(.L_x_1178) ;  /* 0x00000000000c7947 */ /* 0x000fea0003800000 */
.L_x_1179:
[----:B------:R-:W2:Y:S02]  /*3f20*/  LD.E R0, desc[UR8][R4.64] ;  /* 0x0000000804007980 */ /* 0x000ea4000c101900 */
[----:B--2---:R-:W-:-:S05]  /*3f30*/  IADD3 R3, R24, R0, RZ ;  /* 0x0000000018037210 */ /* 0x004fca0007ffe0ff */
[----:B------:R0:W-:Y:S02]  /*3f40*/  ST.E desc[UR8][R4.64], R3 ;  /* 0x0000000304007985 */ /* 0x0001e4000c101908 */
.L_x_1178:
[----:B------:R-:W-:Y:S05]  /*3f50*/  BSYNC B0 ;  /* 0x0000000000007941 */ /* 0x000fea0003800000 */
.L_x_1177:
[----:B------:R1:W-:Y:S01]  /*3f60*/  ATOM.E.ADD.F16x2.RN.STRONG.GPU P0, RZ, desc[UR8][R4.64+0x4], R23 ;  /* 0x0000041704ff79a2 */ /* 0x0003e2000810e1c8 */
[----:B------:R-:W-:Y:S04]  /*3f70*/  BSSY B0, `(.L_x_1181) ;  /* 0x000000f000007945 */ /* 0x000fe80003800000 */
[----:B-1----:R-:W-:Y:S05]  /*3f80*/  @P0 BRA `(.L_x_1182) ;  /* 0x0000000000340947 */ /* 0x002fea0003800000 */
[----:B------:R-:W1:Y:S02]  /*3f90*/  QSPC.E.S P0, RZ, [R4+0x4] ;  /* 0x0000040004ff73aa */ /* 0x000e640000000500 */
[----:B-1----:R-:W-:Y:S05]  /*3fa0*/  @!P0 BRA `(.L_x_1183) ;  /* 0x0000000000208947 */ /* 0x002fea0003800000 */
[----:B------:R-:W-:-:S04]  /*3fb0*/  MOV R2, R4 ;  /* 0x0000000400027202 */ /* 0x000fc80000000f00 */
[----:B------:R-:W-:-:S07]  /*3fc0*/  MOV R0, R2 ;  /* 0x0000000200007202 */ /* 0x000fce0000000f00 */
.L_x_1184:
[----:B------:R-:W0:Y:S02]  /*3fd0*/  LDS R2, [R0+0x4] ;  /* 0x0000040000027984 */ /* 0x000e240000000800 */
[----:B0-----:R-:W-:-:S10]  /*3fe0*/  HFMA2.MMA R3, R2, 1, 1, R23 ;  /* 0x3c003c0002037835 */ /* 0x001fd40000000017 */
[----:B------:R-:W0:Y:S02]  /*3ff0*/  ATOMS.CAST.SPIN R3, [R0+0x4], R2, R3 ;  /* 0x000004020003738d */ /* 0x000e240001800003 */
[----:B0-----:R-:W-:-:S13]  /*4000*/  ISETP.EQ.U32.AND P0, PT, R3, 0x1, PT ;  /* 0x000000010300780c */ /* 0x001fda0003f02070 */
[----:B------:R-:W-:Y:S05]  /*4010*/  @!P0 BRA `(.L_x_1184) ;  /* 0xfffffffc00ec8947 */ /* 0x000fea000383ffff */
[----:B------:R-:W-:Y:S05]  /*4020*/  BRA `(.L_x_1182) ;  /* 0x00000000000c7947 */ /* 0x000fea0003800000 */
.L_x_1183:
[----:B------:R-:W0:Y:S02]  /*4030*/  LD.E R0, desc[UR8][R4.64+0x4] ;  /* 0x0000040804007980 */ /* 0x000e24000c101900 */
[----:B0-----:R-:W-:-:S05]  /*4040*/  IADD3 R3, R23, R0, RZ ;  /* 0x0000000017037210 */ /* 0x001fca0007ffe0ff */
[----:B------:R1:W-:Y:S02]  /*4050*/  ST.E desc[UR8][R4.64+0x4], R3 ;  /* 0x0000040304007985 */ /* 0x0003e4000c101908 */
.L_x_1182:
[----:B------:R-:W-:Y:S05]  /*4060*/  BSYNC B0 ;  /* 0x0000000000007941 */ /* 0x000fea0003800000 */
.L_x_1181:
        /* <DEDUP_REMOVED lines=10> */
.L_x_1188:
[----:B------:R-:W0:Y:S02]  /*4110*/  LDS R2, [R0] ;  /* 0x0000000000027984 */ /* 0x000e240000000800 */
[----:B0-----:R-:W-:-:S06]  /*4120*/  HADD2 R3, R2, R22 ;  /* 0x0000001602037230 */ /* 0x001fcc0000000000 */
[----:B------:R-:W0:Y:S02]  /*4130*/  ATOMS.CAST.SPIN R3, [R0], R2, R3 ;  /* 0x000000020003738d */ /* 0x000e240001800003 */
[----:B0-----:R-:W-:-:S13]  /*4140*/  ISETP.EQ.U32.AND P0, PT, R3, 0x1, PT ;  /* 0x000000010300780c */ /* 0x001fda0003f02070 */
[----:B------:R-:W-:Y:S05]  /*4150*/  @!P0 BRA `(.L_x_1188) ;  /* 0xfffffffc00ec8947 */ /* 0x000fea000383ffff */
[----:B------:R-:W-:Y:S05]  /*4160*/  BRA `(.L_x_1186) ;  /* 0x00000000000c7947 */ /* 0x000fea0003800000 */
.L_x_1187:
[----:B------:R-:W2:Y:S02]  /*4170*/  LD.E R0, desc[UR8][R4.64] ;  /* 0x0000000804007980 */ /* 0x000ea4000c101900 */
[----:B--2---:R-:W-:-:S05]  /*4180*/  IADD3 R3, R22, R0, RZ ;  /* 0x0000000016037210 */ /* 0x004fca0007ffe0ff */
[----:B------:R0:W-:Y:S02]  /*4190*/  ST.E desc[UR8][R4.64], R3 ;  /* 0x0000000304007985 */ /* 0x0001e4000c101908 */
.L_x_1186:
[----:B------:R-:W-:Y:S05]  /*41a0*/  BSYNC B0 ;  /* 0x0000000000007941 */ /* 0x000fea0003800000 */
.L_x_1185:
[----:B------:R1:W-:Y:S02]  /*41b0*/  ATOM.E.ADD.F16x2.RN.STRONG.GPU P0, RZ, desc[UR8][R4.64+0x4], R21 ;  /* 0x0000041504ff79a2 */ /* 0x0003e4000810e1c8 */
[----:B-1----:R-:W-:Y:S05]  /*41c0*/  @P0 EXIT ;  /* 0x000000000000094d */ /* 0x002fea0003800000 */
[----:B------:R-:W1:Y:S02]  /*41d0*/  QSPC.E.S P0, RZ, [R4+0x4] ;  /* 0x0000040004ff73aa */ /* 0x000e640000000500 */
[----:B-1----:R-:W-:Y:S05]  /*41e0*/  @!P0 BRA `(.L_x_1189) ;  /* 0x0000000000208947 */ /* 0x002fea0003800000 */
[----:B------:R-:W-:-:S04]  /*41f0*/  MOV R2, R4 ;  /* 0x0000000400027202 */ /* 0x000fc80000000f00 */
[----:B------:R-:W-:-:S07]  /*4200*/  MOV R0, R2 ;  /* 0x0000000200007202 */ /* 0x000fce0000000f00 */
.L_x_1190:
[----:B------:R-:W0:Y:S02]  /*4210*/  LDS R2, [R0+0x4] ;  /* 0x0000040000027984 */ /* 0x000e240000000800 */
[----:B0-----:R-:W-:-:S10]  /*4220*/  HFMA2.MMA R3, R2, 1, 1, R21 ;  /* 0x3c003c0002037835 */ /* 0x001fd40000000015 */
[----:B------:R-:W0:Y:S02]  /*4230*/  ATOMS.CAST.SPIN R3, [R0+0x4], R2, R3 ;  /* 0x000004020003738d */ /* 0x000e240001800003 */
[----:B0-----:R-:W-:-:S13]  /*4240*/  ISETP.EQ.U32.AND P0, PT, R3, 0x1, PT ;  /* 0x000000010300780c */ /* 0x001fda0003f02070 */
[----:B------:R-:W-:Y:S05]  /*4250*/  @!P0 BRA `(.L_x_1190) ;  /* 0xfffffffc00ec8947 */ /* 0x000fea000383ffff */
[----:B------:R-:W-:Y:S05]  /*4260*/  EXIT ;  /* 0x000000000000794d */ /* 0x000fea0003800000 */
.L_x_1189:
[----:B------:R-:W0:Y:S02]  /*4270*/  LD.E R0, desc[UR8][R4.64+0x4] ;  /* 0x0000040804007980 */ /* 0x000e24000c101900 */
[----:B0-----:R-:W-:-:S05]  /*4280*/  IADD3 R3, R21, R0, RZ ;  /* 0x0000000015037210 */ /* 0x001fca0007ffe0ff */
[----:B------:R-:W-:Y:S01]  /*4290*/  ST.E desc[UR8][R4.64+0x4], R3 ;  /* 0x0000040304007985 */ /* 0x000fe2000c101908 */
[----:B------:R-:W-:Y:S05]  /*42a0*/  EXIT ;  /* 0x000000000000794d */ /* 0x000fea0003800000 */
.L_x_1191:
        /* <DEDUP_REMOVED lines=13> */
.L_x_3677:


//--------------------- .text._Z23gemm_half_q_half_kernelILi4ELi6ELb1ELb0ELi32EEvPK6__halfPKjS4_S2_PS0_iiiiPKtS7_iiiiiibS2_i --------------------------
	.section	.text._Z23gemm_half_q_half_kernelILi4ELi6ELb1ELb0ELi32EEvPK6__halfPKjS4_S2_PS0_iiiiPKtS7_iiiiiibS2_i,"ax",@progbits
	.align	128
        .global         _Z23gemm_half_q_half_kernelILi4ELi6ELb1ELb0ELi32EEvPK6__halfPKjS4_S2_PS0_iiiiPKtS7_iiiiiibS2_i
        .type           _Z23gemm_half_q_half_kernelILi4ELi6ELb1ELb0ELi32EEvPK6__halfPKjS4_S2_PS0_iiiiPKtS7_iiiiiibS2_i,@function
        .size           _Z23gemm_half_q_half_kernelILi4ELi6ELb1ELb0ELi32EEvPK6__halfPKjS4_S2_PS0_iiiiPKtS7_iiiiiibS2_i,(.L_x_3678 - _Z23gemm_half_q_half_kernelILi4ELi6ELb1ELb0ELi32EEvPK6__halfPKjS4_S2_PS0_iiiiPKtS7_iiiiiibS2_i)
        .other          _Z23gemm_half_q_half_kernelILi4ELi6ELb1ELb0ELi32EEvPK6__halfPKjS4_S2_PS0_iiiiPKtS7_iiiiiibS2_i,@"STO_CUDA_ENTRY STV_DEFAULT"
_Z23gemm_half_q_half_kernelILi4ELi6ELb1ELb0ELi32EEvPK6__halfPKjS4_S2_PS0_iiiiPKtS7_iiiiiibS2_i:
.text._Z23gemm_half_q_half_kernelILi4ELi6ELb1ELb0ELi32EEvPK6__halfPKjS4_S2_PS0_iiiiPKtS7_iiiiiibS2_i:
        /* <DEDUP_REMOVED lines=10> */
[----:B------:R-:W-:Y:S02]  /*00a0*/  PRMT R91, RZ, 0x7610, R91 ;  /* 0x00007610ff5b7816 */ /* 0x000fe4000000005b */
[----:B------:R-:W-:-:S05]  /*00b0*/  PRMT R6, RZ, 0x7610, R6 ;  /* 0x00007610ff067816 */ /* 0x000fca0000000006 */
[----:B------:R-:W4:Y:S01]  /*00c0*/  LDC R19, c[0x0][0x240] ;  /* 0x00009000ff137b82 */ /* 0x000f220000000800 */
[----:B0-----:R-:W-:Y:S01]  /*00d0*/  IMAD R98, R14, -0x4, R3 ;  /* 0xfffffffc0e627824 */ /* 0x001fe200078e0203 */
[----:B---3--:R-:W-:Y:S01]  /*00e0*/  USHF.L.U32 UR4, UR4, 0x7, URZ ;  /* 0x0000000704047899 */ /* 0x008fe2000800063f */
[----:B-1----:R-:W-:-:S03]  /*00f0*/  SHF.L.U32 R95, R90, 0x5, RZ ;  /* 0x000000055a5f7819 */ /* 0x002fc600000006ff */
        /* <DEDUP_REMOVED lines=32> */
.L_x_1192:
        /* <DEDUP_REMOVED lines=32> */
.L_x_1197:
        /* <DEDUP_REMOVED lines=16> */
.L_x_1196:
        /* <DEDUP_REMOVED lines=16> */
.L_x_1195:
        /* <DEDUP_REMOVED lines=17> */
.L_x_1199:
        /* <DEDUP_REMOVED lines=16> */
.L_x_1198:
        /* <DEDUP_REMOVED lines=14> */
.L_x_1194:
[----:B------:R-:W-:Y:S05]  /*09f0*/  BSYNC B0 ;  /* 0x0000000000007941 */ /* 0x000fea0003800000 */
.L_x_1193:
        /* <DEDUP_REMOVED lines=13> */
[----:B-1----:R-:W-:Y:S01]  /*0ad0*/  HFMA2.MMA R10, -RZ, RZ, 0, 0 ;  /* 0x00000000ff0a7435 */ /* 0x002fe200000001ff */
[----:B------:R-:W-:-:S03]  /*0ae0*/  PLOP3.LUT P0, PT, PT, PT, PT, 0x80, 0x0 ;  /* 0x000000000000781c */ /* 0x000fc60003f0f070 */
[----:B------:R-:W-:-:S04]  /*0af0*/  LEA R4, R4, UR4, 0x2 ;  /* 0x0000000404047c11 */ /* 0x000fc8000f8e10ff */
[----:B------:R-:W-:-:S05]  /*0b00*/  LEA R5, R11, R4, 0x2 ;  /* 0x000000040b057211 */ /* 0x000fca00078e10ff */
[----:B0-----:R-:W-:Y:S01]  /*0b10*/  IMAD.WIDE R2, R5, 0x2, R2 ;  /* 0x0000000205027825 */ /* 0x001fe200078e0202 */
[----:B------:R-:W-:Y:S06]  /*0b20*/  @!P2 BRA `(.L_x_1201) ;  /* 0x000000000034a947 */ /* 0x000fec0003800000 */
[----:B------:R-:W-:Y:S02]  /*0b30*/  PLOP3.LUT P0, PT, PT, PT, PT, 0x8, 0x0 ;  /* 0x000000000000781c */ /* 0x000fe40003f0e170 */
[----:B------:R-:W-:-:S11]  /*0b40*/  IADD3 R11, R97, -0x3, RZ ;  /* 0xfffffffd610b7810 */ /* 0x000fd60007ffe0ff */
.L_x_1202:
        /* <DEDUP_REMOVED lines=11> */
.L_x_1201:
        /* <DEDUP_REMOVED lines=10> */
.L_x_1200:
[----:B------:R-:W3:Y:S08]  /*0ca0*/  LDC R18, c[0x0][0x25c] ;  /* 0x00009700ff127b82 */ /* 0x000ef00000000800 */
[----:B------:R-:W-:Y:S01]  /*0cb0*/  BAR.SYNC.DEFER_BLOCKING 0x0 ;  /* 0x0000000000007b1d */ /* 0x000fe20000010000 */
[----:B------:R-:W-:-:S05]  /*0cc0*/  ISETP.GE.AND P0, PT, R95, R96, PT ;  /* 0x000000605f00720c */ /* 0x000fca0003f06270 */
[----:B------:R-:W-:Y:S02]  /*0cd0*/  ULDC UR5, c[0x0][0x258] ;  /* 0x0000960000057ab9 */ /* 0x000fe40000000800 */
[----:B------:R-:W4:Y:S01]  /*0ce0*/  LDC R19, c[0x0][0x264] ;  /* 0x00009900ff137b82 */ /* 0x000f220000000800 */
[----:B------:R-:W-:Y:S01]  /*0cf0*/  ULDC UR6, c[0x0][0x260] ;  /* 0x0000980000067ab9 */ /* 0x000fe20000000800 */
[----:B------:R-:W-:Y:S01]  /*0d00*/  ULDC UR10, c[0x0][0x268] ;  /* 0x00009a00000a7ab9 */ /* 0x000fe20000000800 */
[C---:B------:R-:W-:Y:S02]  /*0d10*/  ISETP.GT.AND P5, PT, R95.reuse, UR5, PT ;  /* 0x000000055f007c0c */ /* 0x040fe4000bfa4270 */
[C---:B------:R-:W-:Y:S02]  /*0d20*/  ISETP.GT.AND P4, PT, R95.reuse, UR6, PT ;  /* 0x000000065f007c0c */ /* 0x040fe4000bf84270 */
[C---:B------:R-:W-:Y:S02]  /*0d30*/  ISETP.GT.AND P3, PT, R95.reuse, UR10, PT ;  /* 0x0000000a5f007c0c */ /* 0x040fe4000bf64270 */
[----:B------:R-:W-:-:S02]  /*0d40*/  VIMNMX R17, R95, UR5, PT ;  /* 0x000000055f117c48 */ /* 0x000fc4000bfe0100 */
[----:B---3--:R-:W-:Y:S01]  /*0d50*/  ISETP.GT.AND P2, PT, R95, R18, PT ;  /* 0x000000125f00720c */ /* 0x008fe20003f44270 */
[----:B------:R-:W-:-:S12]  /*0d60*/  @P0 BRA `(.L_x_1203) ;  /* 0x0000000000d40947 */ /* 0x000fd80003800000 */
[----:B------:R-:W3:Y:S01]  /*0d70*/  LDC.64 R8, c[0x0][0x248] ;  /* 0x00009200ff087b82 */ /* 0x000ee20000000a00 */
[----:B0-2---:R-:W-:-:S05]  /*0d80*/  SHF.L.U32 R3, R90, 0x6, RZ ;  /* 0x000000065a037819 */ /* 0x005fca00000006ff */
[----:B---3--:R-:W-:-:S05]  /*0d90*/  IMAD.WIDE R2, R3, 0x2, R8 ;  /* 0x0000000203027825 */ /* 0x008fca00078e0208 */
[----:B-1----:R0:W5:Y:S01]  /*0da0*/  LDG.E.U16.CONSTANT R10, desc[UR8][R2.64] ;  /* 0x00000008020a7981 */ /* 0x002162000c1e9500 */
[----:B------:R-:W-:Y:S01]  /*0db0*/  SHF.R.S32.HI R5, RZ, 0x1f, R0 ;  /* 0x0000001fff057819 */ /* 0x000fe20000011400 */
[----:B------:R-:W-:Y:S01]  /*0dc0*/  UMOV UR4, URZ ;  /* 0x0000003f00047c82 */ /* 0x000fe20008000000 */
[----:B------:R-:W-:Y:S02]  /*0dd0*/  SHF.L.U32 R4, R0, 0x2, RZ ;  /* 0x0000000200047819 */ /* 0x000fe400000006ff */
[----:B------:R-:W-:Y:S02]  /*0de0*/  LEA.HI R5, R5, R0, RZ, 0x3 ;  /* 0x0000000005057211 */ /* 0x000fe400078f18ff */
[----:B------:R-:W-:Y:S02]  /*0df0*/  MOV R13, R95 ;  /* 0x0000005f000d7202 */ /* 0x000fe40000000f00 */
[----:B------:R-:W-:Y:S02]  /*0e00*/  LOP3.LUT R11, R4, 0x10, RZ, 0xc0, !PT ;  /* 0x00000010040b7812 */ /* 0x000fe400078ec0ff */
[----:B0-----:R-:W-:-:S07]  /*0e10*/  SHF.R.S32.HI R12, RZ, 0x3, R5 ;  /* 0x00000003ff0c7819 */ /* 0x001fce0000011405 */
.L_x_1204:
        /* <DEDUP_REMOVED lines=42> */
.L_x_1203:
[----:B--2---:R-:W-:Y:S02]  /*10c0*/  SHF.R.S32.HI R2, RZ, 0x1f, R17 ;  /* 0x0000001fff027819 */ /* 0x004fe40000011411 */
[----:B----4-:R-:W-:Y:S02]  /*10d0*/  ISETP.GT.AND P6, PT, R95, R19, PT ;  /* 0x000000135f00720c */ /* 0x010fe40003fc4270 */
[----:B------:R-:W-:Y:S02]  /*10e0*/  LEA.HI R17, R2, R17, RZ, 0x5 ;  /* 0x0000001102117211 */ /* 0x000fe400078f28ff */
[----:B0-----:R-:W-:Y:S01]  /*10f0*/  CS2R R2, SRZ ;  /* 0x0000000000027805 */ /* 0x001fe2000001ff00 */
        /* <DEDUP_REMOVED lines=8> */
.L_x_1205:
        /* <DEDUP_REMOVED lines=8> */
.L_x_1206:
        /* <DEDUP_REMOVED lines=10> */
.L_x_1207:
[----:B------:R-:W-:Y:S05]  /*12a0*/  @!P6 BRA `(.L_x_1208) ;  /* 0x00000000001ce947 */ /* 0x000fea0003800000 */
[----:B------:R-:W0:Y:S02]  /*12b0*/  LDC R4, c[0x0][0x268] ;  /* 0x00009a00ff047b82 */ /* 0x000e240000000800 */
[----:B0-----:R-:W-:-:S04]  /*12c0*/  VIMNMX R4, R95, R4, PT ;  /* 0x000000045f047248 */ /* 0x001fc80003fe0100 */
[----:B------:R-:W-:-:S04]  /*12d0*/  IADD3 R4, R4, -R19, RZ ;  /* 0x8000001304047210 */ /* 0x000fc80007ffe0ff */
[----:B-1----:R-:W-:-:S04]  /*12e0*/  SHF.R.S32.HI R7, RZ, 0x1f, R4 ;  /* 0x0000001fff077819 */ /* 0x002fc80000011404 */
[----:B------:R-:W-:-:S04]  /*12f0*/  LEA.HI R7, R7, R4, RZ, 0x5 ;  /* 0x0000000407077211 */ /* 0x000fc800078f28ff */
[----:B------:R-:W-:-:S04]  /*1300*/  SHF.R.S32.HI R7, RZ, 0x5, R7 ;  /* 0x00000005ff077819 */ /* 0x000fc80000011407 */
[----:B------:R-:W-:-:S07]  /*1310*/  LEA R4, R7, R7, 0x1 ;  /* 0x0000000707047211 */ /* 0x000fce00078e08ff */
.L_x_1208:
[----:B-1----:R-:W-:Y:S01]  /*1320*/  HFMA2.MMA R7, -RZ, RZ, 0, 0 ;  /* 0x00000000ff077435 */ /* 0x002fe200000001ff */
        /* <DEDUP_REMOVED lines=8> */
.L_x_1209:
        /* <DEDUP_REMOVED lines=23> */
[----:B------:R-:W-:Y:S01]  /*1520*/  PRMT R40, RZ, 0x7610, R40 ;  /* 0x00007610ff287816 */ /* 0x000fe20000000028 */
[----:B------:R-:W-:Y:S01]  /*1530*/  ULDC UR5, c[0x0][0x268] ;  /* 0x00009a0000057ab9 */ /* 0x000fe20000000800 */
[----:B------:R-:W-:-:S05]  /*1540*/  ULDC UR6, c[0x0][0x240] ;  /* 0x0000900000067ab9 */ /* 0x000fca0000000800 */
.L_x_1215:
        /* <DEDUP_REMOVED lines=318> */
.L_x_1212:
        /* <DEDUP_REMOVED lines=83> */
.L_x_1213:
        /* <DEDUP_REMOVED lines=85> */
.L_x_1214:
        /* <DEDUP_REMOVED lines=79> */
.L_x_1211:
[----:B------:R-:W-:Y:S01]  /*38a0*/  LEA R0, R90, 0x20, 0x5 ;  /* 0x000000205a007811 */ /* 0x000fe200078e28ff */
[----:B0-----:R-:W-:Y:S01]  /*38b0*/  IMAD.WIDE R2, R89, 0x4, R100 ;  /* 0x0000000459027825 */ /* 0x001fe200078e0264 */
[----:B------:R-:W-:Y:S01]  /*38c0*/  IADD3 R95, R95, 0x20, RZ ;  /* 0x000000205f5f7810 */ /* 0x000fe20007ffe0ff */
[----:B------:R-:W-:Y:S01]  /*38d0*/  UIADD3 UR4, UR4, 0x40, URZ ;  /* 0x0000004004047890 */ /* 0x000fe2000fffe03f */
[----:B------:R-:W-:Y:S02]  /*38e0*/  VIMNMX R0, R0, UR6, PT ;  /* 0x0000000600007c48 */ /* 0x000fe4000bfe0100 */
[C---:B------:R-:W-:Y:S02]  /*38f0*/  ISETP.GE.AND P0, PT, R95.reuse, UR5, PT ;  /* 0x000000055f007c0c */ /* 0x040fe4000bf06270 */
[----:B------:R-:W-:Y:S02]  /*3900*/  ISETP.LT.AND P2, PT, R95, R0, PT ;  /* 0x000000005f00720c */ /* 0x000fe40003f41270 */
[----:B------:R-:W-:-:S11]  /*3910*/  MOV R0, R2 ;  /* 0x0000000200007202 */ /* 0x000fd60000000f00 */
[----:B------:R-:W-:Y:S05]  /*3920*/  @!P0 BRA P2, `(.L_x_1215) ;  /* 0xffffffdc00088947 */ /* 0x000fea000103ffff */
.L_x_1210:
        /* <DEDUP_REMOVED lines=11> */
.L_x_1221:
        /* <DEDUP_REMOVED lines=156> */
.L_x_1218:
        /* <DEDUP_REMOVED lines=49> */
.L_x_1219:
        /* <DEDUP_REMOVED lines=48> */
.L_x_1220:
        /* <DEDUP_REMOVED lines=46> */
.L_x_1217:
[----:B------:R-:W-:Y:S01]  /*4c90*/  IADD3 R95, R95, 0x10, RZ ;  /* 0x000000105f5f7810 */ /* 0x000fe20007ffe0ff */
[----:B------:R-:W-:Y:S01]  /*4ca0*/  UIADD3 UR4, UR4, 0x20, URZ ;  /* 0x0000002004047890 */ /* 0x000fe2000fffe03f */
[----:B------:R-:W-:Y:S02]  /*4cb0*/  IADD3 R0, P3, R0, R13, RZ ;  /* 0x0000000d00007210 */ /* 0x000fe40007f7e0ff */
[C---:B------:R-:W-:Y:S02]  /*4cc0*/  ISETP.GE.AND P2, PT, R95.reuse, UR5, PT ;  /* 0x000000055f007c0c */ /* 0x040fe4000bf46270 */
[----:B------:R-:W-:Y:S02]  /*4cd0*/  ISETP.LT.AND P4, PT, R95, R96, PT ;  /* 0x000000605f00720c */ /* 0x000fe40003f81270 */
[----:B------:R-:W-:-:S11]  /*4ce0*/  IADD3.X R3, R3, R2, RZ, P3, !PT ;  /* 0x0000000203037210 */ /* 0x000fd60001ffe4ff */
[----:B------:R-:W-:Y:S05]  /*4cf0*/  @!P2 BRA P4, `(.L_x_1221) ;  /* 0xffffffec0038a947 */ /* 0x000fea000203ffff */
.L_x_1216:
        /* <DEDUP_REMOVED lines=18> */
.L_x_1225:
[----:B------:R-:W0:Y:S02]  /*4e20*/  LDS R6, [R4] ;  /* 0x0000000004067984 */ /* 0x000e240000000800 */
[----:B0-----:R-:W-:-:S06]  /*4e30*/  HADD2 R7, R6, R40 ;  /* 0x0000002806077230 */ /* 0x001fcc0000000000 */
[----:B------:R-:W0:Y:S02]  /*4e40*/  ATOMS.CAST.SPIN R7, [R4], R6, R7 ;  /* 0x000000060407738d */ /* 0x000e240001800007 */
[----:B0-----:R-:W-:-:S13]  /*4e50*/  ISETP.EQ.U32.AND P0, PT, R7, 0x1, PT ;  /* 0x000000010700780c */ /* 0x001fda0003f02070 */
[----:B------:R-:W-:Y:S05]  /*4e60*/  @!P0 BRA `(.L_x_1225) ;  /* 0xfffffffc00ec8947 */ /* 0x000fea000383ffff */
[----:B------:R-:W-:Y:S05]  /*4e70*/  BRA `(.L_x_1223) ;  /* 0x00000000000c7947 */ /* 0x000fea0003800000 */
.L_x_1224:
[----:B------:R-:W2:Y:S02]  /*4e80*/  LD.E R0, desc[UR8][R2.64] ;  /* 0x0000000802007980 */ /* 0x000ea4000c101900 */
[----:B--2---:R-:W-:-:S05]  /*4e90*/  IADD3 R5, R40, R0, RZ ;  /* 0x0000000028057210 */ /* 0x004fca0007ffe0ff */
[----:B------:R0:W-:Y:S02]  /*4ea0*/  ST.E desc[UR8][R2.64], R5 ;  /* 0x0000000502007985 */ /* 0x0001e4000c101908 */
.L_x_1223:
[----:B------:R-:W-:Y:S05]  /*4eb0*/  BSYNC B0 ;  /* 0x0000000000007941 */ /* 0x000fea0003800000 */
.L_x_1222:
[----:B------:R1:W-:Y:S01]  /*4ec0*/  ATOM.E.ADD.F16x2.RN.STRONG.GPU P0, RZ, desc[UR8][R2.64+0x4], R27 ;  /* 0x0000041b02ff79a2 */ /* 0x0003e2000810e1c8 */
[----:B------:R-:W-:Y:S04]  /*4ed0*/  BSSY B0, `(.L_x_1226) ;  /* 0x000000f000007945 */ /* 0x000fe80003800000 */
[----:B-1----:R-:W-:Y:S05]  /*4ee0*/  @P0 BRA `(.L_x_1227) ;  /* 0x0000000000340947 */ /* 0x002fea0003800000 */
[----:B------:R-:W1:Y:S02]  /*4ef0*/  QSPC.E.S P0, RZ, [R2+0x4] ;  /* 0x0000040002ff73aa */ /* 0x000e640000000500 */
[----:B-1----:R-:W-:Y:S05]  /*4f00*/  @!P0 BRA `(.L_x_1228) ;  /* 0x0000000000208947 */ /* 0x002fea0003800000 */
[----:B------:R-:W-:-:S04]  /*4f10*/  MOV R4, R2 ;  /* 0x0000000200047202 */ /* 0x000fc80000000f00 */
[----:B------:R-:W-:-:S07]  /*4f20*/  MOV R4, R4 ;  /* 0x0000000400047202 */ /* 0x000fce0000000f00 */
.L_x_1229:
[----:B------:R-:W1:Y:S02]  /*4f30*/  LDS R6, [R4+0x4] ;  /* 0x0000040004067984 */ /* 0x000e640000000800 */
[----:B-1----:R-:W-:-:S10]  /*4f40*/  HFMA2.MMA R7, R6, 1, 1, R27 ;  /* 0x3c003c0006077835 */ /* 0x002fd4000000001b */
[----:B------:R-:W1:Y:S02]  /*4f50*/  ATOMS.CAST.SPIN R7, [R4+0x4], R6, R7 ;  /* 0x000004060407738d */ /* 0x000e640001800007 */
[----:B-1----:R-:W-:-:S13]  /*4f60*/  ISETP.EQ.U32.AND P0, PT, R7, 0x1, PT ;  /* 0x000000010700780c */ /* 0x002fda0003f02070 */
[----:B------:R-:W-:Y:S05]  /*4f70*/  @!P0 BRA `(.L_x_1229) ;  /* 0xfffffffc00ec8947 */ /* 0x000fea000383ffff */
[----:B------:R-:W-:Y:S05]  /*4f80*/  BRA `(.L_x_1227) ;  /* 0x00000000000c7947 */ /* 0x000fea0003800000 */
.L_x_1228:
[----:B------:R-:W0:Y:S02]  /*4f90*/  LD.E R0, desc[UR8][R2.64+0x4] ;  /* 0x0000040802007980 */ /* 0x000e24000c101900 */
[----:B0-----:R-:W-:-:S05]  /*4fa0*/  IADD3 R5, R27, R0, RZ ;  /* 0x000000001b057210 */ /* 0x001fca0007ffe0ff */
[----:B------:R1:W-:Y:S02]  /*4fb0*/  ST.E desc[UR8][R2.64+0x4], R5 ;  /* 0x0000040502007985 */ /* 0x0003e4000c101908 */
.L_x_1227:
[----:B------:R-:W-:Y:S05]  /*4fc0*/  BSYNC B0 ;  /* 0x0000000000007941 */ /* 0x000fea0003800000 */
.L_x_1226:
        /* <DEDUP_REMOVED lines=10> */
.L_x_1233:
[----:B------:R-:W0:Y:S02]  /*5070*/  LDS R6, [R4] ;  /* 0x0000000004067984 */ /* 0x000e240000000800 */
[----:B0-----:R-:W-:-:S06]  /*5080*/  HADD2 R7, R6, R26 ;  /* 0x0000001a06077230 */ /* 0x001fcc0000000000 */
[----:B------:R-:W0:Y:S02]  /*5090*/  ATOMS.CAST.SPIN R7, [R4], R6, R7 ;  /* 0x000000060407738d */ /* 0x000e240001800007 */
[----:B0-----:R-:W-:-:S13]  /*50a0*/  ISETP.EQ.U32.AND P0, PT, R7, 0x1, PT ;  /* 0x000000010700780c */ /* 0x001fda0003f02070 */
[----:B------:R-:W-:Y:S05]  /*50b0*/  @!P0 BRA `(.L_x_1233) ;  /* 0xfffffffc00ec8947 */ /* 0x000fea000383ffff */
[----:B------:R-:W-:Y:S05]  /*50c0*/  BRA `(.L_x_1231) ;  /* 0x00000000000c7947 */ /* 0x000fea0003800000 */
.L_x_1232:
[----:B------:R-:W2:Y:S02]  /*50d0*/  LD.E R0, desc[UR8][R2.64] ;  /* 0x0000000802007980 */ /* 0x000ea4000c101900 */
[----:B--2---:R-:W-:-:S05]  /*50e0*/  IADD3 R5, R26, R0, RZ ;  /* 0x000000001a057210 */ /* 0x004fca0007ffe0ff */
[----:B------:R0:W-:Y:S02]  /*50f0*/  ST.E desc[UR8][R2.64], R5 ;  /* 0x0000000502007985 */ /* 0x0001e4000c101908 */
.L_x_1231:
[----:B------:R-:W-:Y:S05]  /*5100*/  BSYNC B0 ;  /* 0x0000000000007941 */ /* 0x000fea0003800000 */
.L_x_1230:
[----:B------:R1:W-:Y:S01]  /*5110*/  ATOM.E.ADD.F16x2.RN.STRONG.GPU P0, RZ, desc[UR8][R2.64+0x4], R25 ;  /* 0x0000041902ff79a2 */ /* 0x0003e2000810e1c8 */
[----:B------:R-:W-:Y:S04]  /*5120*/  BSSY B0, `(.L_x_1234) ;  /* 0x000000f000007945 */ /* 0x000fe80003800000 */
[----:B-1----:R-:W-:Y:S05]  /*5130*/  @P0 BRA `(.L_x_1235) ;  /* 0x0000000000340947 */ /* 0x002fea0003800000 */
[----:B------:R-:W1:Y:S02]  /*5140*/  QSPC.E.S P0, RZ, [R2+0x4] ;  /* 0x0000040002ff73aa */ /* 0x000e640000000500 */
[----:B-1----:R-:W-:Y:S05]  /*5150*/  @!P0 BRA `(.L_x_1236) ;  /* 0x0000000000208947 */ /* 0x002fea0003800000 */
[----:B------:R-:W-:-:S04]  /*5160*/  MOV R4, R2 ;  /* 0x0000000200047202 */ /* 0x000fc80000000f00 */
[----:B------:R-:W-:-:S07]  /*5170*/  MOV R4, R4 ;  /* 0x0000000400047202 */ /* 0x000fce0000000f00 */
.L_x_1237:
[----:B------:R-:W1:Y:S02]  /*5180*/  LDS R6, [R4+0x4] ;  /* 0x0000040004067984 */ /* 0x000e640000000800 */
[----:B-1----:R-:W-:-:S10]  /*5190*/  HFMA2.MMA R7, R6, 1, 1, R25 ;  /* 0x3c003c0006077835 */ /* 0x002fd40000000019 */
[----:B------:R-:W1:Y:S02]  /*51a0*/  ATOMS.CAST.SPIN R7, [R4+0x4], R6, R7 ;  /* 0x000004060407738d */ /* 0x000e640001800007 */
[----:B-1----:R-:W-:-:S13]  /*51b0*/  ISETP.EQ.U32.AND P0, PT, R7, 0x1, PT ;  /* 0x000000010700780c */ /* 0x002fda0003f02070 */
[----:B------:R-:W-:Y:S05]  /*51c0*/  @!P0 BRA `(.L_x_1237) ;  /* 0xfffffffc00ec8947 */ /* 0x000fea000383ffff */
[----:B------:R-:W-:Y:S05]  /*51d0*/  BRA `(.L_x_1235) ;  /* 0x00000000000c7947 */ /* 0x000fea0003800000 */
.L_x_1236:
[----:B------:R-:W0:Y:S02]  /*51e0*/  LD.E R0, desc[UR8][R2.64+0x4] ;  /* 0x0000040802007980 */ /* 0x000e24000c101900 */
[----:B0-----:R-:W-:-:S05]  /*51f0*/  IADD3 R5, R25, R0, RZ ;  /* 0x0000000019057210 */ /* 0x001fca0007ffe0ff */
[----:B------:R1:W-:Y:S02]  /*5200*/  ST.E desc[UR8][R2.64+0x4], R5 ;  /* 0x0000040502007985 */ /* 0x0003e4000c101908 */
.L_x_1235:
[----:B------:R-:W-:Y:S05]  /*5210*/  BSYNC B0 ;  /* 0x0000000000007941 */ /* 0x000fea0003800000 */
.L_x_1234:
        /* <DEDUP_REMOVED lines=10> */
.L_x_1241:
[----:B------:R-:W0:Y:S02]  /*52c0*/  LDS R6, [R4] ;  /* 0x0000000004067984 */ /* 0x000e240000000800 */
[----:B0-----:R-:W-:-:S06]  /*52d0*/  HADD2 R7, R6, R24 ;  /* 0x0000001806077230 */ /* 0x001fcc0000000000 */
[----:B------:R-:W0:Y:S02]  /*52e0*/  ATOMS.CAST.SPIN R7, [R4], R6, R7 ;  /* 0x000000060407738d */ /* 0x000e240001800007 */
[----:B0-----:R-:W-:-:S13]  /*52f0*/  ISETP.EQ.U32.AND P0, PT, R7, 0x1, PT ;  /* 0x000000010700780c */ /* 0x001fda0003f02070 */
[----:B------:R-:W-:Y:S05]  /*5300*/  @!P0 BRA `(.L_x_1241) ;  /* 0xfffffffc00ec8947 */ /* 0x000fea000383ffff */
[----:B------:R-:W-:Y:S05]  /*5310*/  BRA `(.L_x_1239) ;  /* 0x00000000000c7947 */ /* 0x000fea0003800000 */
.L_x_1240:
[----:B------:R-:W2:Y:S02]  /*5320*/  LD.E R0, desc[UR8][R2.64] ;  /* 0x0000000802007980 */ /* 0x000ea4000c101900 */
[----:B--2---:R-:W-:-:S05]  /*5330*/  IADD3 R5, R24, R0, RZ ;  /* 0x0000000018057210 */ /* 0x004fca0007ffe0ff */
[----:B------:R0:W-:Y:S02]  /*5340*/  ST.E desc[UR8][R2.64], R5 ;  /* 0x0000000502007985 */ /* 0x0001e4000c101908 */
.L_x_1239:
[----:B------:R-:W-:Y:S05]  /*5350*/  BSYNC B0 ;  /* 0x0000000000007941 */ /* 0x000fea0003800000 */
.L_x_1238:
[----:B------:R1:W-:Y:S01]  /*5360*/  ATOM.E.ADD.F16x2.RN.STRONG.GPU P0, RZ, desc[UR8][R2.64+0x4], R23 ;  /* 0x0000041702ff79a2 */ /* 0x0003e2000810e1c8 */
[----:B------:R-:W-:Y:S04]  /*5370*/  BSSY B0, `(.L_x_1242) ;  /* 0x000000f000007945 */ /* 0x000fe80003800000 */
[----:B-1----:R-:W-:Y:S05]  /*5380*/  @P0 BRA `(.L_x_1243) ;  /* 0x0000000000340947 */ /* 0x002fea0003800000 */
[----:B------:R-:W1:Y:S02]  /*5390*/  QSPC.E.S P0, RZ, [R2+0x4] ;  /* 0x0000040002ff73aa */ /* 0x000e640000000500 */
[----:B-1----:R-:W-:Y:S05]  /*53a0*/  @!P0 BRA `(.L_x_1244) ;  /* 0x0000000000208947 */ /* 0x002fea0003800000 */
[----:B------:R-:W-:-:S04]  /*53b0*/  MOV R4, R2 ;  /* 0x0000000200047202 */ /* 0x000fc80000000f00 */
[----:B------:R-:W-:-:S07]  /*53c0*/  MOV R4, R4 ;  /* 0x0000000400047202 */ /* 0x000fce0000000f00 */
.L_x_1245:
[----:B------:R-:W1:Y:S02]  /*53d0*/  LDS R6, [R4+0x4] ;  /* 0x0000040004067984 */ /* 0x000e640000000800 */
[----:B-1----:R-:W-:-:S10]  /*53e0*/  HFMA2.MMA R7, R6, 1, 1, R23 ;  /* 0x3c003c0006077835 */ /* 0x002fd40000000017 */
[----:B------:R-:W1:Y:S02]  /*53f0*/  ATOMS.CAST.SPIN R7, [R4+0x4], R6, R7 ;  /* 0x000004060407738d */ /* 0x000e640001800007 */
[----:B-1----:R-:W-:-:S13]  /*5400*/  ISETP.EQ.U32.AND P0, PT, R7, 0x1, PT ;  /* 0x000000010700780c */ /* 0x002fda0003f02070 */
[----:B------:R-:W-:Y:S05]  /*5410*/  @!P0 BRA `(.L_x_1245) ;  /* 0xfffffffc00ec8947 */ /* 0x000fea000383ffff */
[----:B------:R-:W-:Y:S05]  /*5420*/  BRA `(.L_x_1243) ;  /* 0x00000000000c7947 */ /* 0x000fea0003800000 */
.L_x_1244:
[----:B------:R-:W0:Y:S02]  /*5430*/  LD.E R0, desc[UR8][R2.64+0x4] ;  /* 0x0000040802007980 */ /* 0x000e24000c101900 */
[----:B0-----:R-:W-:-:S05]  /*5440*/  IADD3 R5, R23, R0, RZ ;  /* 0x0000000017057210 */ /* 0x001fca0007ffe0ff */
[----:B------:R1:W-:Y:S02]  /*5450*/  ST.E desc[UR8][R2.64+0x4], R5 ;  /* 0x0000040502007985 */ /* 0x0003e4000c101908 */
.L_x_1243:
[----:B------:R-:W-:Y:S05]  /*5460*/  BSYNC B0 ;  /* 0x0000000000007941 */ /* 0x000fea0003800000 */
.L_x_1242:
        /* <DEDUP_REMOVED lines=10> */
.L_x_1249:
[----:B------:R-:W0:Y:S02]  /*5510*/  LDS R6, [R4] ;  /* 0x0000000004067984 */ /* 0x000e240000000800 */
[----:B0-----:R-:W-:-:S06]  /*5520*/  HADD2 R7, R6, R22 ;  /* 0x0000001606077230 */ /* 0x001fcc0000000000 */
[----:B------:R-:W0:Y:S02]  /*5530*/  ATOMS.CAST.SPIN R7, [R4], R6, R7 ;  /* 0x000000060407738d */ /* 0x000e240001800007 */
[----:B0-----:R-:W-:-:S13]  /*5540*/  ISETP.EQ.U32.AND P0, PT, R7, 0x1, PT ;  /* 0x000000010700780c */ /* 0x001fda0003f02070 */
[----:B------:R-:W-:Y:S05]  /*5550*/  @!P0 BRA `(.L_x_1249) ;  /* 0xfffffffc00ec8947 */ /* 0x000fea000383ffff */
[----:B------:R-:W-:Y:S05]  /*5560*/  BRA `(.L_x_1247) ;  /* 0x00000000000c7947 */ /* 0x000fea0003800000 */
.L_x_1248:
[----:B------:R-:W2:Y:S02]  /*5570*/  LD.E R0, desc[UR8][R2.64] ;  /* 0x0000000802007980 */ /* 0x000ea4000c101900 */
[----:B--2---:R-:W-:-:S05]  /*5580*/  IADD3 R5, R22, R0, RZ ;  /* 0x0000000016057210 */ /* 0x004fca0007ffe0ff */
[----:B------:R0:W-:Y:S02]  /*5590*/  ST.E desc[UR8][R2.64], R5 ;  /* 0x0000000502007985 */ /* 0x0001e4000c101908 */
.L_x_1247:
[----:B------:R-:W-:Y:S05]  /*55a0*/  BSYNC B0 ;  /* 0x0000000000007941 */ /* 0x000fea0003800000 */
.L_x_1246:
[----:B------:R1:W-:Y:S02]  /*55b0*/  ATOM.E.ADD.F16x2.RN.STRONG.GPU P0, RZ, desc[UR8][R2.64+0x4], R21 ;  /* 0x0000041502ff79a2 */ /* 0x0003e4000810e1c8 */
[----:B-1----:R-:W-:Y:S05]  /*55c0*/  @P0 EXIT ;  /* 0x000000000000094d */ /* 0x002fea0003800000 */
[----:B------:R-:W1:Y:S02]  /*55d0*/  QSPC.E.S P0, RZ, [R2+0x4] ;  /* 0x0000040002ff73aa */ /* 0x000e640000000500 */
[----:B-1----:R-:W-:Y:S05]  /*55e0*/  @!P0 BRA `(.L_x_1250) ;  /* 0x00000000001c8947 */ /* 0x002fea0003800000 */
[----:B0-----:R-:W-:-:S07]  /*55f0*/  MOV R2, R2 ;  /* 0x0000000200027202 */ /* 0x001fce0000000f00 */
.L_x_1251:
[----:B------:R-:W0:Y:S02]  /*5600*/  LDS R4, [R2+0x4] ;  /* 0x0000040002047984 */ /* 0x000e240000000800 */
[----:B0-----:R-:W-:-:S10]  /*5610*/  HFMA2.MMA R5, R4, 1, 1, R21 ;  /* 0x3c003c0004057835 */ /* 0x001fd40000000015 */
[----:B------:R-:W0:Y:S02]  /*5620*/  ATOMS.CAST.SPIN R5, [R2+0x4], R4, R5 ;  /* 0x000004040205738d */ /* 0x000e240001800005 */
[----:B0-----:R-:W-:-:S13]  /*5630*/  ISETP.EQ.U32.AND P0, PT, R5, 0x1, PT ;  /* 0x000000010500780c */ /* 0x001fda0003f02070 */
[----:B------:R-:W-:Y:S05]  /*5640*/  @!P0 BRA `(.L_x_1251) ;  /* 0xfffffffc00ec8947 */ /* 0x000fea000383ffff */
[----:B------:R-:W-:Y:S05]  /*5650*/  EXIT ;  /* 0x000000000000794d */ /* 0x000fea0003800000 */
.L_x_1250:
[----:B------:R-:W0:Y:S02]  /*5660*/  LD.E R0, desc[UR8][R2.64+0x4] ;  /* 0x0000040802007980 */ /* 0x000e24000c101900 */
[----:B0-----:R-:W-:-:S05]  /*5670*/  IADD3 R5, R21, R0, RZ ;  /* 0x0000000015057210 */ /* 0x001fca0007ffe0ff */
[----:B------:R-:W-:Y:S01]  /*5680*/  ST.E desc[UR8][R2.64+0x4], R5 ;  /* 0x0000040502007985 */ /* 0x000fe2000c101908 */
[----:B------:R-:W-:Y:S05]  /*5690*/  EXIT ;  /* 0x000000000000794d */ /* 0x000fea0003800000 */
.L_x_1252:
        /* <DEDUP_REMOVED lines=14> */
.L_x_3678:


//--------------------- .text._Z23gemm_half_q_half_kernelILi4ELi2ELb1ELb0ELi32EEvPK6__halfPKjS4_S2_PS0_iiiiPKtS7_iiiiiibS2_i --------------------------
	.section	.text._Z23gemm_half_q_half_kernelILi4ELi2ELb1ELb0ELi32EEvPK6__halfPKjS4_S2_PS0_iiiiPKtS7_iiiiiibS2_i,"ax",@progbits
	.align	128
        .global         _Z23gemm_half_q_half_kernelILi4ELi2ELb1ELb0ELi32EEvPK6__halfPKjS4_S2_PS0_iiiiPKtS7_iiiiiibS2_i
        .type           _Z23gemm_half_q_half_kernelILi4ELi2ELb1ELb0ELi32EEvPK6__halfPKjS4_S2_PS0_iiiiPKtS7_iiiiiibS2_i,@function
        .size           _Z23gemm_half_q_half_kernelILi4ELi2ELb1ELb0ELi32EEvPK6__halfPKjS4_S2_PS0_iiiiPKtS7_iiiiiibS2_i,(.L_x_3679 - _Z23gemm_half_q_half_kernelILi4ELi2ELb1ELb0ELi32EEvPK6__halfPKjS4_S2_PS0_iiiiPKtS7_iiiiiibS2_i)
        .other          _Z23gemm_half_q_half_kernelILi4ELi2ELb1ELb0ELi32EEvPK6__halfPKjS4_S2_PS0_iiiiPKtS7_iiiiiibS2_i,@"STO_CUDA_ENTRY STV_DEFAULT"
_Z23gemm_half_q_half_kernelILi4ELi2ELb1ELb0ELi32EEvPK6__halfPKjS4_S2_PS0_iiiiPKtS7_iiiiiibS2_i:
.text._Z23gemm_half_q_half_kernelILi4ELi2ELb1ELb0ELi32EEvPK6__halfPKjS4_S2_PS0_iiiiPKtS7_iiiiiibS2_i:
        /* <DEDUP_REMOVED lines=14> */
[----:B------:R-:W-:Y:S01]  /*00e0*/  PRMT R3, RZ, 0x7610, R3 ;  /* 0x00007610ff037816 */ /* 0x000fe20000000003 */
[----:B-1----:R-:W-:Y:S02]  /*00f0*/  IMAD.SHL.U32 R57, R5, 0x20, RZ ;  /* 0x0000002005397824 */ /* 0x002fe400078e00ff */
[C---:B------:R-:W-:Y:S02]  /*0100*/  ISETP.GE.AND P1, PT, R0.reuse, 0x1, PT ;  /* 0x000000010000780c */ /* 0x040fe40003f26270 */
[----:B------:R-:W-:Y:S02]  /*0110*/  VIMNMX R59, R0, 0x4, PT ;  /* 0x00000004003b7848 */ /* 0x000fe40003fe0100 */
[----:B--2---:R-:W-:-:S02]  /*0120*/  LEA R6, R10, UR4, 0x2 ;  /* 0x000000040a067c11 */ /* 0x004fc4000f8e10ff */
        /* <DEDUP_REMOVED lines=29> */
.L_x_1253:
        /* <DEDUP_REMOVED lines=20> */
[----:B------:R-:W-:-:S03]  /*0440*/  IMAD.MOV.U32 R22, RZ, RZ, RZ ;  /* 0x000000ffff167224 */ /* 0x000fc600078e00ff */
        /* <DEDUP_REMOVED lines=11> */
.L_x_1258:
        /* <DEDUP_REMOVED lines=16> */
.L_x_1257:
[----:B------:R-:W-:-:S05]  /*0600*/  IMAD.IADD R11, R59, 0x1, -R22 ;  /* 0x000000013b0b7824 */ /* 0x000fca00078e0a16 */
        /* <DEDUP_REMOVED lines=10> */
[----:B0-----:R-:W-:-:S06]  /*06b0*/  @P2 VIADD R9, R9, 0x80 ;  /* 0x0000008009092836 */ /* 0x001fcc0000000000 */
[----:B------:R-:W-:Y:S05]  /*06c0*/  @!P0 BRA `(.L_x_1255) ;  /* 0x0000000000c88947 */ /* 0x000fea0003800000 */
[----:B------:R-:W2:Y:S04]  /*06d0*/  LDG.E.U16.CONSTANT R14, desc[UR8][R14.64] ;  /* 0x000000080e0e7981 */ /* 0x000ea8000c1e9500 */
[----:B--2---:R0:W-:Y:S01]  /*06e0*/  STS.U16 [R9], R14 ;  /* 0x0000000e09007388 */ /* 0x0041e20000000400 */
[----:B------:R-:W-:Y:S05]  /*06f0*/  BRA `(.L_x_1255) ;  /* 0x0000000000bc7947 */ /* 0x000fea0003800000 */
.L_x_1256:
        /* <DEDUP_REMOVED lines=17> */
.L_x_1260:
        /* <DEDUP_REMOVED lines=16> */
.L_x_1259:
[----:B------:R-:W-:-:S05]  /*0910*/  IMAD.IADD R11, R59, 0x1, -R22 ;  /* 0x000000013b0b7824 */ /* 0x000fca00078e0a16 */
[----:B------:R-:W-:-:S13]  /*0920*/  ISETP.GT.AND P2, PT, R11, 0x1, PT ;  /* 0x000000010b00780c */ /* 0x000fda0003f44270 */
[----:B------:R-:W-:Y:S01]  /*0930*/  @P2 VIADD R22, R22, 0x2 ;  /* 0x0000000216162836 */ /* 0x000fe20000000000 */
[----:B------:R-:W-:Y:S01]  /*0940*/  @P2 PLOP3.LUT P0, PT, PT, PT, PT, 0x8, 0x0 ;  /* 0x000000000000281c */ /* 0x000fe20003f0e170 */
[C---:B------:R-:W-:Y:S01]  /*0950*/  @P2 IMAD.WIDE R16, R7.reuse, 0x2, R14 ;  /* 0x0000000207102825 */ /* 0x040fe200078e020e */
        /* <DEDUP_REMOVED lines=9> */
.L_x_1255:
[----:B------:R-:W-:Y:S05]  /*09f0*/  BSYNC B0 ;  /* 0x0000000000007941 */ /* 0x000fea0003800000 */
.L_x_1254:
[----:B------:R-:W2:Y:S02]  /*0a00*/  LDC R53, c[0x0][0x23c] ;  /* 0x00008f00ff357b82 */ /* 0x000ea40000000800 */
[----:B--2---:R-:W-:-:S13]  /*0a10*/  ISETP.GE.AND P0, PT, R6, R53, PT ;  /* 0x000000350600720c */ /* 0x004fda0003f06270 */
        /* <DEDUP_REMOVED lines=12> */
[----:B------:R-:W-:-:S05]  /*0ae0*/  LEA R7, R12, UR4, 0x2 ;  /* 0x000000040c077c11 */ /* 0x000fca000f8e10ff */
[----:B------:R-:W-:-:S04]  /*0af0*/  IMAD R7, R10, 0x4, R7 ;  /* 0x000000040a077824 */ /* 0x000fc800078e0207 */
[----:B0-----:R-:W-:Y:S01]  /*0b00*/  IMAD.WIDE R10, R7, 0x2, R14 ;  /* 0x00000002070a7825 */ /* 0x001fe200078e020e */
[----:B------:R-:W-:Y:S06]  /*0b10*/  @!P2 BRA `(.L_x_1262) ;  /* 0x000000000034a947 */ /* 0x000fec0003800000 */
[----:B------:R-:W-:Y:S02]  /*0b20*/  PLOP3.LUT P0, PT, PT, PT, PT, 0x8, 0x0 ;  /* 0x000000000000781c */ /* 0x000fe40003f0e170 */
[----:B------:R-:W-:-:S11]  /*0b30*/  IADD3 R7, R59, -0x3, RZ ;  /* 0xfffffffd3b077810 */ /* 0x000fd60007ffe0ff */
.L_x_1263:
        /* <DEDUP_REMOVED lines=11> */
.L_x_1262:
[----:B------:R-:W-:-:S05]  /*0bf0*/  IMAD.IADD R7, R59, 0x1, -R18 ;  /* 0x000000013b077824 */ /* 0x000fca00078e0a12 */
        /* <DEDUP_REMOVED lines=9> */
.L_x_1261:
[----:B0-----:R-:W0:Y:S08]  /*0c90*/  LDC R14, c[0x0][0x25c] ;  /* 0x00009700ff0e7b82 */ /* 0x001e300000000800 */
[----:B------:R-:W-:Y:S01]  /*0ca0*/  BAR.SYNC.DEFER_BLOCKING 0x0 ;  /* 0x0000000000007b1d */ /* 0x000fe20000010000 */
[----:B------:R-:W-:-:S07]  /*0cb0*/  ISETP.GE.AND P0, PT, R57, R58, PT ;  /* 0x0000003a3900720c */ /* 0x000fce0003f06270 */
[----:B------:R-:W3:Y:S06]  /*0cc0*/  LDC R16, c[0x0][0x264] ;  /* 0x00009900ff107b82 */ /* 0x000eec0000000800 */
[----:B------:R-:W-:Y:S05]  /*0cd0*/  @P0 BRA `(.L_x_1264) ;  /* 0x0000000000d40947 */ /* 0x000fea0003800000 */
[----:B--2---:R-:W1:Y:S01]  /*0ce0*/  LDC.64 R10, c[0x0][0x248] ;  /* 0x00009200ff0a7b82 */ /* 0x004e620000000a00 */
[----:B------:R-:W-:-:S07]  /*0cf0*/  IMAD.SHL.U32 R19, R5, 0x40, RZ ;  /* 0x0000004005137824 */ /* 0x000fce00078e00ff */
[----:B------:R-:W2:Y:S01]  /*0d00*/  LDC.64 R12, c[0x0][0x220] ;  /* 0x00008800ff0c7b82 */ /* 0x000ea20000000a00 */
[----:B-1----:R-:W-:-:S05]  /*0d10*/  IMAD.WIDE R18, R19, 0x2, R10 ;  /* 0x0000000213127825 */ /* 0x002fca00078e020a */
[----:B------:R1:W5:Y:S01]  /*0d20*/  LDG.E.U16.CONSTANT R5, desc[UR8][R18.64] ;  /* 0x0000000812057981 */ /* 0x000362000c1e9500 */
[----:B------:R-:W-:Y:S01]  /*0d30*/  SHF.R.S32.HI R7, RZ, 0x1f, R6 ;  /* 0x0000001fff077819 */ /* 0x000fe20000011406 */
[----:B------:R-:W-:Y:S01]  /*0d40*/  IMAD.SHL.U32 R9, R6, 0x4, RZ ;  /* 0x0000000406097824 */ /* 0x000fe200078e00ff */
[----:B------:R-:W-:Y:S02]  /*0d50*/  UMOV UR4, URZ ;  /* 0x0000003f00047c82 */ /* 0x000fe40008000000 */
[----:B------:R-:W-:Y:S02]  /*0d60*/  LEA.HI R15, R7, R6, RZ, 0x3 ;  /* 0x00000006070f7211 */ /* 0x000fe400078f18ff */
[----:B------:R-:W-:Y:S02]  /*0d70*/  MOV R7, R57 ;  /* 0x0000003900077202 */ /* 0x000fe40000000f00 */
[----:B------:R-:W-:Y:S02]  /*0d80*/  LOP3.LUT R9, R9, 0x10, RZ, 0xc0, !PT ;  /* 0x0000001009097812 */ /* 0x000fe400078ec0ff */
[----:B-12---:R-:W-:-:S07]  /*0d90*/  SHF.R.S32.HI R15, RZ, 0x3, R15 ;  /* 0x00000003ff0f7819 */ /* 0x006fce000001140f */
.L_x_1265:
[----:B-----5:R-:W-:Y:S01]  /*0da0*/  VIADD R17, R5, UR4 ;  /* 0x0000000405117c36 */ /* 0x020fe20008000000 */
[----:B------:R-:W1:Y:S03]  /*0db0*/  LDC.64 R20, c[0x0][0x228] ;  /* 0x00008a00ff147b82 */ /* 0x000e660000000a00 */
        /* <DEDUP_REMOVED lines=8> */
[----:B------:R-:W4:Y:S01]  /*0e40*/  LDG.E.U16.CONSTANT R22, desc[UR8][R22.64] ;  /* 0x0000000816167981 */ /* 0x000f22000c1e9500 */
[----:B-1----:R-:W-:-:S06]  /*0e50*/  IMAD.WIDE R20, R17, 0x2, R20 ;  /* 0x0000000211147825 */ /* 0x002fcc00078e0214 */
[----:B------:R-:W3:Y:S01]  /*0e60*/  LDG.E.U16.CONSTANT R20, desc[UR8][R20.64] ;  /* 0x0000000814147981 */ /* 0x000ee2000c1e9500 */
[----:B------:R-:W-:Y:S01]  /*0e70*/  UIADD3 UR4, UR4, 0x1, URZ ;  /* 0x0000000104047890 */ /* 0x000fe2000fffe03f */
[----:B--2---:R-:W-:-:S04]  /*0e80*/  SHF.R.U32.HI R17, RZ, R9, R18 ;  /* 0x00000009ff117219 */ /* 0x004fc80000011612 */
        /* <DEDUP_REMOVED lines=9> */
[----:B------:R-:W3:Y:S01]  /*0f20*/  I2F.F16 R19, R24 ;  /* 0x0000001800137306 */ /* 0x000ee20000200c00 */
[----:B------:R-:W-:Y:S01]  /*0f30*/  IADD3 R25, R25, 0x1, RZ ;  /* 0x0000000119197810 */ /* 0x000fe20007ffe0ff */
[----:B------:R-:W-:Y:S01]  /*0f40*/  VIADD R18, R18, 0x1 ;  /* 0x0000000112127836 */ /* 0x000fe20000000000 */
[----:B----4-:R-:W-:Y:S01]  /*0f50*/  IADD3 R7, R22, R7, RZ ;  /* 0x0000000716077210 */ /* 0x010fe20007ffe0ff */
[----:B------:R-:W-:Y:S02]  /*0f60*/  VIADD R17, R17, 0x1 ;  /* 0x0000000111117836 */ /* 0x000fe40000000000 */
[----:B------:R-:W-:Y:S01]  /*0f70*/  IMAD R25, R25, R25, RZ ;  /* 0x0000001919197224 */ /* 0x000fe200078e02ff */
[----:B------:R-:W-:Y:S01]  /*0f80*/  ISETP.GE.AND P2, PT, R7, R58, PT ;  /* 0x0000003a0700720c */ /* 0x000fe20003f46270 */
[----:B------:R-:W-:Y:S02]  /*0f90*/  IMAD R18, R18, R18, RZ ;  /* 0x0000001212127224 */ /* 0x000fe400078e02ff */
[----:B------:R-:W-:Y:S01]  /*0fa0*/  IMAD R17, R17, R17, RZ ;  /* 0x0000001111117224 */ /* 0x000fe200078e02ff */
[----:B------:R-:W1:Y:S01]  /*0fb0*/  I2F.F16 R43, R25 ;  /* 0x00000019002b7306 */ /* 0x000e620000200c00 */
[----:B---3--:R-:W-:-:S07]  /*0fc0*/  HMUL2 R44, R19.H0_H0, R20.H0_H0 ;  /* 0x20000014132c7232 */ /* 0x008fce0000000800 */
[----:B------:R-:W2:Y:S01]  /*0fd0*/  I2F.F16 R21, R18 ;  /* 0x0000001200157306 */ /* 0x000ea20000200c00 */
[----:B-1----:R-:W-:-:S07]  /*0fe0*/  HMUL2 R43, R43.H0_H0, R20.H0_H0 ;  /* 0x200000142b2b7232 */ /* 0x002fce0000000800 */
[----:B------:R-:W1:Y:S01]  /*0ff0*/  I2F.F16 R41, R17 ;  /* 0x0000001100297306 */ /* 0x000e620000200c00 */
[-C--:B--2---:R-:W-:Y:S02]  /*1000*/  HMUL2 R42, R21.H0_H0, R20.reuse.H0_H0 ;  /* 0x20000014152a7232 */ /* 0x084fe40000000800 */
[----:B-1----:R-:W-:Y:S01]  /*1010*/  HMUL2 R41, R41.H0_H0, R20.H0_H0 ;  /* 0x2000001429297232 */ /* 0x002fe20000000800 */
[----:B------:R-:W-:Y:S06]  /*1020*/  @!P2 BRA `(.L_x_1265) ;  /* 0xfffffffc005ca947 */ /* 0x000fec000383ffff */
.L_x_1264:
[----:B------:R-:W-:Y:S01]  /*1030*/  ULDC UR4, c[0x0][0x258] ;  /* 0x0000960000047ab9 */ /* 0x000fe20000000800 */
[----:B------:R-:W-:Y:S01]  /*1040*/  ULDC UR5, c[0x0][0x260] ;  /* 0x0000980000057ab9 */ /* 0x000fe20000000800 */
[C---:B------:R-:W-:Y:S01]  /*1050*/  ISETP.GT.AND P2, PT, R57.reuse, UR4, PT ;  /* 0x0000000439007c0c */ /* 0x040fe2000bf44270 */
[----:B------:R-:W-:Y:S01]  /*1060*/  ULDC UR6, c[0x0][0x268] ;  /* 0x00009a0000067ab9 */ /* 0x000fe20000000800 */
[C---:B------:R-:W-:Y:S01]  /*1070*/  VIMNMX R5, R57.reuse, UR4, PT ;  /* 0x0000000439057c48 */ /* 0x040fe2000bfe0100 */
[----:B------:R-:W-:Y:S01]  /*1080*/  HFMA2.MMA R7, -RZ, RZ, 0, 0 ;  /* 0x00000000ff077435 */ /* 0x000fe200000001ff */
[C---:B------:R-:W-:Y:S02]  /*1090*/  ISETP.GT.AND P4, PT, R57.reuse, UR5, PT ;  /* 0x0000000539007c0c */ /* 0x040fe4000bf84270 */
[----:B--2---:R-:W-:Y:S02]  /*10a0*/  SHF.R.S32.HI R10, RZ, 0x1f, R5 ;  /* 0x0000001fff0a7819 */ /* 0x004fe40000011405 */
[----:B------:R-:W-:-:S02]  /*10b0*/  ISETP.GT.AND P6, PT, R57, UR6, PT ;  /* 0x0000000639007c0c */ /* 0x000fc4000bfc4270 */
[----:B------:R-:W-:Y:S01]  /*10c0*/  LEA.HI R11, R10, R5, RZ, 0x5 ;  /* 0x000000050a0b7211 */ /* 0x000fe200078f28ff */
[----:B------:R-:W-:Y:S01]  /*10d0*/  IMAD.MOV.U32 R5, RZ, RZ, RZ ;  /* 0x000000ffff057224 */ /* 0x000fe200078e00ff */
[C---:B0-----:R-:W-:Y:S02]  /*10e0*/  ISETP.GT.AND P3, PT, R57.reuse, R14, PT ;  /* 0x0000000e3900720c */ /* 0x041fe40003f64270 */
        /* <DEDUP_REMOVED lines=9> */
.L_x_1266:
        /* <DEDUP_REMOVED lines=8> */
.L_x_1267:
[----:B-1----:R-:W-:Y:S01]  /*1200*/  IMAD.MOV.U32 R9, RZ, RZ, RZ ;  /* 0x000000ffff097224 */ /* 0x002fe200078e00ff */
[----:B------:R-:W-:Y:S02]  /*1210*/  SHF.R.S32.HI R14, RZ, 0x5, R11 ;  /* 0x00000005ff0e7819 */ /* 0x000fe4000001140b */
        /* <DEDUP_REMOVED lines=9> */
.L_x_1268:
        /* <DEDUP_REMOVED lines=8> */
.L_x_1269:
        /* <DEDUP_REMOVED lines=9> */
.L_x_1270:
[----:B------:R-:W-:Y:S01]  /*13c0*/  ULDC UR4, c[0x0][0x26c] ;  /* 0x00009b0000047ab9 */ /* 0x000fe20000000800 */
[----:B------:R-:W-:Y:S01]  /*13d0*/  IMAD R7, R14, 0x8, R7 ;  /* 0x000000080e077824 */ /* 0x000fe200078e0207 */
[----:B------:R-:W-:Y:S02]  /*13e0*/  ISETP.GE.OR P0, PT, R57, UR4, P0 ;  /* 0x0000000439007c0c */ /* 0x000fe40008706670 */
        /* <DEDUP_REMOVED lines=25> */
[----:B------:R-:W-:-:S02]  /*1580*/  SHF.R.S32.HI R54, RZ, 0x1f, R53 ;  /* 0x0000001fff367819 */ /* 0x000fc40000011435 */
[----:B------:R-:W-:Y:S01]  /*1590*/  ISETP.NE.AND P4, PT, R2, RZ, PT ;  /* 0x000000ff0200720c */ /* 0x000fe20003f85270 */
[----:B0-----:R-:W-:Y:S01]  /*15a0*/  ULEA UR4, UR5, UR4, 0x18 ;  /* 0x0000000405047291 */ /* 0x001fe2000f8ec03f */
[----:B------:R-:W-:Y:S02]  /*15b0*/  ISETP.NE.AND P3, PT, R3, RZ, PT ;  /* 0x000000ff0300720c */ /* 0x000fe40003f65270 */
[----:B------:R-:W-:Y:S01]  /*15c0*/  ISETP.NE.AND P2, PT, R4, RZ, PT ;  /* 0x000000ff0400720c */ /* 0x000fe20003f45270 */
[----:B------:R-:W-:Y:S01]  /*15d0*/  ULDC UR5, c[0x0][0x26c] ;  /* 0x00009b0000057ab9 */ /* 0x000fe20000000800 */
[----:B------:R-:W-:Y:S02]  /*15e0*/  ISETP.LT.OR P0, PT, R0, 0x4, !P0 ;  /* 0x000000040000780c */ /* 0x000fe40004701670 */
[----:B------:R-:W-:Y:S02]  /*15f0*/  LEA.HI.X R55, R5, UR7, R6, 0x2, P5 ;  /* 0x0000000705377c11 */ /* 0x000fe4000a8f1406 */
[----:B------:R-:W-:-:S02]  /*1600*/  PRMT R52, RZ, 0x7610, R52 ;  /* 0x00007610ff347816 */ /* 0x000fc40000000034 */
[----:B------:R-:W-:-:S07]  /*1610*/  SHF.L.U64.HI R54, R53, 0x2, R54 ;  /* 0x0000000235367819 */ /* 0x000fce0000010236 */
.L_x_1276:
[----:B------:R-:W-:Y:S05]  /*1620*/  @!P1 BRA `(.L_x_1272) ;  /* 0x0000001000889947 */ /* 0x000fea0003800000 */
[----:B------:R-:W-:Y:S01]  /*1630*/  IMAD.MOV.U32 R2, RZ, RZ, R56 ;  /* 0x000000ffff027224 */ /* 0x000fe200078e0038 */
[----:B------:R-:W-:-:S05]  /*1640*/  MOV R3, R55 ;  /* 0x0000003700037202 */ /* 0x000fca0000000f00 */
[----:B------:R-:W2:Y:S01]  /*1650*/  LDG.E.128.CONSTANT R4, desc[UR8][R2.64] ;  /* 0x0000000802047981 */ /* 0x000ea2000c1e9d00 */
[----:B------:R-:W-:Y:S01]  /*1660*/  IMAD.MOV.U32 R0, RZ, RZ, 0x3400 ;  /* 0x00003400ff007424 */ /* 0x000fe200078e00ff */
[----:B------:R-:W-:Y:S01]  /*1670*/  HFMA2.MMA R14, -RZ, RZ, 0, 0.0625 ;  /* 0x00002c00ff0e7435 */ /* 0x000fe200000001ff */
[----:B------:R-:W-:Y:S01]  /*1680*/  IMAD.MOV.U32 R30, RZ, RZ, 0x2400 ;  /* 0x00002400ff1e7424 */ /* 0x000fe200078e00ff */
[----:B------:R-:W-:Y:S02]  /*1690*/  ISETP.GE.AND P5, PT, R59, 0x2, PT ;  /* 0x000000023b00780c */ /* 0x000fe40003fa6270 */
[C---:B--2---:R-:W-:Y:S02]  /*16a0*/  LOP3.LUT R12, R4.reuse, 0xc000c, RZ, 0xc0, !PT ;  /* 0x000c000c040c7812 */ /* 0x044fe400078ec0ff */
[----:B------:R-:W-:Y:S02]  /*16b0*/  SHF.R.U32.HI R16, RZ, 0x8, R4 ;  /* 0x00000008ff107819 */ /* 0x000fe40000011604 */
[----:B------:R-:W-:-:S02]  /*16c0*/  LOP3.LUT R9, R4, 0x300030, RZ, 0xc0, !PT ;  /* 0x0030003004097812 */ /* 0x000fc400078ec0ff */
[C---:B------:R-:W-:Y:S02]  /*16d0*/  LOP3.LUT R24, R4.reuse, 0xc000c0, RZ, 0xc0, !PT ;  /* 0x00c000c004187812 */ /* 0x040fe400078ec0ff */
[----:B------:R-:W-:Y:S02]  /*16e0*/  LOP3.LUT R17, R4, 0x30003, RZ, 0xc0, !PT ;  /* 0x0003000304117812 */ /* 0x000fe400078ec0ff */
[----:B------:R-:W-:Y:S02]  /*16f0*/  LOP3.LUT R2, R5, 0xc000c, RZ, 0xc0, !PT ;  /* 0x000c000c05027812 */ /* 0x000fe400078ec0ff */
[----:B------:R-:W-:Y:S02]  /*1700*/  LOP3.LUT R4, R7, 0xc000c, RZ, 0xc0, !PT ;  /* 0x000c000c07047812 */ /* 0x000fe400078ec0ff */
[----:B------:R-:W-:Y:S02]  /*1710*/  SHF.R.U32.HI R18, RZ, 0x8, R5 ;  /* 0x00000008ff127819 */ /* 0x000fe40000011605 */
[----:B------:R-:W-:-:S02]  /*1720*/  LOP3.LUT R3, R6, 0xc000c, RZ, 0xc0, !PT ;  /* 0x000c000c06037812 */ /* 0x000fc400078ec0ff */
[----:B------:R-:W-:Y:S02]  /*1730*/  SHF.R.U32.HI R20, RZ, 0x8, R6 ;  /* 0x00000008ff147819 */ /* 0x000fe40000011606 */
[----:B------:R-:W-:Y:S02]  /*1740*/  SHF.R.U32.HI R22, RZ, 0x8, R7 ;  /* 0x00000008ff167819 */ /* 0x000fe40000011607 */
[C---:B------:R-:W-:Y:S02]  /*1750*/  LOP3.LUT R11, R7.reuse, 0x300030, RZ, 0xc0, !PT ;  /* 0x00300030070b7812 */ /* 0x040fe400078ec0ff */
[C---:B------:R-:W-:Y:S02]  /*1760*/  LOP3.LUT R26, R7.reuse, 0xc000c0, RZ, 0xc0, !PT ;  /* 0x00c000c0071a7812 */ /* 0x040fe400078ec0ff */
[----:B------:R-:W-:Y:S02]  /*1770*/  LOP3.LUT R23, R7, 0x30003, RZ, 0xc0, !PT ;  /* 0x0003000307177812 */ /* 0x000fe400078ec0ff */
[----:B------:R-:W-:-:S02]  /*1780*/  LOP3.LUT R7, R2, 0x64006400, RZ, 0xfc, !PT ;  /* 0x6400640002077812 */ /* 0x000fc400078efcff */
[----:B------:R-:W-:Y:S02]  /*1790*/  LOP3.LUT R29, R4, 0x64006400, RZ, 0xfc, !PT ;  /* 0x64006400041d7812 */ /* 0x000fe400078efcff */
[----:B------:R-:W-:Y:S01]  /*17a0*/  LOP3.LUT R2, R16, 0xc000c, RZ, 0xc0, !PT ;  /* 0x000c000c10027812 */ /* 0x000fe200078ec0ff */
[----:B------:R-:W-:Y:S01]  /*17b0*/  HFMA2 R7, R7, R0.H0_H0, -258, -258 ;  /* 0xdc08dc0807077431 */ /* 0x000fe20000040000 */
[C---:B------:R-:W-:Y:S02]  /*17c0*/  LOP3.LUT R8, R5.reuse, 0x300030, RZ, 0xc0, !PT ;  /* 0x0030003005087812 */ /* 0x040fe400078ec0ff */
[C---:B------:R-:W-:Y:S02]  /*17d0*/  LOP3.LUT R15, R5.reuse, 0xc000c0, RZ, 0xc0, !PT ;  /* 0x00c000c0050f7812 */ /* 0x040fe400078ec0ff */
[----:B------:R-:W-:Y:S02]  /*17e0*/  LOP3.LUT R19, R5, 0x30003, RZ, 0xc0, !PT ;  /* 0x0003000305137812 */ /* 0x000fe400078ec0ff */
[----:B------:R-:W-:-:S02]  /*17f0*/  LOP3.LUT R10, R6, 0x300030, RZ, 0xc0, !PT ;  /* 0x00300030060a7812 */ /* 0x000fc400078ec0ff */
[C---:B------:R-:W-:Y:S02]  /*1800*/  LOP3.LUT R25, R6.reuse, 0xc000c0, RZ, 0xc0, !PT ;  /* 0x00c000c006197812 */ /* 0x040fe400078ec0ff */
        /* <DEDUP_REMOVED lines=122> */
.L_x_1273:
[----:B------:R-:W-:Y:S05]  /*1fb0*/  @!P5 BRA `(.L_x_1272) ;  /* 0x000000080024d947 */ /* 0x000fea0003800000 */
[----:B------:R-:W-:Y:S01]  /*1fc0*/  ISETP.GE.AND P5, PT, R59, 0x3, PT ;  /* 0x000000033b00780c */ /* 0x000fe20003fa6270 */
[----:B------:R-:W-:-:S12]  /*1fd0*/  @!P3 BRA `(.L_x_1274) ;  /* 0x0000000000b0b947 */ /* 0x000fd80003800000 */
[----:B------:R-:W0:Y:S01]  /*1fe0*/  LDS.128 R16, [UR4+0x40] ;  /* 0x00004004ff107984 */ /* 0x000e220008000c00 */
        /* <DEDUP_REMOVED lines=43> */
.L_x_1274:
[----:B------:R-:W-:Y:S05]  /*22a0*/  @!P5 BRA `(.L_x_1272) ;  /* 0x000000040068d947 */ /* 0x000fea0003800000 */
[----:B------:R-:W-:Y:S05]  /*22b0*/  @!P2 BRA `(.L_x_1275) ;  /* 0x0000000000b0a947 */ /* 0x000fea0003800000 */
        /* <DEDUP_REMOVED lines=44> */
.L_x_1275:
        /* <DEDUP_REMOVED lines=45> */
.L_x_1272:
[----:B------:R-:W-:Y:S01]  /*2850*/  LEA R56, P6, R53, R56, 0x2 ;  /* 0x0000003835387211 */ /* 0x000fe200078c10ff */
[----:B------:R-:W-:Y:S01]  /*2860*/  UIADD3 UR4, UR4, 0x20, URZ ;  /* 0x0000002004047890 */ /* 0x000fe2000fffe03f */
[----:B------:R-:W-:-:S03]  /*2870*/  IADD3 R57, R57, 0x10, RZ ;  /* 0x0000001039397810 */ /* 0x000fc60007ffe0ff */
[----:B------:R-:W-:Y:S01]  /*2880*/  IMAD.X R55, R55, 0x1, R54, P6 ;  /* 0x0000000137377824 */ /* 0x000fe200030e0636 */
[C---:B------:R-:W-:Y:S02]  /*2890*/  ISETP.GE.AND P5, PT, R57.reuse, UR5, PT ;  /* 0x0000000539007c0c */ /* 0x040fe4000bfa6270 */
[----:B------:R-:W-:-:S13]  /*28a0*/  ISETP.LT.AND P6, PT, R57, R58, PT ;  /* 0x0000003a3900720c */ /* 0x000fda0003fc1270 */
[----:B------:R-:W-:Y:S05]  /*28b0*/  @!P5 BRA P6, `(.L_x_1276) ;  /* 0xffffffec0058d947 */ /* 0x000fea000303ffff */
.L_x_1271:
[----:B------:R-:W-:Y:S05]  /*28c0*/  @!P1 EXIT ;  /* 0x000000000000994d */ /* 0x000fea0003800000 */
[----:B------:R-:W0:Y:S01]  /*28d0*/  S2R R5, SR_CTAID.X ;  /* 0x0000000000057919 */ /* 0x000e220000002500 */
[----:B------:R-:W1:Y:S01]  /*28e0*/  S2UR UR4, SR_CTAID.Y ;  /* 0x00000000000479c3 */ /* 0x000e620000002600 */
[----:B------:R-:W0:Y:S07]  /*28f0*/  S2R R4, SR_TID.X ;  /* 0x0000000000047919 */ /* 0x000e2e0000002100 */
[----:B------:R-:W2:Y:S08]  /*2900*/  LDC R0, c[0x0][0x23c] ;  /* 0x00008f00ff007b82 */ /* 0x000eb00000000800 */
[----:B------:R-:W3:Y:S01]  /*2910*/  LDC.64 R2, c[0x0][0x230] ;  /* 0x00008c00ff027b82 */ /* 0x000ee20000000a00 */
[----:B-1----:R-:W-:Y:S01]  /*2920*/  USHF.L.U32 UR4, UR4, 0x2, URZ ;  /* 0x0000000204047899 */ /* 0x002fe2000800063f */
[----:B0-----:R-:W-:-:S05]  /*2930*/  LEA R5, R5, R4, 0x5 ;  /* 0x0000000405057211 */ /* 0x001fca00078e28ff */
[----:B------:R-:W-:-:S04]  /*2940*/  IMAD.SHL.U32 R5, R5, 0x4, RZ ;  /* 0x0000000405057824 */ /* 0x000fc800078e00ff */
        /* <DEDUP_REMOVED lines=9> */
.L_x_1280:
[----:B------:R-:W0:Y:S02]  /*29e0*/  LDS R6, [R4] ;  /* 0x0000000004067984 */ /* 0x000e240000000800 */
[----:B0-----:R-:W-:-:S06]  /*29f0*/  HADD2 R7, R6, R52 ;  /* 0x0000003406077230 */ /* 0x001fcc0000000000 */
[----:B------:R-:W0:Y:S02]  /*2a00*/  ATOMS.CAST.SPIN R7, [R4], R6, R7 ;  /* 0x000000060407738d */ /* 0x000e240001800007 */
[----:B0-----:R-:W-:-:S13]  /*2a10*/  ISETP.EQ.U32.AND P0, PT, R7, 0x1, PT ;  /* 0x000000010700780c */ /* 0x001fda0003f02070 */
[----:B------:R-:W-:Y:S05]  /*2a20*/  @!P0 BRA `(.L_x_1280) ;  /* 0xfffffffc00ec8947 */ /* 0x000fea000383ffff */
[----:B------:R-:W-:Y:S05]  /*2a30*/  BRA `(.L_x_1278) ;  /* 0x00000000000c7947 */ /* 0x000fea0003800000 */
.L_x_1279:
[----:B------:R-:W2:Y:S02]  /*2a40*/  LD.E R4, desc[UR8][R2.64] ;  /* 0x0000000802047980 */ /* 0x000ea4000c101900 */
[----:B--2---:R-:W-:-:S05]  /*2a50*/  IMAD.IADD R5, R52, 0x1, R4 ;  /* 0x0000000134057824 */ /* 0x004fca00078e0204 */
[----:B------:R0:W-:Y:S02]  /*2a60*/  ST.E desc[UR8][R2.64], R5 ;  /* 0x0000000502007985 */ /* 0x0001e4000c101908 */
.L_x_1278:
[----:B------:R-:W-:Y:S05]  /*2a70*/  BSYNC B0 ;  /* 0x0000000000007941 */ /* 0x000fea0003800000 */
.L_x_1277:
[----:B------:R1:W-:Y:S01]  /*2a80*/  ATOM.E.ADD.F16x2.RN.STRONG.GPU P0, RZ, desc[UR8][R2.64+0x4], R51 ;  /* 0x0000043302ff79a2 */ /* 0x0003e2000810e1c8 */
[----:B------:R-:W-:Y:S04]  /*2a90*/  BSSY B0, `(.L_x_1281) ;  /* 0x000000f000007945 */ /* 0x000fe80003800000 */
[----:B-1----:R-:W-:Y:S05]  /*2aa0*/  @P0 BRA `(.L_x_1282) ;  /* 0x0000000000340947 */ /* 0x002fea0003800000 */
[----:B------:R-:W1:Y:S02]  /*2ab0*/  QSPC.E.S P0, RZ, [R2+0x4] ;  /* 0x0000040002ff73aa */ /* 0x000e640000000500 */
[----:B-1----:R-:W-:Y:S05]  /*2ac0*/  @!P0 BRA `(.L_x_1283) ;  /* 0x0000000000208947 */ /* 0x002fea0003800000 */
[----:B------:R-:W-:-:S04]  /*2ad0*/  MOV R4, R2 ;  /* 0x0000000200047202 */ /* 0x000fc80000000f00 */
[----:B------:R-:W-:-:S07]  /*2ae0*/  MOV R4, R4 ;  /* 0x0000000400047202 */ /* 0x000fce0000000f00 */
.L_x_1284:
[----:B------:R-:W1:Y:S02]  /*2af0*/  LDS R6, [R4+0x4] ;  /* 0x0000040004067984 */ /* 0x000e640000000800 */
[----:B-1----:R-:W-:-:S10]  /*2b00*/  HFMA2.MMA R7, R6, 1, 1, R51 ;  /* 0x3c003c0006077835 */ /* 0x002fd40000000033 */
[----:B------:R-:W1:Y:S02]  /*2b10*/  ATOMS.CAST.SPIN R7, [R4+0x4], R6, R7 ;  /* 0x000004060407738d */ /* 0x000e640001800007 */
[----:B-1----:R-:W-:-:S13]  /*2b20*/  ISETP.EQ.U32.AND P0, PT, R7, 0x1, PT ;  /* 0x000000010700780c */ /* 0x002fda0003f02070 */
[----:B------:R-:W-:Y:S05]  /*2b30*/  @!P0 BRA `(.L_x_1284) ;  /* 0xfffffffc00ec8947 */ /* 0x000fea000383ffff */
[----:B------:R-:W-:Y:S05]  /*2b40*/  BRA `(.L_x_1282) ;  /* 0x00000000000c7947 */ /* 0x000fea0003800000 */
.L_x_1283:
[----:B------:R-:W0:Y:S02]  /*2b50*/  LD.E R4, desc[UR8][R2.64+0x4] ;  /* 0x0000040802047980 */ /* 0x000e24000c101900 */
[----:B0-----:R-:W-:-:S05]  /*2b60*/  IMAD.IADD R5, R51, 0x1, R4 ;  /* 0x0000000133057824 */ /* 0x001fca00078e0204 */
[----:B------:R1:W-:Y:S02]  /*2b70*/  ST.E desc[UR8][R2.64+0x4], R5 ;  /* 0x0000040502007985 */ /* 0x0003e4000c101908 */
.L_x_1282:
[----:B------:R-:W-:Y:S05]  /*2b80*/  BSYNC B0 ;  /* 0x0000000000007941 */ /* 0x000fea0003800000 */
.L_x_1281:
        /* <DEDUP_REMOVED lines=10> */
.L_x_1288:
[----:B------:R-:W0:Y:S02]  /*2c30*/  LDS R6, [R4] ;  /* 0x0000000004067984 */ /* 0x000e240000000800 */
[----:B0-----:R-:W-:-:S06]  /*2c40*/  HADD2 R7, R6, R50 ;  /* 0x0000003206077230 */ /* 0x001fcc0000000000 */
[----:B------:R-:W0:Y:S02]  /*2c50*/  ATOMS.CAST.SPIN R7, [R4], R6, R7 ;  /* 0x000000060407738d */ /* 0x000e240001800007 */
[----:B0-----:R-:W-:-:S13]  /*2c60*/  ISETP.EQ.U32.AND P0, PT, R7, 0x1, PT ;  /* 0x000000010700780c */ /* 0x001fda0003f02070 */
[----:B------:R-:W-:Y:S05]  /*2c70*/  @!P0 BRA `(.L_x_1288) ;  /* 0xfffffffc00ec8947 */ /* 0x000fea000383ffff */
[----:B------:R-:W-:Y:S05]  /*2c80*/  BRA `(.L_x_1286) ;  /* 0x00000000000c7947 */ /* 0x000fea0003800000 */
.L_x_1287:
[----:B------:R-:W2:Y:S02]  /*2c90*/  LD.E R4, desc[UR8][R2.64] ;  /* 0x0000000802047980 */ /* 0x000ea4000c101900 */
[----:B--2---:R-:W-:-:S05]  /*2ca0*/  IMAD.IADD R5, R50, 0x1, R4 ;  /* 0x0000000132057824 */ /* 0x004fca00078e0204 */
[----:B------:R0:W-:Y:S02]  /*2cb0*/  ST.E desc[UR8][R2.64], R5 ;  /* 0x0000000502007985 */ /* 0x0001e4000c101908 */
.L_x_1286:
[----:B------:R-:W-:Y:S05]  /*2cc0*/  BSYNC B0 ;  /* 0x0000000000007941 */ /* 0x000fea0003800000 */
.L_x_1285:
[----:B------:R1:W-:Y:S01]  /*2cd0*/  ATOM.E.ADD.F16x2.RN.STRONG.GPU P0, RZ, desc[UR8][R2.64+0x4], R49 ;  /* 0x0000043102ff79a2 */ /* 0x0003e2000810e1c8 */
[----:B------:R-:W-:Y:S04]  /*2ce0*/  BSSY B0, `(.L_x_1289) ;  /* 0x000000f000007945 */ /* 0x000fe80003800000 */
[----:B-1----:R-:W-:Y:S05]  /*2cf0*/  @P0 BRA `(.L_x_1290) ;  /* 0x0000000000340947 */ /* 0x002fea0003800000 */
[----:B------:R-:W1:Y:S02]  /*2d00*/  QSPC.E.S P0, RZ, [R2+0x4] ;  /* 0x0000040002ff73aa */ /* 0x000e640000000500 */
[----:B-1----:R-:W-:Y:S05]  /*2d10*/  @!P0 BRA `(.L_x_1291) ;  /* 0x0000000000208947 */ /* 0x002fea0003800000 */
[----:B------:R-:W-:-:S04]  /*2d20*/  MOV R4, R2 ;  /* 0x0000000200047202 */ /* 0x000fc80000000f00 */
[----:B------:R-:W-:-:S07]  /*2d30*/  MOV R4, R4 ;  /* 0x0000000400047202 */ /* 0x000fce0000000f00 */
.L_x_1292:
[----:B------:R-:W1:Y:S02]  /*2d40*/  LDS R6, [R4+0x4] ;  /* 0x0000040004067984 */ /* 0x000e640000000800 */
[----:B-1----:R-:W-:-:S10]  /*2d50*/  HFMA2.MMA R7, R6, 1, 1, R49 ;  /* 0x3c003c0006077835 */ /* 0x002fd40000000031 */
[----:B------:R-:W1:Y:S02]  /*2d60*/  ATOMS.CAST.SPIN R7, [R4+0x4], R6, R7 ;  /* 0x000004060407738d */ /* 0x000e640001800007 */
[----:B-1----:R-:W-:-:S13]  /*2d70*/  ISETP.EQ.U32.AND P0, PT, R7, 0x1, PT ;  /* 0x000000010700780c */ /* 0x002fda0003f02070 */
[----:B------:R-:W-:Y:S05]  /*2d80*/  @!P0 BRA `(.L_x_1292) ;  /* 0xfffffffc00ec8947 */ /* 0x000fea000383ffff */
[----:B------:R-:W-:Y:S05]  /*2d90*/  BRA `(.L_x_1290) ;  /* 0x00000000000c7947 */ /* 0x000fea0003800000 */
.L_x_1291:
[----:B------:R-:W0:Y:S02]  /*2da0*/  LD.E R4, desc[UR8][R2.64+0x4] ;  /* 0x0000040802047980 */ /* 0x000e24000c101900 */
[----:B0-----:R-:W-:-:S05]  /*2db0*/  IMAD.IADD R5, R49, 0x1, R4 ;  /* 0x0000000131057824 */ /* 0x001fca00078e0204 */
[----:B------:R1:W-:Y:S02]  /*2dc0*/  ST.E desc[UR8][R2.64+0x4], R5 ;  /* 0x0000040502007985 */ /* 0x0003e4000c101908 */
.L_x_1290:
[----:B------:R-:W-:Y:S05]  /*2dd0*/  BSYNC B0 ;  /* 0x0000000000007941 */ /* 0x000fea0003800000 */
.L_x_1289:
        /* <DEDUP_REMOVED lines=10> */
.L_x_1296:
[----:B------:R-:W0:Y:S02]  /*2e80*/  LDS R6, [R4] ;  /* 0x0000000004067984 */ /* 0x000e240000000800 */
[----:B0-----:R-:W-:-:S06]  /*2e90*/  HADD2 R7, R6, R48 ;  /* 0x0000003006077230 */ /* 0x001fcc0000000000 */
[----:B------:R-:W0:Y:S02]  /*2ea0*/  ATOMS.CAST.SPIN R7, [R4], R6, R7 ;  /* 0x000000060407738d */ /* 0x000e240001800007 */
[----:B0-----:R-:W-:-:S13]  /*2eb0*/  ISETP.EQ.U32.AND P0, PT, R7, 0x1, PT ;  /* 0x000000010700780c */ /* 0x001fda0003f02070 */
[----:B------:R-:W-:Y:S05]  /*2ec0*/  @!P0 BRA `(.L_x_1296) ;  /* 0xfffffffc00ec8947 */ /* 0x000fea000383ffff */
[----:B------:R-:W-:Y:S05]  /*2ed0*/  BRA `(.L_x_1294) ;  /* 0x00000000000c7947 */ /* 0x000fea0003800000 */
.L_x_1295:
[----:B------:R-:W2:Y:S02]  /*2ee0*/  LD.E R4, desc[UR8][R2.64] ;  /* 0x0000000802047980 */ /* 0x000ea4000c101900 */
[----:B--2---:R-:W-:-:S05]  /*2ef0*/  IMAD.IADD R5, R48, 0x1, R4 ;  /* 0x0000000130057824 */ /* 0x004fca00078e0204 */
[----:B------:R0:W-:Y:S02]  /*2f00*/  ST.E desc[UR8][R2.64], R5 ;  /* 0x0000000502007985 */ /* 0x0001e4000c101908 */
.L_x_1294:
[----:B------:R-:W-:Y:S05]  /*2f10*/  BSYNC B0 ;  /* 0x0000000000007941 */ /* 0x000fea0003800000 */
.L_x_1293:
[----:B------:R1:W-:Y:S01]  /*2f20*/  ATOM.E.ADD.F16x2.RN.STRONG.GPU P0, RZ, desc[UR8][R2.64+0x4], R47 ;  /* 0x0000042f02ff79a2 */ /* 0x0003e2000810e1c8 */
[----:B------:R-:W-:Y:S04]  /*2f30*/  BSSY B0, `(.L_x_1297) ;  /* 0x000000f000007945 */ /* 0x000fe80003800000 */
[----:B-1----:R-:W-:Y:S05]  /*2f40*/  @P0 BRA `(.L_x_1298) ;  /* 0x0000000000340947 */ /* 0x002fea0003800000 */
[----:B------:R-:W1:Y:S02]  /*2f50*/  QSPC.E.S P0, RZ, [R2+0x4] ;  /* 0x0000040002ff73aa */ /* 0x000e640000000500 */
[----:B-1----:R-:W-:Y:S05]  /*2f60*/  @!P0 BRA `(.L_x_1299) ;  /* 0x0000000000208947 */ /* 0x002fea0003800000 */
[----:B------:R-:W-:-:S04]  /*2f70*/  MOV R4, R2 ;  /* 0x0000000200047202 */ /* 0x000fc80000000f00 */
[----:B------:R-:W-:-:S07]  /*2f80*/  MOV R4, R4 ;  /* 0x0000000400047202 */ /* 0x000fce0000000f00 */
.L_x_1300:
[----:B------:R-:W1:Y:S02]  /*2f90*/  LDS R6, [R4+0x4] ;  /* 0x0000040004067984 */ /* 0x000e640000000800 */
[----:B-1----:R-:W-:-:S10]  /*2fa0*/  HFMA2.MMA R7, R6, 1, 1, R47 ;  /* 0x3c003c0006077835 */ /* 0x002fd4000000002f */
[----:B------:R-:W1:Y:S02]  /*2fb0*/  ATOMS.CAST.SPIN R7, [R4+0x4], R6, R7 ;  /* 0x000004060407738d */ /* 0x000e640001800007 */
[----:B-1----:R-:W-:-:S13]  /*2fc0*/  ISETP.EQ.U32.AND P0, PT, R7, 0x1, PT ;  /* 0x000000010700780c */ /* 0x002fda0003f02070 */
[----:B------:R-:W-:Y:S05]  /*2fd0*/  @!P0 BRA `(.L_x_1300) ;  /* 0xfffffffc00ec8947 */ /* 0x000fea000383ffff */
[----:B------:R-:W-:Y:S05]  /*2fe0*/  BRA `(.L_x_1298) ;  /* 0x00000000000c7947 */ /* 0x000fea0003800000 */
.L_x_1299:
[----:B------:R-:W0:Y:S02]  /*2ff0*/  LD.E R4, desc[UR8][R2.64+0x4] ;  /* 0x0000040802047980 */ /* 0x000e24000c101900 */
[----:B0-----:R-:W-:-:S05]  /*3000*/  IMAD.IADD R5, R47, 0x1, R4 ;  /* 0x000000012f057824 */ /* 0x001fca00078e0204 */
[----:B------:R1:W-:Y:S02]  /*3010*/  ST.E desc[UR8][R2.64+0x4], R5 ;  /* 0x0000040502007985 */ /* 0x0003e4000c101908 */
.L_x_1298:
[----:B------:R-:W-:Y:S05]  /*3020*/  BSYNC B0 ;  /* 0x0000000000007941 */ /* 0x000fea0003800000 */
.L_x_1297:
        /* <DEDUP_REMOVED lines=10> */
.L_x_1304:
[----:B------:R-:W0:Y:S02]  /*30d0*/  LDS R6, [R4] ;  /* 0x0000000004067984 */ /* 0x000e240000000800 */
[----:B0-----:R-:W-:-:S06]  /*30e0*/  HADD2 R7, R6, R46 ;  /* 0x0000002e06077230 */ /* 0x001fcc0000000000 */
[----:B------:R-:W0:Y:S02]  /*30f0*/  ATOMS.CAST.SPIN R7, [R4], R6, R7 ;  /* 0x000000060407738d */ /* 0x000e240001800007 */
[----:B0-----:R-:W-:-:S13]  /*3100*/  ISETP.EQ.U32.AND P0, PT, R7, 0x1, PT ;  /* 0x000000010700780c */ /* 0x001fda0003f02070 */
[----:B------:R-:W-:Y:S05]  /*3110*/  @!P0 BRA `(.L_x_1304) ;  /* 0xfffffffc00ec8947 */ /* 0x000fea000383ffff */
[----:B------:R-:W-:Y:S05]  /*3120*/  BRA `(.L_x_1302) ;  /* 0x00000000000c7947 */ /* 0x000fea0003800000 */
.L_x_1303:
[----:B------:R-:W2:Y:S02]  /*3130*/  LD.E R0, desc[UR8][R2.64] ;  /* 0x0000000802007980 */ /* 0x000ea4000c101900 */
[----:B--2---:R-:W-:-:S05]  /*3140*/  IMAD.IADD R5, R46, 0x1, R0 ;  /* 0x000000012e057824 */ /* 0x004fca00078e0200 */
[----:B------:R0:W-:Y:S02]  /*3150*/  ST.E desc[UR8][R2.64], R5 ;  /* 0x0000000502007985 */ /* 0x0001e4000c101908 */
.L_x_1302:
[----:B------:R-:W-:Y:S05]  /*3160*/  BSYNC B0 ;  /* 0x0000000000007941 */ /* 0x000fea0003800000 */
.L_x_1301:
[----:B------:R1:W-:Y:S02]  /*3170*/  ATOM.E.ADD.F16x2.RN.STRONG.GPU P0, RZ, desc[UR8][R2.64+0x4], R45 ;  /* 0x0000042d02ff79a2 */ /* 0x0003e4000810e1c8 */
[----:B-1----:R-:W-:Y:S05]  /*3180*/  @P0 EXIT ;  /* 0x000000000000094d */ /* 0x002fea0003800000 */
[----:B------:R-:W1:Y:S02]  /*3190*/  QSPC.E.S P0, RZ, [R2+0x4] ;  /* 0x0000040002ff73aa */ /* 0x000e640000000500 */
[----:B-1----:R-:W-:Y:S05]  /*31a0*/  @!P0 BRA `(.L_x_1305) ;  /* 0x00000000001c8947 */ /* 0x002fea0003800000 */
[----:B0-----:R-:W-:-:S07]  /*31b0*/  MOV R2, R2 ;  /* 0x0000000200027202 */ /* 0x001fce0000000f00 */
.L_x_1306:
[----:B------:R-:W0:Y:S02]  /*31c0*/  LDS R4, [R2+0x4] ;  /* 0x0000040002047984 */ /* 0x000e240000000800 */
[----:B0-----:R-:W-:-:S10]  /*31d0*/  HFMA2.MMA R5, R4, 1, 1, R45 ;  /* 0x3c003c0004057835 */ /* 0x001fd4000000002d */
[----:B------:R-:W0:Y:S02]  /*31e0*/  ATOMS.CAST.SPIN R5, [R2+0x4], R4, R5 ;  /* 0x000004040205738d */ /* 0x000e240001800005 */
[----:B0-----:R-:W-:-:S13]  /*31f0*/  ISETP.EQ.U32.AND P0, PT, R5, 0x1, PT ;  /* 0x000000010500780c */ /* 0x001fda0003f02070 */
[----:B------:R-:W-:Y:S05]  /*3200*/  @!P0 BRA `(.L_x_1306) ;  /* 0xfffffffc00ec8947 */ /* 0x000fea000383ffff */
[----:B------:R-:W-:Y:S05]  /*3210*/  EXIT ;  /* 0x000000000000794d */ /* 0x000fea0003800000 */
.L_x_1305:
[----:B------:R-:W0:Y:S02]  /*3220*/  LD.E R0, desc[UR8][R2.64+0x4] ;  /* 0x0000040802007980 */ /* 0x000e24000c101900 */
[----:B0-----:R-:W-:-:S05]  /*3230*/  IADD3 R5, R45, R0, RZ ;  /* 0x000000002d057210 */ /* 0x001fca0007ffe0ff */
[----:B------:R-:W-:Y:S01]  /*3240*/  ST.E desc[UR8][R2.64+0x4], R5 ;  /* 0x0000040502007985 */ /* 0x000fe2000c101908 */
[----:B------:R-:W-:Y:S05]  /*3250*/  EXIT ;  /* 0x000000000000794d */ /* 0x000fea0003800000 */
.L_x_1307:
        /* <DEDUP_REMOVED lines=10> */
.L_x_3679:


//--------------------- .text._Z23gemm_half_q_half_kernelILi3ELi32ELb1ELb0ELi64EEvPK6__halfPKjS4_S2_PS0_iiiiPKtS7_iiiiiibS2_i --------------------------
	.section	.text._Z23gemm_half_q_half_kernelILi3ELi32ELb1ELb0ELi64EEvPK6__halfPKjS4_S2_PS0_iiiiPKtS7_iiiiiibS2_i,"ax",@progbits
	.align	128
        .global         _Z23gemm_half_q_half_kernelILi3ELi32ELb1ELb0ELi64EEvPK6__halfPKjS4_S2_PS0_iiiiPKtS7_iiiiiibS2_i
        .type           _Z23gemm_half_q_half_kernelILi3ELi32ELb1ELb0ELi64EEvPK6__halfPKjS4_S2_PS0_iiiiPKtS7_iiiiiibS2_i,@function
        .size           _Z23gemm_half_q_half_kernelILi3ELi32ELb1ELb0ELi64EEvPK6__halfPKjS4_S2_PS0_iiiiPKtS7_iiiiiibS2_i,(.L_x_3680 - _Z23gemm_half_q_half_kernelILi3ELi32ELb1ELb0ELi64EEvPK6__halfPKjS4_S2_PS0_iiiiPKtS7_iiiiiibS2_i)
        .other          _Z23gemm_half_q_half_kernelILi3ELi32ELb1ELb0ELi64EEvPK6__halfPKjS4_S2_PS0_iiiiPKtS7_iiiiiibS2_i,@"STO_CUDA_ENTRY STV_DEFAULT"
_Z23gemm_half_q_half_kernelILi3ELi32ELb1ELb0ELi64EEvPK6__halfPKjS4_S2_PS0_iiiiPKtS7_iiiiiibS2_i:
.text._Z23gemm_half_q_half_kernelILi3ELi32ELb1ELb0ELi64EEvPK6__halfPKjS4_S2_PS0_iiiiPKtS7_iiiiiibS2_i:
[----:B------:R-:W0:Y:S01]  /*0000*/  LDC R1, c[0x0][0x28] ;  /* 0x00000a00ff017b82 */ /* 0x000e220000000800 */
[----:B------:R-:W1:Y:S07]  /*0010*/  S2R R6, SR_CTAID.Y ;  /* 0x0000000000067919 */ /* 0x000e6e0000002600 */
[----:B------:R-:W1:Y:S01]  /*0020*/  LDC R5, c[0x0][0x238] ;  /* 0x00008e00ff057b82 */ /* 0x000e620000000800 */
[----:B------:R-:W-:Y:S01]  /*0030*/  ULDC.64 UR6, c[0x0][0x208] ;  /* 0x0000820000067ab9 */ /* 0x000fe20000000a00 */
[----:B0-----:R-:W-:Y:S01]  /*0040*/  VIADD R1, R1, 0xfffffff0 ;  /* 0xfffffff001017836 */ /* 0x001fe20000000000 */
[----:B------:R-:W0:Y:S01]  /*0050*/  S2R R13, SR_CTAID.X ;  /* 0x00000000000d7919 */ /* 0x000e220000002500 */
[----:B------:R-:W-:-:S02]  /*0060*/  PRMT R2, RZ, 0x7610, R2 ;  /* 0x00007610ff027816 */ /* 0x000fc40000000002 */
[----:B------:R-:W-:Y:S01]  /*0070*/  PRMT R55, RZ, 0x7610, R55 ;  /* 0x00007610ff377816 */ /* 0x000fe20000000037 */
[----:B------:R-:W2:Y:S01]  /*0080*/  S2R R4, SR_TID.X ;  /* 0x0000000000047919 */ /* 0x000ea20000002100 */
[----:B------:R-:W3:Y:S01]  /*0090*/  LDC R3, c[0x0][0x240] ;  /* 0x00009000ff037b82 */ /* 0x000ee20000000800 */
[----:B------:R-:W-:Y:S01]  /*00a0*/  PRMT R54, RZ, 0x7610, R54 ;  /* 0x00007610ff367816 */ /* 0x000fe20000000036 */
[----:B------:R-:W4:Y:S01]  /*00b0*/  S2R R0, SR_CTAID.Z ;  /* 0x0000000000007919 */ /* 0x000f220000002700 */
[--C-:B-1----:R-:W-:Y:S01]  /*00c0*/  IMAD R12, R6, -0x3, R5.reuse ;  /* 0xfffffffd060c7824 */ /* 0x102fe200078e0205 */
[----:B------:R-:W-:-:S04]  /*00d0*/  PRMT R5, RZ, 0x7610, R5 ;  /* 0x00007610ff057816 */ /* 0x000fc80000000005 */
[C---:B------:R-:W-:Y:S02]  /*00e0*/  ISETP.GE.AND P1, PT, R12.reuse, 0x1, PT ;  /* 0x000000010c00780c */ /* 0x040fe40003f26270 */
[----:B------:R-:W-:-:S11]  /*00f0*/  VIMNMX R58, R12, 0x3, PT ;  /* 0x000000030c3a7848 */ /* 0x000fd60003fe0100 */
[----:B------:R-:W-:Y:S05]  /*0100*/  @!P1 BRA `(.L_x_1308) ;  /* 0x0000000000509947 */ /* 0x000fea0003800000 */
[----:B------:R-:W1:Y:S02]  /*0110*/  LDC.64 R8, c[0x0][0x278] ;  /* 0x00009e00ff087b82 */ /* 0x000e640000000a00 */
[----:B-1----:R-:W5:Y:S01]  /*0120*/  LDG.E.U16 R54, desc[UR6][R8.64] ;  /* 0x0000000608367981 */ /* 0x002f62000c1e1500 */
[----:B------:R-:W-:Y:S02]  /*0130*/  ISETP.GE.AND P0, PT, R58, 0x2, PT ;  /* 0x000000023a00780c */ /* 0x000fe40003f06270 */
[----:B-----5:R-:W-:-:S11]  /*0140*/  PRMT R5, R54, 0x7610, R5 ;  /* 0x0000761036057816 */ /* 0x020fd60000000005 */
[----:B------:R-:W-:Y:S05]  /*0150*/  @!P0 BRA `(.L_x_1308) ;  /* 0x00000000003c8947 */ /* 0x000fea0003800000 */
[----:B------:R-:W1:Y:S01]  /*0160*/  LDC R8, c[0x0][0x280] ;  /* 0x0000a000ff087b82 */ /* 0x000e620000000800 */
[----:B------:R-:W-:-:S07]  /*0170*/  ISETP.NE.AND P0, PT, R58, 0x2, PT ;  /* 0x000000023a00780c */ /* 0x000fce0003f05270 */
[----:B------:R-:W5:Y:S01]  /*0180*/  LDC.64 R14, c[0x0][0x278] ;  /* 0x00009e00ff0e7b82 */ /* 0x000f620000000a00 */
[----:B-1----:R-:W-:Y:S01]  /*0190*/  SHF.R.S32.HI R5, RZ, 0x1f, R8 ;  /* 0x0000001fff057819 */ /* 0x002fe20000011408 */
[----:B------:R-:W-:-:S03]  /*01a0*/  IMAD.SHL.U32 R11, R8, 0x2, RZ ;  /* 0x00000002080b7824 */ /* 0x000fc600078e00ff */
[----:B------:R-:W-:Y:S02]  /*01b0*/  SHF.L.U64.HI R5, R8, 0x1, R5 ;  /* 0x0000000108057819 */ /* 0x000fe40000010205 */
[----:B-----5:R-:W-:-:S04]  /*01c0*/  IADD3 R8, P2, R11, R14, RZ ;  /* 0x0000000e0b087210 */ /* 0x020fc80007f5e0ff */
[----:B------:R-:W-:Y:S02]  /*01d0*/  IADD3.X R9, R5, R15, RZ, P2, !PT ;  /* 0x0000000f05097210 */ /* 0x000fe400017fe4ff */
[----:B------:R-:W-:-:S03]  /*01e0*/  @P0 IADD3 R10, P2, R8, R11, RZ ;  /* 0x0000000b080a0210 */ /* 0x000fc60007f5e0ff */
[----:B------:R-:W5:Y:S02]  /*01f0*/  LDG.E.U16 R55, desc[UR6][R8.64] ;  /* 0x0000000608377981 */ /* 0x000f64000c1e1500 */
[----:B------:R-:W-:-:S05]  /*0200*/  @P0 IMAD.X R11, R9, 0x1, R5, P2 ;  /* 0x00000001090b0824 */ /* 0x000fca00010e0605 */
[----:B------:R-:W2:Y:S01]  /*0210*/  @P0 LDG.E.U16 R2, desc[UR6][R10.64] ;  /* 0x000000060a020981 */ /* 0x000ea2000c1e1500 */
[----:B-----5:R-:W-:-:S04]  /*0220*/  LOP3.LUT R5, R55, R54, RZ, 0xfc, !PT ;  /* 0x0000003637057212 */ /* 0x020fc800078efcff */
[----:B--2---:R-:W-:-:S04]  /*0230*/  @P0 LOP3.LUT R7, R2, R5, RZ, 0xfc, !PT ;  /* 0x0000000502070212 */ /* 0x004fc800078efcff */
[----:B------:R-:W-:-:S07]  /*0240*/  @P0 PRMT R5, R7, 0x7610, R5 ;  /* 0x0000761007050816 */ /* 0x000fce0000000005 */
.L_x_1308:
[----:B------:R-:W-:Y:S01]  /*0250*/  PRMT R5, R5, 0x9910, RZ ;  /* 0x0000991005057816 */ /* 0x000fe200000000ff */
[----:B----4-:R-:W-:-:S03]  /*0260*/  IMAD.SHL.U32 R57, R0, 0x40, RZ ;  /* 0x0000004000397824 */ /* 0x010fc600078e00ff */
[----:B------:R-:W-:Y:S02]  /*0270*/  ISETP.NE.AND P0, PT, R5, RZ, PT ;  /* 0x000000ff0500720c */ /* 0x000fe40003f05270 */
[----:B---3--:R-:W-:-:S11]  /*0280*/  VIADDMNMX R56, R57, 0x40, R3, PT ;  /* 0x0000004039387846 */ /* 0x008fd60003800103 */
[----:B------:R-:W-:Y:S05]  /*0290*/  @!P0 EXIT ;  /* 0x000000000000894d */ /* 0x000fea0003800000 */
[----:B--2---:R-:W-:Y:S01]  /*02a0*/  IADD3 R7, R57, R4, RZ ;  /* 0x0000000439077210 */ /* 0x004fe20007ffe0ff */
[----:B0-----:R-:W-:Y:S01]  /*02b0*/  IMAD.SHL.U32 R5, R13, 0x100, RZ ;  /* 0x000001000d057824 */ /* 0x001fe200078e00ff */
[----:B------:R-:W-:Y:S02]  /*02c0*/  BSSY B0, `(.L_x_1309) ;  /* 0x000006c000007945 */ /* 0x000fe40003800000 */
[----:B------:R-:W-:Y:S01]  /*02d0*/  ISETP.GE.OR P0, PT, R7, R56, !P1 ;  /* 0x000000380700720c */ /* 0x000fe20004f06670 */
[----:B------:R-:W-:-:S12]  /*02e0*/  IMAD R14, R4, 0x4, R5 ;  /* 0x00000004040e7824 */ /* 0x000fd800078e0205 */
        /* <DEDUP_REMOVED lines=14> */
[----:B------:R-:W-:Y:S01]  /*03d0*/  HFMA2.MMA R13, -RZ, RZ, 0, 0 ;  /* 0x00000000ff0d7435 */ /* 0x000fe200000001ff */
[----:B------:R-:W-:Y:S01]  /*03e0*/  IMAD R7, R7, 0x3, RZ ;  /* 0x0000000307077824 */ /* 0x000fe200078e02ff */
        /* <DEDUP_REMOVED lines=10> */
.L_x_1313:
        /* <DEDUP_REMOVED lines=16> */
.L_x_1312:
[----:B------:R-:W-:-:S05]  /*0590*/  IMAD.IADD R10, R58, 0x1, -R13 ;  /* 0x000000013a0a7824 */ /* 0x000fca00078e0a0d */
        /* <DEDUP_REMOVED lines=15> */
.L_x_1311:
[----:B------:R-:W0:Y:S01]  /*0690*/  S2UR UR5, SR_CgaCtaId ;  /* 0x00000000000579c3 */ /* 0x000e220000008800 */
[----:B------:R-:W-:Y:S01]  /*06a0*/  IMAD R9, R6, R3, RZ ;  /* 0x0000000306097224 */ /* 0x000fe200078e02ff */
[----:B------:R-:W-:Y:S01]  /*06b0*/  ISETP.GT.AND P2, PT, R58, 0x3, PT ;  /* 0x000000033a00780c */ /* 0x000fe20003f44270 */
[----:B------:R-:W-:Y:S01]  /*06c0*/  UMOV UR4, 0x400 ;  /* 0x0000040000047882 */ /* 0x000fe20000000000 */
[----:B------:R-:W-:Y:S01]  /*06d0*/  ULDC.64 UR8, c[0x0][0x210] ;  /* 0x0000840000087ab9 */ /* 0x000fe20000000a00 */
[----:B------:R-:W-:Y:S02]  /*06e0*/  IMAD R9, R9, 0x3, RZ ;  /* 0x0000000309097824 */ /* 0x000fe400078e02ff */
[----:B------:R-:W-:-:S03]  /*06f0*/  IMAD.MOV.U32 R13, RZ, RZ, RZ ;  /* 0x000000ffff0d7224 */ /* 0x000fc600078e00ff */
        /* <DEDUP_REMOVED lines=10> */
.L_x_1315:
        /* <DEDUP_REMOVED lines=16> */
.L_x_1314:
        /* <DEDUP_REMOVED lines=14> */
.L_x_1310:
[----:B------:R-:W-:Y:S05]  /*0980*/  BSYNC B0 ;  /* 0x0000000000007941 */ /* 0x000fea0003800000 */
.L_x_1309:
        /* <DEDUP_REMOVED lines=9> */
[----:B-1----:R-:W1:Y:S01]  /*0a20*/  LDC.64 R8, c[0x0][0x230] ;  /* 0x00008c00ff087b82 */ /* 0x002e620000000a00 */
[----:B------:R-:W-:Y:S01]  /*0a30*/  ISETP.GT.AND P2, PT, R58, 0x3, PT ;  /* 0x000000033a00780c */ /* 0x000fe20003f44270 */
[----:B------:R-:W-:Y:S01]  /*0a40*/  IMAD R6, R6, R11, RZ ;  /* 0x0000000b06067224 */ /* 0x000fe200078e02ff */
[----:B------:R-:W-:Y:S01]  /*0a50*/  HFMA2.MMA R3, -RZ, RZ, 0, 0 ;  /* 0x00000000ff037435 */ /* 0x000fe200000001ff */
[----:B------:R-:W-:Y:S02]  /*0a60*/  PLOP3.LUT P0, PT, PT, PT, PT, 0x80, 0x0 ;  /* 0x000000000000781c */ /* 0x000fe40003f0f070 */
[----:B------:R-:W-:-:S04]  /*0a70*/  IMAD R5, R6, 0x3, R5 ;  /* 0x0000000306057824 */ /* 0x000fc800078e0205 */
[----:B------:R-:W-:-:S04]  /*0a80*/  IMAD R5, R4, 0x4, R5 ;  /* 0x0000000404057824 */ /* 0x000fc800078e0205 */
[----:B-1----:R-:W-:Y:S01]  /*0a90*/  IMAD.WIDE R4, R5, 0x2, R8 ;  /* 0x0000000205047825 */ /* 0x002fe200078e0208 */
[----:B------:R-:W-:Y:S06]  /*0aa0*/  @!P2 BRA `(.L_x_1317) ;  /* 0x000000000034a947 */ /* 0x000fec0003800000 */
[----:B------:R-:W-:Y:S01]  /*0ab0*/  PLOP3.LUT P0, PT, PT, PT, PT, 0x8, 0x0 ;  /* 0x000000000000781c */ /* 0x000fe20003f0e170 */
[----:B------:R-:W-:-:S12]  /*0ac0*/  VIADD R10, R58, 0xfffffffd ;  /* 0xfffffffd3a0a7836 */ /* 0x000fd80000000000 */
.L_x_1318:
[----:B01----:R-:W-:Y:S01]  /*0ad0*/  IMAD.WIDE R6, R11, 0x2, R4 ;  /* 0x000000020b067825 */ /* 0x003fe200078e0204 */
        /* <DEDUP_REMOVED lines=10> */
.L_x_1317:
[----:B-1----:R-:W-:-:S04]  /*0b80*/  IADD3 R6, R58, -R3, RZ ;  /* 0x800000033a067210 */ /* 0x002fc80007ffe0ff */
[----:B------:R-:W-:-:S13]  /*0b90*/  ISETP.GT.AND P2, PT, R6, 0x1, PT ;  /* 0x000000010600780c */ /* 0x000fda0003f44270 */
[----:B------:R-:W-:Y:S01]  /*0ba0*/  @P2 VIADD R3, R3, 0x2 ;  /* 0x0000000203032836 */ /* 0x000fe20000000000 */
[----:B------:R-:W-:Y:S01]  /*0bb0*/  @P2 PLOP3.LUT P0, PT, PT, PT, PT, 0x8, 0x0 ;  /* 0x000000000000281c */ /* 0x000fe20003f0e170 */
[----:B0-----:R-:W-:Y:S01]  /*0bc0*/  @P2 IMAD.WIDE R6, R11, 0x2, R4 ;  /* 0x000000020b062825 */ /* 0x001fe200078e0204 */
[----:B------:R0:W-:Y:S02]  /*0bd0*/  @P2 STG.E.64 desc[UR6][R4.64], RZ ;  /* 0x000000ff04002986 */ /* 0x0001e4000c101b06 */
[----:B------:R-:W-:Y:S02]  /*0be0*/  ISETP.LT.OR P0, PT, R3, R58, P0 ;  /* 0x0000003a0300720c */ /* 0x000fe40000701670 */
[----:B------:R2:W-:Y:S01]  /*0bf0*/  @P2 STG.E.64 desc[UR6][R6.64], RZ ;  /* 0x000000ff06002986 */ /* 0x0005e2000c101b06 */
[----:B0-----:R-:W-:-:S10]  /*0c00*/  @P2 IMAD.WIDE R4, R11, 0x2, R6 ;  /* 0x000000020b042825 */ /* 0x001fd400078e0206 */
[----:B------:R2:W-:Y:S02]  /*0c10*/  @P0 STG.E.64 desc[UR6][R4.64], RZ ;  /* 0x000000ff04000986 */ /* 0x0005e4000c101b06 */
.L_x_1316:
[----:B--2---:R-:W2:Y:S08]  /*0c20*/  LDC.64 R4, c[0x0][0x248] ;  /* 0x00009200ff047b82 */ /* 0x004eb00000000a00 */
[----:B------:R-:W-:Y:S01]  /*0c30*/  BAR.SYNC.DEFER_BLOCKING 0x0 ;  /* 0x0000000000007b1d */ /* 0x000fe20000010000 */
[----:B------:R-:W-:Y:S01]  /*0c40*/  ISETP.GE.AND P0, PT, R57, R56, PT ;  /* 0x000000383900720c */ /* 0x000fe20003f06270 */
[----:B------:R-:W-:-:S06]  /*0c50*/  IMAD.SHL.U32 R53, R0, 0x80, RZ ;  /* 0x0000008000357824 */ /* 0x000fcc00078e00ff */
[----:B------:R-:W3:Y:S08]  /*0c60*/  LDC R6, c[0x0][0x25c] ;  /* 0x00009700ff067b82 */ /* 0x000ef00000000800 */
[----:B-1----:R-:W1:Y:S01]  /*0c70*/  LDC R8, c[0x0][0x264] ;  /* 0x00009900ff087b82 */ /* 0x002e620000000800 */
[----:B--2---:R-:W-:Y:S01]  /*0c80*/  IMAD.WIDE R52, R53, 0x2, R4 ;  /* 0x0000000235347825 */ /* 0x004fe200078e0204 */
[----:B------:R-:W-:Y:S06]  /*0c90*/  @P0 BRA `(.L_x_1319) ;  /* 0x0000000000d00947 */ /* 0x000fec0003800000 */
[----:B------:R2:W5:Y:S01]  /*0ca0*/  LDG.E.U16.CONSTANT R0, desc[UR6][R52.64] ;  /* 0x0000000634007981 */ /* 0x000562000c1e9500 */
[----:B0-----:R-:W-:Y:S01]  /*0cb0*/  SHF.R.S32.HI R7, RZ, 0x1f, R14 ;  /* 0x0000001fff077819 */ /* 0x001fe2000001140e */
[----:B------:R-:W-:Y:S01]  /*0cc0*/  IMAD.MOV.U32 R9, RZ, RZ, RZ ;  /* 0x000000ffff097224 */ /* 0x000fe200078e00ff */
[----:B------:R-:W-:Y:S01]  /*0cd0*/  SHF.L.U32 R3, R14, 0x2, RZ ;  /* 0x000000020e037819 */ /* 0x000fe200000006ff */
[----:B------:R-:W-:Y:S01]  /*0ce0*/  IMAD.MOV.U32 R13, RZ, RZ, R57 ;  /* 0x000000ffff0d7224 */ /* 0x000fe200078e0039 */
[----:B------:R-:W-:Y:S02]  /*0cf0*/  LEA.HI R7, R7, R14, RZ, 0x3 ;  /* 0x0000000e07077211 */ /* 0x000fe400078f18ff */
[----:B------:R-:W-:Y:S02]  /*0d00*/  LOP3.LUT R3, R3, 0x10, RZ, 0xc0, !PT ;  /* 0x0000001003037812 */ /* 0x000fe400078ec0ff */
[----:B------:R-:W-:-:S07]  /*0d10*/  SHF.R.S32.HI R7, RZ, 0x3, R7 ;  /* 0x00000003ff077819 */ /* 0x000fce0000011407 */
.L_x_1320:
[----:B------:R-:W0:Y:S01]  /*0d20*/  LDC.64 R16, c[0x0][0x220] ;  /* 0x00008800ff107b82 */ /* 0x000e220000000a00 */
[----:B-----5:R-:W-:-:S05]  /*0d30*/  IADD3 R10, R0, R9, RZ ;  /* 0x00000009000a7210 */ /* 0x020fca0007ffe0ff */
[----:B------:R-:W-:-:S05]  /*0d40*/  IMAD R15, R10, R11, RZ ;  /* 0x0000000b0a0f7224 */ /* 0x000fca00078e02ff */
[----:B------:R-:W-:-:S04]  /*0d50*/  SHF.R.S32.HI R18, RZ, 0x1f, R15 ;  /* 0x0000001fff127819 */ /* 0x000fc8000001140f */
[----:B------:R-:W-:-:S04]  /*0d60*/  LEA.HI R18, R18, R15, RZ, 0x3 ;  /* 0x0000000f12127211 */ /* 0x000fc800078f18ff */
[----:B------:R-:W-:Y:S02]  /*0d70*/  LEA.HI.SX32 R15, R18, R7, 0x1d ;  /* 0x00000007120f7211 */ /* 0x000fe400078feaff */
[----:B------:R-:W4:Y:S03]  /*0d80*/  LDC.64 R18, c[0x0][0x228] ;  /* 0x00008a00ff127b82 */ /* 0x000f260000000a00 */
[----:B0-----:R-:W-:-:S06]  /*0d90*/  IMAD.WIDE R16, R15, 0x4, R16 ;  /* 0x000000040f107825 */ /* 0x001fcc00078e0210 */
[----:B------:R-:W2:Y:S01]  /*0da0*/  LDG.E.CONSTANT R16, desc[UR6][R16.64] ;  /* 0x0000000610107981 */ /* 0x000ea2000c1e9900 */
[----:B------:R-:W-:-:S05]  /*0db0*/  LEA R21, R13, 0x1, 0x1 ;  /* 0x000000010d157811 */ /* 0x000fca00078e08ff */
[----:B------:R-:W-:-:S05]  /*0dc0*/  IMAD.WIDE R20, R21, 0x2, R4 ;  /* 0x0000000215147825 */ /* 0x000fca00078e0204 */
[----:B------:R-:W3:Y:S01]  /*0dd0*/  LDG.E.U16.CONSTANT R24, desc[UR6][R20.64] ;  /* 0x0000000614187981 */ /* 0x000ee2000c1e9500 */
[----:B----4-:R-:W-:-:S06]  /*0de0*/  IMAD.WIDE R18, R10, 0x2, R18 ;  /* 0x000000020a127825 */ /* 0x010fcc00078e0212 */
[----:B------:R0:W4:Y:S01]  /*0df0*/  LDG.E.U16.CONSTANT R18, desc[UR6][R18.64] ;  /* 0x0000000612127981 */ /* 0x000122000c1e9500 */
[----:B--2---:R-:W-:-:S04]  /*0e00*/  SHF.R.U32.HI R10, RZ, R3, R16 ;  /* 0x00000003ff0a7219 */ /* 0x004fc80000011610 */
[----:B------:R-:W-:-:S05]  /*0e10*/  LOP3.LUT R15, R10, 0xf, RZ, 0xc0, !PT ;  /* 0x0000000f0a0f7812 */ /* 0x000fca00078ec0ff */
[----:B------:R-:W-:Y:S01]  /*0e20*/  VIADD R15, R15, 0x1 ;  /* 0x000000010f0f7836 */ /* 0x000fe20000000000 */
[----:B------:R-:W-:-:S03]  /*0e30*/  SHF.R.U32.HI R22, RZ, 0x4, R10 ;  /* 0x00000004ff167819 */ /* 0x000fc6000001160a */
[----:B------:R-:W-:Y:S01]  /*0e40*/  IMAD R16, R15, R15, RZ ;  /* 0x0000000f0f107224 */ /* 0x000fe200078e02ff */
[--C-:B------:R-:W-:Y:S02]  /*0e50*/  SHF.R.U32.HI R15, RZ, 0xc, R10.reuse ;  /* 0x0000000cff0f7819 */ /* 0x100fe4000001160a */
[----:B------:R-:W-:Y:S02]  /*0e60*/  SHF.R.U32.HI R10, RZ, 0x8, R10 ;  /* 0x00000008ff0a7819 */ /* 0x000fe4000001160a */
[----:B------:R-:W-:Y:S02]  /*0e70*/  LOP3.LUT R15, R15, 0xf, RZ, 0xc0, !PT ;  /* 0x0000000f0f0f7812 */ /* 0x000fe400078ec0ff */
[----:B------:R-:W-:Y:S02]  /*0e80*/  LOP3.LUT R10, R10, 0xf, RZ, 0xc0, !PT ;  /* 0x0000000f0a0a7812 */ /* 0x000fe400078ec0ff */
[----:B------:R-:W-:Y:S02]  /*0e90*/  LOP3.LUT R22, R22, 0xf, RZ, 0xc0, !PT ;  /* 0x0000000f16167812 */ /* 0x000fe400078ec0ff */
[----:B------:R-:W-:Y:S01]  /*0ea0*/  IADD3 R15, R15, 0x1, RZ ;  /* 0x000000010f0f7810 */ /* 0x000fe20007ffe0ff */
[----:B------:R-:W-:-:S02]  /*0eb0*/  VIADD R10, R10, 0x1 ;  /* 0x000000010a0a7836 */ /* 0x000fc40000000000 */
[----:B------:R-:W-:Y:S02]  /*0ec0*/  VIADD R22, R22, 0x1 ;  /* 0x0000000116167836 */ /* 0x000fe40000000000 */
[----:B0-----:R-:W-:Y:S02]  /*0ed0*/  IMAD R19, R15, R15, RZ ;  /* 0x0000000f0f137224 */ /* 0x001fe400078e02ff */
[----:B------:R-:W-:Y:S02]  /*0ee0*/  IMAD R15, R10, R10, RZ ;  /* 0x0000000a0a0f7224 */ /* 0x000fe400078e02ff */
[----:B------:R-:W-:Y:S01]  /*0ef0*/  IMAD R22, R22, R22, RZ ;  /* 0x0000001616167224 */ /* 0x000fe200078e02ff */
[----:B------:R-:W-:Y:S08]  /*0f00*/  I2F.F16 R16, R16 ;  /* 0x0000001000107306 */ /* 0x000ff00000200c00 */
[----:B------:R-:W0:Y:S08]  /*0f10*/  I2F.F16 R17, R22 ;  /* 0x0000001600117306 */ /* 0x000e300000200c00 */
[----:B------:R-:W-:Y:S08]  /*0f20*/  I2F.F16 R20, R19 ;  /* 0x0000001300147306 */ /* 0x000ff00000200c00 */
[----:B------:R-:W2:Y:S01]  /*0f30*/  I2F.F16 R15, R15 ;  /* 0x0000000f000f7306 */ /* 0x000ea20000200c00 */
[----:B0-----:R-:W-:Y:S01]  /*0f40*/  PRMT R17, R16, 0x5410, R17 ;  /* 0x0000541010117816 */ /* 0x001fe20000000011 */
[----:B------:R-:W-:-:S04]  /*0f50*/  IMAD R10, R9, 0x8, R1 ;  /* 0x00000008090a7824 */ /* 0x000fc800078e0201 */
[----:B----4-:R-:W-:Y:S01]  /*0f60*/  HMUL2 R16, R17, R18.H0_H0 ;  /* 0x2000001211107232 */ /* 0x010fe20000000000 */
[----:B--2---:R-:W-:-:S05]  /*0f70*/  PRMT R15, R15, 0x5410, R20 ;  /* 0x000054100f0f7816 */ /* 0x004fca0000000014 */
[----:B------:R-:W-:Y:S01]  /*0f80*/  HMUL2 R17, R15, R18.H0_H0 ;  /* 0x200000120f117232 */ /* 0x000fe20000000000 */
[----:B---3--:R-:W-:-:S04]  /*0f90*/  IADD3 R13, R24, R13, RZ ;  /* 0x0000000d180d7210 */ /* 0x008fc80007ffe0ff */
[----:B------:R4:W-:Y:S01]  /*0fa0*/  STL.64 [R10], R16 ;  /* 0x000000100a007387 */ /* 0x0009e20000100a00 */
[----:B------:R-:W-:Y:S01]  /*0fb0*/  ISETP.GE.AND P2, PT, R13, R56, PT ;  /* 0x000000380d00720c */ /* 0x000fe20003f46270 */
[----:B------:R-:W-:-:S12]  /*0fc0*/  VIADD R9, R9, 0x1 ;  /* 0x0000000109097836 */ /* 0x000fd80000000000 */
[----:B----4-:R-:W-:Y:S05]  /*0fd0*/  @!P2 BRA `(.L_x_1320) ;  /* 0xfffffffc0050a947 */ /* 0x010fea000383ffff */
.L_x_1319:
        /* <DEDUP_REMOVED lines=9> */
[----:B------:R-:W-:Y:S01]  /*1070*/  LEA.HI R3, R3, R0, RZ, 0x5 ;  /* 0x0000000003037211 */ /* 0x000fe200078f28ff */
[----:B------:R-:W-:Y:S01]  /*1080*/  IMAD.MOV.U32 R0, RZ, RZ, RZ ;  /* 0x000000ffff007224 */ /* 0x000fe200078e00ff */
[C---:B---3--:R-:W-:Y:S02]  /*1090*/  ISETP.GT.AND P3, PT, R57.reuse, R6, PT ;  /* 0x000000063900720c */ /* 0x048fe40003f64270 */
[----:B------:R-:W-:Y:S01]  /*10a0*/  SHF.R.S32.HI R10, RZ, 0x5, R3 ;  /* 0x00000005ff0a7819 */ /* 0x000fe20000011403 */
[----:B------:R-:W-:Y:S01]  /*10b0*/  IMAD.MOV.U32 R3, RZ, RZ, RZ ;  /* 0x000000ffff037224 */ /* 0x000fe200078e00ff */
[----:B-1----:R-:W-:Y:S02]  /*10c0*/  ISETP.GT.AND P5, PT, R57, R8, PT ;  /* 0x000000083900720c */ /* 0x002fe40003fa4270 */
[----:B0-----:R-:W-:Y:S01]  /*10d0*/  MOV R7, RZ ;  /* 0x000000ff00077202 */ /* 0x001fe20000000f00 */
        /* <DEDUP_REMOVED lines=8> */
.L_x_1321:
        /* <DEDUP_REMOVED lines=8> */
.L_x_1322:
[----:B------:R-:W-:Y:S05]  /*11e0*/  @!P4 BRA `(.L_x_1323) ;  /* 0x00000000001cc947 */ /* 0x000fea0003800000 */
[----:B------:R-:W0:Y:S02]  /*11f0*/  LDC R4, c[0x0][0x264] ;  /* 0x00009900ff047b82 */ /* 0x000e240000000800 */
[----:B0-----:R-:W-:-:S05]  /*1200*/  VIMNMX R4, R57, R4, PT ;  /* 0x0000000439047248 */ /* 0x001fca0003fe0100 */
[----:B------:R-:W-:-:S05]  /*1210*/  VIADD R4, R4, -UR5 ;  /* 0x8000000504047c36 */ /* 0x000fca0008000000 */
[----:B------:R-:W-:-:S04]  /*1220*/  SHF.R.S32.HI R5, RZ, 0x1f, R4 ;  /* 0x0000001fff057819 */ /* 0x000fc80000011404 */
[----:B------:R-:W-:-:S04]  /*1230*/  LEA.HI R5, R5, R4, RZ, 0x5 ;  /* 0x0000000405057211 */ /* 0x000fc800078f28ff */
[----:B------:R-:W-:-:S04]  /*1240*/  SHF.R.S32.HI R5, RZ, 0x5, R5 ;  /* 0x00000005ff057819 */ /* 0x000fc80000011405 */
[----:B------:R-:W-:-:S07]  /*1250*/  SHF.L.U32 R9, R5, 0x2, RZ ;  /* 0x0000000205097819 */ /* 0x000fce00000006ff */
.L_x_1323:
        /* <DEDUP_REMOVED lines=8> */
.L_x_1324:
[----:B------:R-:W-:Y:S01]  /*12e0*/  IMAD.MOV.U32 R4, RZ, RZ, RZ ;  /* 0x000000ffff047224 */ /* 0x000fe200078e00ff */
[----:B------:R-:W-:Y:S06]  /*12f0*/  @!P6 BRA `(.L_x_1325) ;  /* 0x00000000001ce947 */ /* 0x000fec0003800000 */
[----:B------:R-:W0:Y:S02]  /*1300*/  LDC R4, c[0x0][0x26c] ;  /* 0x00009b00ff047b82 */ /* 0x000e240000000800 */
[----:B0-----:R-:W-:-:S04]  /*1310*/  VIMNMX R4, R57, R4, PT ;  /* 0x0000000439047248 */ /* 0x001fc80003fe0100 */
[----:B------:R-:W-:-:S04]  /*1320*/  IADD3 R4, R4, -UR8, RZ ;  /* 0x8000000804047c10 */ /* 0x000fc8000fffe0ff */
[----:B------:R-:W-:-:S04]  /*1330*/  SHF.R.S32.HI R5, RZ, 0x1f, R4 ;  /* 0x0000001fff057819 */ /* 0x000fc80000011404 */
[----:B------:R-:W-:-:S04]  /*1340*/  LEA.HI R5, R5, R4, RZ, 0x5 ;  /* 0x0000000405057211 */ /* 0x000fc800078f28ff */
[----:B------:R-:W-:-:S05]  /*1350*/  SHF.R.S32.HI R5, RZ, 0x5, R5 ;  /* 0x00000005ff057819 */ /* 0x000fca0000011405 */
[----:B------:R-:W-:-:S07]  /*1360*/  IMAD.SHL.U32 R4, R5, 0x2, RZ ;  /* 0x0000000205047824 */ /* 0x000fce00078e00ff */
.L_x_1325:
[----:B------:R-:W-:Y:S01]  /*1370*/  ISETP.GE.OR P0, PT, R57, R6, P0 ;  /* 0x000000063900720c */ /* 0x000fe20000706670 */
        /* <DEDUP_REMOVED lines=8> */
[----:B------:R-:W-:Y:S01]  /*1400*/  PRMT R5, RZ, 0x5410, RZ ;  /* 0x00005410ff057816 */ /* 0x000fe200000000ff */
[----:B------:R-:W-:Y:S06]  /*1410*/  @P0 BRA `(.L_x_1326) ;  /* 0x0000002400480947 */ /* 0x000fec0003800000 */
[----:B------:R-:W2:Y:S04]  /*1420*/  LDL.64 R16, [R1] ;  /* 0x0000000001107983 */ /* 0x000ea80000100a00 */
[----:B------:R0:W3:Y:S01]  /*1430*/  LDG.E.U16.CONSTANT R52, desc[UR6][R52.64+0x2] ;  /* 0x0000020634347981 */ /* 0x0000e2000c1e9500 */
[----:B------:R-:W-:Y:S01]  /*1440*/  IMAD R0, R0, R11, RZ ;  /* 0x0000000b00007224 */ /* 0x000fe200078e02ff */
[----:B------:R-:W1:Y:S01]  /*1450*/  S2UR UR5, SR_CgaCtaId ;  /* 0x00000000000579c3 */ /* 0x000e620000008800 */
[----:B------:R-:W-:Y:S01]  /*1460*/  PRMT R2, R2, 0x9910, RZ ;  /* 0x0000991002027816 */ /* 0x000fe200000000ff */
[----:B------:R-:W-:Y:S01]  /*1470*/  ULDC.64 UR8, c[0x0][0x218] ;  /* 0x0000860000087ab9 */ /* 0x000fe20000000a00 */
[----:B------:R-:W-:Y:S01]  /*1480*/  UMOV UR4, 0x400 ;  /* 0x0000040000047882 */ /* 0x000fe20000000000 */
[----:B------:R-:W-:-:S02]  /*1490*/  SHF.R.S32.HI R3, RZ, 0x1f, R0 ;  /* 0x0000001fff037819 */ /* 0x000fc40000011400 */
[----:B------:R-:W-:Y:S02]  /*14a0*/  IADD3 R4, P2, R14, R0, RZ ;  /* 0x000000000e047210 */ /* 0x000fe40007f5e0ff */
[----:B------:R-:W4:Y:S01]  /*14b0*/  LDC R0, c[0x0][0x23c] ;  /* 0x00008f00ff007b82 */ /* 0x000f220000000800 */
[----:B------:R-:W-:Y:S01]  /*14c0*/  ISETP.NE.AND P0, PT, R2, RZ, PT ;  /* 0x000000ff0200720c */ /* 0x000fe20003f05270 */
[----:B0-----:R-:W-:Y:S01]  /*14d0*/  HFMA2.MMA R53, -RZ, RZ, 0, 0 ;  /* 0x00000000ff357435 */ /* 0x001fe200000001ff */
[----:B------:R-:W-:Y:S02]  /*14e0*/  LEA.HI.X.SX32 R3, R14, R3, 0x1, P2 ;  /* 0x000000030e037211 */ /* 0x000fe400010f0eff */
[----:B------:R-:W-:Y:S02]  /*14f0*/  LEA R60, P2, R4, UR8, 0x2 ;  /* 0x00000008043c7c11 */ /* 0x000fe4000f8410ff */
[----:B------:R-:W-:Y:S02]  /*1500*/  ISETP.LT.OR P0, PT, R12, 0x3, !P0 ;  /* 0x000000030c00780c */ /* 0x000fe40004701670 */
[----:B------:R-:W-:-:S02]  /*1510*/  LEA.HI.X R61, R4, UR9, R3, 0x2, P2 ;  /* 0x00000009043d7c11 */ /* 0x000fc400090f1403 */
[----:B------:R-:W-:Y:S02]  /*1520*/  SHF.R.S32.HI R4, RZ, 0x1f, R11 ;  /* 0x0000001fff047819 */ /* 0x000fe4000001140b */
[----:B------:R-:W-:Y:S01]  /*1530*/  PRMT R10, R10, 0x5410, RZ ;  /* 0x000054100a0a7816 */ /* 0x000fe200000000ff */
[----:B-1----:R-:W-:-:S03]  /*1540*/  ULEA UR4, UR5, UR4, 0x18 ;  /* 0x0000000405047291 */ /* 0x002fc6000f8ec03f */
[----:B------:R-:W-:Y:S01]  /*1550*/  ULDC UR5, c[0x0][0x25c] ;  /* 0x0000970000057ab9 */ /* 0x000fe20000000800 */
[----:B--2---:R-:W-:Y:S02]  /*1560*/  PRMT R3, R16, 0x7610, R16 ;  /* 0x0000761010037816 */ /* 0x004fe40000000010 */
[----:B------:R-:W-:Y:S01]  /*1570*/  PRMT R2, R17, 0x7610, R17 ;  /* 0x0000761011027816 */ /* 0x000fe20000000011 */
[----:B---34-:R-:W-:-:S07]  /*1580*/  IMAD.IADD R52, R57, 0x1, R52 ;  /* 0x0000000139347824 */ /* 0x018fce00078e0234 */
.L_x_1333:
[----:B------:R-:W-:Y:S01]  /*1590*/  ISETP.NE.AND P2, PT, R57, R52, PT ;  /* 0x000000343900720c */ /* 0x000fe20003f45270 */
[----:B------:R0:W5:-:S12]  /*15a0*/  LDG.E.128.CONSTANT R12, desc[UR6][R60.64] ;  /* 0x000000063c0c7981 */ /* 0x000158000c1e9d00 */
[----:B------:R-:W1:Y:S01]  /*15b0*/  @!P2 LDC.64 R16, c[0x0][0x248] ;  /* 0x00009200ff10ab82 */ /* 0x000e620000000a00 */
[----:B------:R-:W-:Y:S01]  /*15c0*/  @!P2 IADD3 R53, R53, 0x1, RZ ;  /* 0x000000013535a810 */ /* 0x000fe20007ffe0ff */
[----:B------:R-:W-:-:S04]  /*15d0*/  @!P2 IMAD.SHL.U32 R11, R57, 0x2, RZ ;  /* 0x00000002390ba824 */ /* 0x000fc800078e00ff */
[----:B------:R-:W-:-:S06]  /*15e0*/  @!P2 IMAD R18, R53, 0x8, R1 ;  /* 0x000000083512a824 */ /* 0x000fcc00078e0201 */
[----:B------:R-:W2:Y:S01]  /*15f0*/  @!P2 LDL.64 R18, [R18] ;  /* 0x000000001212a983 */ /* 0x000ea20000100a00 */
[----:B-1----:R-:W-:-:S06]  /*1600*/  @!P2 IMAD.WIDE R16, R11, 0x2, R16 ;  /* 0x000000020b10a825 */ /* 0x002fcc00078e0210 */
[----:B------:R-:W3:Y:S01]  /*1610*/  @!P2 LDG.E.U16.CONSTANT R16, desc[UR6][R16.64+0x2] ;  /* 0x000002061010a981 */ /* 0x000ee2000c1e9500 */
[----:B------:R-:W-:Y:S02]  /*1620*/  MOV R11, R0 ;  /* 0x00000000000b7202 */ /* 0x000fe40000000f00 */
[----:B--2---:R-:W-:Y:S02]  /*1630*/  @!P2 PRMT R3, R18, 0x7610, R3 ;  /* 0x000076101203a816 */ /* 0x004fe40000000003 */
[----:B------:R-:W-:Y:S02]  /*1640*/  @!P2 PRMT R2, R19, 0x7610, R2 ;  /* 0x000076101302a816 */ /* 0x000fe40000000002 */
[----:B------:R-:W-:Y:S02]  /*1650*/  @!P2 PRMT R3, R3, 0x7610, R18 ;  /* 0x000076100303a816 */ /* 0x000fe40000000012 */
[----:B------:R-:W-:Y:S01]  /*1660*/  @!P2 PRMT R2, R2, 0x7610, R19 ;  /* 0x000076100202a816 */ /* 0x000fe20000000013 */
[----:B---3--:R-:W-:Y:S01]  /*1670*/  @!P2 IMAD.IADD R52, R16, 0x1, R57 ;  /* 0x000000011034a824 */ /* 0x008fe200078e0239 */
[----:B0-----:R-:W-:Y:S06]  /*1680*/  @!P1 BRA `(.L_x_1327) ;  /* 0x00000010003c9947 */ /* 0x001fec0003800000 */
[----:B------:R-:W-:-:S04]  /*1690*/  IMAD.WIDE R20, R11, 0x4, R60 ;  /* 0x000000040b147825 */ /* 0x000fc800078e023c */
[----:B------:R-:W-:Y:S02]  /*16a0*/  IMAD.WIDE R16, R11, 0x4, R20 ;  /* 0x000000040b107825 */ /* 0x000fe400078e0214 */
[----:B------:R-:W2:Y:S04]  /*16b0*/  LDG.E.128.CONSTANT R20, desc[UR6][R20.64] ;  /* 0x0000000614147981 */ /* 0x000ea8000c1e9d00 */
[----:B------:R-:W3:Y:S01]  /*16c0*/  LDG.E.128.CONSTANT R16, desc[UR6][R16.64] ;  /* 0x0000000610107981 */ /* 0x000ee2000c1e9d00 */
[----:B-----5:R-:W-:Y:S02]  /*16d0*/  SHF.R.U32.HI R29, RZ, 0xc, R14 ;  /* 0x0000000cff1d7819 */ /* 0x020fe4000001160e */
[----:B------:R-:W-:Y:S02]  /*16e0*/  SHF.R.U32.HI R37, RZ, 0xc, R15 ;  /* 0x0000000cff257819 */ /* 0x000fe4000001160f */
[----:B------:R-:W-:-:S02]  /*16f0*/  LOP3.LUT R36, R29, 0xf000f, RZ, 0xc0, !PT ;  /* 0x000f000f1d247812 */ /* 0x000fc400078ec0ff */
[----:B------:R-:W-:Y:S02]  /*1700*/  PRMT R28, R54, 0x9910, RZ ;  /* 0x00009910361c7816 */ /* 0x000fe400000000ff */
[----:B------:R-:W-:Y:S02]  /*1710*/  LOP3.LUT R38, R37, 0xf000f, RZ, 0xc0, !PT ;  /* 0x000f000f25267812 */ /* 0x000fe400078ec0ff */
[--C-:B------:R-:W-:Y:S02]  /*1720*/  SHF.R.U32.HI R26, RZ, 0xc, R12.reuse ;  /* 0x0000000cff1a7819 */ /* 0x100fe4000001160c */
[----:B------:R-:W-:Y:S02]  /*1730*/  SHF.R.U32.HI R27, RZ, 0xc, R13 ;  /* 0x0000000cff1b7819 */ /* 0x000fe4000001160d */
[----:B------:R-:W-:Y:S02]  /*1740*/  LOP3.LUT R24, R12, 0x3f003f, RZ, 0xc0, !PT ;  /* 0x003f003f0c187812 */ /* 0x000fe400078ec0ff */
[----:B------:R-:W-:-:S02]  /*1750*/  SHF.R.U32.HI R25, RZ, 0x6, R12 ;  /* 0x00000006ff197819 */ /* 0x000fc4000001160c */
[----:B------:R-:W-:Y:S02]  /*1760*/  ISETP.NE.AND P2, PT, R28, RZ, PT ;  /* 0x000000ff1c00720c */ /* 0x000fe40003f45270 */
[----:B------:R-:W-:Y:S02]  /*1770*/  LOP3.LUT R12, R13, 0x3f003f, RZ, 0xc0, !PT ;  /* 0x003f003f0d0c7812 */ /* 0x000fe400078ec0ff */
[----:B------:R-:W-:Y:S02]  /*1780*/  LOP3.LUT R26, R26, 0xf000f, RZ, 0xc0, !PT ;  /* 0x000f000f1a1a7812 */ /* 0x000fe400078ec0ff */
[----:B------:R-:W-:Y:S02]  /*1790*/  LOP3.LUT R28, R27, 0xf000f, RZ, 0xc0, !PT ;  /* 0x000f000f1b1c7812 */ /* 0x000fe400078ec0ff */
        /* <DEDUP_REMOVED lines=8> */
[----:B------:R-:W-:Y:S02]  /*1820*/  ISETP.GE.AND P3, PT, R58, 0x2, PT ;  /* 0x000000023a00780c */ /* 0x000fe40003f66270 */
[----:B---3--:R-:W-:Y:S02]  /*1830*/  SHF.R.U32.HI R45, RZ, 0x8, R18 ;  /* 0x00000008ff2d7819 */ /* 0x008fe40000011612 */
[----:B------:R-:W-:Y:S02]  /*1840*/  SHF.R.U32.HI R47, RZ, 0x8, R19 ;  /* 0x00000008ff2f7819 */ /* 0x000fe40000011613 */
[----:B------:R-:W-:Y:S02]  /*1850*/  LOP3.LUT R45, R36, 0x300030, R45, 0xf8, !PT ;  /* 0x00300030242d7812 */ /* 0x000fe400078ef82d */
[----:B--2---:R-:W-:Y:S02]  /*1860*/  SHF.R.U32.HI R36, RZ, 0xc, R20 ;  /* 0x0000000cff247819 */ /* 0x004fe40000011614 */
[----:B------:R-:W-:-:S02]  /*1870*/  LOP3.LUT R47, R38, 0x300030, R47, 0xf8, !PT ;  /* 0x00300030262f7812 */ /* 0x000fc400078ef82f */
[--C-:B------:R-:W-:Y:S02]  /*1880*/  SHF.R.U32.HI R41, RZ, 0x8, R16.reuse ;  /* 0x00000008ff297819 */ /* 0x100fe40000011610 */
[----:B------:R-:W-:Y:S02]  /*1890*/  SHF.R.U32.HI R48, RZ, 0xa, R16 ;  /* 0x0000000aff307819 */ /* 0x000fe40000011610 */
[----:B------:R-:W-:Y:S02]  /*18a0*/  SHF.R.U32.HI R43, RZ, 0x8, R17 ;  /* 0x00000008ff2b7819 */ /* 0x000fe40000011611 */
[----:B------:R-:W-:Y:S02]  /*18b0*/  SHF.R.U32.HI R38, RZ, 0xc, R21 ;  /* 0x0000000cff267819 */ /* 0x000fe40000011615 */
[----:B------:R-:W-:Y:S02]  /*18c0*/  SHF.R.U32.HI R39, RZ, 0xc, R22 ;  /* 0x0000000cff277819 */ /* 0x000fe40000011616 */
[----:B------:R-:W-:-:S02]  /*18d0*/  LOP3.LUT R37, R36, 0xf000f, RZ, 0xc0, !PT ;  /* 0x000f000f24257812 */ /* 0x000fc400078ec0ff */
[----:B------:R-:W-:Y:S02]  /*18e0*/  SHF.R.U32.HI R40, RZ, 0xc, R23 ;  /* 0x0000000cff287819 */ /* 0x000fe40000011617 */
[----:B------:R-:W-:Y:S02]  /*18f0*/  SHF.R.U32.HI R49, RZ, 0xa, R17 ;  /* 0x0000000aff317819 */ /* 0x000fe40000011611 */
[----:B------:R-:W-:Y:S02]  /*1900*/  SHF.R.U32.HI R50, RZ, 0xa, R18 ;  /* 0x0000000aff327819 */ /* 0x000fe40000011612 */
[----:B------:R-:W-:Y:S02]  /*1910*/  LOP3.LUT R41, R26, 0x300030, R41, 0xf8, !PT ;  /* 0x003000301a297812 */ /* 0x000fe400078ef829 */
[----:B------:R-:W-:Y:S02]  /*1920*/  LOP3.LUT R43, R28, 0x300030, R43, 0xf8, !PT ;  /* 0x003000301c2b7812 */ /* 0x000fe400078ef82b */
[----:B------:R-:W-:-:S02]  /*1930*/  LOP3.LUT R38, R38, 0xf000f, RZ, 0xc0, !PT ;  /* 0x000f000f26267812 */ /* 0x000fc400078ec0ff */
[----:B------:R-:W-:Y:S02]  /*1940*/  LOP3.LUT R39, R39, 0xf000f, RZ, 0xc0, !PT ;  /* 0x000f000f27277812 */ /* 0x000fe400078ec0ff */
[----:B------:R-:W-:Y:S02]  /*1950*/  LOP3.LUT R48, R37, 0x300030, R48, 0xf8, !PT ;  /* 0x0030003025307812 */ /* 0x000fe400078ef830 */
        /* <DEDUP_REMOVED lines=9> */
[----:B------:R-:W-:-:S02]  /*19f0*/  SHF.R.U32.HI R51, RZ, 0xa, R19 ;  /* 0x0000000aff337819 */ /* 0x000fc40000011613 */
[----:B------:R-:W-:Y:S02]  /*1a00*/  LOP3.LUT R35, R19, 0x3f003f, RZ, 0xc0, !PT ;  /* 0x003f003f13237812 */ /* 0x000fe400078ec0ff */
[----:B------:R-:W-:Y:S02]  /*1a10*/  LOP3.LUT R21, R22, 0x3f003f, RZ, 0xc0, !PT ;  /* 0x003f003f16157812 */ /* 0x000fe400078ec0ff */
[----:B------:R-:W-:Y:S02]  /*1a20*/  LOP3.LUT R20, R23, 0x3f003f, RZ, 0xc0, !PT ;  /* 0x003f003f17147812 */ /* 0x000fe400078ec0ff */
[----:B------:R-:W-:Y:S02]  /*1a30*/  SHF.R.U32.HI R16, RZ, 0x6, R16 ;  /* 0x00000006ff107819 */ /* 0x000fe40000011610 */
[----:B------:R-:W-:Y:S02]  /*1a40*/  SHF.R.U32.HI R17, RZ, 0x6, R17 ;  /* 0x00000006ff117819 */ /* 0x000fe40000011611 */
[----:B------:R-:W-:-:S02]  /*1a50*/  SHF.R.U32.HI R18, RZ, 0x6, R18 ;  /* 0x00000006ff127819 */ /* 0x000fc40000011612 */
[----:B------:R-:W-:Y:S02]  /*1a60*/  SHF.R.U32.HI R19, RZ, 0x6, R19 ;  /* 0x00000006ff137819 */ /* 0x000fe40000011613 */
[----:B------:R-:W-:Y:S02]  /*1a70*/  SHF.R.U32.HI R22, RZ, 0x6, R22 ;  /* 0x00000006ff167819 */ /* 0x000fe40000011616 */
[----:B------:R-:W-:Y:S02]  /*1a80*/  SHF.R.U32.HI R23, RZ, 0x6, R23 ;  /* 0x00000006ff177819 */ /* 0x000fe40000011617 */
[----:B------:R-:W-:Y:S02]  /*1a90*/  LOP3.LUT R40, R40, 0xf000f, RZ, 0xc0, !PT ;  /* 0x000f000f28287812 */ /* 0x000fe400078ec0ff */
[----:B------:R-:W-:Y:S02]  /*1aa0*/  LOP3.LUT R49, R38, 0x300030, R49, 0xf8, !PT ;  /* 0x0030003026317812 */ /* 0x000fe400078ef831 */
[----:B------:R-:W-:-:S02]  /*1ab0*/  LOP3.LUT R50, R39, 0x300030, R50, 0xf8, !PT ;  /* 0x0030003027327812 */ /* 0x000fc400078ef832 */
[----:B------:R-:W-:Y:S01]  /*1ac0*/  LOP3.LUT R24, R25, 0x3f003f, RZ, 0xc0, !PT ;  /* 0x003f003f19187812 */ /* 0x000fe200078ec0ff */
[----:B------:R-:W-:Y:S01]  /*1ad0*/  HADD2 R12, R36, -1056, -1056 ;  /* 0xe420e420240c7430 */ /* 0x000fe20000000000 */
[----:B------:R-:W-:Y:S02]  /*1ae0*/  LOP3.LUT R38, R30, 0x64006400, RZ, 0xfc, !PT ;  /* 0x640064001e267812 */ /* 0x000fe400078efcff */
[----:B------:R-:W-:Y:S02]  /*1af0*/  LOP3.LUT R39, R31, 0x64006400, RZ, 0xfc, !PT ;  /* 0x640064001f277812 */ /* 0x000fe400078efcff */
[----:B------:R-:W-:Y:S01]  /*1b00*/  LOP3.LUT R25, R13, 0x64006400, RZ, 0xfc, !PT ;  /* 0x640064000d197812 */ /* 0x000fe200078efcff */
[----:B------:R-:W-:Y:S01]  /*1b10*/  HADD2 R13, R37, -1056, -1056 ;  /* 0xe420e420250d7430 */ /* 0x000fe20000000000 */
        /* <DEDUP_REMOVED lines=109> */
.L_x_1328:
        /* <DEDUP_REMOVED lines=46> */
.L_x_1329:
        /* <DEDUP_REMOVED lines=43> */
.L_x_1327:
        /* <DEDUP_REMOVED lines=15> */
[----:B------:R-:W-:-:S02]  /*2870*/  LOP3.LUT R28, R28, 0xf000f, RZ, 0xc0, !PT ;  /* 0x000f000f1c1c7812 */ /* 0x000fc400078ec0ff */
[--C-:B----4-:R-:W-:Y:S02]  /*2880*/  SHF.R.U32.HI R41, RZ, 0x8, R16.reuse ;  /* 0x00000008ff297819 */ /* 0x110fe40000011610 */
[--C-:B------:R-:W-:Y:S02]  /*2890*/  SHF.R.U32.HI R48, RZ, 0xa, R16.reuse ;  /* 0x0000000aff307819 */ /* 0x100fe40000011610 */
[----:B------:R-:W-:Y:S02]  /*28a0*/  LOP3.LUT R32, R16, 0x3f003f, RZ, 0xc0, !PT ;  /* 0x003f003f10207812 */ /* 0x000fe400078ec0ff */
[----:B------:R-:W-:Y:S02]  /*28b0*/  SHF.R.U32.HI R40, RZ, 0x6, R16 ;  /* 0x00000006ff287819 */ /* 0x000fe40000011610 */
[----:B------:R-:W-:Y:S02]  /*28c0*/  SHF.R.U32.HI R43, RZ, 0x8, R17 ;  /* 0x00000008ff2b7819 */ /* 0x000fe40000011611 */
[----:B------:R-:W-:-:S02]  /*28d0*/  SHF.R.U32.HI R45, RZ, 0x8, R18 ;  /* 0x00000008ff2d7819 */ /* 0x000fc40000011612 */
[--C-:B------:R-:W-:Y:S02]  /*28e0*/  SHF.R.U32.HI R50, RZ, 0xa, R18.reuse ;  /* 0x0000000aff327819 */ /* 0x100fe40000011612 */
[----:B------:R-:W-:Y:S02]  /*28f0*/  LOP3.LUT R34, R18, 0x3f003f, RZ, 0xc0, !PT ;  /* 0x003f003f12227812 */ /* 0x000fe400078ec0ff */
[----:B------:R-:W-:Y:S02]  /*2900*/  SHF.R.U32.HI R44, RZ, 0x6, R18 ;  /* 0x00000006ff2c7819 */ /* 0x000fe40000011612 */
[----:B------:R-:W-:Y:S02]  /*2910*/  LOP3.LUT R16, R29, 0xf000f, RZ, 0xc0, !PT ;  /* 0x000f000f1d107812 */ /* 0x000fe400078ec0ff */
[----:B------:R-:W-:Y:S02]  /*2920*/  SHF.R.U32.HI R47, RZ, 0x8, R19 ;  /* 0x00000008ff2f7819 */ /* 0x000fe40000011613 */
[----:B------:R-:W-:-:S02]  /*2930*/  LOP3.LUT R18, R31, 0xf000f, RZ, 0xc0, !PT ;  /* 0x000f000f1f127812 */ /* 0x000fc400078ec0ff */
[----:B------:R-:W-:Y:S02]  /*2940*/  LOP3.LUT R41, R28, 0x300030, R41, 0xf8, !PT ;  /* 0x003000301c297812 */ /* 0x000fe400078ef829 */
[----:B------:R-:W-:Y:S02]  /*2950*/  LOP3.LUT R43, R16, 0x300030, R43, 0xf8, !PT ;  /* 0x00300030102b7812 */ /* 0x000fe400078ef82b */
[----:B------:R-:W-:Y:S02]  /*2960*/  SHF.R.U32.HI R30, RZ, 0xc, R14 ;  /* 0x0000000cff1e7819 */ /* 0x000fe4000001160e */
[--C-:B------:R-:W-:Y:S02]  /*2970*/  SHF.R.U32.HI R51, RZ, 0xa, R19.reuse ;  /* 0x0000000aff337819 */ /* 0x100fe40000011613 */
[----:B------:R-:W-:Y:S02]  /*2980*/  LOP3.LUT R35, R19, 0x3f003f, RZ, 0xc0, !PT ;  /* 0x003f003f13237812 */ /* 0x000fe400078ec0ff */
[----:B------:R-:W-:-:S02]  /*2990*/  SHF.R.U32.HI R46, RZ, 0x6, R19 ;  /* 0x00000006ff2e7819 */ /* 0x000fc40000011613 */
[----:B------:R-:W-:Y:S02]  /*29a0*/  LOP3.LUT R47, R18, 0x300030, R47, 0xf8, !PT ;  /* 0x00300030122f7812 */ /* 0x000fe400078ef82f */
[--C-:B---3--:R-:W-:Y:S02]  /*29b0*/  SHF.R.U32.HI R16, RZ, 0xc, R20.reuse ;  /* 0x0000000cff107819 */ /* 0x108fe40000011614 */
        /* <DEDUP_REMOVED lines=14> */
[----:B------:R-:W-:Y:S02]  /*2aa0*/  SHF.R.U32.HI R12, RZ, 0x6, R12 ;  /* 0x00000006ff0c7819 */ /* 0x000fe4000001160c */
[----:B------:R-:W-:-:S02]  /*2ab0*/  SHF.R.U32.HI R13, RZ, 0x6, R13 ;  /* 0x00000006ff0d7819 */ /* 0x000fc4000001160d */
[----:B------:R-:W-:Y:S02]  /*2ac0*/  SHF.R.U32.HI R14, RZ, 0x6, R14 ;  /* 0x00000006ff0e7819 */ /* 0x000fe4000001160e */
        /* <DEDUP_REMOVED lines=13> */
[----:B------:R-:W-:Y:S02]  /*2ba0*/  LOP3.LUT R50, R19, 0x300030, R50, 0xf8, !PT ;  /* 0x0030003013327812 */ /* 0x000fe400078ef832 */
[----:B------:R-:W-:Y:S02]  /*2bb0*/  LOP3.LUT R51, R20, 0x300030, R51, 0xf8, !PT ;  /* 0x0030003014337812 */ /* 0x000fe400078ef833 */
        /* <DEDUP_REMOVED lines=119> */
.L_x_1331:
        /* <DEDUP_REMOVED lines=46> */
.L_x_1332:
        /* <DEDUP_REMOVED lines=43> */
.L_x_1330:
[----:B------:R-:W-:Y:S01]  /*38c0*/  IADD3 R57, R57, 0x20, RZ ;  /* 0x0000002039397810 */ /* 0x000fe20007ffe0ff */
[----:B------:R-:W-:Y:S01]  /*38d0*/  IMAD.WIDE.U32 R60, R11, 0x18, R60 ;  /* 0x000000180b3c7825 */ /* 0x000fe200078e003c */
[----:B------:R-:W-:Y:S02]  /*38e0*/  UIADD3 UR4, UR4, 0x40, URZ ;  /* 0x0000004004047890 */ /* 0x000fe4000fffe03f */
[C---:B------:R-:W-:Y:S01]  /*38f0*/  ISETP.GE.AND P2, PT, R57.reuse, UR5, PT ;  /* 0x0000000539007c0c */ /* 0x040fe2000bf46270 */
[----:B-----5:R-:W-:Y:S01]  /*3900*/  IMAD R13, R4, 0x18, RZ ;  /* 0x00000018040d7824 */ /* 0x020fe200078e02ff */
[----:B------:R-:W-:-:S03]  /*3910*/  ISETP.LT.AND P3, PT, R57, R56, PT ;  /* 0x000000383900720c */ /* 0x000fc60003f61270 */
[----:B------:R-:W-:-:S10]  /*3920*/  IMAD.IADD R61, R61, 0x1, R13 ;  /* 0x000000013d3d7824 */ /* 0x000fd400078e020d */
[----:B------:R-:W-:Y:S05]  /*3930*/  @!P2 BRA P3, `(.L_x_1333) ;  /* 0xffffffdc0014a947 */ /* 0x000fea000183ffff */
.L_x_1326:
[----:B------:R-:W-:Y:S05]  /*3940*/  @!P1 EXIT ;  /* 0x000000000000994d */ /* 0x000fea0003800000 */
[----:B------:R-:W0:Y:S01]  /*3950*/  S2R R0, SR_CTAID.X ;  /* 0x0000000000007919 */ /* 0x000e220000002500 */
[----:B------:R-:W1:Y:S01]  /*3960*/  S2UR UR4, SR_CTAID.Y ;  /* 0x00000000000479c3 */ /* 0x000e620000002600 */
[----:B------:R-:W0:Y:S07]  /*3970*/  S2R R13, SR_TID.X ;  /* 0x00000000000d7919 */ /* 0x000e2e0000002100 */
[----:B------:R-:W2:Y:S01]  /*3980*/  LDC.64 R2, c[0x0][0x230] ;  /* 0x00008c00ff027b82 */ /* 0x000ea20000000a00 */
[----:B-1----:R-:W-:Y:S01]  /*3990*/  UIMAD UR4, UR4, 0x3, URZ ;  /* 0x00000003040478a4 */ /* 0x002fe2000f8e023f */
[----:B0-----:R-:W-:-:S05]  /*39a0*/  LEA R0, R0, R13, 0x6 ;  /* 0x0000000d00007211 */ /* 0x001fca00078e30ff */
[----:B------:R-:W-:-:S04]  /*39b0*/  IMAD.SHL.U32 R0, R0, 0x4, RZ ;  /* 0x0000000400007824 */ /* 0x000fc800078e00ff */
        /* <DEDUP_REMOVED lines=8> */
[----:B------:R-:W-:Y:S01]  /*3a40*/  MOV R12, R12 ;  /* 0x0000000c000c7202 */ /* 0x000fe20000000f00 */
[----:B------:R-:W-:-:S07]  /*3a50*/  IMAD.MOV.U32 R13, RZ, RZ, R5 ;  /* 0x000000ffff0d7224 */ /* 0x000fce00078e0005 */
.L_x_1337:
[----:B------:R-:W0:Y:S02]  /*3a60*/  LDS R4, [R12] ;  /* 0x000000000c047984 */ /* 0x000e240000000800 */
[----:B0-----:R-:W-:-:S06]  /*3a70*/  HADD2 R5, R4, R13 ;  /* 0x0000000d04057230 */ /* 0x001fcc0000000000 */
[----:B------:R-:W0:Y:S02]  /*3a80*/  ATOMS.CAST.SPIN R5, [R12], R4, R5 ;  /* 0x000000040c05738d */ /* 0x000e240001800005 */
[----:B0-----:R-:W-:-:S13]  /*3a90*/  ISETP.EQ.U32.AND P0, PT, R5, 0x1, PT ;  /* 0x000000010500780c */ /* 0x001fda0003f02070 */
[----:B------:R-:W-:Y:S05]  /*3aa0*/  @!P0 BRA `(.L_x_1337) ;  /* 0xfffffffc00ec8947 */ /* 0x000fea000383ffff */
[----:B------:R-:W-:Y:S05]  /*3ab0*/  BRA `(.L_x_1335) ;  /* 0x00000000000c7947 */ /* 0x000fea0003800000 */
.L_x_1336:
[----:B------:R-:W2:Y:S02]  /*3ac0*/  LD.E R0, desc[UR6][R14.64] ;  /* 0x000000060e007980 */ /* 0x000ea4000c101900 */
[----:B--2---:R-:W-:-:S05]  /*3ad0*/  IADD3 R5, R5, R0, RZ ;  /* 0x0000000005057210 */ /* 0x004fca0007ffe0ff */
[----:B------:R0:W-:Y:S02]  /*3ae0*/  ST.E desc[UR6][R14.64], R5 ;  /* 0x000000050e007985 */ /* 0x0001e4000c101906 */
.L_x_1335:
[----:B------:R-:W-:Y:S05]  /*3af0*/  BSYNC B0 ;  /* 0x0000000000007941 */ /* 0x000fea0003800000 */
.L_x_1334:
[----:B------:R1:W-:Y:S01]  /*3b00*/  ATOM.E.ADD.F16x2.RN.STRONG.GPU P0, RZ, desc[UR6][R14.64+0x4], R6 ;  /* 0x000004060eff79a2 */ /* 0x0003e2000810e1c6 */
[----:B------:R-:W-:Y:S04]  /*3b10*/  BSSY B0, `(.L_x_1338) ;  /* 0x000000f000007945 */ /* 0x000fe80003800000 */
[----:B-1----:R-:W-:Y:S05]  /*3b20*/  @P0 BRA `(.L_x_1339) ;  /* 0x0000000000340947 */ /* 0x002fea0003800000 */
[----:B------:R-:W1:Y:S02]  /*3b30*/  QSPC.E.S P0, RZ, [R14+0x4] ;  /* 0x000004000eff73aa */ /* 0x000e640000000500 */
[----:B-1----:R-:W-:Y:S05]  /*3b40*/  @!P0 BRA `(.L_x_1340) ;  /* 0x0000000000208947 */ /* 0x002fea0003800000 */
[----:B------:R-:W-:-:S05]  /*3b50*/  IMAD.MOV.U32 R4, RZ, RZ, R14 ;  /* 0x000000ffff047224 */ /* 0x000fca00078e000e */
[----:B------:R-:W-:-:S07]  /*3b60*/  MOV R0, R4 ;  /* 0x0000000400007202 */ /* 0x000fce0000000f00 */
.L_x_1341:
[----:B------:R-:W0:Y:S02]  /*3b70*/  LDS R4, [R0+0x4] ;  /* 0x0000040000047984 */ /* 0x000e240000000800 */
[----:B0-----:R-:W-:-:S10]  /*3b80*/  HFMA2.MMA R5, R4, 1, 1, R6 ;  /* 0x3c003c0004057835 */ /* 0x001fd40000000006 */
[----:B------:R-:W0:Y:S02]  /*3b90*/  ATOMS.CAST.SPIN R5, [R0+0x4], R4, R5 ;  /* 0x000004040005738d */ /* 0x000e240001800005 */
[----:B0-----:R-:W-:-:S13]  /*3ba0*/  ISETP.EQ.U32.AND P0, PT, R5, 0x1, PT ;  /* 0x000000010500780c */ /* 0x001fda0003f02070 */
[----:B------:R-:W-:Y:S05]  /*3bb0*/  @!P0 BRA `(.L_x_1341) ;  /* 0xfffffffc00ec8947 */ /* 0x000fea000383ffff */
[----:B------:R-:W-:Y:S05]  /*3bc0*/  BRA `(.L_x_1339) ;  /* 0x00000000000c7947 */ /* 0x000fea0003800000 */
.L_x_1340:
[----:B------:R-:W0:Y:S02]  /*3bd0*/  LD.E R0, desc[UR6][R14.64+0x4] ;  /* 0x000004060e007980 */ /* 0x000e24000c101900 */
[----:B0-----:R-:W-:-:S05]  /*3be0*/  IADD3 R5, R6, R0, RZ ;  /* 0x0000000006057210 */ /* 0x001fca0007ffe0ff */
[----:B------:R1:W-:Y:S02]  /*3bf0*/  ST.E desc[UR6][R14.64+0x4], R5 ;  /* 0x000004050e007985 */ /* 0x0003e4000c101906 */
.L_x_1339:
[----:B------:R-:W-:Y:S05]  /*3c00*/  BSYNC B0 ;  /* 0x0000000000007941 */ /* 0x000fea0003800000 */
.L_x_1338:
[----:B------:R-:W-:-:S13]  /*3c10*/  ISETP.GE.AND P0, PT, R58, 0x2, PT ;  /* 0x000000023a00780c */ /* 0x000fda0003f06270 */
[----:B------:R-:W-:Y:S05]  /*3c20*/  @!P0 EXIT ;  /* 0x000000000000894d */ /* 0x000fea0003800000 */
[----:B------:R-:W-:-:S04]  /*3c30*/  IMAD.IADD R16, R16, 0x1, R11 ;  /* 0x0000000110107824 */ /* 0x000fc800078e020b */
[----:B------:R-:W-:-:S05]  /*3c40*/  IMAD.WIDE R12, R16, 0x2, R2 ;  /* 0x00000002100c7825 */ /* 0x000fca00078e0202 */
[----:B------:R2:W-:Y:S01]  /*3c50*/  ATOM.E.ADD.F16x2.RN.STRONG.GPU P0, RZ, desc[UR6][R12.64], R7 ;  /* 0x000000070cff79a2 */ /* 0x0005e2000810e1c6 */
[----:B------:R-:W-:Y:S04]  /*3c60*/  BSSY B0, `(.L_x_1342) ;  /* 0x000000f000007945 */ /* 0x000fe80003800000 */
[----:B--2---:R-:W-:Y:S05]  /*3c70*/  @P0 BRA `(.L_x_1343) ;  /* 0x0000000000340947 */ /* 0x004fea0003800000 */
[----:B------:R-:W2:Y:S02]  /*3c80*/  QSPC.E.S P0, RZ, [R12] ;  /* 0x000000000cff73aa */ /* 0x000ea40000000500 */
[----:B--2---:R-:W-:Y:S05]  /*3c90*/  @!P0 BRA `(.L_x_1344) ;  /* 0x0000000000208947 */ /* 0x004fea0003800000 */
[----:B------:R-:W-:-:S04]  /*3ca0*/  MOV R4, R12 ;  /* 0x0000000c00047202 */ /* 0x000fc80000000f00 */
[----:B------:R-:W-:-:S07]  /*3cb0*/  MOV R0, R4 ;  /* 0x0000000400007202 */ /* 0x000fce0000000f00 */
.L_x_1345:
[----:B------:R-:W0:Y:S02]  /*3cc0*/  LDS R4, [R0] ;  /* 0x0000000000047984 */ /* 0x000e240000000800 */
[----:B01----:R-:W-:-:S06]  /*3cd0*/  HADD2 R5, R4, R7 ;  /* 0x0000000704057230 */ /* 0x003fcc0000000000 */
[----:B------:R-:W0:Y:S02]  /*3ce0*/  ATOMS.CAST.SPIN R5, [R0], R4, R5 ;  /* 0x000000040005738d */ /* 0x000e240001800005 */
[----:B0-----:R-:W-:-:S13]  /*3cf0*/  ISETP.EQ.U32.AND P0, PT, R5, 0x1, PT ;  /* 0x000000010500780c */ /* 0x001fda0003f02070 */
[----:B------:R-:W-:Y:S05]  /*3d00*/  @!P0 BRA `(.L_x_1345) ;  /* 0xfffffffc00ec8947 */ /* 0x000fea000383ffff */
[----:B------:R-:W-:Y:S05]  /*3d10*/  BRA `(.L_x_1343) ;  /* 0x00000000000c7947 */ /* 0x000fea0003800000 */
.L_x_1344:
[----:B------:R-:W0:Y:S02]  /*3d20*/  LD.E R0, desc[UR6][R12.64] ;  /* 0x000000060c007980 */ /* 0x000e24000c101900 */
[----:B01----:R-:W-:-:S05]  /*3d30*/  IMAD.IADD R5, R7, 0x1, R0 ;  /* 0x0000000107057824 */ /* 0x003fca00078e0200 */
[----:B------:R2:W-:Y:S02]  /*3d40*/  ST.E desc[UR6][R12.64], R5 ;  /* 0x000000050c007985 */ /* 0x0005e4000c101906 */
.L_x_1343:
[----:B------:R-:W-:Y:S05]  /*3d50*/  BSYNC B0 ;  /* 0x0000000000007941 */ /* 0x000fea0003800000 */
.L_x_1342:
[----:B------:R3:W-:Y:S01]  /*3d60*/  ATOM.E.ADD.F16x2.RN.STRONG.GPU P0, RZ, desc[UR6][R12.64+0x4], R8 ;  /* 0x000004080cff79a2 */ /* 0x0007e2000810e1c6 */
[----:B------:R-:W-:Y:S04]  /*3d70*/  BSSY B0, `(.L_x_1346) ;  /* 0x000000f000007945 */ /* 0x000fe80003800000 */
[----:B---3--:R-:W-:Y:S05]  /*3d80*/  @P0 BRA `(.L_x_1347) ;  /* 0x0000000000340947 */ /* 0x008fea0003800000 */
[----:B------:R-:W3:Y:S02]  /*3d90*/  QSPC.E.S P0, RZ, [R12+0x4] ;  /* 0x000004000cff73aa */ /* 0x000ee40000000500 */
[----:B---3--:R-:W-:Y:S05]  /*3da0*/  @!P0 BRA `(.L_x_1348) ;  /* 0x0000000000208947 */ /* 0x008fea0003800000 */
[----:B------:R-:W-:-:S04]  /*3db0*/  MOV R4, R12 ;  /* 0x0000000c00047202 */ /* 0x000fc80000000f00 */
[----:B------:R-:W-:-:S07]  /*3dc0*/  MOV R0, R4 ;  /* 0x0000000400007202 */ /* 0x000fce0000000f00 */
.L_x_1349:
[----:B------:R-:W0:Y:S02]  /*3dd0*/  LDS R4, [R0+0x4] ;  /* 0x0000040000047984 */ /* 0x000e240000000800 */
[----:B012---:R-:W-:-:S10]  /*3de0*/  HFMA2.MMA R5, R4, 1, 1, R8 ;  /* 0x3c003c0004057835 */ /* 0x007fd40000000008 */
[----:B------:R-:W0:Y:S02]  /*3df0*/  ATOMS.CAST.SPIN R5, [R0+0x4], R4, R5 ;  /* 0x000004040005738d */ /* 0x000e240001800005 */
[----:B0-----:R-:W-:-:S13]  /*3e00*/  ISETP.EQ.U32.AND P0, PT, R5, 0x1, PT ;  /* 0x000000010500780c */ /* 0x001fda0003f02070 */
[----:B------:R-:W-:Y:S05]  /*3e10*/  @!P0 BRA `(.L_x_1349) ;  /* 0xfffffffc00ec8947 */ /* 0x000fea000383ffff */
[----:B------:R-:W-:Y:S05]  /*3e20*/  BRA `(.L_x_1347) ;  /* 0x00000000000c7947 */ /* 0x000fea0003800000 */
.L_x_1348:
[----:B------:R-:W0:Y:S02]  /*3e30*/  LD.E R0, desc[UR6][R12.64+0x4] ;  /* 0x000004060c007980 */ /* 0x000e24000c101900 */
[----:B012---:R-:W-:-:S05]  /*3e40*/  IMAD.IADD R5, R8, 0x1, R0 ;  /* 0x0000000108057824 */ /* 0x007fca00078e0200 */
[----:B------:R3:W-:Y:S02]  /*3e50*/  ST.E desc[UR6][R12.64+0x4], R5 ;  /* 0x000004050c007985 */ /* 0x0007e4000c101906 */
.L_x_1347:
[----:B------:R-:W-:Y:S05]  /*3e60*/  BSYNC B0 ;  /* 0x0000000000007941 */ /* 0x000fea0003800000 */
.L_x_1346:
[----:B------:R-:W-:-:S13]  /*3e70*/  ISETP.NE.AND P0, PT, R58, 0x2, PT ;  /* 0x000000023a00780c */ /* 0x000fda0003f05270 */
[----:B------:R-:W-:Y:S05]  /*3e80*/  @!P0 EXIT ;  /* 0x000000000000894d */ /* 0x000fea0003800000 */
[----:B0123--:R-:W-:-:S05]  /*3e90*/  IADD3 R5, R16, R11, RZ ;  /* 0x0000000b10057210 */ /* 0x00ffca0007ffe0ff */
[----:B------:R-:W-:-:S05]  /*3ea0*/  IMAD.WIDE R4, R5, 0x2, R2 ;  /* 0x0000000205047825 */ /* 0x000fca00078e0202 */
[----:B------:R0:W-:Y:S01]  /*3eb0*/  ATOM.E.ADD.F16x2.RN.STRONG.GPU P0, RZ, desc[UR6][R4.64], R9 ;  /* 0x0000000904ff79a2 */ /* 0x0001e2000810e1c6 */
[----:B------:R-:W-:Y:S04]  /*3ec0*/  BSSY B0, `(.L_x_1350) ;  /* 0x000000f000007945 */ /* 0x000fe80003800000 */
[----:B0-----:R-:W-:Y:S05]  /*3ed0*/  @P0 BRA `(.L_x_1351) ;  /* 0x0000000000340947 */ /* 0x001fea0003800000 */
[----:B------:R-:W0:Y:S02]  /*3ee0*/  QSPC.E.S P0, RZ, [R4] ;  /* 0x0000000004ff73aa */ /* 0x000e240000000500 */
[----:B0-----:R-:W-:Y:S05]  /*3ef0*/  @!P0 BRA `(.L_x_1352) ;  /* 0x0000000000208947 */ /* 0x001fea0003800000 */
[----:B------:R-:W-:-:S05]  /*3f00*/  IMAD.MOV.U32 R2, RZ, RZ, R4 ;  /* 0x000000ffff027224 */ /* 0x000fca00078e0004 */
[----:B------:R-:W-:-:S07]  /*3f10*/  MOV R0, R2 ;  /* 0x0000000200007202 */ /* 0x000fce0000000f00 */
.L_x_1353:
[----:B------:R-:W0:Y:S02]  /*3f20*/  LDS R2, [R0] ;  /* 0x0000000000027984 */ /* 0x000e240000000800 */
[----:B0-----:R-:W-:-:S06]  /*3f30*/  HADD2 R3, R2, R9 ;  /* 0x0000000902037230 */ /* 0x001fcc0000000000 */
[----:B------:R-:W0:Y:S02]  /*3f40*/  ATOMS.CAST.SPIN R3, [R0], R2, R3 ;  /* 0x000000020003738d */ /* 0x000e240001800003 */
[----:B0-----:R-:W-:-:S13]  /*3f50*/  ISETP.EQ.U32.AND P0, PT, R3, 0x1, PT ;  /* 0x000000010300780c */ /* 0x001fda0003f02070 */
[----:B------:R-:W-:Y:S05]  /*3f60*/  @!P0 BRA `(.L_x_1353) ;  /* 0xfffffffc00ec8947 */ /* 0x000fea000383ffff */
[----:B------:R-:W-:Y:S05]  /*3f70*/  BRA `(.L_x_1351) ;  /* 0x00000000000c7947 */ /* 0x000fea0003800000 */
.L_x_1352:
[----:B------:R-:W2:Y:S02]  /*3f80*/  LD.E R0, desc[UR6][R4.64] ;  /* 0x0000000604007980 */ /* 0x000ea4000c101900 */
[----:B--2---:R-:W-:-:S05]  /*3f90*/  IADD3 R3, R9, R0, RZ ;  /* 0x0000000009037210 */ /* 0x004fca0007ffe0ff */
[----:B------:R0:W-:Y:S02]  /*3fa0*/  ST.E desc[UR6][R4.64], R3 ;  /* 0x0000000304007985 */ /* 0x0001e4000c101906 */
.L_x_1351:
[----:B------:R-:W-:Y:S05]  /*3fb0*/  BSYNC B0 ;  /* 0x0000000000007941 */ /* 0x000fea0003800000 */
.L_x_1350:
[----:B------:R1:W-:Y:S02]  /*3fc0*/  ATOM.E.ADD.F16x2.RN.STRONG.GPU P0, RZ, desc[UR6][R4.64+0x4], R10 ;  /* 0x0000040a04ff79a2 */ /* 0x0003e4000810e1c6 */
[----:B-1----:R-:W-:Y:S05]  /*3fd0*/  @P0 EXIT ;  /* 0x000000000000094d */ /* 0x002fea0003800000 */
[----:B------:R-:W1:Y:S02]  /*3fe0*/  QSPC.E.S P0, RZ, [R4+0x4] ;  /* 0x0000040004ff73aa */ /* 0x000e640000000500 */
[----:B-1----:R-:W-:Y:S05]  /*3ff0*/  @!P0 BRA `(.L_x_1354) ;  /* 0x0000000000208947 */ /* 0x002fea0003800000 */
[----:B------:R-:W-:-:S05]  /*4000*/  IMAD.MOV.U32 R2, RZ, RZ, R4 ;  /* 0x000000ffff027224 */ /* 0x000fca00078e0004 */
[----:B------:R-:W-:-:S07]  /*4010*/  MOV R0, R2 ;  /* 0x0000000200007202 */ /* 0x000fce0000000f00 */
.L_x_1355:
[----:B------:R-:W0:Y:S02]  /*4020*/  LDS R2, [R0+0x4] ;  /* 0x0000040000027984 */ /* 0x000e240000000800 */
[----:B0-----:R-:W-:-:S10]  /*4030*/  HFMA2.MMA R3, R2, 1, 1, R10 ;  /* 0x3c003c0002037835 */ /* 0x001fd4000000000a */
[----:B------:R-:W0:Y:S02]  /*4040*/  ATOMS.CAST.SPIN R3, [R0+0x4], R2, R3 ;  /* 0x000004020003738d */ /* 0x000e240001800003 */
[----:B0-----:R-:W-:-:S13]  /*4050*/  ISETP.EQ.U32.AND P0, PT, R3, 0x1, PT ;  /* 0x000000010300780c */ /* 0x001fda0003f02070 */
[----:B------:R-:W-:Y:S05]  /*4060*/  @!P0 BRA `(.L_x_1355) ;  /* 0xfffffffc00ec8947 */ /* 0x000fea000383ffff */
[----:B------:R-:W-:Y:S05]  /*4070*/  EXIT ;  /* 0x000000000000794d */ /* 0x000fea0003800000 */
.L_x_1354:
[----:B------:R-:W0:Y:S02]  /*4080*/  LD.E R0, desc[UR6][R4.64+0x4] ;  /* 0x0000040604007980 */ /* 0x000e24000c101900 */
[----:B0-----:R-:W-:-:S05]  /*4090*/  IADD3 R3, R10, R0, RZ ;  /* 0x000000000a037210 */ /* 0x001fca0007ffe0ff */
[----:B------:R-:W-:Y:S01]  /*40a0*/  ST.E desc[UR6][R4.64+0x4], R3 ;  /* 0x0000040304007985 */ /* 0x000fe2000c101906 */
[----:B------:R-:W-:Y:S05]  /*40b0*/  EXIT ;  /* 0x000000000000794d */ /* 0x000fea0003800000 */
.L_x_1356:
        /* <DEDUP_REMOVED lines=12> */
.L_x_3680:


//--------------------- .text._Z23gemm_half_q_half_kernelILi3ELi48ELb1ELb0ELi64EEvPK6__halfPKjS4_S2_PS0_iiiiPKtS7_iiiiiibS2_i --------------------------
	.section	.text._Z23gemm_half_q_half_kernelILi3ELi48ELb1ELb0ELi64EEvPK6__halfPKjS4_S2_PS0_iiiiPKtS7_iiiiiibS2_i,"ax",@progbits
	.align	128
        .global         _Z23gemm_half_q_half_kernelILi3ELi48ELb1ELb0ELi64EEvPK6__halfPKjS4_S2_PS0_iiiiPKtS7_iiiiiibS2_i
        .type           _Z23gemm_half_q_half_kernelILi3ELi48ELb1ELb0ELi64EEvPK6__halfPKjS4_S2_PS0_iiiiPKtS7_iiiiiibS2_i,@function
        .size           _Z23gemm_half_q_half_kernelILi3ELi48ELb1ELb0ELi64EEvPK6__halfPKjS4_S2_PS0_iiiiPKtS7_iiiiiibS2_i,(.L_x_3681 - _Z23gemm_half_q_half_kernelILi3ELi48ELb1ELb0ELi64EEvPK6__halfPKjS4_S2_PS0_iiiiPKtS7_iiiiiibS2_i)
        .other          _Z23gemm_half_q_half_kernelILi3ELi48ELb1ELb0ELi64EEvPK6__halfPKjS4_S2_PS0_iiiiPKtS7_iiiiiibS2_i,@"STO_CUDA_ENTRY STV_DEFAULT"
_Z23gemm_half_q_half_kernelILi3ELi48ELb1ELb0ELi64EEvPK6__halfPKjS4_S2_PS0_iiiiPKtS7_iiiiiibS2_i:
.text._Z23gemm_half_q_half_kernelILi3ELi48ELb1ELb0ELi64EEvPK6__halfPKjS4_S2_PS0_iiiiPKtS7_iiiiiibS2_i:
[----:B------:R-:W0:Y:S01]  /*0000*/  LDC R1, c[0x0][0x28] ;  /* 0x00000a00ff017b82 */ /* 0x000e220000000800 */
[----:B------:R-:W1:Y:S07]  /*0010*/  S2R R16, SR_CTAID.Y ;  /* 0x0000000000107919 */ /* 0x000e6e0000002600 */
[----:B------:R-:W1:Y:S01]  /*0020*/  LDC R3, c[0x0][0x238] ;  /* 0x00008e00ff037b82 */ /* 0x000e620000000800 */
[----:B------:R-:W-:Y:S01]  /*0030*/  ULDC.64 UR6, c[0x0][0x208] ;  /* 0x0000820000067ab9 */ /* 0x000fe20000000a00 */
[----:B0-----:R-:W-:Y:S01]  /*0040*/  IADD3 R1, R1, -0x10, RZ ;  /* 0xfffffff001017810 */ /* 0x001fe20007ffe0ff */
[----:B------:R-:W0:Y:S01]  /*0050*/  S2R R8, SR_CTAID.X ;  /* 0x0000000000087919 */ /* 0x000e220000002500 */
[----:B------:R-:W-:-:S02]  /*0060*/  PRMT R12, RZ, 0x7610, R12 ;  /* 0x00007610ff0c7816 */ /* 0x000fc4000000000c */
[----:B------:R-:W-:Y:S01]  /*0070*/  PRMT R22, RZ, 0x7610, R22 ;  /* 0x00007610ff167816 */ /* 0x000fe20000000016 */
[----:B------:R-:W2:Y:S01]  /*0080*/  S2R R24, SR_TID.X ;  /* 0x0000000000187919 */ /* 0x000ea20000002100 */
[----:B------:R-:W3:Y:S01]  /*0090*/  LDC R17, c[0x0][0x240] ;  /* 0x00009000ff117b82 */ /* 0x000ee20000000800 */
[----:B------:R-:W-:Y:S01]  /*00a0*/  PRMT R21, RZ, 0x7610, R21 ;  /* 0x00007610ff157816 */ /* 0x000fe20000000015 */
[----:B------:R-:W4:Y:S01]  /*00b0*/  S2R R13, SR_CTAID.Z ;  /* 0x00000000000d7919 */ /* 0x000f220000002700 */
[----:B------:R-:W-:Y:S01]  /*00c0*/  PRMT R5, RZ, 0x7610, R5 ;  /* 0x00007610ff057816 */ /* 0x000fe20000000005 */
[----:B-1----:R-:W-:-:S05]  /*00d0*/  IMAD R4, R16, -0x3, R3 ;  /* 0xfffffffd10047824 */ /* 0x002fca00078e0203 */
        /* <DEDUP_REMOVED lines=11> */
[----:B-1----:R-:W-:Y:S02]  /*0190*/  SHF.R.S32.HI R0, RZ, 0x1f, R3 ;  /* 0x0000001fff007819 */ /* 0x002fe40000011403 */
[C---:B------:R-:W-:Y:S02]  /*01a0*/  SHF.L.U32 R7, R3.reuse, 0x1, RZ ;  /* 0x0000000103077819 */ /* 0x040fe400000006ff */
        /* <DEDUP_REMOVED lines=10> */
.L_x_1357:
[----:B------:R-:W-:Y:S02]  /*0250*/  PRMT R0, R5, 0x9910, RZ ;  /* 0x0000991005007816 */ /* 0x000fe400000000ff */
[----:B----4-:R-:W-:Y:S02]  /*0260*/  SHF.L.U32 R19, R13, 0x6, RZ ;  /* 0x000000060d137819 */ /* 0x010fe400000006ff */
[----:B------:R-:W-:Y:S02]  /*0270*/  ISETP.NE.AND P0, PT, R0, RZ, PT ;  /* 0x000000ff0000720c */ /* 0x000fe40003f05270 */
[----:B---3--:R-:W-:-:S11]  /*0280*/  VIADDMNMX R18, R19, 0x40, R17, PT ;  /* 0x0000004013127846 */ /* 0x008fd60003800111 */
[----:B------:R-:W-:Y:S05]  /*0290*/  @!P0 EXIT ;  /* 0x000000000000894d */ /* 0x000fea0003800000 */
[----:B--2---:R-:W-:Y:S01]  /*02a0*/  IADD3 R3, R19, R24, RZ ;  /* 0x0000001813037210 */ /* 0x004fe20007ffe0ff */
[----:B------:R-:W-:Y:S01]  /*02b0*/  BSSY B0, `(.L_x_1358) ;  /* 0x000006d000007945 */ /* 0x000fe20003800000 */
[----:B0-----:R-:W-:Y:S02]  /*02c0*/  SHF.L.U32 R0, R8, 0x8, RZ ;  /* 0x0000000808007819 */ /* 0x001fe400000006ff */
[----:B------:R-:W-:-:S03]  /*02d0*/  ISETP.GE.OR P0, PT, R3, R18, !P1 ;  /* 0x000000120300720c */ /* 0x000fc60004f06670 */
[----:B------:R-:W-:-:S10]  /*02e0*/  IMAD R6, R24, 0x4, R0 ;  /* 0x0000000418067824 */ /* 0x000fd400078e0200 */
        /* <DEDUP_REMOVED lines=26> */
.L_x_1362:
        /* <DEDUP_REMOVED lines=16> */
.L_x_1361:
        /* <DEDUP_REMOVED lines=16> */
.L_x_1360:
        /* <DEDUP_REMOVED lines=17> */
.L_x_1364:
        /* <DEDUP_REMOVED lines=16> */
.L_x_1363:
        /* <DEDUP_REMOVED lines=14> */
.L_x_1359:
[----:B------:R-:W-:Y:S05]  /*0980*/  BSYNC B0 ;  /* 0x0000000000007941 */ /* 0x000fea0003800000 */
.L_x_1358:
[----:B------:R-:W2:Y:S02]  /*0990*/  LDC R17, c[0x0][0x23c] ;  /* 0x00008f00ff117b82 */ /* 0x000ea40000000800 */
[----:B--2---:R-:W-:-:S13]  /*09a0*/  ISETP.GE.AND P0, PT, R6, R17, PT ;  /* 0x000000110600720c */ /* 0x004fda0003f06270 */
[----:B------:R-:W-:Y:S05]  /*09b0*/  @P0 EXIT ;  /* 0x000000000000094d */ /* 0x000fea0003800000 */
[----:B-1----:R-:W1:Y:S02]  /*09c0*/  LDC.U8 R2, c[0x0][0x270] ;  /* 0x00009c00ff027b82 */ /* 0x002e640000000000 */
[----:B-1----:R-:W-:-:S04]  /*09d0*/  PRMT R2, R2, 0x8880, RZ ;  /* 0x0000888002027816 */ /* 0x002fc800000000ff */
[----:B------:R-:W-:-:S04]  /*09e0*/  ISETP.NE.AND P0, PT, R2, RZ, PT ;  /* 0x000000ff0200720c */ /* 0x000fc80003f05270 */
[----:B------:R-:W-:-:S04]  /*09f0*/  ISETP.NE.OR P0, PT, R13, RZ, !P0 ;  /* 0x000000ff0d00720c */ /* 0x000fc80004705670 */
[----:B------:R-:W-:-:S13]  /*0a00*/  ISETP.LT.OR P0, PT, R4, 0x1, P0 ;  /* 0x000000010400780c */ /* 0x000fda0000701670 */
[----:B------:R-:W-:Y:S05]  /*0a10*/  @P0 BRA `(.L_x_1365) ;  /* 0x0000000000800947 */ /* 0x000fea0003800000 */
[----:B------:R-:W1:Y:S01]  /*0a20*/  LDC.64 R2, c[0x0][0x230] ;  /* 0x00008c00ff027b82 */ /* 0x000e620000000a00 */
[----:B0-----:R-:W-:Y:S01]  /*0a30*/  IMAD R5, R16, R17, RZ ;  /* 0x0000001110057224 */ /* 0x001fe200078e02ff */
[----:B------:R-:W-:Y:S02]  /*0a40*/  ISETP.GT.AND P2, PT, R20, 0x3, PT ;  /* 0x000000031400780c */ /* 0x000fe40003f44270 */
[----:B------:R-:W-:Y:S01]  /*0a50*/  PLOP3.LUT P0, PT, PT, PT, PT, 0x80, 0x0 ;  /* 0x000000000000781c */ /* 0x000fe20003f0f070 */
[----:B------:R-:W-:-:S05]  /*0a60*/  IMAD R5, R5, 0x3, R0 ;  /* 0x0000000305057824 */ /* 0x000fca00078e0200 */
[----:B------:R-:W-:-:S05]  /*0a70*/  LEA R5, R24, R5, 0x2 ;  /* 0x0000000518057211 */ /* 0x000fca00078e10ff */
[----:B-1----:R-:W-:-:S04]  /*0a80*/  IMAD.WIDE R2, R5, 0x2, R2 ;  /* 0x0000000205027825 */ /* 0x002fc800078e0202 */
[----:B------:R-:W-:Y:S01]  /*0a90*/  IMAD.MOV.U32 R5, RZ, RZ, RZ ;  /* 0x000000ffff057224 */ /* 0x000fe200078e00ff */
[----:B------:R-:W-:Y:S06]  /*0aa0*/  @!P2 BRA `(.L_x_1366) ;  /* 0x000000000034a947 */ /* 0x000fec0003800000 */
[----:B------:R-:W-:Y:S02]  /*0ab0*/  PLOP3.LUT P0, PT, PT, PT, PT, 0x8, 0x0 ;  /* 0x000000000000781c */ /* 0x000fe40003f0e170 */
[----:B------:R-:W-:-:S11]  /*0ac0*/  IADD3 R0, R20, -0x3, RZ ;  /* 0xfffffffd14007810 */ /* 0x000fd60007ffe0ff */
.L_x_1367:
        /* <DEDUP_REMOVED lines=11> */
.L_x_1366:
[----:B------:R-:W-:-:S04]  /*0b80*/  IADD3 R0, R20, -R5, RZ ;  /* 0x8000000514007210 */ /* 0x000fc80007ffe0ff */
[----:B------:R-:W-:-:S13]  /*0b90*/  ISETP.GT.AND P2, PT, R0, 0x1, PT ;  /* 0x000000010000780c */ /* 0x000fda0003f44270 */
[----:B------:R-:W-:Y:S01]  /*0ba0*/  @P2 VIADD R5, R5, 0x2 ;  /* 0x0000000205052836 */ /* 0x000fe20000000000 */
[----:B------:R-:W-:Y:S01]  /*0bb0*/  @P2 PLOP3.LUT P0, PT, PT, PT, PT, 0x8, 0x0 ;  /* 0x000000000000281c */ /* 0x000fe20003f0e170 */
[----:B-1----:R-:W-:Y:S01]  /*0bc0*/  @P2 IMAD.WIDE R8, R17, 0x2, R2 ;  /* 0x0000000211082825 */ /* 0x002fe200078e0202 */
[----:B------:R0:W-:Y:S02]  /*0bd0*/  @P2 STG.E.64 desc[UR6][R2.64], RZ ;  /* 0x000000ff02002986 */ /* 0x0001e4000c101b06 */
[----:B------:R-:W-:Y:S02]  /*0be0*/  ISETP.LT.OR P0, PT, R5, R20, P0 ;  /* 0x000000140500720c */ /* 0x000fe40000701670 */
[----:B------:R1:W-:Y:S01]  /*0bf0*/  @P2 STG.E.64 desc[UR6][R8.64], RZ ;  /* 0x000000ff08002986 */ /* 0x0003e2000c101b06 */
[----:B0-----:R-:W-:-:S10]  /*0c00*/  @P2 IMAD.WIDE R2, R17, 0x2, R8 ;  /* 0x0000000211022825 */ /* 0x001fd400078e0208 */
[----:B------:R1:W-:Y:S02]  /*0c10*/  @P0 STG.E.64 desc[UR6][R2.64], RZ ;  /* 0x000000ff02000986 */ /* 0x0003e4000c101b06 */
.L_x_1365:
[----:B------:R-:W2:Y:S01]  /*0c20*/  LDC.64 R14, c[0x0][0x248] ;  /* 0x00009200ff0e7b82 */ /* 0x000ea20000000a00 */
[----:B-1----:R-:W-:-:S05]  /*0c30*/  SHF.L.U32 R3, R13, 0x7, RZ ;  /* 0x000000070d037819 */ /* 0x002fca00000006ff */
[----:B--2---:R-:W-:-:S05]  /*0c40*/  IMAD.WIDE R2, R3, 0x2, R14 ;  /* 0x0000000203027825 */ /* 0x004fca00078e020e */
[----:B------:R1:W5:Y:S01]  /*0c50*/  LDG.E.U16.CONSTANT R36, desc[UR6][R2.64+0x2] ;  /* 0x0000020602247981 */ /* 0x000362000c1e9500 */
[----:B------:R-:W-:Y:S01]  /*0c60*/  BAR.SYNC.DEFER_BLOCKING 0x0 ;  /* 0x0000000000007b1d */ /* 0x000fe20000010000 */
[----:B------:R-:W-:-:S13]  /*0c70*/  ISETP.GE.AND P0, PT, R19, R18, PT ;  /* 0x000000121300720c */ /* 0x000fda0003f06270 */
[----:B-1----:R-:W-:Y:S05]  /*0c80*/  @P0 BRA `(.L_x_1368) ;  /* 0x0000000000d00947 */ /* 0x002fea0003800000 */
[----:B------:R1:W5:Y:S01]  /*0c90*/  LDG.E.U16.CONSTANT R0, desc[UR6][R2.64] ;  /* 0x0000000602007981 */ /* 0x000362000c1e9500 */
[----:B------:R-:W-:Y:S01]  /*0ca0*/  SHF.R.S32.HI R7, RZ, 0x1f, R6 ;  /* 0x0000001fff077819 */ /* 0x000fe20000011406 */
[----:B------:R-:W-:Y:S01]  /*0cb0*/  HFMA2.MMA R13, -RZ, RZ, 0, 0 ;  /* 0x00000000ff0d7435 */ /* 0x000fe200000001ff */
[----:B0-----:R-:W-:Y:S01]  /*0cc0*/  SHF.L.U32 R5, R6, 0x2, RZ ;  /* 0x0000000206057819 */ /* 0x001fe200000006ff */
[----:B------:R-:W-:Y:S01]  /*0cd0*/  IMAD.MOV.U32 R23, RZ, RZ, R19 ;  /* 0x000000ffff177224 */ /* 0x000fe200078e0013 */
[----:B------:R-:W-:Y:S02]  /*0ce0*/  LEA.HI R7, R7, R6, RZ, 0x3 ;  /* 0x0000000607077211 */ /* 0x000fe400078f18ff */
[----:B------:R-:W-:Y:S02]  /*0cf0*/  LOP3.LUT R5, R5, 0x10, RZ, 0xc0, !PT ;  /* 0x0000001005057812 */ /* 0x000fe400078ec0ff */
[----:B------:R-:W-:-:S07]  /*0d00*/  SHF.R.S32.HI R7, RZ, 0x3, R7 ;  /* 0x00000003ff077819 */ /* 0x000fce0000011407 */
.L_x_1369:
[----:B-12---:R-:W0:Y:S01]  /*0d10*/  LDC.64 R2, c[0x0][0x220] ;  /* 0x00008800ff027b82 */ /* 0x006e220000000a00 */
        /* <DEDUP_REMOVED lines=43> */
.L_x_1368:
[----:B--2---:R1:W5:Y:S01]  /*0fd0*/  LDL.64 R8, [R1] ;  /* 0x0000000001087983 */ /* 0x0043620000100a00 */
        /* <DEDUP_REMOVED lines=8> */
[----:B------:R-:W3:Y:S01]  /*1060*/  LDC R3, c[0x0][0x264] ;  /* 0x00009900ff037b82 */ /* 0x000ee20000000800 */
[----:B0-----:R-:W-:-:S02]  /*1070*/  SHF.R.S32.HI R5, RZ, 0x1f, R0 ;  /* 0x0000001fff057819 */ /* 0x001fc40000011400 */
[----:B------:R-:W-:Y:S02]  /*1080*/  ISETP.GT.AND P6, PT, R19, UR8, PT ;  /* 0x0000000813007c0c */ /* 0x000fe4000bfc4270 */
[----:B------:R-:W-:Y:S01]  /*1090*/  LEA.HI R14, R5, R0, RZ, 0x5 ;  /* 0x00000000050e7211 */ /* 0x000fe200078f28ff */
[----:B------:R-:W-:Y:S01]  /*10a0*/  IMAD.MOV.U32 R0, RZ, RZ, RZ ;  /* 0x000000ffff007224 */ /* 0x000fe200078e00ff */
[----:B------:R-:W-:Y:S02]  /*10b0*/  MOV R11, RZ ;  /* 0x000000ff000b7202 */ /* 0x000fe40000000f00 */
[----:B------:R-:W-:Y:S02]  /*10c0*/  MOV R5, RZ ;  /* 0x000000ff00057202 */ /* 0x000fe40000000f00 */
[C---:B--2---:R-:W-:Y:S02]  /*10d0*/  ISETP.GT.AND P3, PT, R19.reuse, R2, PT ;  /* 0x000000021300720c */ /* 0x044fe40003f64270 */
[----:B---3--:R-:W-:Y:S01]  /*10e0*/  ISETP.GT.AND P5, PT, R19, R3, PT ;  /* 0x000000031300720c */ /* 0x008fe20003fa4270 */
        /* <DEDUP_REMOVED lines=8> */
.L_x_1370:
        /* <DEDUP_REMOVED lines=8> */
.L_x_1371:
        /* <DEDUP_REMOVED lines=8> */
.L_x_1372:
        /* <DEDUP_REMOVED lines=8> */
.L_x_1373:
[----:B------:R-:W-:Y:S01]  /*12f0*/  HFMA2.MMA R10, -RZ, RZ, 0, 0 ;  /* 0x00000000ff0a7435 */ /* 0x000fe200000001ff */
[----:B------:R-:W-:Y:S01]  /*1300*/  SHF.R.S32.HI R14, RZ, 0x5, R14 ;  /* 0x00000005ff0e7819 */ /* 0x000fe2000001140e */
[----:B------:R-:W-:Y:S09]  /*1310*/  @!P6 BRA `(.L_x_1374) ;  /* 0x00000000001ce947 */ /* 0x000ff20003800000 */
[----:B------:R-:W0:Y:S02]  /*1320*/  LDC R10, c[0x0][0x26c] ;  /* 0x00009b00ff0a7b82 */ /* 0x000e240000000800 */
[----:B0-----:R-:W-:-:S05]  /*1330*/  VIMNMX R3, R19, R10, PT ;  /* 0x0000000a13037248 */ /* 0x001fca0003fe0100 */
[----:B------:R-:W-:-:S05]  /*1340*/  VIADD R3, R3, -UR8 ;  /* 0x8000000803037c36 */ /* 0x000fca0008000000 */
[----:B------:R-:W-:-:S04]  /*1350*/  SHF.R.S32.HI R10, RZ, 0x1f, R3 ;  /* 0x0000001fff0a7819 */ /* 0x000fc80000011403 */
[----:B------:R-:W-:-:S04]  /*1360*/  LEA.HI R10, R10, R3, RZ, 0x5 ;  /* 0x000000030a0a7211 */ /* 0x000fc800078f28ff */
[----:B------:R-:W-:-:S04]  /*1370*/  SHF.R.S32.HI R10, RZ, 0x5, R10 ;  /* 0x00000005ff0a7819 */ /* 0x000fc8000001140a */
[----:B------:R-:W-:-:S07]  /*1380*/  SHF.L.U32 R10, R10, 0x1, RZ ;  /* 0x000000010a0a7819 */ /* 0x000fce00000006ff */
.L_x_1374:
        /* <DEDUP_REMOVED lines=8> */
[----:B------:R-:W-:-:S02]  /*1410*/  MOV R42, RZ ;  /* 0x000000ff002a7202 */ /* 0x000fc40000000f00 */
        /* <DEDUP_REMOVED lines=9> */
[----:B------:R-:W-:Y:S02]  /*14b0*/  PRMT R0, R9, 0x7610, R9 ;  /* 0x0000761009007816 */ /* 0x000fe40000000009 */
[----:B------:R-:W-:Y:S02]  /*14c0*/  LEA.HI.X R29, R6, UR9, R3, 0x2, P2 ;  /* 0x00000009061d7c11 */ /* 0x000fe400090f1403 */
[----:B------:R-:W-:Y:S02]  /*14d0*/  PRMT R38, RZ, 0x5410, RZ ;  /* 0x00005410ff267816 */ /* 0x000fe400000000ff */
[----:B------:R-:W-:Y:S02]  /*14e0*/  PRMT R37, RZ, 0x5410, RZ ;  /* 0x00005410ff257816 */ /* 0x000fe400000000ff */
[----:B------:R-:W-:-:S02]  /*14f0*/  PRMT R35, RZ, 0x5410, RZ ;  /* 0x00005410ff237816 */ /* 0x000fc400000000ff */
[----:B------:R-:W-:Y:S01]  /*1500*/  IADD3 R36, R19, R36, RZ ;  /* 0x0000002413247210 */ /* 0x000fe20007ffe0ff */
[----:B------:R-:W-:Y:S06]  /*1510*/  @P0 BRA `(.L_x_1375) ;  /* 0x0000002400180947 */ /* 0x000fec0003800000 */
[----:B------:R-:W0:Y:S01]  /*1520*/  LDC R13, c[0x0][0x23c] ;  /* 0x00008f00ff0d7b82 */ /* 0x000e220000000800 */
[----:B------:R-:W-:Y:S01]  /*1530*/  PRMT R2, R12, 0x9910, RZ ;  /* 0x000099100c027816 */ /* 0x000fe200000000ff */
[----:B------:R-:W-:Y:S01]  /*1540*/  IMAD.MOV.U32 R42, RZ, RZ, RZ ;  /* 0x000000ffff2a7224 */ /* 0x000fe200078e00ff */
[----:B------:R-:W-:Y:S01]  /*1550*/  SHF.R.S32.HI R61, RZ, 0x1f, R17 ;  /* 0x0000001fff3d7819 */ /* 0x000fe20000011411 */
[----:B------:R-:W-:Y:S01]  /*1560*/  ULDC UR5, c[0x0][0x25c] ;  /* 0x0000970000057ab9 */ /* 0x000fe20000000800 */
[----:B------:R-:W-:Y:S02]  /*1570*/  ISETP.NE.AND P0, PT, R2, RZ, PT ;  /* 0x000000ff0200720c */ /* 0x000fe40003f05270 */
[----:B------:R-:W-:Y:S02]  /*1580*/  PRMT R41, RZ, 0x7610, R41 ;  /* 0x00007610ff297816 */ /* 0x000fe40000000029 */
[----:B------:R-:W-:-:S13]  /*1590*/  ISETP.LT.OR P0, PT, R4, 0x3, !P0 ;  /* 0x000000030400780c */ /* 0x000fda0004701670 */
.L_x_1382:
[----:B------:R-:W-:-:S13]  /*15a0*/  ISETP.NE.AND P2, PT, R19, R36, PT ;  /* 0x000000241300720c */ /* 0x000fda0003f45270 */
[----:B------:R-:W1:Y:S01]  /*15b0*/  @!P2 LDC.64 R2, c[0x0][0x248] ;  /* 0x00009200ff02ab82 */ /* 0x000e620000000a00 */
[----:B------:R-:W-:Y:S02]  /*15c0*/  @!P2 IADD3 R42, R42, 0x1, RZ ;  /* 0x000000012a2aa810 */ /* 0x000fe40007ffe0ff */
[----:B-----5:R-:W-:Y:S02]  /*15d0*/  @!P2 SHF.L.U32 R5, R19, 0x1, RZ ;  /* 0x000000011305a819 */ /* 0x020fe400000006ff */
[----:B------:R-:W-:-:S06]  /*15e0*/  @!P2 LEA R8, R42, R1, 0x3 ;  /* 0x000000012a08a211 */ /* 0x000fcc00078e18ff */
[----:B------:R-:W2:Y:S01]  /*15f0*/  @!P2 LDL.64 R8, [R8] ;  /* 0x000000000808a983 */ /* 0x000ea20000100a00 */
[----:B-1----:R-:W-:-:S05]  /*1600*/  @!P2 IMAD.WIDE R2, R5, 0x2, R2 ;  /* 0x000000020502a825 */ /* 0x002fca00078e0202 */
[----:B------:R1:W3:Y:S02]  /*1610*/  @!P2 LDG.E.U16.CONSTANT R10, desc[UR6][R2.64+0x2] ;  /* 0x00000206020aa981 */ /* 0x0002e4000c1e9500 */
[----:B-1----:R-:W-:Y:S01]  /*1620*/  MOV R2, R28 ;  /* 0x0000001c00027202 */ /* 0x002fe20000000f00 */
[----:B------:R-:W-:-:S05]  /*1630*/  IMAD.MOV.U32 R3, RZ, RZ, R29 ;  /* 0x000000ffff037224 */ /* 0x000fca00078e001d */
[----:B------:R1:W5:Y:S01]  /*1640*/  LDG.E.128.CONSTANT R4, desc[UR6][R2.64] ;  /* 0x0000000602047981 */ /* 0x000362000c1e9d00 */
[----:B0-----:R-:W-:Y:S02]  /*1650*/  MOV R17, R13 ;  /* 0x0000000d00117202 */ /* 0x001fe40000000f00 */
[----:B--2---:R-:W-:Y:S02]  /*1660*/  @!P2 PRMT R16, R8, 0x7610, R16 ;  /* 0x000076100810a816 */ /* 0x004fe40000000010 */
[----:B------:R-:W-:Y:S02]  /*1670*/  @!P2 PRMT R0, R9, 0x7610, R0 ;  /* 0x000076100900a816 */ /* 0x000fe40000000000 */
[----:B------:R-:W-:Y:S02]  /*1680*/  @!P2 PRMT R16, R16, 0x7610, R8 ;  /* 0x000076101010a816 */ /* 0x000fe40000000008 */
[----:B------:R-:W-:Y:S02]  /*1690*/  @!P2 PRMT R0, R0, 0x7610, R9 ;  /* 0x000076100000a816 */ /* 0x000fe40000000009 */
[----:B---3--:R-:W-:Y:S01]  /*16a0*/  @!P2 IADD3 R36, R10, R19, RZ ;  /* 0x000000130a24a210 */ /* 0x008fe20007ffe0ff */
[----:B-1----:R-:W-:Y:S06]  /*16b0*/  @!P1 BRA `(.L_x_1376) ;  /* 0x00000010003c9947 */ /* 0x002fec0003800000 */
[----:B------:R-:W-:-:S04]  /*16c0*/  IMAD.WIDE R8, R17, 0x4, R2 ;  /* 0x0000000411087825 */ /* 0x000fc800078e0202 */
[----:B------:R-:W-:Y:S02]  /*16d0*/  IMAD.WIDE R24, R17, 0x4, R8 ;  /* 0x0000000411187825 */ /* 0x000fe400078e0208 */
[----:B------:R-:W2:Y:S04]  /*16e0*/  LDG.E.128.CONSTANT R8, desc[UR6][R8.64] ;  /* 0x0000000608087981 */ /* 0x000ea8000c1e9d00 */
[----:B------:R-:W3:Y:S01]  /*16f0*/  LDG.E.128.CONSTANT R24, desc[UR6][R24.64] ;  /* 0x0000000618187981 */ /* 0x000ee2000c1e9d00 */
[--C-:B-----5:R-:W-:Y:S02]  /*1700*/  SHF.R.U32.HI R31, RZ, 0xc, R5.reuse ;  /* 0x0000000cff1f7819 */ /* 0x120fe40000011605 */
[----:B------:R-:W-:Y:S02]  /*1710*/  LOP3.LUT R28, R5, 0x3f003f, RZ, 0xc0, !PT ;  /* 0x003f003f051c7812 */ /* 0x000fe400078ec0ff */
[----:B------:R-:W-:-:S02]  /*1720*/  SHF.R.U32.HI R30, RZ, 0x6, R5 ;  /* 0x00000006ff1e7819 */ /* 0x000fc40000011605 */
[----:B------:R-:W-:Y:S02]  /*1730*/  PRMT R5, R22, 0x9910, RZ ;  /* 0x0000991016057816 */ /* 0x000fe400000000ff */
[--C-:B------:R-:W-:Y:S02]  /*1740*/  SHF.R.U32.HI R44, RZ, 0xc, R7.reuse ;  /* 0x0000000cff2c7819 */ /* 0x100fe40000011607 */
[----:B------:R-:W-:Y:S02]  /*1750*/  SHF.R.U32.HI R15, RZ, 0xc, R4 ;  /* 0x0000000cff0f7819 */ /* 0x000fe40000011604 */
[----:B------:R-:W-:Y:S02]  /*1760*/  LOP3.LUT R51, R7, 0x3f003f, RZ, 0xc0, !PT ;  /* 0x003f003f07337812 */ /* 0x000fe400078ec0ff */
[----:B------:R-:W-:Y:S02]  /*1770*/  SHF.R.U32.HI R52, RZ, 0x6, R7 ;  /* 0x00000006ff347819 */ /* 0x000fe40000011607 */
[----:B------:R-:W-:-:S02]  /*1780*/  ISETP.NE.AND P2, PT, R5, RZ, PT ;  /* 0x000000ff0500720c */ /* 0x000fc40003f45270 */
[----:B------:R-:W-:Y:S02]  /*1790*/  LOP3.LUT R14, R4, 0x3f003f, RZ, 0xc0, !PT ;  /* 0x003f003f040e7812 */ /* 0x000fe400078ec0ff */
[----:B------:R-:W-:Y:S02]  /*17a0*/  SHF.R.U32.HI R33, RZ, 0xc, R6 ;  /* 0x0000000cff217819 */ /* 0x000fe40000011606 */
[----:B------:R-:W-:Y:S02]  /*17b0*/  SHF.R.U32.HI R4, RZ, 0x6, R4 ;  /* 0x00000006ff047819 */ /* 0x000fe40000011604 */
        /* <DEDUP_REMOVED lines=22> */
[--C-:B------:R-:W-:Y:S02]  /*1920*/  SHF.R.U32.HI R25, RZ, 0x8, R26.reuse ;  /* 0x00000008ff197819 */ /* 0x100fe4000001161a */
[----:B------:R-:W-:Y:S02]  /*1930*/  SHF.R.U32.HI R50, RZ, 0xa, R26 ;  /* 0x0000000aff327819 */ /* 0x000fe4000001161a */
[----:B------:R-:W-:-:S02]  /*1940*/  LOP3.LUT R48, R26, 0x3f003f, RZ, 0xc0, !PT ;  /* 0x003f003f1a307812 */ /* 0x000fc400078ec0ff */
[----:B------:R-:W-:Y:S02]  /*1950*/  SHF.R.U32.HI R49, RZ, 0x6, R26 ;  /* 0x00000006ff317819 */ /* 0x000fe4000001161a */
[----:B------:R-:W-:Y:S02]  /*1960*/  LOP3.LUT R26, R33, 0xf000f, RZ, 0xc0, !PT ;  /* 0x000f000f211a7812 */ /* 0x000fe400078ec0ff */
[----:B------:R-:W-:Y:S02]  /*1970*/  LOP3.LUT R44, R31, 0x300030, R24, 0xf8, !PT ;  /* 0x003000301f2c7812 */ /* 0x000fe400078ef818 */
[----:B------:R-:W-:Y:S02]  /*1980*/  LOP3.LUT R58, R58, 0x300030, R47, 0xf8, !PT ;  /* 0x003000303a3a7812 */ /* 0x000fe400078ef82f */
[----:B------:R-:W-:Y:S02]  /*1990*/  LOP3.LUT R33, R6, 0x300030, R5, 0xf8, !PT ;  /* 0x0030003006217812 */ /* 0x000fe400078ef805 */
[----:B--2---:R-:W-:-:S02]  /*19a0*/  SHF.R.U32.HI R24, RZ, 0xc, R10 ;  /* 0x0000000cff187819 */ /* 0x004fc4000001160a */
[----:B------:R-:W-:Y:S02]  /*19b0*/  LOP3.LUT R31, R10, 0x3f003f, RZ, 0xc0, !PT ;  /* 0x003f003f0a1f7812 */ /* 0x000fe400078ec0ff */
[----:B------:R-:W-:Y:S02]  /*19c0*/  SHF.R.U32.HI R47, RZ, 0x6, R10 ;  /* 0x00000006ff2f7819 */ /* 0x000fe4000001160a */
[----:B------:R-:W-:Y:S02]  /*19d0*/  SHF.R.U32.HI R6, RZ, 0xc, R8 ;  /* 0x0000000cff067819 */ /* 0x000fe40000011608 */
[----:B------:R-:W-:Y:S02]  /*19e0*/  SHF.R.U32.HI R15, RZ, 0xc, R9 ;  /* 0x0000000cff0f7819 */ /* 0x000fe40000011609 */
[----:B------:R-:W-:Y:S02]  /*19f0*/  SHF.R.U32.HI R10, RZ, 0xc, R11 ;  /* 0x0000000cff0a7819 */ /* 0x000fe4000001160b */
[----:B------:R-:W-:-:S02]  /*1a00*/  LOP3.LUT R54, R26, 0x300030, R25, 0xf8, !PT ;  /* 0x003000301a367812 */ /* 0x000fc400078ef819 */
[----:B------:R-:W-:Y:S02]  /*1a10*/  LOP3.LUT R25, R9, 0x3f003f, RZ, 0xc0, !PT ;  /* 0x003f003f09197812 */ /* 0x000fe400078ec0ff */
[----:B------:R-:W-:Y:S02]  /*1a20*/  LOP3.LUT R53, R11, 0x3f003f, RZ, 0xc0, !PT ;  /* 0x003f003f0b357812 */ /* 0x000fe400078ec0ff */
[----:B------:R-:W-:Y:S02]  /*1a30*/  SHF.R.U32.HI R55, RZ, 0x6, R11 ;  /* 0x00000006ff377819 */ /* 0x000fe4000001160b */
[----:B------:R-:W-:Y:S02]  /*1a40*/  SHF.R.U32.HI R57, RZ, 0x6, R27 ;  /* 0x00000006ff397819 */ /* 0x000fe4000001161b */
[----:B------:R-:W-:Y:S02]  /*1a50*/  LOP3.LUT R5, R8, 0x3f003f, RZ, 0xc0, !PT ;  /* 0x003f003f08057812 */ /* 0x000fe400078ec0ff */
[----:B------:R-:W-:-:S02]  /*1a60*/  LOP3.LUT R11, R24, 0xf000f, RZ, 0xc0, !PT ;  /* 0x000f000f180b7812 */ /* 0x000fc400078ec0ff */
[----:B------:R-:W-:Y:S02]  /*1a70*/  SHF.R.U32.HI R59, RZ, 0xa, R27 ;  /* 0x0000000aff3b7819 */ /* 0x000fe4000001161b */
[----:B------:R-:W-:Y:S02]  /*1a80*/  SHF.R.U32.HI R8, RZ, 0x6, R8 ;  /* 0x00000006ff087819 */ /* 0x000fe40000011608 */
[----:B------:R-:W-:Y:S02]  /*1a90*/  SHF.R.U32.HI R9, RZ, 0x6, R9 ;  /* 0x00000006ff097819 */ /* 0x000fe40000011609 */
        /* <DEDUP_REMOVED lines=120> */
.L_x_1377:
        /* <DEDUP_REMOVED lines=46> */
.L_x_1378:
        /* <DEDUP_REMOVED lines=43> */
.L_x_1376:
        /* <DEDUP_REMOVED lines=62> */
[----:B------:R-:W-:Y:S02]  /*2b90*/  SHF.R.U32.HI R10, RZ, 0x6, R10 ;  /* 0x00000006ff0a7819 */ /* 0x000fe4000001160a */
[----:B------:R-:W-:-:S02]  /*2ba0*/  LOP3.LUT R11, R26, 0xf000f, RZ, 0xc0, !PT ;  /* 0x000f000f1a0b7812 */ /* 0x000fc400078ec0ff */
[----:B------:R-:W-:Y:S02]  /*2bb0*/  LOP3.LUT R27, R27, 0xf000f, RZ, 0xc0, !PT ;  /* 0x000f000f1b1b7812 */ /* 0x000fe400078ec0ff */
[----:B------:R-:W-:Y:S02]  /*2bc0*/  LOP3.LUT R30, R30, 0x3f003f, RZ, 0xc0, !PT ;  /* 0x003f003f1e1e7812 */ /* 0x000fe400078ec0ff */
[----:B------:R-:W-:Y:S02]  /*2bd0*/  LOP3.LUT R9, R9, 0x300030, R14, 0xf8, !PT ;  /* 0x0030003009097812 */ /* 0x000fe400078ef80e */
        /* <DEDUP_REMOVED lines=8> */
[----:B------:R-:W-:-:S02]  /*2c60*/  LOP3.LUT R11, R11, 0x300030, R34, 0xf8, !PT ;  /* 0x003000300b0b7812 */ /* 0x000fc400078ef822 */
[----:B------:R-:W-:Y:S02]  /*2c70*/  LOP3.LUT R55, R27, 0x300030, R50, 0xf8, !PT ;  /* 0x003000301b377812 */ /* 0x000fe400078ef832 */
        /* <DEDUP_REMOVED lines=110> */
.L_x_1380:
        /* <DEDUP_REMOVED lines=46> */
.L_x_1381:
        /* <DEDUP_REMOVED lines=43> */
.L_x_1379:
[----:B------:R-:W-:Y:S01]  /*38f0*/  IADD3 R19, R19, 0x20, RZ ;  /* 0x0000002013137810 */ /* 0x000fe20007ffe0ff */
[----:B------:R-:W-:Y:S01]  /*3900*/  IMAD.WIDE.U32 R2, R17, 0x18, R2 ;  /* 0x0000001811027825 */ /* 0x000fe200078e0002 */
[----:B------:R-:W-:Y:S02]  /*3910*/  UIADD3 UR4, UR4, 0x40, URZ ;  /* 0x0000004004047890 */ /* 0x000fe4000fffe03f */
[----:B------:R-:W-:Y:S01]  /*3920*/  ISETP.GE.AND P2, PT, R19, UR5, PT ;  /* 0x0000000513007c0c */ /* 0x000fe2000bf46270 */
[----:B------:R-:W-:Y:S01]  /*3930*/  IMAD R29, R61, 0x18, RZ ;  /* 0x000000183d1d7824 */ /* 0x000fe200078e02ff */
[----:B------:R-:W-:Y:S02]  /*3940*/  ISETP.LT.AND P3, PT, R19, R18, PT ;  /* 0x000000121300720c */ /* 0x000fe40003f61270 */
[----:B------:R-:W-:Y:S01]  /*3950*/  MOV R28, R2 ;  /* 0x00000002001c7202 */ /* 0x000fe20000000f00 */
[----:B------:R-:W-:-:S10]  /*3960*/  IMAD.IADD R29, R3, 0x1, R29 ;  /* 0x00000001031d7824 */ /* 0x000fd400078e021d */
[----:B------:R-:W-:Y:S05]  /*3970*/  @!P2 BRA P3, `(.L_x_1382) ;  /* 0xffffffdc0008a947 */ /* 0x000fea000183ffff */
.L_x_1375:
[----:B------:R-:W-:Y:S01]  /*3980*/  ISETP.GE.AND P0, PT, R19, R18, PT ;  /* 0x000000121300720c */ /* 0x000fe20003f06270 */
[----:B------:R-:W-:-:S03]  /*3990*/  ULDC UR5, c[0x0][0x260] ;  /* 0x0000980000057ab9 */ /* 0x000fc60000000800 */
[----:B------:R-:W-:-:S13]  /*39a0*/  ISETP.GE.OR P0, PT, R19, UR5, P0 ;  /* 0x0000000513007c0c */ /* 0x000fda0008706670 */
[----:B------:R-:W-:Y:S05]  /*39b0*/  @P0 BRA `(.L_x_1383) ;  /* 0x0000002000340947 */ /* 0x000fea0003800000 */
[----:B------:R-:W0:Y:S01]  /*39c0*/  S2R R2, SR_CTAID.Y ;  /* 0x0000000000027919 */ /* 0x000e220000002600 */
[----:B------:R-:W0:Y:S01]  /*39d0*/  LDC R3, c[0x0][0x238] ;  /* 0x00008e00ff037b82 */ /* 0x000e220000000800 */
[----:B-----5:R-:W-:Y:S01]  /*39e0*/  PRMT R4, R12, 0x9910, RZ ;  /* 0x000099100c047816 */ /* 0x020fe200000000ff */
[----:B------:R-:W-:-:S03]  /*39f0*/  ULDC UR5, c[0x0][0x260] ;  /* 0x0000980000057ab9 */ /* 0x000fc60000000800 */
[----:B------:R-:W-:Y:S01]  /*3a00*/  ISETP.NE.AND P0, PT, R4, RZ, PT ;  /* 0x000000ff0400720c */ /* 0x000fe20003f05270 */
[----:B0-----:R-:W-:-:S05]  /*3a10*/  IMAD R2, R2, -0x3, R3 ;  /* 0xfffffffd02027824 */ /* 0x001fca00078e0203 */
[----:B------:R-:W-:-:S13]  /*3a20*/  ISETP.LT.OR P0, PT, R2, 0x3, !P0 ;  /* 0x000000030200780c */ /* 0x000fda0004701670 */
.L_x_1387:
        /* <DEDUP_REMOVED lines=12> */
[----:B------:R-:W-:Y:S02]  /*3af0*/  IMAD.WIDE R4, R17, 0x4, R12 ;  /* 0x0000000411047825 */ /* 0x000fe400078e020c */
[----:B------:R-:W3:Y:S04]  /*3b00*/  @!P2 LDG.E.U16.CONSTANT R2, desc[UR6][R2.64] ;  /* 0x000000060202a981 */ /* 0x000ee8000c1e9500 */
[----:B------:R-:W5:Y:S04]  /*3b10*/  LDG.E.128.CONSTANT R12, desc[UR6][R12.64] ;  /* 0x000000060c0c7981 */ /* 0x000f68000c1e9d00 */
[----:B------:R0:W5:Y:S01]  /*3b20*/  LDG.E.128.CONSTANT R8, desc[UR6][R4.64] ;  /* 0x0000000604087981 */ /* 0x000162000c1e9d00 */
[----:B--2---:R-:W-:-:S02]  /*3b30*/  @!P2 PRMT R16, R6, 0x7610, R16 ;  /* 0x000076100610a816 */ /* 0x004fc40000000010 */
[----:B------:R-:W-:Y:S02]  /*3b40*/  @!P2 PRMT R0, R7, 0x7610, R0 ;  /* 0x000076100700a816 */ /* 0x000fe40000000000 */
[----:B------:R-:W-:Y:S02]  /*3b50*/  @!P2 PRMT R16, R16, 0x7610, R6 ;  /* 0x000076101010a816 */ /* 0x000fe40000000006 */
[----:B------:R-:W-:Y:S02]  /*3b60*/  @!P2 PRMT R0, R0, 0x7610, R7 ;  /* 0x000076100000a816 */ /* 0x000fe40000000007 */
[----:B---3--:R-:W-:Y:S01]  /*3b70*/  @!P2 IADD3 R36, R2, R19, RZ ;  /* 0x000000130224a210 */ /* 0x008fe20007ffe0ff */
[----:B------:R-:W-:Y:S01]  /*3b80*/  IMAD.WIDE R2, R17, 0x4, R4 ;  /* 0x0000000411027825 */ /* 0x000fe200078e0204 */
[----:B0-----:R-:W-:Y:S06]  /*3b90*/  @!P1 BRA `(.L_x_1384) ;  /* 0x0000001c009c9947 */ /* 0x001fec0003800000 */
[----:B------:R-:W2:Y:S01]  /*3ba0*/  LDG.E.128.CONSTANT R4, desc[UR6][R2.64] ;  /* 0x0000000602047981 */ /* 0x000ea2000c1e9d00 */
[--C-:B-----5:R-:W-:Y:S02]  /*3bb0*/  SHF.R.U32.HI R58, RZ, 0xf, R28.reuse ;  /* 0x0000000fff3a7819 */ /* 0x120fe4000001161c */
[----:B------:R-:W-:Y:S02]  /*3bc0*/  SHF.R.U32.HI R88, RZ, 0xf, R31 ;  /* 0x0000000fff587819 */ /* 0x000fe4000001161f */
[C---:B------:R-:W-:Y:S02]  /*3bd0*/  LOP3.LUT R33, R28.reuse, 0x3e003e0, RZ, 0xc0, !PT ;  /* 0x03e003e01c217812 */ /* 0x040fe400078ec0ff */
[----:B------:R-:W-:Y:S02]  /*3be0*/  LOP3.LUT R60, R28, 0x1f001f, RZ, 0xc0, !PT ;  /* 0x001f001f1c3c7812 */ /* 0x000fe400078ec0ff */
[----:B------:R-:W-:Y:S02]  /*3bf0*/  SHF.R.U32.HI R59, RZ, 0xa, R28 ;  /* 0x0000000aff3b7819 */ /* 0x000fe4000001161c */
        /* <DEDUP_REMOVED lines=18> */
[----:B------:R-:W-:-:S02]  /*3d20*/  SHF.R.U32.HI R89, RZ, 0xe, R27 ;  /* 0x0000000eff597819 */ /* 0x000fc4000001161b */
[----:B------:R-:W-:Y:S02]  /*3d30*/  LOP3.LUT R8, R58, 0x10001, RZ, 0xc0, !PT ;  /* 0x000100013a087812 */ /* 0x000fe400078ec0ff */
[----:B------:R-:W-:Y:S02]  /*3d40*/  LOP3.LUT R88, R88, 0x10001, RZ, 0xc0, !PT ;  /* 0x0001000158587812 */ /* 0x000fe400078ec0ff */
[--C-:B------:R-:W-:Y:S02]  /*3d50*/  SHF.R.U32.HI R86, RZ, 0xe, R26.reuse ;  /* 0x0000000eff567819 */ /* 0x100fe4000001161a */
[C---:B------:R-:W-:Y:S02]  /*3d60*/  LOP3.LUT R25, R26.reuse, 0x3e003e0, RZ, 0xc0, !PT ;  /* 0x03e003e01a197812 */ /* 0x040fe400078ec0ff */
[----:B------:R-:W-:Y:S02]  /*3d70*/  LOP3.LUT R50, R26, 0x1f001f, RZ, 0xc0, !PT ;  /* 0x001f001f1a327812 */ /* 0x000fe400078ec0ff */
[----:B------:R-:W-:-:S02]  /*3d80*/  SHF.R.U32.HI R52, RZ, 0xa, R26 ;  /* 0x0000000aff347819 */ /* 0x000fc4000001161a */
[C---:B------:R-:W-:Y:S02]  /*3d90*/  LOP3.LUT R26, R27.reuse, 0x3e003e0, RZ, 0xc0, !PT ;  /* 0x03e003e01b1a7812 */ /* 0x040fe400078ec0ff */
[----:B------:R-:W-:Y:S02]  /*3da0*/  LOP3.LUT R46, R27, 0x1f001f, RZ, 0xc0, !PT ;  /* 0x001f001f1b2e7812 */ /* 0x000fe400078ec0ff */
[----:B------:R-:W-:Y:S02]  /*3db0*/  SHF.R.U32.HI R47, RZ, 0xa, R27 ;  /* 0x0000000aff2f7819 */ /* 0x000fe4000001161b */
[----:B------:R-:W-:Y:S02]  /*3dc0*/  LOP3.LUT R82, R82, 0x10001, RZ, 0xc0, !PT ;  /* 0x0001000152527812 */ /* 0x000fe400078ec0ff */
[----:B------:R-:W-:Y:S02]  /*3dd0*/  SHF.R.U32.HI R87, RZ, 0xd, R14 ;  /* 0x0000000dff577819 */ /* 0x000fe4000001160e */
[----:B------:R-:W-:-:S02]  /*3de0*/  LOP3.LUT R27, R14, 0x3e003e0, RZ, 0xc0, !PT ;  /* 0x03e003e00e1b7812 */ /* 0x000fc400078ec0ff */
[----:B------:R-:W-:Y:S02]  /*3df0*/  LOP3.LUT R56, R14, 0x1f001f, RZ, 0xc0, !PT ;  /* 0x001f001f0e387812 */ /* 0x000fe400078ec0ff */
[----:B------:R-:W-:Y:S02]  /*3e00*/  SHF.R.U32.HI R55, RZ, 0xa, R14 ;  /* 0x0000000aff377819 */ /* 0x000fe4000001160e */
[----:B------:R-:W-:Y:S02]  /*3e10*/  SHF.R.U32.HI R14, RZ, 0xd, R15 ;  /* 0x0000000dff0e7819 */ /* 0x000fe4000001160f */
[----:B------:R-:W-:Y:S02]  /*3e20*/  LOP3.LUT R81, R8, 0x20002, R81, 0xf8, !PT ;  /* 0x0002000208517812 */ /* 0x000fe400078ef851 */
[----:B------:R-:W-:Y:S02]  /*3e30*/  LOP3.LUT R85, R85, 0x10001, RZ, 0xc0, !PT ;  /* 0x0001000155557812 */ /* 0x000fe400078ec0ff */
[----:B------:R-:W-:-:S02]  /*3e40*/  LOP3.LUT R89, R88, 0x20002, R89, 0xf8, !PT ;  /* 0x0002000258597812 */ /* 0x000fc400078ef859 */
        /* <DEDUP_REMOVED lines=8> */
[----:B------:R-:W-:Y:S02]  /*3ed0*/  LOP3.LUT R83, R82, 0x20002, R83, 0xf8, !PT ;  /* 0x0002000252537812 */ /* 0x000fe400078ef853 */
[----:B------:R-:W-:Y:S02]  /*3ee0*/  SHF.R.U32.HI R9, RZ, 0xc, R10 ;  /* 0x0000000cff097819 */ /* 0x000fe4000001160a */
[C---:B------:R-:W-:Y:S02]  /*3ef0*/  LOP3.LUT R66, R10.reuse, 0x3e003e0, RZ, 0xc0, !PT ;  /* 0x03e003e00a427812 */ /* 0x040fe400078ec0ff */
[----:B------:R-:W-:-:S02]  /*3f00*/  LOP3.LUT R64, R10, 0x1f001f, RZ, 0xc0, !PT ;  /* 0x001f001f0a407812 */ /* 0x000fc400078ec0ff */
[----:B------:R-:W-:Y:S02]  /*3f10*/  SHF.R.U32.HI R65, RZ, 0xa, R10 ;  /* 0x0000000aff417819 */ /* 0x000fe4000001160a */
[----:B------:R-:W-:Y:S02]  /*3f20*/  SHF.R.U32.HI R10, RZ, 0xc, R11 ;  /* 0x0000000cff0a7819 */ /* 0x000fe4000001160b */
[----:B------:R-:W-:Y:S02]  /*3f30*/  PRMT R8, R22, 0x9910, RZ ;  /* 0x0000991016087816 */ /* 0x000fe400000000ff */
[----:B------:R-:W-:Y:S02]  /*3f40*/  LOP3.LUT R86, R85, 0x20002, R86, 0xf8, !PT ;  /* 0x0002000255567812 */ /* 0x000fe400078ef856 */
[----:B------:R-:W-:Y:S02]  /*3f50*/  LOP3.LUT R81, R81, 0x40004, R80, 0xf8, !PT ;  /* 0x0004000451517812 */ /* 0x000fe400078ef850 */
[----:B------:R-:W-:-:S02]  /*3f60*/  LOP3.LUT R89, R89, 0x40004, R14, 0xf8, !PT ;  /* 0x0004000459597812 */ /* 0x000fc400078ef80e */
[----:B------:R-:W-:Y:S02]  /*3f70*/  LOP3.LUT R84, R83, 0x40004, R84, 0xf8, !PT ;  /* 0x0004000453547812 */ /* 0x000fe400078ef854 */
[----:B------:R-:W-:Y:S02]  /*3f80*/  ISETP.NE.AND P2, PT, R8, RZ, PT ;  /* 0x000000ff0800720c */ /* 0x000fe40003f45270 */
[----:B------:R-:W-:Y:S02]  /*3f90*/  LOP3.LUT R86, R86, 0x40004, R87, 0xf8, !PT ;  /* 0x0004000456567812 */ /* 0x000fe400078ef857 */
[----:B------:R-:W-:Y:S02]  /*3fa0*/  LOP3.LUT R82, R81, 0x80008, R12, 0xf8, !PT ;  /* 0x0008000851527812 */ /* 0x000fe400078ef80c */
[----:B------:R-:W-:Y:S02]  /*3fb0*/  LOP3.LUT R92, R89, 0x80008, R10, 0xf8, !PT ;  /* 0x00080008595c7812 */ /* 0x000fe400078ef80a */
[----:B------:R-:W-:-:S02]  /*3fc0*/  LOP3.LUT R83, R84, 0x80008, R13, 0xf8, !PT ;  /* 0x0008000854537812 */ /* 0x000fc400078ef80d */
[----:B------:R-:W-:Y:S02]  /*3fd0*/  LOP3.LUT R68, R24, 0x3e003e0, RZ, 0xc0, !PT ;  /* 0x03e003e018447812 */ /* 0x000fe400078ec0ff */
[C---:B------:R-:W-:Y:S02]  /*3fe0*/  LOP3.LUT R67, R11.reuse, 0x3e003e0, RZ, 0xc0, !PT ;  /* 0x03e003e00b437812 */ /* 0x040fe400078ec0ff */
[----:B------:R-:W-:Y:S02]  /*3ff0*/  LOP3.LUT R58, R11, 0x1f001f, RZ, 0xc0, !PT ;  /* 0x001f001f0b3a7812 */ /* 0x000fe400078ec0ff */
[----:B------:R-:W-:Y:S02]  /*4000*/  SHF.R.U32.HI R61, RZ, 0xa, R11 ;  /* 0x0000000aff3d7819 */ /* 0x000fe4000001160b */
[----:B------:R-:W-:Y:S02]  /*4010*/  LOP3.LUT R88, R86, 0x80008, R9, 0xf8, !PT ;  /* 0x0008000856587812 */ /* 0x000fe400078ef809 */
[----:B------:R-:W-:-:S02]  /*4020*/  SHF.R.U32.HI R51, RZ, 0xa, R29 ;  /* 0x0000000aff337819 */ /* 0x000fc4000001161d */
[C---:B------:R-:W-:Y:S02]  /*4030*/  LOP3.LUT R32, R29.reuse, 0x3e003e0, RZ, 0xc0, !PT ;  /* 0x03e003e01d207812 */ /* 0x040fe400078ec0ff */
[----:B------:R-:W-:Y:S02]  /*4040*/  LOP3.LUT R49, R29, 0x1f001f, RZ, 0xc0, !PT ;  /* 0x001f001f1d317812 */ /* 0x000fe400078ec0ff */
[----:B------:R-:W-:Y:S02]  /*4050*/  LOP3.LUT R71, R24, 0x1f001f, RZ, 0xc0, !PT ;  /* 0x001f001f18477812 */ /* 0x000fe400078ec0ff */
[----:B------:R-:W-:Y:S01]  /*4060*/  SHF.R.U32.HI R72, RZ, 0xa, R24 ;  /* 0x0000000aff487819 */ /* 0x000fe20000011618 */
[----:B------:R-:W-:Y:S01]  /*4070*/  IMAD.MOV.U32 R24, RZ, RZ, 0x2800 ;  /* 0x00002800ff187424 */ /* 0x000fe200078e00ff */
[C---:B------:R-:W-:Y:S02]  /*4080*/  LOP3.LUT R29, R31.reuse, 0x3e003e0, RZ, 0xc0, !PT ;  /* 0x03e003e01f1d7812 */ /* 0x040fe400078ec0ff */
[----:B------:R-:W-:-:S02]  /*4090*/  LOP3.LUT R44, R31, 0x1f001f, RZ, 0xc0, !PT ;  /* 0x001f001f1f2c7812 */ /* 0x000fc400078ec0ff */
[----:B------:R-:W-:Y:S02]  /*40a0*/  SHF.R.U32.HI R45, RZ, 0xa, R31 ;  /* 0x0000000aff2d7819 */ /* 0x000fe4000001161f */
[----:B------:R-:W-:Y:S02]  /*40b0*/  LOP3.LUT R95, R25, 0x64006400, RZ, 0xfc, !PT ;  /* 0x64006400195f7812 */ /* 0x000fe400078efcff */
[C---:B------:R-:W-:Y:S02]  /*40c0*/  LOP3.LUT R31, R15.reuse, 0x3e003e0, RZ, 0xc0, !PT ;  /* 0x03e003e00f1f7812 */ /* 0x040fe400078ec0ff */
        /* <DEDUP_REMOVED lines=52> */
[----:B------:R-:W-:Y:S02]  /*4410*/  ISETP.GE.AND P3, PT, R20, 0x2, PT ;  /* 0x000000021400780c */ /* 0x000fe40003f66270 */
[--C-:B--2---:R-:W-:Y:S02]  /*4420*/  SHF.R.U32.HI R81, RZ, 0xb, R4.reuse ;  /* 0x0000000bff517819 */ /* 0x104fe40000011604 */
        /* <DEDUP_REMOVED lines=12> */
[----:B------:R-:W-:Y:S02]  /*44f0*/  LOP3.LUT R6, R83, 0x100010, R4, 0xf8, !PT ;  /* 0x0010001053067812 */ /* 0x000fe400078ef804 */
[----:B------:R-:W-:Y:S02]  /*4500*/  SHF.R.U32.HI R87, RZ, 0xb, R7 ;  /* 0x0000000bff577819 */ /* 0x000fe40000011607 */
[----:B------:R-:W-:-:S02]  /*4510*/  LOP3.LUT R81, R68, 0x64006400, RZ, 0xfc, !PT ;  /* 0x6400640044517812 */ /* 0x000fc400078efcff */
[----:B------:R-:W-:Y:S02]  /*4520*/  LOP3.LUT R83, R69, 0x64006400, RZ, 0xfc, !PT ;  /* 0x6400640045537812 */ /* 0x000fe400078efcff */
[----:B------:R-:W-:Y:S01]  /*4530*/  SHF.R.U32.HI R15, RZ, 0xa, R7 ;  /* 0x0000000aff0f7819 */ /* 0x000fe20000011607 */
[-C--:B------:R-:W-:Y:S01]  /*4540*/  HFMA2 R69, R81, R24.reuse.H0_H0, -48, -48 ;  /* 0xd200d20051457431 */ /* 0x080fe20000040018 */
[C---:B------:R-:W-:Y:S01]  /*4550*/  LOP3.LUT R90, R7.reuse, 0x3e003e0, RZ, 0xc0, !PT ;  /* 0x03e003e0075a7812 */ /* 0x040fe200078ec0ff */
[----:B------:R-:W-:Y:S01]  /*4560*/  HFMA2 R68, R83, R24.H0_H0, -48, -48 ;  /* 0xd200d20053447431 */ /* 0x000fe20000040018 */
[----:B------:R-:W-:Y:S02]  /*4570*/  LOP3.LUT R14, R7, 0x1f001f, RZ, 0xc0, !PT ;  /* 0x001f001f070e7812 */ /* 0x000fe400078ec0ff */
[----:B------:R-:W-:Y:S01]  /*4580*/  LOP3.LUT R4, R88, 0x100010, R85, 0xf8, !PT ;  /* 0x0010001058047812 */ /* 0x000fe200078ef855 */
[----:B------:R-:W-:Y:S01]  /*4590*/  HADD2 R88, R49, -1040, -1040 ;  /* 0xe410e41031587430 */ /* 0x000fe20000000000 */
[----:B------:R-:W-:-:S02]  /*45a0*/  LOP3.LUT R101, R86, 0x64006400, RZ, 0xfc, !PT ;  /* 0x6400640056657812 */ /* 0x000fc400078efcff */
[----:B------:R-:W-:Y:S01]  /*45b0*/  LOP3.LUT R7, R92, 0x100010, R87, 0xf8, !PT ;  /* 0x001000105c077812 */ /* 0x000fe200078ef857 */
        /* <DEDUP_REMOVED lines=124> */
[-C--:B------:R-:W-:Y:S02]  /*4d80*/  HFMA2.MMA R4, R68, R7.reuse, R12 ;  /* 0x0000000744047235 */ /* 0x080fe4000000000c */
[----:B------:R-:W1:Y:S01]  /*4d90*/  LDS.128 R12, [UR4+0x30] ;  /* 0x00003004ff0c7984 */ /* 0x000e620008000c00 */
[----:B------:R-:W-:Y:S01]  /*4da0*/  HFMA2.MMA R95, R31, R7, R95 ;  /* 0x000000071f5f7235 */ /* 0x000fe2000000005f */
[----:B------:R-:W-:-:S04]  /*4db0*/  HFMA2 R7, R29, R7, R6 ;  /* 0x000000071d077231 */ /* 0x000fc80000000006 */
        /* <DEDUP_REMOVED lines=40> */
.L_x_1385:
        /* <DEDUP_REMOVED lines=80> */
.L_x_1386:
        /* <DEDUP_REMOVED lines=77> */
.L_x_1384:
[----:B------:R-:W-:Y:S01]  /*5a10*/  IADD3 R19, R19, 0x20, RZ ;  /* 0x0000002013137810 */ /* 0x000fe20007ffe0ff */
[----:B------:R-:W-:Y:S01]  /*5a20*/  IMAD.WIDE R2, R17, 0x4, R2 ;  /* 0x0000000411027825 */ /* 0x000fe200078e0202 */
[----:B------:R-:W-:Y:S02]  /*5a30*/  UIADD3 UR4, UR4, 0x40, URZ ;  /* 0x0000004004047890 */ /* 0x000fe4000fffe03f */
[C---:B------:R-:W-:Y:S02]  /*5a40*/  ISETP.GE.AND P2, PT, R19.reuse, UR5, PT ;  /* 0x0000000513007c0c */ /* 0x040fe4000bf46270 */
[----:B------:R-:W-:Y:S02]  /*5a50*/  ISETP.LT.AND P3, PT, R19, R18, PT ;  /* 0x000000121300720c */ /* 0x000fe40003f61270 */
[----:B-----5:R-:W-:Y:S02]  /*5a60*/  MOV R28, R2 ;  /* 0x00000002001c7202 */ /* 0x020fe40000000f00 */
[----:B------:R-:W-:-:S09]  /*5a70*/  MOV R29, R3 ;  /* 0x00000003001d7202 */ /* 0x000fd20000000f00 */
[----:B------:R-:W-:Y:S05]  /*5a80*/  @!P2 BRA P3, `(.L_x_1387) ;  /* 0xffffffdc00e8a947 */ /* 0x000fea000183ffff */
.L_x_1383:
[----:B------:R-:W-:Y:S05]  /*5a90*/  @!P1 EXIT ;  /* 0x000000000000994d */ /* 0x000fea0003800000 */
[----:B------:R-:W0:Y:S01]  /*5aa0*/  S2R R0, SR_CTAID.X ;  /* 0x0000000000007919 */ /* 0x000e220000002500 */
[----:B------:R-:W1:Y:S01]  /*5ab0*/  S2UR UR4, SR_CTAID.Y ;  /* 0x00000000000479c3 */ /* 0x000e620000002600 */
[----:B------:R-:W0:Y:S07]  /*5ac0*/  S2R R3, SR_TID.X ;  /* 0x0000000000037919 */ /* 0x000e2e0000002100 */
[----:B-----5:R-:W2:Y:S01]  /*5ad0*/  LDC.64 R6, c[0x0][0x230] ;  /* 0x00008c00ff067b82 */ /* 0x020ea20000000a00 */
        /* <DEDUP_REMOVED lines=12> */
.L_x_1391:
[----:B------:R-:W0:Y:S02]  /*5ba0*/  LDS R2, [R0] ;  /* 0x0000000000027984 */ /* 0x000e240000000800 */
[----:B0-----:R-:W-:-:S06]  /*5bb0*/  HADD2 R3, R2, R41 ;  /* 0x0000002902037230 */ /* 0x001fcc0000000000 */
[----:B------:R-:W0:Y:S02]  /*5bc0*/  ATOMS.CAST.SPIN R3, [R0], R2, R3 ;  /* 0x000000020003738d */ /* 0x000e240001800003 */
[----:B0-----:R-:W-:-:S13]  /*5bd0*/  ISETP.EQ.U32.AND P0, PT, R3, 0x1, PT ;  /* 0x000000010300780c */ /* 0x001fda0003f02070 */
[----:B------:R-:W-:Y:S05]  /*5be0*/  @!P0 BRA `(.L_x_1391) ;  /* 0xfffffffc00ec8947 */ /* 0x000fea000383ffff */
[----:B------:R-:W-:Y:S05]  /*5bf0*/  BRA `(.L_x_1389) ;  /* 0x00000000000c7947 */ /* 0x000fea0003800000 */
.L_x_1390:
[----:B------:R-:W2:Y:S02]  /*5c00*/  LD.E R0, desc[UR6][R4.64] ;  /* 0x0000000604007980 */ /* 0x000ea4000c101900 */
[----:B--2---:R-:W-:-:S05]  /*5c10*/  IADD3 R3, R41, R0, RZ ;  /* 0x0000000029037210 */ /* 0x004fca0007ffe0ff */
[----:B------:R0:W-:Y:S02]  /*5c20*/  ST.E desc[UR6][R4.64], R3 ;  /* 0x0000000304007985 */ /* 0x0001e4000c101906 */
.L_x_1389:
[----:B------:R-:W-:Y:S05]  /*5c30*/  BSYNC B0 ;  /* 0x0000000000007941 */ /* 0x000fea0003800000 */
.L_x_1388:
[----:B------:R1:W-:Y:S01]  /*5c40*/  ATOM.E.ADD.F16x2.RN.STRONG.GPU P0, RZ, desc[UR6][R4.64+0x4], R40 ;  /* 0x0000042804ff79a2 */ /* 0x0003e2000810e1c6 */
[----:B------:R-:W-:Y:S04]  /*5c50*/  BSSY B0, `(.L_x_1392) ;  /* 0x000000f000007945 */ /* 0x000fe80003800000 */
[----:B-1----:R-:W-:Y:S05]  /*5c60*/  @P0 BRA `(.L_x_1393) ;  /* 0x0000000000340947 */ /* 0x002fea0003800000 */
[----:B------:R-:W1:Y:S02]  /*5c70*/  QSPC.E.S P0, RZ, [R4+0x4] ;  /* 0x0000040004ff73aa */ /* 0x000e640000000500 */
[----:B-1----:R-:W-:Y:S05]  /*5c80*/  @!P0 BRA `(.L_x_1394) ;  /* 0x0000000000208947 */ /* 0x002fea0003800000 */
[----:B------:R-:W-:-:S04]  /*5c90*/  MOV R2, R4 ;  /* 0x0000000400027202 */ /* 0x000fc80000000f00 */
[----:B------:R-:W-:-:S07]  /*5ca0*/  MOV R0, R2 ;  /* 0x0000000200007202 */ /* 0x000fce0000000f00 */
.L_x_1395:
[----:B------:R-:W0:Y:S02]  /*5cb0*/  LDS R2, [R0+0x4] ;  /* 0x0000040000027984 */ /* 0x000e240000000800 */
[----:B0-----:R-:W-:-:S10]  /*5cc0*/  HFMA2.MMA R3, R2, 1, 1, R40 ;  /* 0x3c003c0002037835 */ /* 0x001fd40000000028 */
[----:B------:R-:W0:Y:S02]  /*5cd0*/  ATOMS.CAST.SPIN R3, [R0+0x4], R2, R3 ;  /* 0x000004020003738d */ /* 0x000e240001800003 */
[----:B0-----:R-:W-:-:S13]  /*5ce0*/  ISETP.EQ.U32.AND P0, PT, R3, 0x1, PT ;  /* 0x000000010300780c */ /* 0x001fda0003f02070 */
[----:B------:R-:W-:Y:S05]  /*5cf0*/  @!P0 BRA `(.L_x_1395) ;  /* 0xfffffffc00ec8947 */ /* 0x000fea000383ffff */
[----:B------:R-:W-:Y:S05]  /*5d00*/  BRA `(.L_x_1393) ;  /* 0x00000000000c7947 */ /* 0x000fea0003800000 */
.L_x_1394:
[----:B------:R-:W0:Y:S02]  /*5d10*/  LD.E R0, desc[UR6][R4.64+0x4] ;  /* 0x0000040604007980 */ /* 0x000e24000c101900 */
[----:B0-----:R-:W-:-:S05]  /*5d20*/  IADD3 R3, R40, R0, RZ ;  /* 0x0000000028037210 */ /* 0x001fca0007ffe0ff */
[----:B------:R1:W-:Y:S02]  /*5d30*/  ST.E desc[UR6][R4.64+0x4], R3 ;  /* 0x0000040304007985 */ /* 0x0003e4000c101906 */
.L_x_1393:
[----:B------:R-:W-:Y:S05]  /*5d40*/  BSYNC B0 ;  /* 0x0000000000007941 */ /* 0x000fea0003800000 */
.L_x_1392:
[----:B------:R-:W-:-:S13]  /*5d50*/  ISETP.GE.AND P0, PT, R20, 0x2, PT ;  /* 0x000000021400780c */ /* 0x000fda0003f06270 */
[----:B------:R-:W-:Y:S05]  /*5d60*/  @!P0 EXIT ;  /* 0x000000000000894d */ /* 0x000fea0003800000 */
[----:B------:R-:W-:-:S04]  /*5d70*/  IMAD.IADD R8, R8, 0x1, R17 ;  /* 0x0000000108087824 */ /* 0x000fc800078e0211 */
        /* <DEDUP_REMOVED lines=8> */
.L_x_1399:
[----:B------:R-:W0:Y:S02]  /*5e00*/  LDS R2, [R0] ;  /* 0x0000000000027984 */ /* 0x000e240000000800 */
[----:B0-----:R-:W-:-:S06]  /*5e10*/  HADD2 R3, R2, R39 ;  /* 0x0000002702037230 */ /* 0x001fcc0000000000 */
[----:B------:R-:W0:Y:S02]  /*5e20*/  ATOMS.CAST.SPIN R3, [R0], R2, R3 ;  /* 0x000000020003738d */ /* 0x000e240001800003 */
[----:B0-----:R-:W-:-:S13]  /*5e30*/  ISETP.EQ.U32.AND P0, PT, R3, 0x1, PT ;  /* 0x000000010300780c */ /* 0x001fda0003f02070 */
[----:B------:R-:W-:Y:S05]  /*5e40*/  @!P0 BRA `(.L_x_1399) ;  /* 0xfffffffc00ec8947 */ /* 0x000fea000383ffff */
[----:B------:R-:W-:Y:S05]  /*5e50*/  BRA `(.L_x_1397) ;  /* 0x00000000000c7947 */ /* 0x000fea0003800000 */
.L_x_1398:
[----:B------:R-:W2:Y:S02]  /*5e60*/  LD.E R0, desc[UR6][R4.64] ;  /* 0x0000000604007980 */ /* 0x000ea4000c101900 */
[----:B--2---:R-:W-:-:S05]  /*5e70*/  IADD3 R3, R39, R0, RZ ;  /* 0x0000000027037210 */ /* 0x004fca0007ffe0ff */
[----:B------:R0:W-:Y:S02]  /*5e80*/  ST.E desc[UR6][R4.64], R3 ;  /* 0x0000000304007985 */ /* 0x0001e4000c101906 */
.L_x_1397:
[----:B------:R-:W-:Y:S05]  /*5e90*/  BSYNC B0 ;  /* 0x0000000000007941 */ /* 0x000fea0003800000 */
.L_x_1396:
[----:B------:R1:W-:Y:S01]  /*5ea0*/  ATOM.E.ADD.F16x2.RN.STRONG.GPU P0, RZ, desc[UR6][R4.64+0x4], R38 ;  /* 0x0000042604ff79a2 */ /* 0x0003e2000810e1c6 */
[----:B------:R-:W-:Y:S04]  /*5eb0*/  BSSY B0, `(.L_x_1400) ;  /* 0x000000f000007945 */ /* 0x000fe80003800000 */
[----:B-1----:R-:W-:Y:S05]  /*5ec0*/  @P0 BRA `(.L_x_1401) ;  /* 0x0000000000340947 */ /* 0x002fea0003800000 */
[----:B------:R-:W1:Y:S02]  /*5ed0*/  QSPC.E.S P0, RZ, [R4+0x4] ;  /* 0x0000040004ff73aa */ /* 0x000e640000000500 */
[----:B-1----:R-:W-:Y:S05]  /*5ee0*/  @!P0 BRA `(.L_x_1402) ;  /* 0x0000000000208947 */ /* 0x002fea0003800000 */
[----:B------:R-:W-:-:S04]  /*5ef0*/  MOV R2, R4 ;  /* 0x0000000400027202 */ /* 0x000fc80000000f00 */
[----:B------:R-:W-:-:S07]  /*5f00*/  MOV R0, R2 ;  /* 0x0000000200007202 */ /* 0x000fce0000000f00 */
.L_x_1403:
[----:B------:R-:W0:Y:S02]  /*5f10*/  LDS R2, [R0+0x4] ;  /* 0x0000040000027984 */ /* 0x000e240000000800 */
[----:B0-----:R-:W-:-:S10]  /*5f20*/  HFMA2.MMA R3, R2, 1, 1, R38 ;  /* 0x3c003c0002037835 */ /* 0x001fd40000000026 */
[----:B------:R-:W0:Y:S02]  /*5f30*/  ATOMS.CAST.SPIN R3, [R0+0x4], R2, R3 ;  /* 0x000004020003738d */ /* 0x000e240001800003 */
[----:B0-----:R-:W-:-:S13]  /*5f40*/  ISETP.EQ.U32.AND P0, PT, R3, 0x1, PT ;  /* 0x000000010300780c */ /* 0x001fda0003f02070 */
[----:B------:R-:W-:Y:S05]  /*5f50*/  @!P0 BRA `(.L_x_1403) ;  /* 0xfffffffc00ec8947 */ /* 0x000fea000383ffff */
[----:B------:R-:W-:Y:S05]  /*5f60*/  BRA `(.L_x_1401) ;  /* 0x00000000000c7947 */ /* 0x000fea0003800000 */
.L_x_1402:
[----:B------:R-:W0:Y:S02]  /*5f70*/  LD.E R0, desc[UR6][R4.64+0x4] ;  /* 0x0000040604007980 */ /* 0x000e24000c101900 */
[----:B0-----:R-:W-:-:S05]  /*5f80*/  IADD3 R3, R38, R0, RZ ;  /* 0x0000000026037210 */ /* 0x001fca0007ffe0ff */
[----:B------:R1:W-:Y:S02]  /*5f90*/  ST.E desc[UR6][R4.64+0x4], R3 ;  /* 0x0000040304007985 */ /* 0x0003e4000c101906 */
.L_x_1401:
[----:B------:R-:W-:Y:S05]  /*5fa0*/  BSYNC B0 ;  /* 0x0000000000007941 */ /* 0x000fea0003800000 */
.L_x_1400:
[----:B------:R-:W-:-:S13]  /*5fb0*/  ISETP.NE.AND P0, PT, R20, 0x2, PT ;  /* 0x000000021400780c */ /* 0x000fda0003f05270 */
[----:B------:R-:W-:Y:S05]  /*5fc0*/  @!P0 EXIT ;  /* 0x000000000000894d */ /* 0x000fea0003800000 */
[----:B01----:R-:W-:-:S04]  /*5fd0*/  IMAD.IADD R5, R8, 0x1, R17 ;  /* 0x0000000108057824 */ /* 0x003fc800078e0211 */
[----:B------:R-:W-:-:S05]  /*5fe0*/  IMAD.WIDE R4, R5, 0x2, R6 ;  /* 0x0000000205047825 */ /* 0x000fca00078e0206 */
[----:B------:R0:W-:Y:S01]  /*5ff0*/  ATOM.E.ADD.F16x2.RN.STRONG.GPU P0, RZ, desc[UR6][R4.64], R37 ;  /* 0x0000002504ff79a2 */ /* 0x0001e2000810e1c6 */
[----:B------:R-:W-:Y:S04]  /*6000*/  BSSY B0, `(.L_x_1404) ;  /* 0x000000f000007945 */ /* 0x000fe80003800000 */
[----:B0-----:R-:W-:Y:S05]  /*6010*/  @P0 BRA `(.L_x_1405) ;  /* 0x0000000000340947 */ /* 0x001fea0003800000 */
[----:B------:R-:W0:Y:S02]  /*6020*/  QSPC.E.S P0, RZ, [R4] ;  /* 0x0000000004ff73aa */ /* 0x000e240000000500 */
[----:B0-----:R-:W-:Y:S05]  /*6030*/  @!P0 BRA `(.L_x_1406) ;  /* 0x0000000000208947 */ /* 0x001fea0003800000 */
[----:B------:R-:W-:-:S04]  /*6040*/  MOV R2, R4 ;  /* 0x0000000400027202 */ /* 0x000fc80000000f00 */
[----:B------:R-:W-:-:S07]  /*6050*/  MOV R0, R2 ;  /* 0x0000000200007202 */ /* 0x000fce0000000f00 */
.L_x_1407:
[----:B------:R-:W0:Y:S02]  /*6060*/  LDS R2, [R0] ;  /* 0x0000000000027984 */ /* 0x000e240000000800 */
[----:B0-----:R-:W-:-:S06]  /*6070*/  HADD2 R3, R2, R37 ;  /* 0x0000002502037230 */ /* 0x001fcc0000000000 */
[----:B------:R-:W0:Y:S02]  /*6080*/  ATOMS.CAST.SPIN R3, [R0], R2, R3 ;  /* 0x000000020003738d */ /* 0x000e240001800003 */
[----:B0-----:R-:W-:-:S13]  /*6090*/  ISETP.EQ.U32.AND P0, PT, R3, 0x1, PT ;  /* 0x000000010300780c */ /* 0x001fda0003f02070 */
[----:B------:R-:W-:Y:S05]  /*60a0*/  @!P0 BRA `(.L_x_1407) ;  /* 0xfffffffc00ec8947 */ /* 0x000fea000383ffff */
[----:B------:R-:W-:Y:S05]  /*60b0*/  BRA `(.L_x_1405) ;  /* 0x00000000000c7947 */ /* 0x000fea0003800000 */
.L_x_1406:
[----:B------:R-:W2:Y:S02]  /*60c0*/  LD.E R0, desc[UR6][R4.64] ;  /* 0x0000000604007980 */ /* 0x000ea4000c101900 */
[----:B--2---:R-:W-:-:S05]  /*60d0*/  IADD3 R3, R37, R0, RZ ;  /* 0x0000000025037210 */ /* 0x004fca0007ffe0ff */
[----:B------:R0:W-:Y:S02]  /*60e0*/  ST.E desc[UR6][R4.64], R3 ;  /* 0x0000000304007985 */ /* 0x0001e4000c101906 */
.L_x_1405:
[----:B------:R-:W-:Y:S05]  /*60f0*/  BSYNC B0 ;  /* 0x0000000000007941 */ /* 0x000fea0003800000 */
.L_x_1404:
[----:B------:R1:W-:Y:S02]  /*6100*/  ATOM.E.ADD.F16x2.RN.STRONG.GPU P0, RZ, desc[UR6][R4.64+0x4], R35 ;  /* 0x0000042304ff79a2 */ /* 0x0003e4000810e1c6 */
[----:B-1----:R-:W-:Y:S05]  /*6110*/  @P0 EXIT ;  /* 0x000000000000094d */ /* 0x002fea0003800000 */
[----:B------:R-:W1:Y:S02]  /*6120*/  QSPC.E.S P0, RZ, [R4+0x4] ;  /* 0x0000040004ff73aa */ /* 0x000e640000000500 */
[----:B-1----:R-:W-:Y:S05]  /*6130*/  @!P0 BRA `(.L_x_1408) ;  /* 0x0000000000208947 */ /* 0x002fea0003800000 */
[----:B------:R-:W-:-:S04]  /*6140*/  MOV R2, R4 ;  /* 0x0000000400027202 */ /* 0x000fc80000000f00 */
[----:B------:R-:W-:-:S07]  /*6150*/  MOV R0, R2 ;  /* 0x0000000200007202 */ /* 0x000fce0000000f00 */
.L_x_1409:
[----:B------:R-:W0:Y:S02]  /*6160*/  LDS R2, [R0+0x4] ;  /* 0x0000040000027984 */ /* 0x000e240000000800 */
[----:B0-----:R-:W-:-:S10]  /*6170*/  HFMA2.MMA R3, R2, 1, 1, R35 ;  /* 0x3c003c0002037835 */ /* 0x001fd40000000023 */
[----:B------:R-:W0:Y:S02]  /*6180*/  ATOMS.CAST.SPIN R3, [R0+0x4], R2, R3 ;  /* 0x000004020003738d */ /* 0x000e240001800003 */
[----:B0-----:R-:W-:-:S13]  /*6190*/  ISETP.EQ.U32.AND P0, PT, R3, 0x1, PT ;  /* 0x000000010300780c */ /* 0x001fda0003f02070 */
[----:B------:R-:W-:Y:S05]  /*61a0*/  @!P0 BRA `(.L_x_1409) ;  /* 0xfffffffc00ec8947 */ /* 0x000fea000383ffff */
[----:B------:R-:W-:Y:S05]  /*61b0*/  EXIT ;  /* 0x000000000000794d */ /* 0x000fea0003800000 */
.L_x_1408:
[----:B------:R-:W0:Y:S02]  /*61c0*/  LD.E R0, desc[UR6][R4.64+0x4] ;  /* 0x0000040604007980 */ /* 0x000e24000c101900 */
[----:B0-----:R-:W-:-:S05]  /*61d0*/  IADD3 R3, R35, R0, RZ ;  /* 0x0000000023037210 */ /* 0x001fca0007ffe0ff */
[----:B------:R-:W-:Y:S01]  /*61e0*/  ST.E desc[UR6][R4.64+0x4], R3 ;  /* 0x0000040304007985 */ /* 0x000fe2000c101906 */
[----:B------:R-:W-:Y:S05]  /*61f0*/  EXIT ;  /* 0x000000000000794d */ /* 0x000fea0003800000 */
.L_x_1410:
        /* <DEDUP_REMOVED lines=16> */
.L_x_3681:


//--------------------- .text._Z23gemm_half_q_half_kernelILi3ELi16ELb1ELb0ELi64EEvPK6__halfPKjS4_S2_PS0_iiiiPKtS7_iiiiiibS2_i --------------------------
	.section	.text._Z23gemm_half_q_half_kernelILi3ELi16ELb1ELb0ELi64EEvPK6__halfPKjS4_S2_PS0_iiiiPKtS7_iiiiiibS2_i,"ax",@progbits
	.align	128
        .global         _Z23gemm_half_q_half_kernelILi3ELi16ELb1ELb0ELi64EEvPK6__halfPKjS4_S2_PS0_iiiiPKtS7_iiiiiibS2_i
        .type           _Z23gemm_half_q_half_kernelILi3ELi16ELb1ELb0ELi64EEvPK6__halfPKjS4_S2_PS0_iiiiPKtS7_iiiiiibS2_i,@function
        .size           _Z23gemm_half_q_half_kernelILi3ELi16ELb1ELb0ELi64EEvPK6__halfPKjS4_S2_PS0_iiiiPKtS7_iiiiiibS2_i,(.L_x_3682 - _Z23gemm_half_q_half_kernelILi3ELi16ELb1ELb0ELi64EEvPK6__halfPKjS4_S2_PS0_iiiiPKtS7_iiiiiibS2_i)
        .other          _Z23gemm_half_q_half_kernelILi3ELi16ELb1ELb0ELi64EEvPK6__halfPKjS4_S2_PS0_iiiiPKtS7_iiiiiibS2_i,@"STO_CUDA_ENTRY STV_DEFAULT"
_Z23gemm_half_q_half_kernelILi3ELi16ELb1ELb0ELi64EEvPK6__halfPKjS4_S2_PS0_iiiiPKtS7_iiiiiibS2_i:
.text._Z23gemm_half_q_half_kernelILi3ELi16ELb1ELb0ELi64EEvPK6__halfPKjS4_S2_PS0_iiiiPKtS7_iiiiiibS2_i:
        /* <DEDUP_REMOVED lines=25> */
[----:B-1----:R-:W-:Y:S01]  /*0190*/  IMAD.SHL.U32 R11, R5, 0x2, RZ ;  /* 0x00000002050b7824 */ /* 0x002fe200078e00ff */
[----:B------:R-:W-:-:S04]  /*01a0*/  SHF.R.S32.HI R0, RZ, 0x1f, R5 ;  /* 0x0000001fff007819 */ /* 0x000fc80000011405 */
        /* <DEDUP_REMOVED lines=10> */
.L_x_1411:
        /* <DEDUP_REMOVED lines=16> */
[C---:B------:R-:W-:Y:S01]  /*0350*/  LEA R12, P0, R9.reuse, UR4, 0x1 ;  /* 0x00000004090c7c11 */ /* 0x040fe2000f8008ff */
[----:B------:R-:W-:Y:S01]  /*0360*/  IMAD R2, R18, R21, RZ ;  /* 0x0000001512027224 */ /* 0x000fe200078e02ff */
[----:B------:R-:W-:Y:S02]  /*0370*/  ULDC.64 UR8, c[0x0][0x210] ;  /* 0x0000840000087ab9 */ /* 0x000fe40000000a00 */
[----:B------:R-:W-:-:S05]  /*0380*/  LEA.HI.X R13, R9, UR5, R10, 0x1, P0 ;  /* 0x00000005090d7c11 */ /* 0x000fca00080f0c0a */
[----:B------:R-:W2:Y:S01]  /*0390*/  LDG.E.U16.CONSTANT R12, desc[UR6][R12.64] ;  /* 0x000000060c0c7981 */ /* 0x000ea2000c1e9500 */
[----:B------:R-:W0:Y:S01]  /*03a0*/  S2UR UR5, SR_CgaCtaId ;  /* 0x00000000000579c3 */ /* 0x000e220000008800 */
[----:B------:R-:W-:Y:S01]  /*03b0*/  IMAD R7, R2, 0x3, RZ ;  /* 0x0000000302077824 */ /* 0x000fe200078e02ff */
[----:B------:R-:W-:Y:S01]  /*03c0*/  ISETP.GT.AND P2, PT, R26, 0x3, PT ;  /* 0x000000031a00780c */ /* 0x000fe20003f44270 */
[----:B------:R-:W-:Y:S02]  /*03d0*/  UMOV UR4, 0x400 ;  /* 0x0000040000047882 */ /* 0x000fe40000000000 */
[----:B0-----:R-:W-:Y:S01]  /*03e0*/  ULEA UR4, UR5, UR4, 0x18 ;  /* 0x0000000405047291 */ /* 0x001fe2000f8ec03f */
[----:B--2---:R-:W-:-:S04]  /*03f0*/  IADD3 R2, P0, R12, R7, RZ ;  /* 0x000000070c027210 */ /* 0x004fc80007f1e0ff */
[----:B------:R-:W-:Y:S02]  /*0400*/  LEA.HI.X.SX32 R7, R7, RZ, 0x1, P0 ;  /* 0x000000ff07077211 */ /* 0x000fe400000f0eff */
[----:B------:R-:W-:-:S04]  /*0410*/  LEA R10, P0, R2, UR8, 0x1 ;  /* 0x00000008020a7c11 */ /* 0x000fc8000f8008ff */
[----:B------:R-:W-:Y:S01]  /*0420*/  LEA.HI.X R11, R2, UR9, R7, 0x1, P0 ;  /* 0x00000009020b7c11 */ /* 0x000fe200080f0c07 */
[----:B------:R-:W-:Y:S01]  /*0430*/  HFMA2.MMA R7, -RZ, RZ, 0, 0 ;  /* 0x00000000ff077435 */ /* 0x000fe200000001ff */
[----:B------:R-:W-:Y:S02]  /*0440*/  LEA R2, R22, UR4, 0x1 ;  /* 0x0000000416027c11 */ /* 0x000fe4000f8e08ff */
[----:B------:R-:W-:Y:S01]  /*0450*/  PLOP3.LUT P0, PT, PT, PT, PT, 0x80, 0x0 ;  /* 0x000000000000781c */ /* 0x000fe20003f0f070 */
[----:B------:R-:W-:-:S12]  /*0460*/  @!P2 BRA `(.L_x_1415) ;  /* 0x000000000048a947 */ /* 0x000fd80003800000 */
[----:B------:R-:W-:Y:S01]  /*0470*/  PLOP3.LUT P0, PT, PT, PT, PT, 0x8, 0x0 ;  /* 0x000000000000781c */ /* 0x000fe20003f0e170 */
[----:B------:R-:W-:-:S12]  /*0480*/  VIADD R28, R26, 0xfffffffd ;  /* 0xfffffffd1a1c7836 */ /* 0x000fd80000000000 */
.L_x_1416:
        /* <DEDUP_REMOVED lines=16> */
.L_x_1415:
        /* <DEDUP_REMOVED lines=16> */
.L_x_1414:
[----:B------:R-:W0:Y:S01]  /*0690*/  S2UR UR5, SR_CgaCtaId ;  /* 0x00000000000579c3 */ /* 0x000e220000008800 */
[----:B------:R-:W-:Y:S01]  /*06a0*/  IMAD R2, R18, R21, RZ ;  /* 0x0000001512027224 */ /* 0x000fe200078e02ff */
[----:B------:R-:W-:Y:S01]  /*06b0*/  ISETP.GT.AND P2, PT, R26, 0x3, PT ;  /* 0x000000031a00780c */ /* 0x000fe20003f44270 */
[----:B------:R-:W-:Y:S01]  /*06c0*/  UMOV UR4, 0x400 ;  /* 0x0000040000047882 */ /* 0x000fe20000000000 */
[----:B------:R-:W-:Y:S01]  /*06d0*/  ULDC.64 UR8, c[0x0][0x210] ;  /* 0x0000840000087ab9 */ /* 0x000fe20000000a00 */
[----:B------:R-:W-:-:S05]  /*06e0*/  IMAD R7, R2, 0x3, RZ ;  /* 0x0000000302077824 */ /* 0x000fca00078e02ff */
        /* <DEDUP_REMOVED lines=9> */
[----:B------:R-:W-:Y:S01]  /*0780*/  PLOP3.LUT P0, PT, PT, PT, PT, 0x8, 0x0 ;  /* 0x000000000000781c */ /* 0x000fe20003f0e170 */
[----:B------:R-:W-:-:S12]  /*0790*/  VIADD R28, R26, 0xfffffffd ;  /* 0xfffffffd1a1c7836 */ /* 0x000fd80000000000 */
.L_x_1418:
        /* <DEDUP_REMOVED lines=16> */
.L_x_1417:
        /* <DEDUP_REMOVED lines=14> */
.L_x_1413:
[----:B------:R-:W-:Y:S05]  /*0980*/  BSYNC B0 ;  /* 0x0000000000007941 */ /* 0x000fea0003800000 */
.L_x_1412:
        /* <DEDUP_REMOVED lines=12> */
[----:B------:R-:W-:Y:S01]  /*0a50*/  PLOP3.LUT P0, PT, PT, PT, PT, 0x80, 0x0 ;  /* 0x000000000000781c */ /* 0x000fe20003f0f070 */
[----:B------:R-:W-:-:S04]  /*0a60*/  IMAD R7, R7, 0x3, R0 ;  /* 0x0000000307077824 */ /* 0x000fc800078e0200 */
[----:B------:R-:W-:-:S04]  /*0a70*/  IMAD R7, R22, 0x4, R7 ;  /* 0x0000000416077824 */ /* 0x000fc800078e0207 */
[----:B0-----:R-:W-:Y:S01]  /*0a80*/  IMAD.WIDE R10, R7, 0x2, R10 ;  /* 0x00000002070a7825 */ /* 0x001fe200078e020a */
[----:B------:R-:W-:Y:S01]  /*0a90*/  HFMA2.MMA R7, -RZ, RZ, 0, 0 ;  /* 0x00000000ff077435 */ /* 0x000fe200000001ff */
[----:B------:R-:W-:Y:S10]  /*0aa0*/  @!P2 BRA `(.L_x_1420) ;  /* 0x000000000034a947 */ /* 0x000ff40003800000 */
[----:B------:R-:W-:Y:S01]  /*0ab0*/  PLOP3.LUT P0, PT, PT, PT, PT, 0x8, 0x0 ;  /* 0x000000000000781c */ /* 0x000fe20003f0e170 */
[----:B------:R-:W-:-:S12]  /*0ac0*/  VIADD R0, R26, 0xfffffffd ;  /* 0xfffffffd1a007836 */ /* 0x000fd80000000000 */
.L_x_1421:
        /* <DEDUP_REMOVED lines=11> */
.L_x_1420:
        /* <DEDUP_REMOVED lines=10> */
.L_x_1419:
[----:B------:R-:W0:Y:S08]  /*0c20*/  LDC.64 R18, c[0x0][0x248] ;  /* 0x00009200ff127b82 */ /* 0x000e300000000a00 */
[----:B------:R-:W-:Y:S01]  /*0c30*/  BAR.SYNC.DEFER_BLOCKING 0x0 ;  /* 0x0000000000007b1d */ /* 0x000fe20000010000 */
[----:B------:R-:W-:Y:S01]  /*0c40*/  ISETP.GE.AND P0, PT, R25, R24, PT ;  /* 0x000000181900720c */ /* 0x000fe20003f06270 */
[----:B-1----:R-:W-:-:S06]  /*0c50*/  IMAD.SHL.U32 R11, R20, 0x80, RZ ;  /* 0x00000080140b7824 */ /* 0x002fcc00078e00ff */
        /* <DEDUP_REMOVED lines=12> */
.L_x_1423:
        /* <DEDUP_REMOVED lines=44> */
.L_x_1422:
        /* <DEDUP_REMOVED lines=21> */
.L_x_1424:
        /* <DEDUP_REMOVED lines=8> */
.L_x_1425:
[----:B------:R-:W-:Y:S01]  /*11b0*/  HFMA2.MMA R7, -RZ, RZ, 0, 0 ;  /* 0x00000000ff077435 */ /* 0x000fe200000001ff */
[----:B------:R-:W-:Y:S01]  /*11c0*/  SHF.R.S32.HI R15, RZ, 0x5, R9 ;  /* 0x00000005ff0f7819 */ /* 0x000fe20000011409 */
[----:B------:R-:W-:Y:S01]  /*11d0*/  IMAD.MOV.U32 R9, RZ, RZ, RZ ;  /* 0x000000ffff097224 */ /* 0x000fe200078e00ff */
[----:B------:R-:W-:Y:S08]  /*11e0*/  @!P4 BRA `(.L_x_1426) ;  /* 0x00000000001cc947 */ /* 0x000ff00003800000 */
[----:B---3--:R-:W1:Y:S02]  /*11f0*/  LDC R12, c[0x0][0x264] ;  /* 0x00009900ff0c7b82 */ /* 0x008e640000000800 */
[----:B-1----:R-:W-:-:S04]  /*1200*/  VIMNMX R9, R25, R12, PT ;  /* 0x0000000c19097248 */ /* 0x002fc80003fe0100 */
[----:B------:R-:W-:-:S04]  /*1210*/  IADD3 R9, R9, -UR5, RZ ;  /* 0x8000000509097c10 */ /* 0x000fc8000fffe0ff */
[----:B------:R-:W-:-:S04]  /*1220*/  SHF.R.S32.HI R12, RZ, 0x1f, R9 ;  /* 0x0000001fff0c7819 */ /* 0x000fc80000011409 */
[----:B------:R-:W-:-:S04]  /*1230*/  LEA.HI R12, R12, R9, RZ, 0x5 ;  /* 0x000000090c0c7211 */ /* 0x000fc800078f28ff */
[----:B------:R-:W-:-:S05]  /*1240*/  SHF.R.S32.HI R12, RZ, 0x5, R12 ;  /* 0x00000005ff0c7819 */ /* 0x000fca000001140c */
[----:B------:R-:W-:-:S07]  /*1250*/  IMAD.SHL.U32 R9, R12, 0x4, RZ ;  /* 0x000000040c097824 */ /* 0x000fce00078e00ff */
.L_x_1426:
[----:B------:R-:W-:Y:S05]  /*1260*/  @!P5 BRA `(.L_x_1427) ;  /* 0x00000000001cd947 */ /* 0x000fea0003800000 */
[----:B---3--:R-:W1:Y:S02]  /*1270*/  LDC R12, c[0x0][0x268] ;  /* 0x00009a00ff0c7b82 */ /* 0x008e640000000800 */
[----:B-1----:R-:W-:-:S04]  /*1280*/  VIMNMX R7, R25, R12, PT ;  /* 0x0000000c19077248 */ /* 0x002fc80003fe0100 */
[----:B------:R-:W-:-:S04]  /*1290*/  IADD3 R7, R7, -R30, RZ ;  /* 0x8000001e07077210 */ /* 0x000fc80007ffe0ff */
[----:B------:R-:W-:-:S04]  /*12a0*/  SHF.R.S32.HI R12, RZ, 0x1f, R7 ;  /* 0x0000001fff0c7819 */ /* 0x000fc80000011407 */
[----:B------:R-:W-:-:S04]  /*12b0*/  LEA.HI R12, R12, R7, RZ, 0x5 ;  /* 0x000000070c0c7211 */ /* 0x000fc800078f28ff */
[----:B------:R-:W-:-:S05]  /*12c0*/  SHF.R.S32.HI R12, RZ, 0x5, R12 ;  /* 0x00000005ff0c7819 */ /* 0x000fca000001140c */
[----:B------:R-:W-:-:S07]  /*12d0*/  IMAD R7, R12, 0x3, RZ ;  /* 0x000000030c077824 */ /* 0x000fce00078e02ff */
.L_x_1427:
[----:B---3--:R-:W-:Y:S01]  /*12e0*/  IMAD.MOV.U32 R12, RZ, RZ, RZ ;  /* 0x000000ffff0c7224 */ /* 0x008fe200078e00ff */
        /* <DEDUP_REMOVED lines=8> */
.L_x_1428:
        /* <DEDUP_REMOVED lines=9> */
[----:B------:R-:W-:Y:S01]  /*1400*/  PRMT R18, RZ, 0x5410, RZ ;  /* 0x00005410ff127816 */ /* 0x000fe200000000ff */
[----:B------:R-:W-:Y:S06]  /*1410*/  @P0 BRA `(.L_x_1429) ;  /* 0x00000020006c0947 */ /* 0x000fec0003800000 */
[----:B------:R-:W2:Y:S04]  /*1420*/  LDL.64 R12, [R1] ;  /* 0x00000000010c7983 */ /* 0x000ea80000100a00 */
[----:B------:R-:W3:Y:S01]  /*1430*/  LDG.E.U16.CONSTANT R0, desc[UR6][R10.64+0x2] ;  /* 0x000002060a007981 */ /* 0x000ee2000c1e9500 */
[----:B------:R-:W1:Y:S01]  /*1440*/  S2UR UR5, SR_CgaCtaId ;  /* 0x00000000000579c3 */ /* 0x000e620000008800 */
[----:B------:R-:W-:Y:S01]  /*1450*/  PRMT R3, R3, 0x9910, RZ ;  /* 0x0000991003037816 */ /* 0x000fe200000000ff */
[----:B------:R-:W-:Y:S01]  /*1460*/  IMAD R2, R2, R27, RZ ;  /* 0x0000001b02027224 */ /* 0x000fe200078e02ff */
[----:B------:R-:W-:Y:S01]  /*1470*/  ULDC.64 UR8, c[0x0][0x218] ;  /* 0x0000860000087ab9 */ /* 0x000fe20000000a00 */
[----:B------:R-:W-:Y:S01]  /*1480*/  PRMT R4, R4, 0x9910, RZ ;  /* 0x0000991004047816 */ /* 0x000fe200000000ff */
[----:B------:R-:W-:Y:S01]  /*1490*/  UMOV UR4, 0x400 ;  /* 0x0000040000047882 */ /* 0x000fe20000000000 */
[----:B------:R-:W-:Y:S01]  /*14a0*/  ISETP.NE.AND P0, PT, R3, RZ, PT ;  /* 0x000000ff0300720c */ /* 0x000fe20003f05270 */
[----:B------:R-:W-:Y:S01]  /*14b0*/  IMAD.MOV.U32 R28, RZ, RZ, RZ ;  /* 0x000000ffff1c7224 */ /* 0x000fe200078e00ff */
[----:B------:R-:W-:-:S02]  /*14c0*/  SHF.R.S32.HI R3, RZ, 0x1f, R2 ;  /* 0x0000001fff037819 */ /* 0x000fc40000011402 */
[C---:B------:R-:W-:Y:S02]  /*14d0*/  IADD3 R2, P2, R8.reuse, R2, RZ ;  /* 0x0000000208027210 */ /* 0x040fe40007f5e0ff */
[----:B------:R-:W-:Y:S02]  /*14e0*/  PRMT R5, R5, 0x9910, RZ ;  /* 0x0000991005057816 */ /* 0x000fe400000000ff */
[----:B------:R-:W-:Y:S02]  /*14f0*/  LEA.HI.X.SX32 R3, R8, R3, 0x1, P2 ;  /* 0x0000000308037211 */ /* 0x000fe400010f0eff */
[----:B------:R-:W-:Y:S02]  /*1500*/  LEA R36, P4, R2, UR8, 0x2 ;  /* 0x0000000802247c11 */ /* 0x000fe4000f8810ff */
[----:B------:R-:W-:Y:S02]  /*1510*/  ISETP.NE.AND P3, PT, R4, RZ, PT ;  /* 0x000000ff0400720c */ /* 0x000fe40003f65270 */
[----:B------:R-:W-:-:S02]  /*1520*/  ISETP.NE.AND P2, PT, R5, RZ, PT ;  /* 0x000000ff0500720c */ /* 0x000fc40003f45270 */
[----:B------:R-:W-:Y:S02]  /*1530*/  ISETP.LT.OR P0, PT, R6, 0x3, !P0 ;  /* 0x000000030600780c */ /* 0x000fe40004701670 */
[----:B------:R-:W-:Y:S01]  /*1540*/  LEA.HI.X R37, R2, UR9, R3, 0x2, P4 ;  /* 0x0000000902257c11 */ /* 0x000fe2000a0f1403 */
[----:B-1----:R-:W-:Y:S01]  /*1550*/  ULEA UR4, UR5, UR4, 0x18 ;  /* 0x0000000405047291 */ /* 0x002fe2000f8ec03f */
[----:B------:R-:W-:Y:S02]  /*1560*/  PRMT R23, RZ, 0x7610, R23 ;  /* 0x00007610ff177816 */ /* 0x000fe40000000017 */
[----:B------:R-:W-:Y:S01]  /*1570*/  ULDC UR5, c[0x0][0x260] ;  /* 0x0000980000057ab9 */ /* 0x000fe20000000800 */
[----:B--2---:R-:W-:Y:S02]  /*1580*/  PRMT R17, R12, 0x7610, R12 ;  /* 0x000076100c117816 */ /* 0x004fe4000000000c */
[----:B------:R-:W-:Y:S02]  /*1590*/  PRMT R16, R13, 0x7610, R13 ;  /* 0x000076100d107816 */ /* 0x000fe4000000000d */
[----:B---3--:R-:W-:-:S07]  /*15a0*/  IADD3 R40, R25, R0, RZ ;  /* 0x0000000019287210 */ /* 0x008fce0007ffe0ff */
.L_x_1433:
[----:B------:R-:W-:Y:S01]  /*15b0*/  ISETP.NE.AND P4, PT, R25, R40, PT ;  /* 0x000000281900720c */ /* 0x000fe20003f85270 */
[----:B------:R-:W1:-:S12]  /*15c0*/  LDC R27, c[0x0][0x23c] ;  /* 0x00008f00ff1b7b82 */ /* 0x000e580000000800 */
[----:B------:R-:W2:Y:S01]  /*15d0*/  @!P4 LDC.64 R2, c[0x0][0x248] ;  /* 0x00009200ff02cb82 */ /* 0x000ea20000000a00 */
[----:B------:R-:W-:Y:S01]  /*15e0*/  @!P4 IADD3 R28, R28, 0x1, RZ ;  /* 0x000000011c1cc810 */ /* 0x000fe20007ffe0ff */
[----:B------:R-:W-:-:S04]  /*15f0*/  @!P4 IMAD.SHL.U32 R5, R25, 0x2, RZ ;  /* 0x000000021905c824 */ /* 0x000fc800078e00ff */
[----:B------:R-:W-:-:S05]  /*1600*/  @!P4 IMAD R0, R28, 0x8, R1 ;  /* 0x000000081c00c824 */ /* 0x000fca00078e0201 */
[----:B------:R-:W3:Y:S01]  /*1610*/  @!P4 LDL.64 R6, [R0] ;  /* 0x000000000006c983 */ /* 0x000ee20000100a00 */
[----:B-1----:R-:W-:-:S03]  /*1620*/  IMAD.WIDE R32, R27, 0x4, R36 ;  /* 0x000000041b207825 */ /* 0x002fc600078e0224 */
[----:B------:R-:W5:Y:S01]  /*1630*/  LDG.E.128.CONSTANT R36, desc[UR6][R36.64] ;  /* 0x0000000624247981 */ /* 0x000f62000c1e9d00 */
[----:B------:R-:W-:-:S03]  /*1640*/  IMAD.WIDE R12, R27, 0x4, R32 ;  /* 0x000000041b0c7825 */ /* 0x000fc600078e0220 */
[----:B------:R-:W5:Y:S01]  /*1650*/  LDG.E.128.CONSTANT R32, desc[UR6][R32.64] ;  /* 0x0000000620207981 */ /* 0x000f62000c1e9d00 */
[----:B--2---:R-:W-:-:S04]  /*1660*/  @!P4 IMAD.WIDE R2, R5, 0x2, R2 ;  /* 0x000000020502c825 */ /* 0x004fc800078e0202 */
[----:B------:R-:W-:Y:S02]  /*1670*/  IMAD.WIDE R4, R27, 0x4, R12 ;  /* 0x000000041b047825 */ /* 0x000fe400078e020c */
[----:B------:R-:W2:Y:S04]  /*1680*/  @!P4 LDG.E.U16.CONSTANT R2, desc[UR6][R2.64+0x2] ;  /* 0x000002060202c981 */ /* 0x000ea8000c1e9500 */
[----:B------:R-:W5:Y:S04]  /*1690*/  LDG.E.128.CONSTANT R12, desc[UR6][R12.64] ;  /* 0x000000060c0c7981 */ /* 0x000f68000c1e9d00 */
[----:B0-----:R0:W5:Y:S01]  /*16a0*/  LDG.E.128.CONSTANT R8, desc[UR6][R4.64] ;  /* 0x0000000604087981 */ /* 0x001162000c1e9d00 */
[----:B---3--:R-:W-:-:S02]  /*16b0*/  @!P4 PRMT R17, R6, 0x7610, R17 ;  /* 0x000076100611c816 */ /* 0x008fc40000000011 */
[----:B------:R-:W-:Y:S02]  /*16c0*/  @!P4 PRMT R16, R7, 0x7610, R16 ;  /* 0x000076100710c816 */ /* 0x000fe40000000010 */
[----:B------:R-:W-:Y:S02]  /*16d0*/  @!P4 PRMT R17, R17, 0x7610, R6 ;  /* 0x000076101111c816 */ /* 0x000fe40000000006 */
[----:B------:R-:W-:Y:S02]  /*16e0*/  @!P4 PRMT R16, R16, 0x7610, R7 ;  /* 0x000076101010c816 */ /* 0x000fe40000000007 */
[----:B--2---:R-:W-:Y:S01]  /*16f0*/  @!P4 IADD3 R40, R2, R25, RZ ;  /* 0x000000190228c210 */ /* 0x004fe20007ffe0ff */
[----:B------:R-:W-:Y:S01]  /*1700*/  IMAD.WIDE R2, R27, 0x4, R4 ;  /* 0x000000041b027825 */ /* 0x000fe200078e0204 */
[----:B0-----:R-:W-:Y:S06]  /*1710*/  @!P1 BRA `(.L_x_1430) ;  /* 0x0000001c008c9947 */ /* 0x001fec0003800000 */
[----:B------:R-:W2:Y:S01]  /*1720*/  LDG.E.128.CONSTANT R4, desc[UR6][R2.64] ;  /* 0x0000000602047981 */ /* 0x000ea2000c1e9d00 */
[----:B-----5:R-:W-:Y:S01]  /*1730*/  SHF.R.U32.HI R81, RZ, 0xf, R37 ;  /* 0x0000000fff517819 */ /* 0x020fe20000011625 */
[----:B------:R-:W-:Y:S01]  /*1740*/  IMAD.MOV.U32 R0, RZ, RZ, 0x2800 ;  /* 0x00002800ff007424 */ /* 0x000fe200078e00ff */
[----:B------:R-:W-:Y:S02]  /*1750*/  SHF.R.U32.HI R78, RZ, 0xf, R36 ;  /* 0x0000000fff4e7819 */ /* 0x000fe40000011624 */
[----:B------:R-:W-:Y:S02]  /*1760*/  SHF.R.U32.HI R84, RZ, 0xf, R38 ;  /* 0x0000000fff547819 */ /* 0x000fe40000011626 */
[----:B------:R-:W-:Y:S02]  /*1770*/  SHF.R.U32.HI R82, RZ, 0xe, R33 ;  /* 0x0000000eff527819 */ /* 0x000fe40000011621 */
[----:B------:R-:W-:Y:S02]  /*1780*/  LOP3.LUT R81, R81, 0x10001, RZ, 0xc0, !PT ;  /* 0x0001000151517812 */ /* 0x000fe400078ec0ff */
[----:B------:R-:W-:-:S02]  /*1790*/  SHF.R.U32.HI R79, RZ, 0xe, R32 ;  /* 0x0000000eff4f7819 */ /* 0x000fc40000011620 */
[----:B------:R-:W-:Y:S02]  /*17a0*/  LOP3.LUT R78, R78, 0x10001, RZ, 0xc0, !PT ;  /* 0x000100014e4e7812 */ /* 0x000fe400078ec0ff */
[----:B------:R-:W-:Y:S02]  /*17b0*/  SHF.R.U32.HI R86, RZ, 0xf, R39 ;  /* 0x0000000fff567819 */ /* 0x000fe40000011627 */
[----:B------:R-:W-:Y:S02]  /*17c0*/  SHF.R.U32.HI R85, RZ, 0xe, R34 ;  /* 0x0000000eff557819 */ /* 0x000fe40000011622 */
        /* <DEDUP_REMOVED lines=12> */
[----:B------:R-:W-:Y:S02]  /*1890*/  SHF.R.U32.HI R59, RZ, 0xa, R13 ;  /* 0x0000000aff3b7819 */ /* 0x000fe4000001160d */
[----:B------:R-:W-:Y:S02]  /*18a0*/  LOP3.LUT R79, R78, 0x20002, R79, 0xf8, !PT ;  /* 0x000200024e4f7812 */ /* 0x000fe400078ef84f */
        /* <DEDUP_REMOVED lines=8> */
[----:B------:R-:W-:Y:S02]  /*1930*/  SHF.R.U32.HI R76, RZ, 0xa, R8 ;  /* 0x0000000aff4c7819 */ /* 0x000fe40000011608 */
[----:B------:R-:W-:Y:S02]  /*1940*/  LOP3.LUT R86, R86, 0x10001, RZ, 0xc0, !PT ;  /* 0x0001000156567812 */ /* 0x000fe400078ec0ff */
[----:B------:R-:W-:Y:S02]  /*1950*/  LOP3.LUT R84, R84, 0x20002, R85, 0xf8, !PT ;  /* 0x0002000254547812 */ /* 0x000fe400078ef855 */
        /* <DEDUP_REMOVED lines=25> */
[----:B------:R-:W-:-:S02]  /*1af0*/  SHF.R.U32.HI R14, RZ, 0xd, R15 ;  /* 0x0000000dff0e7819 */ /* 0x000fc4000001160f */
        /* <DEDUP_REMOVED lines=14> */
[----:B------:R-:W-:Y:S02]  /*1be0*/  LOP3.LUT R14, R87, 0x40004, R14, 0xf8, !PT ;  /* 0x00040004570e7812 */ /* 0x000fe400078ef80e */
[----:B------:R-:W-:Y:S02]  /*1bf0*/  LOP3.LUT R93, R38, 0x64006400, RZ, 0xfc, !PT ;  /* 0x64006400265d7812 */ /* 0x000fe400078efcff */
[C---:B------:R-:W-:Y:S02]  /*1c00*/  LOP3.LUT R30, R39.reuse, 0x3e003e0, RZ, 0xc0, !PT ;  /* 0x03e003e0271e7812 */ /* 0x040fe400078ec0ff */
[----:B------:R-:W-:-:S02]  /*1c10*/  LOP3.LUT R41, R39, 0x1f001f, RZ, 0xc0, !PT ;  /* 0x001f001f27297812 */ /* 0x000fc400078ec0ff */
[----:B------:R-:W-:Y:S02]  /*1c20*/  LOP3.LUT R88, R10, 0x80008, R9, 0xf8, !PT ;  /* 0x000800080a587812 */ /* 0x000fe400078ef809 */
[----:B------:R-:W-:Y:S02]  /*1c30*/  SHF.R.U32.HI R39, RZ, 0xa, R39 ;  /* 0x0000000aff277819 */ /* 0x000fe40000011627 */
[----:B------:R-:W-:Y:S02]  /*1c40*/  LOP3.LUT R77, R77, 0x64006400, RZ, 0xfc, !PT ;  /* 0x640064004d4d7812 */ /* 0x000fe400078efcff */
[----:B------:R-:W-:Y:S02]  /*1c50*/  LOP3.LUT R87, R29, 0x64006400, RZ, 0xfc, !PT ;  /* 0x640064001d577812 */ /* 0x000fe400078efcff */
[----:B------:R-:W-:Y:S01]  /*1c60*/  LOP3.LUT R92, R14, 0x80008, R15, 0xf8, !PT ;  /* 0x000800080e5c7812 */ /* 0x000fe200078ef80f */
[----:B------:R-:W-:Y:S01]  /*1c70*/  HFMA2 R38, R77, R0.H0_H0, -48, -48 ;  /* 0xd200d2004d267431 */ /* 0x000fe20000040000 */
[----:B------:R-:W-:-:S02]  /*1c80*/  LOP3.LUT R70, R70, 0x1f001f, RZ, 0xc0, !PT ;  /* 0x001f001f46467812 */ /* 0x000fc400078ec0ff */
[----:B------:R-:W-:Y:S01]  /*1c90*/  LOP3.LUT R99, R34, 0x64006400, RZ, 0xfc, !PT ;  /* 0x6400640022637812 */ /* 0x000fe200078efcff */
[-C--:B------:R-:W-:Y:S01]  /*1ca0*/  HFMA2 R34, R93, R0.reuse.H0_H0, -48, -48 ;  /* 0xd200d2005d227431 */ /* 0x080fe20000040000 */
        /* <DEDUP_REMOVED lines=42> */
[----:B------:R-:W-:Y:S01]  /*1f50*/  LOP3.LUT R60, R60, 0x64006400, RZ, 0xfc, !PT ;  /* 0x640064003c3c7812 */ /* 0x000fe200078efcff */
[----:B------:R-:W-:Y:S01]  /*1f60*/  HADD2 R70, R63, -1040, -1040 ;  /* 0xe410e4103f467430 */ /* 0x000fe20000000000 */
[----:B------:R-:W-:Y:S02]  /*1f70*/  LOP3.LUT R77, R77, 0x64006400, RZ, 0xfc, !PT ;  /* 0x640064004d4d7812 */ /* 0x000fe400078efcff */
[----:B------:R-:W-:-:S03]  /*1f80*/  ISETP.GE.AND P4, PT, R26, 0x2, PT ;  /* 0x000000021a00780c */ /* 0x000fc60003f86270 */
[----:B------:R-:W-:Y:S01]  /*1f90*/  HADD2 R77, R77, -1040, -1040 ;  /* 0xe410e4104d4d7430 */ /* 0x000fe20000000000 */
[--C-:B--2---:R-:W-:Y:S02]  /*1fa0*/  SHF.R.U32.HI R81, RZ, 0xb, R5.reuse ;  /* 0x0000000bff517819 */ /* 0x104fe40000011605 */
[----:B------:R-:W-:Y:S02]  /*1fb0*/  SHF.R.U32.HI R79, RZ, 0xb, R4 ;  /* 0x0000000bff4f7819 */ /* 0x000fe40000011604 */
[C---:B------:R-:W-:Y:S02]  /*1fc0*/  LOP3.LUT R82, R5.reuse, 0x3e003e0, RZ, 0xc0, !PT ;  /* 0x03e003e005527812 */ /* 0x040fe400078ec0ff */
[----:B------:R-:W-:Y:S02]  /*1fd0*/  LOP3.LUT R8, R5, 0x1f001f, RZ, 0xc0, !PT ;  /* 0x001f001f05087812 */ /* 0x000fe400078ec0ff */
[----:B------:R-:W-:Y:S02]  /*1fe0*/  SHF.R.U32.HI R11, RZ, 0xa, R5 ;  /* 0x0000000aff0b7819 */ /* 0x000fe40000011605 */
[----:B------:R-:W-:-:S02]  /*1ff0*/  LOP3.LUT R86, R6, 0x3e003e0, RZ, 0xc0, !PT ;  /* 0x03e003e006567812 */ /* 0x000fc400078ec0ff */
[----:B------:R-:W-:Y:S01]  /*2000*/  LOP3.LUT R5, R84, 0x100010, R81, 0xf8, !PT ;  /* 0x0010001054057812 */ /* 0x000fe200078ef851 */
[----:B------:R-:W-:Y:S01]  /*2010*/  HADD2 R84, R42, -1040, -1040 ;  /* 0xe410e4102a547430 */ /* 0x000fe20000000000 */
[----:B------:R-:W-:Y:S01]  /*2020*/  SHF.R.U32.HI R83, RZ, 0xb, R6 ;  /* 0x0000000bff537819 */ /* 0x000fe20000011606 */
[----:B------:R-:W-:Y:S01]  /*2030*/  HADD2 R42, R60, -1040, -1040 ;  /* 0xe410e4103c2a7430 */ /* 0x000fe20000000000 */
[----:B------:R-:W-:Y:S02]  /*2040*/  LOP3.LUT R81, R66, 0x64006400, RZ, 0xfc, !PT ;  /* 0x6400640042517812 */ /* 0x000fe400078efcff */
[C---:B------:R-:W-:Y:S02]  /*2050*/  LOP3.LUT R78, R4.reuse, 0x3e003e0, RZ, 0xc0, !PT ;  /* 0x03e003e0044e7812 */ /* 0x040fe400078ec0ff */
[----:B------:R-:W-:Y:S01]  /*2060*/  LOP3.LUT R9, R4, 0x1f001f, RZ, 0xc0, !PT ;  /* 0x001f001f04097812 */ /* 0x000fe200078ec0ff */
[----:B------:R-:W-:Y:S01]  /*2070*/  HFMA2 R65, R81, R0.H0_H0, -48, -48 ;  /* 0xd200d20051417431 */ /* 0x000fe20000040000 */
[----:B------:R-:W-:-:S02]  /*2080*/  SHF.R.U32.HI R10, RZ, 0xa, R4 ;  /* 0x0000000aff0a7819 */ /* 0x000fc40000011604 */
[----:B------:R-:W-:Y:S02]  /*2090*/  LOP3.LUT R4, R80, 0x100010, R79, 0xf8, !PT ;  /* 0x0010001050047812 */ /* 0x000fe400078ef84f */
[----:B------:R-:W-:Y:S02]  /*20a0*/  LOP3.LUT R29, R82, 0x64006400, RZ, 0xfc, !PT ;  /* 0x64006400521d7812 */ /* 0x000fe400078efcff */
[----:B------:R-:W-:Y:S02]  /*20b0*/  LOP3.LUT R12, R6, 0x1f001f, RZ, 0xc0, !PT ;  /* 0x001f001f060c7812 */ /* 0x000fe400078ec0ff */
[----:B------:R-:W-:Y:S01]  /*20c0*/  SHF.R.U32.HI R13, RZ, 0xa, R6 ;  /* 0x0000000aff0d7819 */ /* 0x000fe20000011606 */
[----:B------:R-:W-:Y:S01]  /*20d0*/  HFMA2 R30, R29, R0.H0_H0, -48, -48 ;  /* 0xd200d2001d1e7431 */ /* 0x000fe20000040000 */
[--C-:B------:R-:W-:Y:S02]  /*20e0*/  SHF.R.U32.HI R85, RZ, 0xb, R7.reuse ;  /* 0x0000000bff557819 */ /* 0x100fe40000011607 */
[----:B------:R-:W-:-:S02]  /*20f0*/  SHF.R.U32.HI R15, RZ, 0xa, R7 ;  /* 0x0000000aff0f7819 */ /* 0x000fc40000011607 */
[----:B------:R-:W-:Y:S01]  /*2100*/  LOP3.LUT R79, R64, 0x64006400, RZ, 0xfc, !PT ;  /* 0x64006400404f7812 */ /* 0x000fe200078efcff */
[-C--:B------:R-:W-:Y:S01]  /*2110*/  HFMA2 R64, R67, R0.reuse.H0_H0, -48, -48 ;  /* 0xd200d20043407431 */ /* 0x080fe20000040000 */
[----:B------:R-:W-:Y:S01]  /*2120*/  LOP3.LUT R95, R86, 0x64006400, RZ, 0xfc, !PT ;  /* 0x64006400565f7812 */ /* 0x000fe200078efcff */
[----:B------:R-:W-:Y:S01]  /*2130*/  HADD2 R86, R46, -1040, -1040 ;  /* 0xe410e4102e567430 */ /* 0x000fe20000000000 */
[----:B------:R-:W-:Y:S01]  /*2140*/  LOP3.LUT R6, R88, 0x100010, R83, 0xf8, !PT ;  /* 0x0010001058067812 */ /* 0x000fe200078ef853 */
[-C--:B------:R-:W-:Y:S01]  /*2150*/  HFMA2 R67, R89, R0.reuse.H0_H0, -48, -48 ;  /* 0xd200d20059437431 */ /* 0x080fe20000040000 */
[----:B------:R-:W-:Y:S01]  /*2160*/  LOP3.LUT R83, R36, 0x64006400, RZ, 0xfc, !PT ;  /* 0x6400640024537812 */ /* 0x000fe200078efcff */
[-C--:B------:R-:W-:Y:S01]  /*2170*/  HFMA2 R29, R95, R0.reuse.H0_H0, -48, -48 ;  /* 0xd200d2005f1d7431 */ /* 0x080fe20000040000 */
[----:B------:R-:W-:Y:S01]  /*2180*/  LOP3.LUT R31, R78, 0x64006400, RZ, 0xfc, !PT ;  /* 0x640064004e1f7812 */ /* 0x000fe200078efcff */
[----:B------:R-:W-:Y:S01]  /*2190*/  HADD2 R46, R49, -1040, -1040 ;  /* 0xe410e410312e7430 */ /* 0x000fe20000000000 */
[C---:B------:R-:W-:Y:S01]  /*21a0*/  LOP3.LUT R90, R7.reuse, 0x3e003e0, RZ, 0xc0, !PT ;  /* 0x03e003e0075a7812 */ /* 0x040fe200078ec0ff */
[-C--:B------:R-:W-:Y:S01]  /*21b0*/  HFMA2 R66, R83, R0.reuse.H0_H0, -48, -48 ;  /* 0xd200d20053427431 */ /* 0x080fe20000040000 */
[----:B------:R-:W-:Y:S01]  /*21c0*/  LOP3.LUT R14, R7, 0x1f001f, RZ, 0xc0, !PT ;  /* 0x001f001f070e7812 */ /* 0x000fe200078ec0ff */
[-C--:B------:R-:W-:Y:S01]  /*21d0*/  HFMA2 R89, R97, R0.reuse.H0_H0, -48, -48 ;  /* 0xd200d20061597431 */ /* 0x080fe20000040000 */
[----:B------:R-:W-:Y:S01]  /*21e0*/  LOP3.LUT R81, R47, 0x1f001f, RZ, 0xc0, !PT ;  /* 0x001f001f2f517812 */ /* 0x000fe200078ec0ff */
[-C--:B------:R-:W-:Y:S01]  /*21f0*/  HFMA2 R31, R31, R0.reuse.H0_H0, -48, -48 ;  /* 0xd200d2001f1f7431 */ /* 0x080fe20000040000 */
[----:B------:R-:W-:Y:S01]  /*2200*/  LOP3.LUT R78, R45, 0x1f001f, RZ, 0xc0, !PT ;  /* 0x001f001f2d4e7812 */ /* 0x000fe200078ec0ff */
[----:B------:R-:W-:Y:S01]  /*2210*/  HADD2 R88, R58, -1040, -1040 ;  /* 0xe410e4103a587430 */ /* 0x000fe20000000000 */
[----:B------:R-:W-:Y:S01]  /*2220*/  LOP3.LUT R7, R92, 0x100010, R85, 0xf8, !PT ;  /* 0x001000105c077812 */ /* 0x000fe200078ef855 */
        /* <DEDUP_REMOVED lines=151> */
.L_x_1431:
        /* <DEDUP_REMOVED lines=78> */
.L_x_1432:
        /* <DEDUP_REMOVED lines=77> */
.L_x_1430:
        /* <DEDUP_REMOVED lines=8> */
.L_x_1429:
[----:B------:R-:W-:Y:S05]  /*35d0*/  @!P1 EXIT ;  /* 0x000000000000994d */ /* 0x000fea0003800000 */
[----:B------:R-:W1:Y:S01]  /*35e0*/  S2R R0, SR_CTAID.X ;  /* 0x0000000000007919 */ /* 0x000e620000002500 */
[----:B------:R-:W2:Y:S01]  /*35f0*/  S2UR UR4, SR_CTAID.Y ;  /* 0x00000000000479c3 */ /* 0x000ea20000002600 */
[----:B------:R-:W1:Y:S07]  /*3600*/  S2R R3, SR_TID.X ;  /* 0x0000000000037919 */ /* 0x000e6e0000002100 */
[----:B------:R-:W3:Y:S01]  /*3610*/  LDC.64 R6, c[0x0][0x230] ;  /* 0x00008c00ff067b82 */ /* 0x000ee20000000a00 */
[----:B--2---:R-:W-:Y:S01]  /*3620*/  UIMAD UR4, UR4, 0x3, URZ ;  /* 0x00000003040478a4 */ /* 0x004fe2000f8e023f */
[----:B-1----:R-:W-:-:S05]  /*3630*/  IMAD R0, R0, 0x40, R3 ;  /* 0x0000004000007824 */ /* 0x002fca00078e0203 */
[----:B------:R-:W-:-:S05]  /*3640*/  SHF.L.U32 R0, R0, 0x2, RZ ;  /* 0x0000000200007819 */ /* 0x000fca00000006ff */
[----:B------:R-:W-:-:S04]  /*3650*/  IMAD R8, R27, UR4, R0 ;  /* 0x000000041b087c24 */ /* 0x000fc8000f8e0200 */
[----:B---3--:R-:W-:-:S05]  /*3660*/  IMAD.WIDE R4, R8, 0x2, R6 ;  /* 0x0000000208047825 */ /* 0x008fca00078e0206 */
[----:B------:R1:W-:Y:S01]  /*3670*/  ATOM.E.ADD.F16x2.RN.STRONG.GPU P0, RZ, desc[UR6][R4.64], R23 ;  /* 0x0000001704ff79a2 */ /* 0x0003e2000810e1c6 */
[----:B------:R-:W-:Y:S04]  /*3680*/  BSSY B0, `(.L_x_1434) ;  /* 0x000000f000007945 */ /* 0x000fe80003800000 */
[----:B-1----:R-:W-:Y:S05]  /*3690*/  @P0 BRA `(.L_x_1435) ;  /* 0x0000000000340947 */ /* 0x002fea0003800000 */
[----:B------:R-:W1:Y:S02]  /*36a0*/  QSPC.E.S P0, RZ, [R4] ;  /* 0x0000000004ff73aa */ /* 0x000e640000000500 */
[----:B-1----:R-:W-:Y:S05]  /*36b0*/  @!P0 BRA `(.L_x_1436) ;  /* 0x0000000000208947 */ /* 0x002fea0003800000 */
[----:B------:R-:W-:-:S05]  /*36c0*/  IMAD.MOV.U32 R2, RZ, RZ, R4 ;  /* 0x000000ffff027224 */ /* 0x000fca00078e0004 */
[----:B------:R-:W-:-:S07]  /*36d0*/  MOV R0, R2 ;  /* 0x0000000200007202 */ /* 0x000fce0000000f00 */
.L_x_1437:
[----:B------:R-:W1:Y:S02]  /*36e0*/  LDS R2, [R0] ;  /* 0x0000000000027984 */ /* 0x000e640000000800 */
[----:B-1----:R-:W-:-:S06]  /*36f0*/  HADD2 R3, R2, R23 ;  /* 0x0000001702037230 */ /* 0x002fcc0000000000 */
[----:B------:R-:W1:Y:S02]  /*3700*/  ATOMS.CAST.SPIN R3, [R0], R2, R3 ;  /* 0x000000020003738d */ /* 0x000e640001800003 */
[----:B-1----:R-:W-:-:S13]  /*3710*/  ISETP.EQ.U32.AND P0, PT, R3, 0x1, PT ;  /* 0x000000010300780c */ /* 0x002fda0003f02070 */
[----:B------:R-:W-:Y:S05]  /*3720*/  @!P0 BRA `(.L_x_1437) ;  /* 0xfffffffc00ec8947 */ /* 0x000fea000383ffff */
[----:B------:R-:W-:Y:S05]  /*3730*/  BRA `(.L_x_1435) ;  /* 0x00000000000c7947 */ /* 0x000fea0003800000 */
.L_x_1436:
[----:B------:R-:W2:Y:S02]  /*3740*/  LD.E R0, desc[UR6][R4.64] ;  /* 0x0000000604007980 */ /* 0x000ea4000c101900 */
[----:B--2---:R-:W-:-:S05]  /*3750*/  IADD3 R3, R23, R0, RZ ;  /* 0x0000000017037210 */ /* 0x004fca0007ffe0ff */
[----:B------:R1:W-:Y:S02]  /*3760*/  ST.E desc[UR6][R4.64], R3 ;  /* 0x0000000304007985 */ /* 0x0003e4000c101906 */
.L_x_1435:
[----:B------:R-:W-:Y:S05]  /*3770*/  BSYNC B0 ;  /* 0x0000000000007941 */ /* 0x000fea0003800000 */
.L_x_1434:
[----:B------:R2:W-:Y:S01]  /*3780*/  ATOM.E.ADD.F16x2.RN.STRONG.GPU P0, RZ, desc[UR6][R4.64+0x4], R22 ;  /* 0x0000041604ff79a2 */ /* 0x0005e2000810e1c6 */
[----:B------:R-:W-:Y:S04]  /*3790*/  BSSY B0, `(.L_x_1438) ;  /* 0x000000f000007945 */ /* 0x000fe80003800000 */
[----:B--2---:R-:W-:Y:S05]  /*37a0*/  @P0 BRA `(.L_x_1439) ;  /* 0x0000000000340947 */ /* 0x004fea0003800000 */
[----:B------:R-:W2:Y:S02]  /*37b0*/  QSPC.E.S P0, RZ, [R4+0x4] ;  /* 0x0000040004ff73aa */ /* 0x000ea40000000500 */
[----:B--2---:R-:W-:Y:S05]  /*37c0*/  @!P0 BRA `(.L_x_1440) ;  /* 0x0000000000208947 */ /* 0x004fea0003800000 */
[----:B------:R-:W-:-:S05]  /*37d0*/  IMAD.MOV.U32 R2, RZ, RZ, R4 ;  /* 0x000000ffff027224 */ /* 0x000fca00078e0004 */
[----:B------:R-:W-:-:S07]  /*37e0*/  MOV R0, R2 ;  /* 0x0000000200007202 */ /* 0x000fce0000000f00 */
.L_x_1441:
[----:B------:R-:W1:Y:S02]  /*37f0*/  LDS R2, [R0+0x4] ;  /* 0x0000040000027984 */ /* 0x000e640000000800 */
[----:B-1----:R-:W-:-:S10]  /*3800*/  HFMA2.MMA R3, R2, 1, 1, R22 ;  /* 0x3c003c0002037835 */ /* 0x002fd40000000016 */
[----:B------:R-:W1:Y:S02]  /*3810*/  ATOMS.CAST.SPIN R3, [R0+0x4], R2, R3 ;  /* 0x000004020003738d */ /* 0x000e640001800003 */
[----:B-1----:R-:W-:-:S13]  /*3820*/  ISETP.EQ.U32.AND P0, PT, R3, 0x1, PT ;  /* 0x000000010300780c */ /* 0x002fda0003f02070 */
[----:B------:R-:W-:Y:S05]  /*3830*/  @!P0 BRA `(.L_x_1441) ;  /* 0xfffffffc00ec8947 */ /* 0x000fea000383ffff */
[----:B------:R-:W-:Y:S05]  /*3840*/  BRA `(.L_x_1439) ;  /* 0x00000000000c7947 */ /* 0x000fea0003800000 */
.L_x_1440:
[----:B------:R-:W1:Y:S02]  /*3850*/  LD.E R0, desc[UR6][R4.64+0x4] ;  /* 0x0000040604007980 */ /* 0x000e64000c101900 */
[----:B-1----:R-:W-:-:S05]  /*3860*/  IADD3 R3, R22, R0, RZ ;  /* 0x0000000016037210 */ /* 0x002fca0007ffe0ff */
[----:B------:R2:W-:Y:S02]  /*3870*/  ST.E desc[UR6][R4.64+0x4], R3 ;  /* 0x0000040304007985 */ /* 0x0005e4000c101906 */
.L_x_1439:
[----:B------:R-:W-:Y:S05]  /*3880*/  BSYNC B0 ;  /* 0x0000000000007941 */ /* 0x000fea0003800000 */
.L_x_1438:
[----:B------:R-:W-:-:S13]  /*3890*/  ISETP.GE.AND P0, PT, R26, 0x2, PT ;  /* 0x000000021a00780c */ /* 0x000fda0003f06270 */
[----:B------:R-:W-:Y:S05]  /*38a0*/  @!P0 EXIT ;  /* 0x000000000000894d */ /* 0x000fea0003800000 */
[----:B------:R-:W-:-:S04]  /*38b0*/  IMAD.IADD R8, R8, 0x1, R27 ;  /* 0x0000000108087824 */ /* 0x000fc800078e021b */
[----:B-12---:R-:W-:-:S05]  /*38c0*/  IMAD.WIDE R4, R8, 0x2, R6 ;  /* 0x0000000208047825 */ /* 0x006fca00078e0206 */
[----:B------:R1:W-:Y:S01]  /*38d0*/  ATOM.E.ADD.F16x2.RN.STRONG.GPU P0, RZ, desc[UR6][R4.64], R21 ;  /* 0x0000001504ff79a2 */ /* 0x0003e2000810e1c6 */
[----:B------:R-:W-:Y:S04]  /*38e0*/  BSSY B0, `(.L_x_1442) ;  /* 0x000000f000007945 */ /* 0x000fe80003800000 */
[----:B-1----:R-:W-:Y:S05]  /*38f0*/  @P0 BRA `(.L_x_1443) ;  /* 0x0000000000340947 */ /* 0x002fea0003800000 */
[----:B------:R-:W1:Y:S02]  /*3900*/  QSPC.E.S P0, RZ, [R4] ;  /* 0x0000000004ff73aa */ /* 0x000e640000000500 */
[----:B-1----:R-:W-:Y:S05]  /*3910*/  @!P0 BRA `(.L_x_1444) ;  /* 0x0000000000208947 */ /* 0x002fea0003800000 */
[----:B------:R-:W-:-:S04]  /*3920*/  MOV R2, R4 ;  /* 0x0000000400027202 */ /* 0x000fc80000000f00 */
[----:B------:R-:W-:-:S07]  /*3930*/  MOV R0, R2 ;  /* 0x0000000200007202 */ /* 0x000fce0000000f00 */
.L_x_1445:
[----:B------:R-:W1:Y:S02]  /*3940*/  LDS R2, [R0] ;  /* 0x0000000000027984 */ /* 0x000e640000000800 */
[----:B-1----:R-:W-:-:S06]  /*3950*/  HADD2 R3, R2, R21 ;  /* 0x0000001502037230 */ /* 0x002fcc0000000000 */
[----:B------:R-:W1:Y:S02]  /*3960*/  ATOMS.CAST.SPIN R3, [R0], R2, R3 ;  /* 0x000000020003738d */ /* 0x000e640001800003 */
[----:B-1----:R-:W-:-:S13]  /*3970*/  ISETP.EQ.U32.AND P0, PT, R3, 0x1, PT ;  /* 0x000000010300780c */ /* 0x002fda0003f02070 */
[----:B------:R-:W-:Y:S05]  /*3980*/  @!P0 BRA `(.L_x_1445) ;  /* 0xfffffffc00ec8947 */ /* 0x000fea000383ffff */
[----:B------:R-:W-:Y:S05]  /*3990*/  BRA `(.L_x_1443) ;  /* 0x00000000000c7947 */ /* 0x000fea0003800000 */
.L_x_1444:
[----:B------:R-:W2:Y:S02]  /*39a0*/  LD.E R0, desc[UR6][R4.64] ;  /* 0x0000000604007980 */ /* 0x000ea4000c101900 */
[----:B--2---:R-:W-:-:S05]  /*39b0*/  IMAD.IADD R3, R21, 0x1, R0 ;  /* 0x0000000115037824 */ /* 0x004fca00078e0200 */
[----:B------:R1:W-:Y:S02]  /*39c0*/  ST.E desc[UR6][R4.64], R3 ;  /* 0x0000000304007985 */ /* 0x0003e4000c101906 */
.L_x_1443:
[----:B------:R-:W-:Y:S05]  /*39d0*/  BSYNC B0 ;  /* 0x0000000000007941 */ /* 0x000fea0003800000 */
.L_x_1442:
[----:B------:R2:W-:Y:S01]  /*39e0*/  ATOM.E.ADD.F16x2.RN.STRONG.GPU P0, RZ, desc[UR6][R4.64+0x4], R20 ;  /* 0x0000041404ff79a2 */ /* 0x0005e2000810e1c6 */
[----:B------:R-:W-:Y:S04]  /*39f0*/  BSSY B0, `(.L_x_1446) ;  /* 0x000000f000007945 */ /* 0x000fe80003800000 */
[----:B--2---:R-:W-:Y:S05]  /*3a00*/  @P0 BRA `(.L_x_1447) ;  /* 0x0000000000340947 */ /* 0x004fea0003800000 */
[----:B------:R-:W2:Y:S02]  /*3a10*/  QSPC.E.S P0, RZ, [R4+0x4] ;  /* 0x0000040004ff73aa */ /* 0x000ea40000000500 */
[----:B--2---:R-:W-:Y:S05]  /*3a20*/  @!P0 BRA `(.L_x_1448) ;  /* 0x0000000000208947 */ /* 0x004fea0003800000 */
[----:B------:R-:W-:-:S04]  /*3a30*/  MOV R2, R4 ;  /* 0x0000000400027202 */ /* 0x000fc80000000f00 */
[----:B------:R-:W-:-:S07]  /*3a40*/  MOV R0, R2 ;  /* 0x0000000200007202 */ /* 0x000fce0000000f00 */
.L_x_1449:
[----:B------:R-:W1:Y:S02]  /*3a50*/  LDS R2, [R0+0x4] ;  /* 0x0000040000027984 */ /* 0x000e640000000800 */
[----:B-1----:R-:W-:-:S10]  /*3a60*/  HFMA2.MMA R3, R2, 1, 1, R20 ;  /* 0x3c003c0002037835 */ /* 0x002fd40000000014 */
[----:B------:R-:W1:Y:S02]  /*3a70*/  ATOMS.CAST.SPIN R3, [R0+0x4], R2, R3 ;  /* 0x000004020003738d */ /* 0x000e640001800003 */
[----:B-1----:R-:W-:-:S13]  /*3a80*/  ISETP.EQ.U32.AND P0, PT, R3, 0x1, PT ;  /* 0x000000010300780c */ /* 0x002fda0003f02070 */
[----:B------:R-:W-:Y:S05]  /*3a90*/  @!P0 BRA `(.L_x_1449) ;  /* 0xfffffffc00ec8947 */ /* 0x000fea000383ffff */
[----:B------:R-:W-:Y:S05]  /*3aa0*/  BRA `(.L_x_1447) ;  /* 0x00000000000c7947 */ /* 0x000fea0003800000 */
.L_x_1448:
[----:B------:R-:W1:Y:S02]  /*3ab0*/  LD.E R0, desc[UR6][R4.64+0x4] ;  /* 0x0000040604007980 */ /* 0x000e64000c101900 */
[----:B-1----:R-:W-:-:S05]  /*3ac0*/  IMAD.IADD R3, R20, 0x1, R0 ;  /* 0x0000000114037824 */ /* 0x002fca00078e0200 */
[----:B------:R2:W-:Y:S02]  /*3ad0*/  ST.E desc[UR6][R4.64+0x4], R3 ;  /* 0x0000040304007985 */ /* 0x0005e4000c101906 */
.L_x_1447:
[----:B------:R-:W-:Y:S05]  /*3ae0*/  BSYNC B0 ;  /* 0x0000000000007941 */ /* 0x000fea0003800000 */
.L_x_1446:
[----:B------:R-:W-:-:S13]  /*3af0*/  ISETP.NE.AND P0, PT, R26, 0x2, PT ;  /* 0x000000021a00780c */ /* 0x000fda0003f05270 */
[----:B------:R-:W-:Y:S05]  /*3b00*/  @!P0 EXIT ;  /* 0x000000000000894d */ /* 0x000fea0003800000 */
[----:B-12---:R-:W-:-:S05]  /*3b10*/  IADD3 R5, R8, R27, RZ ;  /* 0x0000001b08057210 */ /* 0x006fca0007ffe0ff */
[----:B------:R-:W-:-:S05]  /*3b20*/  IMAD.WIDE R4, R5, 0x2, R6 ;  /* 0x0000000205047825 */ /* 0x000fca00078e0206 */
[----:B------:R1:W-:Y:S01]  /*3b30*/  ATOM.E.ADD.F16x2.RN.STRONG.GPU P0, RZ, desc[UR6][R4.64], R19 ;  /* 0x0000001304ff79a2 */ /* 0x0003e2000810e1c6 */
[----:B------:R-:W-:Y:S04]  /*3b40*/  BSSY B0, `(.L_x_1450) ;  /* 0x000000f000007945 */ /* 0x000fe80003800000 */
[----:B-1----:R-:W-:Y:S05]  /*3b50*/  @P0 BRA `(.L_x_1451) ;  /* 0x0000000000340947 */ /* 0x002fea0003800000 */
[----:B------:R-:W1:Y:S02]  /*3b60*/  QSPC.E.S P0, RZ, [R4] ;  /* 0x0000000004ff73aa */ /* 0x000e640000000500 */
[----:B-1----:R-:W-:Y:S05]  /*3b70*/  @!P0 BRA `(.L_x_1452) ;  /* 0x0000000000208947 */ /* 0x002fea0003800000 */
[----:B------:R-:W-:-:S05]  /*3b80*/  IMAD.MOV.U32 R2, RZ, RZ, R4 ;  /* 0x000000ffff027224 */ /* 0x000fca00078e0004 */
[----:B------:R-:W-:-:S07]  /*3b90*/  MOV R0, R2 ;  /* 0x0000000200007202 */ /* 0x000fce0000000f00 */
.L_x_1453:
[----:B------:R-:W1:Y:S02]  /*3ba0*/  LDS R2, [R0] ;  /* 0x0000000000027984 */ /* 0x000e640000000800 */
[----:B-1----:R-:W-:-:S06]  /*3bb0*/  HADD2 R3, R2, R19 ;  /* 0x0000001302037230 */ /* 0x002fcc0000000000 */
[----:B------:R-:W1:Y:S02]  /*3bc0*/  ATOMS.CAST.SPIN R3, [R0], R2, R3 ;  /* 0x000000020003738d */ /* 0x000e640001800003 */
[----:B-1----:R-:W-:-:S13]  /*3bd0*/  ISETP.EQ.U32.AND P0, PT, R3, 0x1, PT ;  /* 0x000000010300780c */ /* 0x002fda0003f02070 */
[----:B------:R-:W-:Y:S05]  /*3be0*/  @!P0 BRA `(.L_x_1453) ;  /* 0xfffffffc00ec8947 */ /* 0x000fea000383ffff */
[----:B------:R-:W-:Y:S05]  /*3bf0*/  BRA `(.L_x_1451) ;  /* 0x00000000000c7947 */ /* 0x000fea0003800000 */
.L_x_1452:
[----:B------:R-:W2:Y:S02]  /*3c00*/  LD.E R0, desc[UR6][R4.64] ;  /* 0x0000000604007980 */ /* 0x000ea4000c101900 */
[----:B--2---:R-:W-:-:S05]  /*3c10*/  IADD3 R3, R19, R0, RZ ;  /* 0x0000000013037210 */ /* 0x004fca0007ffe0ff */
[----:B------:R1:W-:Y:S02]  /*3c20*/  ST.E desc[UR6][R4.64], R3 ;  /* 0x0000000304007985 */ /* 0x0003e4000c101906 */
.L_x_1451:
[----:B------:R-:W-:Y:S05]  /*3c30*/  BSYNC B0 ;  /* 0x0000000000007941 */ /* 0x000fea0003800000 */
.L_x_1450:
[----:B------:R2:W-:Y:S02]  /*3c40*/  ATOM.E.ADD.F16x2.RN.STRONG.GPU P0, RZ, desc[UR6][R4.64+0x4], R18 ;  /* 0x0000041204ff79a2 */ /* 0x0005e4000810e1c6 */
[----:B--2---:R-:W-:Y:S05]  /*3c50*/  @P0 EXIT ;  /* 0x000000000000094d */ /* 0x004fea0003800000 */
[----:B------:R-:W2:Y:S02]  /*3c60*/  QSPC.E.S P0, RZ, [R4+0x4] ;  /* 0x0000040004ff73aa */ /* 0x000ea40000000500 */
[----:B--2---:R-:W-:Y:S05]  /*3c70*/  @!P0 BRA `(.L_x_1454) ;  /* 0x0000000000208947 */ /* 0x004fea0003800000 */
[----:B------:R-:W-:-:S05]  /*3c80*/  IMAD.MOV.U32 R2, RZ, RZ, R4 ;  /* 0x000000ffff027224 */ /* 0x000fca00078e0004 */
[----:B------:R-:W-:-:S07]  /*3c90*/  MOV R0, R2 ;  /* 0x0000000200007202 */ /* 0x000fce0000000f00 */
.L_x_1455:
[----:B------:R-:W1:Y:S02]  /*3ca0*/  LDS R2, [R0+0x4] ;  /* 0x0000040000027984 */ /* 0x000e640000000800 */
[----:B-1----:R-:W-:-:S10]  /*3cb0*/  HFMA2.MMA R3, R2, 1, 1, R18 ;  /* 0x3c003c0002037835 */ /* 0x002fd40000000012 */
[----:B------:R-:W1:Y:S02]  /*3cc0*/  ATOMS.CAST.SPIN R3, [R0+0x4], R2, R3 ;  /* 0x000004020003738d */ /* 0x000e640001800003 */
[----:B-1----:R-:W-:-:S13]  /*3cd0*/  ISETP.EQ.U32.AND P0, PT, R3, 0x1, PT ;  /* 0x000000010300780c */ /* 0x002fda0003f02070 */
[----:B------:R-:W-:Y:S05]  /*3ce0*/  @!P0 BRA `(.L_x_1455) ;  /* 0xfffffffc00ec8947 */ /* 0x000fea000383ffff */
[----:B------:R-:W-:Y:S05]  /*3cf0*/  EXIT ;  /* 0x000000000000794d */ /* 0x000fea0003800000 */
.L_x_1454:
[----:B------:R-:W1:Y:S02]  /*3d00*/  LD.E R0, desc[UR6][R4.64+0x4] ;  /* 0x0000040604007980 */ /* 0x000e64000c101900 */
[----:B-1----:R-:W-:-:S05]  /*3d10*/  IADD3 R3, R18, R0, RZ ;  /* 0x0000000012037210 */ /* 0x002fca0007ffe0ff */
[----:B------:R-:W-:Y:S01]  /*3d20*/  ST.E desc[UR6][R4.64+0x4], R3 ;  /* 0x0000040304007985 */ /* 0x000fe2000c101906 */
[----:B------:R-:W-:Y:S05]  /*3d30*/  EXIT ;  /* 0x000000000000794d */ /* 0x000fea0003800000 */
.L_x_1456:
        /* <DEDUP_REMOVED lines=12> */
.L_x_3682:


//--------------------- .text._Z23gemm_half_q_half_kernelILi3ELi24ELb1ELb0ELi64EEvPK6__halfPKjS4_S2_PS0_iiiiPKtS7_iiiiiibS2_i --------------------------
	.section	.text._Z23gemm_half_q_half_kernelILi3ELi24ELb1ELb0ELi64EEvPK6__halfPKjS4_S2_PS0_iiiiPKtS7_iiiiiibS2_i,"ax",@progbits
	.align	128
        .global         _Z23gemm_half_q_half_kernelILi3ELi24ELb1ELb0ELi64EEvPK6__halfPKjS4_S2_PS0_iiiiPKtS7_iiiiiibS2_i
        .type           _Z23gemm_half_q_half_kernelILi3ELi24ELb1ELb0ELi64EEvPK6__halfPKjS4_S2_PS0_iiiiPKtS7_iiiiiibS2_i,@function
        .size           _Z23gemm_half_q_half_kernelILi3ELi24ELb1ELb0ELi64EEvPK6__halfPKjS4_S2_PS0_iiiiPKtS7_iiiiiibS2_i,(.L_x_3683 - _Z23gemm_half_q_half_kernelILi3ELi24ELb1ELb0ELi64EEvPK6__halfPKjS4_S2_PS0_iiiiPKtS7_iiiiiibS2_i)
        .other          _Z23gemm_half_q_half_kernelILi3ELi24ELb1ELb0ELi64EEvPK6__halfPKjS4_S2_PS0_iiiiPKtS7_iiiiiibS2_i,@"STO_CUDA_ENTRY STV_DEFAULT"
_Z23gemm_half_q_half_kernelILi3ELi24ELb1ELb0ELi64EEvPK6__halfPKjS4_S2_PS0_iiiiPKtS7_iiiiiibS2_i:
.text._Z23gemm_half_q_half_kernelILi3ELi24ELb1ELb0ELi64EEvPK6__halfPKjS4_S2_PS0_iiiiPKtS7_iiiiiibS2_i:
        /* <DEDUP_REMOVED lines=31> */
[----:B------:R-:W5:Y:S01]  /*01f0*/  LDG.E.U16 R40, desc[UR6][R2.64] ;  /* 0x0000000602287981 */ /* 0x000f62000c1e1500 */
[----:B------:R-:W-:-:S05]  /*0200*/  @P0 IADD3.X R5, R3, R0, RZ, P2, !PT ;  /* 0x0000000003050210 */ /* 0x000fca00017fe4ff */
[----:B------:R-:W2:Y:S01]  /*0210*/  @P0 LDG.E.U16 R42, desc[UR6][R4.64] ;  /* 0x00000006042a0981 */ /* 0x000ea2000c1e1500 */
[----:B-----5:R-:W-:-:S04]  /*0220*/  LOP3.LUT R7, R40, R41, RZ, 0xfc, !PT ;  /* 0x0000002928077212 */ /* 0x020fc800078efcff */
[----:B--2---:R-:W-:-:S04]  /*0230*/  @P0 LOP3.LUT R0, R42, R7, RZ, 0xfc, !PT ;  /* 0x000000072a000212 */ /* 0x004fc800078efcff */
[----:B------:R-:W-:-:S07]  /*0240*/  @P0 PRMT R7, R0, 0x7610, R7 ;  /* 0x0000761000070816 */ /* 0x000fce0000000007 */
.L_x_1457:
        /* <DEDUP_REMOVED lines=8> */
[----:B------:R-:W-:Y:S02]  /*02d0*/  ISETP.GE.OR P0, PT, R4, R37, !P1 ;  /* 0x000000250400720c */ /* 0x000fe40004f06670 */
[----:B------:R-:W-:-:S11]  /*02e0*/  LEA R2, R13, R0, 0x2 ;  /* 0x000000000d027211 */ /* 0x000fd600078e10ff */
        /* <DEDUP_REMOVED lines=12> */
[----:B------:R-:W-:Y:S01]  /*03b0*/  LEA R3, R3, R3, 0x1 ;  /* 0x0000000303037211 */ /* 0x000fe200078e08ff */
        /* <DEDUP_REMOVED lines=13> */
.L_x_1462:
        /* <DEDUP_REMOVED lines=16> */
.L_x_1461:
        /* <DEDUP_REMOVED lines=16> */
.L_x_1460:
[----:B------:R-:W0:Y:S01]  /*0690*/  S2UR UR5, SR_CgaCtaId ;  /* 0x00000000000579c3 */ /* 0x000e220000008800 */
[----:B------:R-:W-:Y:S01]  /*06a0*/  IMAD R3, R14, R17, RZ ;  /* 0x000000110e037224 */ /* 0x000fe200078e02ff */
[----:B------:R-:W-:Y:S01]  /*06b0*/  ISETP.GT.AND P2, PT, R39, 0x3, PT ;  /* 0x000000032700780c */ /* 0x000fe20003f44270 */
[----:B------:R-:W-:Y:S01]  /*06c0*/  UMOV UR4, 0x400 ;  /* 0x0000040000047882 */ /* 0x000fe20000000000 */
[----:B------:R-:W-:Y:S01]  /*06d0*/  ULDC.64 UR8, c[0x0][0x210] ;  /* 0x0000840000087ab9 */ /* 0x000fe20000000a00 */
[----:B------:R-:W-:Y:S01]  /*06e0*/  HFMA2.MMA R12, -RZ, RZ, 0, 0 ;  /* 0x00000000ff0c7435 */ /* 0x000fe200000001ff */
[----:B------:R-:W-:-:S04]  /*06f0*/  LEA R6, R3, R3, 0x1 ;  /* 0x0000000303067211 */ /* 0x000fc800078e08ff */
        /* <DEDUP_REMOVED lines=10> */
.L_x_1464:
        /* <DEDUP_REMOVED lines=16> */
.L_x_1463:
        /* <DEDUP_REMOVED lines=14> */
.L_x_1459:
[----:B------:R-:W-:Y:S05]  /*0980*/  BSYNC B0 ;  /* 0x0000000000007941 */ /* 0x000fea0003800000 */
.L_x_1458:
        /* <DEDUP_REMOVED lines=12> */
[----:B------:R-:W-:-:S03]  /*0a50*/  PLOP3.LUT P0, PT, PT, PT, PT, 0x80, 0x0 ;  /* 0x000000000000781c */ /* 0x000fc60003f0f070 */
[----:B------:R-:W-:Y:S01]  /*0a60*/  IMAD R3, R3, 0x3, R0 ;  /* 0x0000000303037824 */ /* 0x000fe200078e0200 */
[----:B------:R-:W-:-:S04]  /*0a70*/  HFMA2.MMA R0, -RZ, RZ, 0, 0 ;  /* 0x00000000ff007435 */ /* 0x000fc800000001ff */
[----:B------:R-:W-:-:S05]  /*0a80*/  LEA R3, R13, R3, 0x2 ;  /* 0x000000030d037211 */ /* 0x000fca00078e10ff */
[----:B0-----:R-:W-:Y:S01]  /*0a90*/  IMAD.WIDE R4, R3, 0x2, R4 ;  /* 0x0000000203047825 */ /* 0x001fe200078e0204 */
[----:B------:R-:W-:Y:S06]  /*0aa0*/  @!P2 BRA `(.L_x_1466) ;  /* 0x000000000034a947 */ /* 0x000fec0003800000 */
[----:B------:R-:W-:Y:S02]  /*0ab0*/  PLOP3.LUT P0, PT, PT, PT, PT, 0x8, 0x0 ;  /* 0x000000000000781c */ /* 0x000fe40003f0e170 */
[----:B------:R-:W-:-:S11]  /*0ac0*/  IADD3 R3, R39, -0x3, RZ ;  /* 0xfffffffd27037810 */ /* 0x000fd60007ffe0ff */
.L_x_1467:
        /* <DEDUP_REMOVED lines=11> */
.L_x_1466:
        /* <DEDUP_REMOVED lines=10> */
.L_x_1465:
        /* <DEDUP_REMOVED lines=15> */
.L_x_1469:
        /* <DEDUP_REMOVED lines=44> */
.L_x_1468:
        /* <DEDUP_REMOVED lines=24> */
.L_x_1470:
        /* <DEDUP_REMOVED lines=8> */
.L_x_1471:
        /* <DEDUP_REMOVED lines=10> */
.L_x_1472:
        /* <DEDUP_REMOVED lines=8> */
.L_x_1473:
        /* <DEDUP_REMOVED lines=10> */
.L_x_1474:
[----:B------:R-:W-:Y:S01]  /*1390*/  LEA R4, R11, R4, 0x3 ;  /* 0x000000040b047211 */ /* 0x000fe200078e18ff */
[----:B------:R-:W0:Y:S01]  /*13a0*/  S2UR UR5, SR_CgaCtaId ;  /* 0x00000000000579c3 */ /* 0x000e220000008800 */
[----:B------:R-:W-:Y:S01]  /*13b0*/  ISETP.GE.OR P0, PT, R38, UR10, P0 ;  /* 0x0000000a26007c0c */ /* 0x000fe20008706670 */
        /* <DEDUP_REMOVED lines=13> */
[----:B------:R-:W-:Y:S01]  /*1490*/  LEA R8, P2, R2, UR8, 0x2 ;  /* 0x0000000802087c11 */ /* 0x000fe2000f8410ff */
[----:B0-----:R-:W-:Y:S01]  /*14a0*/  ULEA UR4, UR5, UR4, 0x18 ;  /* 0x0000000405047291 */ /* 0x001fe2000f8ec03f */
[----:B-----5:R-:W-:Y:S02]  /*14b0*/  PRMT R0, R96, 0x7610, R96 ;  /* 0x0000761060007816 */ /* 0x020fe40000000060 */
[----:B------:R-:W-:Y:S02]  /*14c0*/  LEA.HI.X R9, R2, UR9, R3, 0x2, P2 ;  /* 0x0000000902097c11 */ /* 0x000fe400090f1403 */
        /* <DEDUP_REMOVED lines=8> */
.L_x_1479:
[----:B------:R-:W-:Y:S01]  /*1550*/  ISETP.NE.AND P0, PT, R38, R28, PT ;  /* 0x0000001c2600720c */ /* 0x000fe20003f05270 */
[----:B------:R-:W0:-:S12]  /*1560*/  LDC R35, c[0x0][0x23c] ;  /* 0x00008f00ff237b82 */ /* 0x000e180000000800 */
[----:B------:R-:W1:Y:S01]  /*1570*/  @!P0 LDC.64 R2, c[0x0][0x248] ;  /* 0x00009200ff028b82 */ /* 0x000e620000000a00 */
[----:B------:R-:W-:Y:S02]  /*1580*/  @!P0 IADD3 R36, R36, 0x1, RZ ;  /* 0x0000000124248810 */ /* 0x000fe40007ffe0ff */
[----:B------:R-:W-:Y:S02]  /*1590*/  @!P0 SHF.L.U32 R5, R38, 0x1, RZ ;  /* 0x0000000126058819 */ /* 0x000fe400000006ff */
        /* <DEDUP_REMOVED lines=25> */
[----:B------:R-:W-:Y:S02]  /*1730*/  SHF.R.U32.HI R90, RZ, 0xe, R23 ;  /* 0x0000000eff5a7819 */ /* 0x000fe40000011617 */
[----:B------:R-:W-:Y:S02]  /*1740*/  LOP3.LUT R87, R87, 0x10001, RZ, 0xc0, !PT ;  /* 0x0001000157577812 */ /* 0x000fe400078ec0ff */
[--C-:B------:R-:W-:Y:S02]  /*1750*/  SHF.R.U32.HI R52, RZ, 0xe, R20.reuse ;  /* 0x0000000eff347819 */ /* 0x100fe40000011614 */
[C---:B------:R-:W-:Y:S02]  /*1760*/  LOP3.LUT R74, R20.reuse, 0x3e003e0, RZ, 0xc0, !PT ;  /* 0x03e003e0144a7812 */ /* 0x040fe400078ec0ff */
[----:B------:R-:W-:Y:S02]  /*1770*/  LOP3.LUT R63, R20, 0x1f001f, RZ, 0xc0, !PT ;  /* 0x001f001f143f7812 */ /* 0x000fe400078ec0ff */
[----:B------:R-:W-:-:S02]  /*1780*/  SHF.R.U32.HI R65, RZ, 0xa, R20 ;  /* 0x0000000aff417819 */ /* 0x000fc40000011614 */
[----:B------:R-:W-:Y:S02]  /*1790*/  LOP3.LUT R51, R51, 0x10001, RZ, 0xc0, !PT ;  /* 0x0001000133337812 */ /* 0x000fe400078ec0ff */
[C---:B------:R-:W-:Y:S02]  /*17a0*/  LOP3.LUT R20, R22.reuse, 0x3e003e0, RZ, 0xc0, !PT ;  /* 0x03e003e016147812 */ /* 0x040fe400078ec0ff */
[----:B------:R-:W-:Y:S02]  /*17b0*/  LOP3.LUT R49, R22, 0x1f001f, RZ, 0xc0, !PT ;  /* 0x001f001f16317812 */ /* 0x000fe400078ec0ff */
[----:B------:R-:W-:Y:S02]  /*17c0*/  SHF.R.U32.HI R47, RZ, 0xa, R22 ;  /* 0x0000000aff2f7819 */ /* 0x000fe40000011616 */
[----:B------:R-:W-:Y:S02]  /*17d0*/  SHF.R.U32.HI R86, RZ, 0xd, R18 ;  /* 0x0000000dff567819 */ /* 0x000fe40000011612 */
[----:B------:R-:W-:-:S02]  /*17e0*/  LOP3.LUT R85, R84, 0x20002, R85, 0xf8, !PT ;  /* 0x0002000254557812 */ /* 0x000fc400078ef855 */
[----:B------:R-:W-:Y:S02]  /*17f0*/  SHF.R.U32.HI R82, RZ, 0xe, R21 ;  /* 0x0000000eff527819 */ /* 0x000fe40000011615 */
[--C-:B------:R-:W-:Y:S02]  /*1800*/  SHF.R.U32.HI R53, RZ, 0xd, R16.reuse ;  /* 0x0000000dff357819 */ /* 0x100fe40000011610 */
        /* <DEDUP_REMOVED lines=40> */
[----:B------:R-:W-:-:S02]  /*1a90*/  PRMT R13, R41, 0x9910, RZ ;  /* 0x00009910290d7816 */ /* 0x000fc400000000ff */
[----:B------:R-:W-:Y:S02]  /*1aa0*/  LOP3.LUT R86, R85, 0x40004, R86, 0xf8, !PT ;  /* 0x0004000455567812 */ /* 0x000fe400078ef856 */
[----:B------:R-:W-:Y:S02]  /*1ab0*/  LOP3.LUT R82, R81, 0x20002, R82, 0xf8, !PT ;  /* 0x0002000251527812 */ /* 0x000fe400078ef852 */
[----:B------:R-:W-:Y:S02]  /*1ac0*/  LOP3.LUT R15, R90, 0x40004, R91, 0xf8, !PT ;  /* 0x000400045a0f7812 */ /* 0x000fe400078ef85b */
[----:B------:R-:W-:Y:S02]  /*1ad0*/  LOP3.LUT R53, R52, 0x40004, R53, 0xf8, !PT ;  /* 0x0004000434357812 */ /* 0x000fe400078ef835 */
[----:B------:R-:W-:Y:S02]  /*1ae0*/  ISETP.NE.AND P0, PT, R13, RZ, PT ;  /* 0x000000ff0d00720c */ /* 0x000fe40003f05270 */
[----:B------:R-:W-:-:S02]  /*1af0*/  LOP3.LUT R91, R86, 0x80008, R89, 0xf8, !PT ;  /* 0x00080008565b7812 */ /* 0x000fc400078ef859 */
[----:B------:R-:W-:Y:S02]  /*1b00*/  LOP3.LUT R13, R82, 0x40004, R83, 0xf8, !PT ;  /* 0x00040004520d7812 */ /* 0x000fe400078ef853 */
[----:B------:R-:W-:Y:S02]  /*1b10*/  LOP3.LUT R95, R15, 0x80008, R14, 0xf8, !PT ;  /* 0x000800080f5f7812 */ /* 0x000fe400078ef80e */
[----:B------:R-:W-:Y:S02]  /*1b20*/  LOP3.LUT R74, R74, 0x64006400, RZ, 0xfc, !PT ;  /* 0x640064004a4a7812 */ /* 0x000fe400078efcff */
[----:B------:R-:W-:Y:S02]  /*1b30*/  LOP3.LUT R94, R19, 0x64006400, RZ, 0xfc, !PT ;  /* 0x64006400135e7812 */ /* 0x000fe400078efcff */
[----:B------:R-:W-:Y:S02]  /*1b40*/  LOP3.LUT R83, R53, 0x80008, R54, 0xf8, !PT ;  /* 0x0008000835537812 */ /* 0x000fe400078ef836 */
[----:B------:R-:W-:-:S02]  /*1b50*/  LOP3.LUT R92, R20, 0x64006400, RZ, 0xfc, !PT ;  /* 0x64006400145c7812 */ /* 0x000fc400078efcff */
[C---:B------:R-:W-:Y:S02]  /*1b60*/  LOP3.LUT R27, R8.reuse, 0x3e003e0, RZ, 0xc0, !PT ;  /* 0x03e003e0081b7812 */ /* 0x040fe400078ec0ff */
[----:B------:R-:W-:Y:S02]  /*1b70*/  LOP3.LUT R59, R8, 0x1f001f, RZ, 0xc0, !PT ;  /* 0x001f001f083b7812 */ /* 0x000fe400078ec0ff */
[----:B------:R-:W-:Y:S02]  /*1b80*/  SHF.R.U32.HI R58, RZ, 0xa, R8 ;  /* 0x0000000aff3a7819 */ /* 0x000fe40000011608 */
[----:B------:R-:W-:Y:S02]  /*1b90*/  SHF.R.U32.HI R48, RZ, 0xa, R9 ;  /* 0x0000000aff307819 */ /* 0x000fe40000011609 */
[----:B------:R-:W-:Y:S02]  /*1ba0*/  LOP3.LUT R80, R80, 0x64006400, RZ, 0xfc, !PT ;  /* 0x6400640050507812 */ /* 0x000fe400078efcff */
[----:B------:R-:W-:-:S02]  /*1bb0*/  LOP3.LUT R26, R9, 0x3e003e0, RZ, 0xc0, !PT ;  /* 0x03e003e0091a7812 */ /* 0x000fc400078ec0ff */
[----:B------:R-:W-:Y:S02]  /*1bc0*/  LOP3.LUT R46, R9, 0x1f001f, RZ, 0xc0, !PT ;  /* 0x001f001f092e7812 */ /* 0x000fe400078ec0ff */
[----:B------:R-:W-:Y:S02]  /*1bd0*/  LOP3.LUT R8, R11, 0x1f001f, RZ, 0xc0, !PT ;  /* 0x001f001f0b087812 */ /* 0x000fe400078ec0ff */
[----:B------:R-:W-:Y:S02]  /*1be0*/  LOP3.LUT R87, R13, 0x80008, R12, 0xf8, !PT ;  /* 0x000800080d577812 */ /* 0x000fe400078ef80c */
[----:B------:R-:W-:Y:S02]  /*1bf0*/  LOP3.LUT R102, R18, 0x64006400, RZ, 0xfc, !PT ;  /* 0x6400640012667812 */ /* 0x000fe400078efcff */
[C---:B------:R-:W-:Y:S02]  /*1c00*/  LOP3.LUT R9, R10.reuse, 0x1f001f, RZ, 0xc0, !PT ;  /* 0x001f001f0a097812 */ /* 0x040fe400078ec0ff */
[----:B------:R-:W-:-:S02]  /*1c10*/  LOP3.LUT R24, R10, 0x3e003e0, RZ, 0xc0, !PT ;  /* 0x03e003e00a187812 */ /* 0x000fc400078ec0ff */
[----:B------:R-:W-:Y:S02]  /*1c20*/  LOP3.LUT R79, R79, 0x1f001f, RZ, 0xc0, !PT ;  /* 0x001f001f4f4f7812 */ /* 0x000fe400078ec0ff */
[----:B------:R-:W-:Y:S02]  /*1c30*/  SHF.R.U32.HI R10, RZ, 0xa, R10 ;  /* 0x0000000aff0a7819 */ /* 0x000fe4000001160a */
[----:B------:R-:W-:Y:S02]  /*1c40*/  LOP3.LUT R25, R11, 0x3e003e0, RZ, 0xc0, !PT ;  /* 0x03e003e00b197812 */ /* 0x000fe400078ec0ff */
        /* <DEDUP_REMOVED lines=27> */
[----:B------:R-:W-:Y:S02]  /*1e00*/  ISETP.GE.AND P2, PT, R39, 0x2, PT ;  /* 0x000000022700780c */ /* 0x000fe40003f46270 */
[----:B--2---:R-:W-:-:S02]  /*1e10*/  SHF.R.U32.HI R86, RZ, 0xb, R6 ;  /* 0x0000000bff567819 */ /* 0x004fc40000011606 */
[----:B------:R-:W-:Y:S02]  /*1e20*/  SHF.R.U32.HI R90, RZ, 0xb, R7 ;  /* 0x0000000bff5a7819 */ /* 0x000fe40000011607 */
        /* <DEDUP_REMOVED lines=8> */
[----:B------:R-:W-:Y:S02]  /*1eb0*/  LOP3.LUT R6, R91, 0x100010, R86, 0xf8, !PT ;  /* 0x001000105b067812 */ /* 0x000fe400078ef856 */
[----:B------:R-:W-:Y:S02]  /*1ec0*/  LOP3.LUT R7, R95, 0x100010, R90, 0xf8, !PT ;  /* 0x001000105f077812 */ /* 0x000fe400078ef85a */
[----:B------:R-:W-:-:S02]  /*1ed0*/  LOP3.LUT R81, R4, 0x3e003e0, RZ, 0xc0, !PT ;  /* 0x03e003e004517812 */ /* 0x000fc400078ec0ff */
[----:B------:R-:W-:Y:S02]  /*1ee0*/  LOP3.LUT R12, R4, 0x1f001f, RZ, 0xc0, !PT ;  /* 0x001f001f040c7812 */ /* 0x000fe400078ec0ff */
[----:B------:R-:W-:Y:S02]  /*1ef0*/  SHF.R.U32.HI R13, RZ, 0xa, R4 ;  /* 0x0000000aff0d7819 */ /* 0x000fe40000011604 */
[----:B------:R-:W-:Y:S01]  /*1f00*/  LOP3.LUT R86, R23, 0x64006400, RZ, 0xfc, !PT ;  /* 0x6400640017567812 */ /* 0x000fe200078efcff */
[-C--:B------:R-:W-:Y:S01]  /*1f10*/  HFMA2 R23, R94, R17.reuse.H0_H0, -48, -48 ;  /* 0xd200d2005e177431 */ /* 0x080fe20000040011 */
        /* <DEDUP_REMOVED lines=8> */
[--C-:B------:R-:W-:Y:S01]  /*1fa0*/  SHF.R.U32.HI R84, RZ, 0xb, R5.reuse ;  /* 0x0000000bff547819 */ /* 0x100fe20000011605 */
[-C--:B------:R-:W-:Y:S01]  /*1fb0*/  HFMA2 R26, R86, R17.reuse.H0_H0, -48, -48 ;  /* 0xd200d200561a7431 */ /* 0x080fe20000040011 */
[----:B------:R-:W-:Y:S01]  /*1fc0*/  LOP3.LUT R82, R27, 0x64006400, RZ, 0xfc, !PT ;  /* 0x640064001b527812 */ /* 0x000fe200078efcff */
[-C--:B------:R-:W-:Y:S01]  /*1fd0*/  HFMA2 R27, R80, R17.reuse.H0_H0, -48, -48 ;  /* 0xd200d200501b7431 */ /* 0x080fe20000040011 */
[----:B------:R-:W-:Y:S01]  /*1fe0*/  LOP3.LUT R94, R48, 0x1f001f, RZ, 0xc0, !PT ;  /* 0x001f001f305e7812 */ /* 0x000fe200078ec0ff */
[-C--:B------:R-:W-:Y:S01]  /*1ff0*/  HFMA2 R18, R96, R17.reuse.H0_H0, -48, -48 ;  /* 0xd200d20060127431 */ /* 0x080fe20000040011 */
[----:B------:R-:W-:Y:S01]  /*2000*/  SHF.R.U32.HI R15, RZ, 0xa, R5 ;  /* 0x0000000aff0f7819 */ /* 0x000fe20000011605 */
        /* <DEDUP_REMOVED lines=17> */
[----:B------:R-:W-:Y:S01]  /*2120*/  LOP3.LUT R50, R79, 0x64006400, RZ, 0xfc, !PT ;  /* 0x640064004f327812 */ /* 0x000fe200078efcff */
[----:B------:R-:W-:Y:S01]  /*2130*/  HFMA2 R20, R20, R17.H0_H0, -48, -48 ;  /* 0xd200d20014147431 */ /* 0x000fe20000040011 */
[----:B------:R-:W-:Y:S01]  /*2140*/  LOP3.LUT R5, R87, 0x100010, R84, 0xf8, !PT ;  /* 0x0010001057057812 */ /* 0x000fe200078ef854 */
[----:B------:R-:W-:Y:S01]  /*2150*/  HADD2 R87, R63, -1040, -1040 ;  /* 0xe410e4103f577430 */ /* 0x000fe20000000000 */
[----:B------:R-:W-:Y:S02]  /*2160*/  LOP3.LUT R81, R66, 0x1f001f, RZ, 0xc0, !PT ;  /* 0x001f001f42517812 */ /* 0x000fe400078ec0ff */
[----:B------:R-:W-:Y:S02]  /*2170*/  LOP3.LUT R65, R16, 0x64006400, RZ, 0xfc, !PT ;  /* 0x6400640010417812 */ /* 0x000fe400078efcff */
[----:B------:R-:W-:-:S02]  /*2180*/  LOP3.LUT R79, R61, 0x64006400, RZ, 0xfc, !PT ;  /* 0x640064003d4f7812 */ /* 0x000fc400078efcff */
[----:B------:R-:W-:Y:S02]  /*2190*/  LOP3.LUT R52, R52, 0x1f001f, RZ, 0xc0, !PT ;  /* 0x001f001f34347812 */ /* 0x000fe400078ec0ff */
[----:B------:R-:W-:Y:S01]  /*21a0*/  LOP3.LUT R54, R54, 0x1f001f, RZ, 0xc0, !PT ;  /* 0x001f001f36367812 */ /* 0x000fe200078ec0ff */
[----:B------:R-:W-:Y:S01]  /*21b0*/  HADD2 R79, R79, -1040, -1040 ;  /* 0xe410e4104f4f7430 */ /* 0x000fe20000000000 */
        /* <DEDUP_REMOVED lines=154> */
.L_x_1477:
        /* <DEDUP_REMOVED lines=83> */
.L_x_1478:
        /* <DEDUP_REMOVED lines=77> */
.L_x_1476:
        /* <DEDUP_REMOVED lines=8> */
.L_x_1475:
        /* <DEDUP_REMOVED lines=8> */
.L_x_1493:
        /* <DEDUP_REMOVED lines=25> */
[----:B------:R-:W-:Y:S02]  /*37f0*/  LOP3.LUT R3, R12, 0xf000f0, RZ, 0xc0, !PT ;  /* 0x00f000f00c037812 */ /* 0x000fe400078ec0ff */
[----:B------:R-:W-:-:S02]  /*3800*/  SHF.R.U32.HI R4, RZ, 0x8, R12 ;  /* 0x00000008ff047819 */ /* 0x000fc4000001160c */
[----:B------:R-:W-:Y:S02]  /*3810*/  SHF.R.U32.HI R21, RZ, 0x8, R15 ;  /* 0x00000008ff157819 */ /* 0x000fe4000001160f */
[----:B------:R-:W-:Y:S02]  /*3820*/  LOP3.LUT R10, R13, 0xf000f, RZ, 0xc0, !PT ;  /* 0x000f000f0d0a7812 */ /* 0x000fe400078ec0ff */
[C---:B------:R-:W-:Y:S02]  /*3830*/  LOP3.LUT R17, R15.reuse, 0xf000f, RZ, 0xc0, !PT ;  /* 0x000f000f0f117812 */ /* 0x040fe400078ec0ff */
[----:B------:R-:W-:Y:S02]  /*3840*/  LOP3.LUT R20, R15, 0xf000f0, RZ, 0xc0, !PT ;  /* 0x00f000f00f147812 */ /* 0x000fe400078ec0ff */
[----:B------:R-:W-:Y:S02]  /*3850*/  LOP3.LUT R13, R13, 0xf000f0, RZ, 0xc0, !PT ;  /* 0x00f000f00d0d7812 */ /* 0x000fe400078ec0ff */
        /* <DEDUP_REMOVED lines=38> */
[----:B------:R-:W-:Y:S01]  /*3ac0*/  HFMA2 R27, R42, R7.H0_H0, -72, -72 ;  /* 0xd480d4802a1b7431 */ /* 0x000fe20000040007 */
[----:B------:R-:W-:Y:S06]  /*3ad0*/  @!P2 BRA `(.L_x_1482) ;  /* 0x000000040068a947 */ /* 0x000fec0003800000 */
[----:B------:R-:W0:Y:S01]  /*3ae0*/  LDS.64 R4, [UR4] ;  /* 0x00000004ff047984 */ /* 0x000e220008000a00 */
[--C-:B------:R-:W-:Y:S02]  /*3af0*/  HADD2.F32 R44, -RZ, R13.reuse.H0_H0 ;  /* 0x2000000dff2c7230 */ /* 0x100fe40000004100 */
[----:B------:R-:W-:Y:S01]  /*3b00*/  HADD2.F32 R2, -RZ, R14.H0_H0 ;  /* 0x2000000eff027230 */ /* 0x000fe20000004100 */
[----:B------:R-:W1:Y:S01]  /*3b10*/  LDS.64 R10, [UR4+0x8] ;  /* 0x00000804ff0a7984 */ /* 0x000e620008000a00 */
[----:B------:R-:W-:Y:S02]  /*3b20*/  HADD2.F32 R45, -RZ, R13.H1_H1 ;  /* 0x3000000dff2d7230 */ /* 0x000fe40000004100 */
[--C-:B------:R-:W-:Y:S02]  /*3b30*/  HADD2.F32 R6, -RZ, R18.reuse.H0_H0 ;  /* 0x20000012ff067230 */ /* 0x100fe40000004100 */
[----:B------:R-:W-:Y:S02]  /*3b40*/  HADD2.F32 R51, -RZ, R18.H1_H1 ;  /* 0x30000012ff337230 */ /* 0x000fe40000004100 */
[----:B------:R-:W-:-:S02]  /*3b50*/  HADD2.F32 R46, -RZ, R19.H1_H1 ;  /* 0x30000013ff2e7230 */ /* 0x000fc40000004100 */
[--C-:B0-----:R-:W-:Y:S02]  /*3b60*/  HADD2.F32 R3, -RZ, R4.reuse.H0_H0 ;  /* 0x20000004ff037230 */ /* 0x101fe40000004100 */
[----:B------:R-:W-:Y:S02]  /*3b70*/  HADD2.F32 R42, -RZ, R4.H1_H1 ;  /* 0x30000004ff2a7230 */ /* 0x000fe40000004100 */
[----:B------:R-:W-:Y:S02]  /*3b80*/  HADD2.F32 R4, -RZ, R16.H0_H0 ;  /* 0x20000010ff047230 */ /* 0x000fe40000004100 */
[----:B------:R-:W-:Y:S01]  /*3b90*/  FFMA.FTZ R47, R3, R44, RZ ;  /* 0x0000002c032f7223 */ /* 0x000fe200000100ff */
[--C-:B------:R-:W-:Y:S02]  /*3ba0*/  HADD2.F32 R35, -RZ, R5.reuse.H0_H0 ;  /* 0x20000005ff237230 */ /* 0x100fe40000004100 */
[----:B------:R-:W-:Y:S01]  /*3bb0*/  FFMA.FTZ R2, R2, R3, RZ ;  /* 0x0000000302027223 */ /* 0x000fe200000100ff */
[----:B------:R-:W-:-:S02]  /*3bc0*/  HADD2.F32 R43, -RZ, R5.H1_H1 ;  /* 0x30000005ff2b7230 */ /* 0x000fc40000004100 */
[C---:B------:R-:W-:Y:S01]  /*3bd0*/  FFMA.FTZ R49, R3.reuse, R4, RZ ;  /* 0x0000000403317223 */ /* 0x040fe200000100ff */
[----:B------:R-:W-:Y:S02]  /*3be0*/  HADD2.F32 R5, -RZ, R14.H1_H1 ;  /* 0x3000000eff057230 */ /* 0x000fe40000004100 */
[----:B------:R-:W-:Y:S01]  /*3bf0*/  FFMA.FTZ R4, R42, R45, R47 ;  /* 0x0000002d2a047223 */ /* 0x000fe2000001002f */
[----:B------:R-:W-:Y:S02]  /*3c00*/  HADD2.F32 R45, -RZ, R16.H1_H1 ;  /* 0x30000010ff2d7230 */ /* 0x000fe40000004100 */
[----:B------:R-:W-:Y:S01]  /*3c10*/  FFMA.FTZ R6, R3, R6, RZ ;  /* 0x0000000603067223 */ /* 0x000fe200000100ff */
[----:B------:R-:W-:Y:S02]  /*3c20*/  HADD2.F32 R3, -RZ, R12.H0_H0 ;  /* 0x2000000cff037230 */ /* 0x000fe40000004100 */
[----:B------:R-:W-:Y:S01]  /*3c30*/  FFMA.FTZ R2, R5, R42, R2 ;  /* 0x0000002a05027223 */ /* 0x000fe20000010002 */
[----:B------:R-:W-:-:S02]  /*3c40*/  HADD2.F32 R5, -RZ, R15.H0_H0 ;  /* 0x2000000fff057230 */ /* 0x000fc40000004100 */
[C---:B------:R-:W-:Y:S01]  /*3c50*/  FFMA.FTZ R44, R42.reuse, R45, R49 ;  /* 0x0000002d2a2c7223 */ /* 0x040fe20000010031 */
[----:B------:R-:W-:Y:S01]  /*3c60*/  FFMA.FTZ R42, R42, R51, R6 ;  /* 0x000000332a2a7223 */ /* 0x000fe20000010006 */
[----:B------:R-:W-:Y:S01]  /*3c70*/  FFMA.FTZ R3, R3, R35, R2 ;  /* 0x0000002303037223 */ /* 0x000fe20000010002 */
[----:B------:R-:W-:Y:S02]  /*3c80*/  HADD2.F32 R2, -RZ, R12.H1_H1 ;  /* 0x3000000cff027230 */ /* 0x000fe40000004100 */
[----:B------:R-:W-:Y:S01]  /*3c90*/  FFMA.FTZ R6, R35, R5, R4 ;  /* 0x0000000523067223 */ /* 0x000fe20000010004 */
[----:B------:R-:W-:Y:S02]  /*3ca0*/  HADD2.F32 R5, -RZ, R19.H0_H0 ;  /* 0x20000013ff057230 */ /* 0x000fe40000004100 */
[----:B------:R-:W-:Y:S02]  /*3cb0*/  HADD2.F32 R47, -RZ, R17.H0_H0 ;  /* 0x20000011ff2f7230 */ /* 0x000fe40000004100 */
[----:B------:R-:W-:Y:S01]  /*3cc0*/  FFMA.FTZ R2, R2, R43, R3 ;  /* 0x0000002b02027223 */ /* 0x000fe20000010003 */
[----:B------:R-:W-:-:S02]  /*3cd0*/  HADD2.F32 R4, -RZ, R15.H1_H1 ;  /* 0x3000000fff047230 */ /* 0x000fc40000004100 */
[C---:B------:R-:W-:Y:S01]  /*3ce0*/  FFMA.FTZ R5, R35.reuse, R5, R42 ;  /* 0x0000000523057223 */ /* 0x040fe2000001002a */
[----:B------:R-:W-:Y:S02]  /*3cf0*/  HADD2.F32 R3, -RZ, R20.H0_H0 ;  /* 0x20000014ff037230 */ /* 0x000fe40000004100 */
[----:B------:R-:W-:Y:S01]  /*3d00*/  FFMA.FTZ R47, R35, R47, R44 ;  /* 0x0000002f232f7223 */ /* 0x000fe2000001002c */
[----:B------:R-:W-:Y:S02]  /*3d10*/  HADD2.F32 R44, -RZ, R17.H1_H1 ;  /* 0x30000011ff2c7230 */ /* 0x000fe40000004100 */
[C---:B------:R-:W-:Y:S01]  /*3d20*/  FFMA.FTZ R46, R43.reuse, R46, R5 ;  /* 0x0000002e2b2e7223 */ /* 0x040fe20000010005 */
[--C-:B-1----:R-:W-:Y:S02]  /*3d30*/  HADD2.F32 R5, -RZ, R10.reuse.H0_H0 ;  /* 0x2000000aff057230 */ /* 0x102fe40000004100 */
[----:B------:R-:W-:Y:S01]  /*3d40*/  FFMA.FTZ R42, R43, R4, R6 ;  /* 0x000000042b2a7223 */ /* 0x000fe20000010006 */
[----:B------:R-:W-:-:S02]  /*3d50*/  HADD2.F32 R35, -RZ, R10.H1_H1 ;  /* 0x3000000aff237230 */ /* 0x000fc40000004100 */
[----:B------:R-:W-:Y:S01]  /*3d60*/  FFMA.FTZ R44, R43, R44, R47 ;  /* 0x0000002c2b2c7223 */ /* 0x000fe2000001002f */
[----:B------:R-:W-:Y:S02]  /*3d70*/  HADD2.F32 R4, -RZ, R20.H1_H1 ;  /* 0x30000014ff047230 */ /* 0x000fe40000004100 */
[----:B------:R-:W-:Y:S01]  /*3d80*/  FFMA.FTZ R3, R3, R5, R2 ;  /* 0x0000000503037223 */ /* 0x000fe20000010002 */
[----:B------:R-:W-:Y:S02]  /*3d90*/  HADD2.F32 R10, -RZ, R22.H0_H0 ;  /* 0x20000016ff0a7230 */ /* 0x000fe40000004100 */
        /* <DEDUP_REMOVED lines=46> */
.L_x_1482:
[----:B------:R-:W-:Y:S05]  /*4080*/  @!P3 BRA `(.L_x_1483) ;  /* 0x0000000800e0b947 */ /* 0x000fea0003800000 */
[----:B------:R-:W-:-:S04]  /*4090*/  PRMT R2, R40, 0x9910, RZ ;  /* 0x0000991028027816 */ /* 0x000fc800000000ff */
[----:B------:R-:W-:-:S13]  /*40a0*/  ISETP.NE.AND P4, PT, R2, RZ, PT ;  /* 0x000000ff0200720c */ /* 0x000fda0003f85270 */
[----:B------:R-:W-:Y:S05]  /*40b0*/  @!P4 BRA `(.L_x_1484) ;  /* 0x000000040068c947 */ /* 0x000fea0003800000 */
[----:B------:R-:W0:Y:S01]  /*40c0*/  LDS.64 R2, [UR4+0x80] ;  /* 0x00008004ff027984 */ /* 0x000e220008000a00 */
[----:B------:R-:W-:Y:S02]  /*40d0*/  HADD2.F32 R45, -RZ, R14.H1_H1 ;  /* 0x3000000eff2d7230 */ /* 0x000fe40000004100 */
[----:B------:R-:W-:Y:S01]  /*40e0*/  HADD2.F32 R4, -RZ, R16.H0_H0 ;  /* 0x20000010ff047230 */ /* 0x000fe20000004100 */
[----:B------:R-:W1:Y:S01]  /*40f0*/  LDS.64 R10, [UR4+0x88] ;  /* 0x00008804ff0a7984 */ /* 0x000e620008000a00 */
[--C-:B------:R-:W-:Y:S02]  /*4100*/  HADD2.F32 R5, -RZ, R18.reuse.H0_H0 ;  /* 0x20000012ff057230 */ /* 0x100fe40000004100 */
[----:B------:R-:W-:Y:S02]  /*4110*/  HADD2.F32 R47, -RZ, R13.H1_H1 ;  /* 0x3000000dff2f7230 */ /* 0x000fe40000004100 */
[----:B------:R-:W-:Y:S02]  /*4120*/  HADD2.F32 R49, -RZ, R18.H1_H1 ;  /* 0x30000012ff317230 */ /* 0x000fe40000004100 */
[----:B------:R-:W-:-:S02]  /*4130*/  HADD2.F32 R46, -RZ, R19.H1_H1 ;  /* 0x30000013ff2e7230 */ /* 0x000fc40000004100 */
[----:B------:R-:W-:Y:S02]  /*4140*/  HADD2.F32 R48, -RZ, R26.H0_H0 ;  /* 0x2000001aff307230 */ /* 0x000fe40000004100 */
[--C-:B0-----:R-:W-:Y:S02]  /*4150*/  HADD2.F32 R6, -RZ, R2.reuse.H0_H0 ;  /* 0x20000002ff067230 */ /* 0x101fe40000004100 */
[----:B------:R-:W-:Y:S02]  /*4160*/  HADD2.F32 R35, -RZ, R2.H1_H1 ;  /* 0x30000002ff237230 */ /* 0x000fe40000004100 */
[----:B------:R-:W-:Y:S02]  /*4170*/  HADD2.F32 R2, -RZ, R14.H0_H0 ;  /* 0x2000000eff027230 */ /* 0x000fe40000004100 */
[----:B------:R-:W-:Y:S01]  /*4180*/  FFMA.FTZ R4, R4, R6, RZ ;  /* 0x0000000604047223 */ /* 0x000fe200000100ff */
[--C-:B------:R-:W-:Y:S02]  /*4190*/  HADD2.F32 R43, -RZ, R3.reuse.H0_H0 ;  /* 0x20000003ff2b7230 */ /* 0x100fe40000004100 */
[----:B------:R-:W-:-:S02]  /*41a0*/  HADD2.F32 R42, -RZ, R3.H1_H1 ;  /* 0x30000003ff2a7230 */ /* 0x000fc40000004100 */
[----:B------:R-:W-:Y:S01]  /*41b0*/  FFMA.FTZ R2, R2, R6, RZ ;  /* 0x0000000602027223 */ /* 0x000fe200000100ff */
[----:B------:R-:W-:-:S03]  /*41c0*/  HADD2.F32 R3, -RZ, R13.H0_H0 ;  /* 0x2000000dff037230 */ /* 0x000fc60000004100 */
[-C--:B------:R-:W-:Y:S01]  /*41d0*/  FFMA.FTZ R2, R45, R35.reuse, R2 ;  /* 0x000000232d027223 */ /* 0x080fe20000010002 */
[----:B------:R-:W-:Y:S02]  /*41e0*/  HADD2.F32 R45, -RZ, R16.H1_H1 ;  /* 0x30000010ff2d7230 */ /* 0x000fe40000004100 */
[-C--:B------:R-:W-:Y:S01]  /*41f0*/  FFMA.FTZ R44, R3, R6.reuse, RZ ;  /* 0x00000006032c7223 */ /* 0x080fe200000100ff */
[----:B------:R-:W-:Y:S02]  /*4200*/  HADD2.F32 R3, -RZ, R12.H0_H0 ;  /* 0x2000000cff037230 */ /* 0x000fe40000004100 */
[----:B------:R-:W-:Y:S01]  /*4210*/  FFMA.FTZ R6, R5, R6, RZ ;  /* 0x0000000605067223 */ /* 0x000fe200000100ff */
[----:B------:R-:W-:Y:S02]  /*4220*/  HADD2.F32 R5, -RZ, R15.H0_H0 ;  /* 0x2000000fff057230 */ /* 0x000fe40000004100 */
[----:B------:R-:W-:Y:S01]  /*4230*/  FFMA.FTZ R44, R47, R35, R44 ;  /* 0x000000232f2c7223 */ /* 0x000fe2000001002c */
[----:B------:R-:W-:-:S02]  /*4240*/  HADD2.F32 R47, -RZ, R17.H0_H0 ;  /* 0x20000011ff2f7230 */ /* 0x000fc40000004100 */
[----:B------:R-:W-:Y:S01]  /*4250*/  FFMA.FTZ R4, R45, R35, R4 ;  /* 0x000000232d047223 */ /* 0x000fe20000010004 */
        /* <DEDUP_REMOVED lines=8> */
[----:B------:R-:W-:Y:S01]  /*42e0*/  FFMA.FTZ R43, R45, R43, R6 ;  /* 0x0000002b2d2b7223 */ /* 0x000fe20000010006 */
[-C--:B------:R-:W-:Y:S01]  /*42f0*/  FFMA.FTZ R3, R2, R42.reuse, R3 ;  /* 0x0000002a02037223 */ /* 0x080fe20000010003 */
[----:B-1----:R-:W-:Y:S02]  /*4300*/  HADD2.F32 R2, -RZ, R10.H0_H0 ;  /* 0x2000000aff027230 */ /* 0x002fe40000004100 */
[-C--:B------:R-:W-:Y:S01]  /*4310*/  FFMA.FTZ R35, R44, R42.reuse, R35 ;  /* 0x0000002a2c237223 */ /* 0x080fe20000010023 */
[----:B------:R-:W-:Y:S02]  /*4320*/  HADD2.F32 R6, -RZ, R20.H0_H0 ;  /* 0x20000014ff067230 */ /* 0x000fe40000004100 */
[-C--:B------:R-:W-:Y:S01]  /*4330*/  FFMA.FTZ R43, R46, R42.reuse, R43 ;  /* 0x0000002a2e2b7223 */ /* 0x080fe2000001002b */
        /* <DEDUP_REMOVED lines=50> */
.L_x_1484:
[----:B------:R-:W-:Y:S05]  /*4660*/  @P0 BRA `(.L_x_1483) ;  /* 0x0000000400680947 */ /* 0x000fea0003800000 */
[----:B------:R-:W0:Y:S01]  /*4670*/  LDS.64 R2, [UR4+0x100] ;  /* 0x00010004ff027984 */ /* 0x000e220008000a00 */
[----:B------:R-:W-:Y:S02]  /*4680*/  HADD2.F32 R45, -RZ, R14.H1_H1 ;  /* 0x3000000eff2d7230 */ /* 0x000fe40000004100 */
[----:B------:R-:W-:Y:S01]  /*4690*/  HADD2.F32 R4, -RZ, R16.H0_H0 ;  /* 0x20000010ff047230 */ /* 0x000fe20000004100 */
[----:B------:R-:W1:Y:S01]  /*46a0*/  LDS.64 R10, [UR4+0x108] ;  /* 0x00010804ff0a7984 */ /* 0x000e620008000a00 */
[--C-:B------:R-:W-:Y:S02]  /*46b0*/  HADD2.F32 R5, -RZ, R18.reuse.H0_H0 ;  /* 0x20000012ff057230 */ /* 0x100fe40000004100 */
[----:B------:R-:W-:Y:S02]  /*46c0*/  HADD2.F32 R47, -RZ, R18.H1_H1 ;  /* 0x30000012ff2f7230 */ /* 0x000fe40000004100 */
[--C-:B0-----:R-:W-:Y:S02]  /*46d0*/  HADD2.F32 R43, -RZ, R3.reuse.H0_H0 ;  /* 0x20000003ff2b7230 */ /* 0x101fe40000004100 */
[----:B------:R-:W-:-:S02]  /*46e0*/  HADD2.F32 R42, -RZ, R3.H1_H1 ;  /* 0x30000003ff2a7230 */ /* 0x000fc40000004100 */
[--C-:B------:R-:W-:Y:S02]  /*46f0*/  HADD2.F32 R6, -RZ, R2.reuse.H0_H0 ;  /* 0x20000002ff067230 */ /* 0x100fe40000004100 */
[--C-:B------:R-:W-:Y:S02]  /*4700*/  HADD2.F32 R3, -RZ, R13.reuse.H0_H0 ;  /* 0x2000000dff037230 */ /* 0x100fe40000004100 */
[----:B------:R-:W-:Y:S02]  /*4710*/  HADD2.F32 R35, -RZ, R2.H1_H1 ;  /* 0x30000002ff237230 */ /* 0x000fe40000004100 */
[-C--:B------:R-:W-:Y:S01]  /*4720*/  FFMA.FTZ R4, R4, R6.reuse, RZ ;  /* 0x0000000604047223 */ /* 0x080fe200000100ff */
[----:B------:R-:W-:Y:S02]  /*4730*/  HADD2.F32 R2, -RZ, R14.H0_H0 ;  /* 0x2000000eff027230 */ /* 0x000fe40000004100 */
[----:B------:R-:W-:Y:S01]  /*4740*/  FFMA.FTZ R14, R3, R6, RZ ;  /* 0x00000006030e7223 */ /* 0x000fe200000100ff */
[----:B------:R-:W-:-:S02]  /*4750*/  HADD2.F32 R13, -RZ, R13.H1_H1 ;  /* 0x3000000dff0d7230 */ /* 0x000fc40000004100 */
[----:B------:R-:W-:Y:S02]  /*4760*/  HADD2.F32 R3, -RZ, R12.H0_H0 ;  /* 0x2000000cff037230 */ /* 0x000fe40000004100 */
[-C--:B------:R-:W-:Y:S01]  /*4770*/  FFMA.FTZ R2, R2, R6.reuse, RZ ;  /* 0x0000000602027223 */ /* 0x080fe200000100ff */
[----:B------:R-:W-:Y:S01]  /*4780*/  FFMA.FTZ R6, R5, R6, RZ ;  /* 0x0000000605067223 */ /* 0x000fe200000100ff */
        /* <DEDUP_REMOVED lines=10> */
[-C--:B------:R-:W-:Y:S01]  /*4830*/  FFMA.FTZ R13, R45, R43.reuse, R4 ;  /* 0x0000002b2d0d7223 */ /* 0x080fe20000010004 */
[----:B------:R-:W-:Y:S02]  /*4840*/  HADD2.F32 R12, -RZ, R12.H1_H1 ;  /* 0x3000000cff0c7230 */ /* 0x000fe40000004100 */
[----:B------:R-:W-:Y:S01]  /*4850*/  FFMA.FTZ R43, R35, R43, R6 ;  /* 0x0000002b232b7223 */ /* 0x000fe20000010006 */
[----:B------:R-:W-:Y:S02]  /*4860*/  HADD2.F32 R2, -RZ, R15.H1_H1 ;  /* 0x3000000fff027230 */ /* 0x000fe40000004100 */
        /* <DEDUP_REMOVED lines=58> */
.L_x_1483:
        /* <DEDUP_REMOVED lines=20> */
[----:B------:R-:W-:Y:S01]  /*4d50*/  HFMA2 R14, R14, R7.H0_H0, -72, -72 ;  /* 0xd480d4800e0e7431 */ /* 0x000fe20000040007 */
[----:B------:R-:W-:-:S02]  /*4d60*/  LOP3.LUT R15, R19, 0xf000f, RZ, 0xc0, !PT ;  /* 0x000f000f130f7812 */ /* 0x000fc400078ec0ff */
[C---:B------:R-:W-:Y:S01]  /*4d70*/  LOP3.LUT R3, R12.reuse, 0xf000f, RZ, 0xc0, !PT ;  /* 0x000f000f0c037812 */ /* 0x040fe200078ec0ff */
        /* <DEDUP_REMOVED lines=14> */
[----:B------:R-:W-:Y:S01]  /*4e60*/  LOP3.LUT R22, R22, 0x64006400, RZ, 0xfc, !PT ;  /* 0x6400640016167812 */ /* 0x000fe200078efcff */
[----:B------:R-:W-:Y:S01]  /*4e70*/  HADD2 R19, R6, -1032, -1032 ;  /* 0xe408e40806137430 */ /* 0x000fe20000000000 */
[----:B------:R-:W-:Y:S01]  /*4e80*/  LOP3.LUT R3, R3, 0x64006400, RZ, 0xfc, !PT ;  /* 0x6400640003037812 */ /* 0x000fe200078efcff */
[----:B------:R-:W-:Y:S01]  /*4e90*/  HADD2 R21, R21, -1032, -1032 ;  /* 0xe408e40815157430 */ /* 0x000fe20000000000 */
[----:B------:R-:W-:Y:S01]  /*4ea0*/  LOP3.LUT R12, R12, 0x64006400, RZ, 0xfc, !PT ;  /* 0x640064000c0c7812 */ /* 0x000fe200078efcff */
[----:B------:R-:W-:Y:S01]  /*4eb0*/  HFMA2 R22, R22, R7.H0_H0, -72, -72 ;  /* 0xd480d48016167431 */ /* 0x000fe20000040007 */
[----:B------:R-:W-:Y:S02]  /*4ec0*/  LOP3.LUT R5, R5, 0x64006400, RZ, 0xfc, !PT ;  /* 0x6400640005057812 */ /* 0x000fe400078efcff */
[----:B------:R-:W-:Y:S01]  /*4ed0*/  LOP3.LUT R27, R15, 0x64006400, RZ, 0xfc, !PT ;  /* 0x640064000f1b7812 */ /* 0x000fe200078efcff */
[----:B------:R-:W-:Y:S01]  /*4ee0*/  HADD2 R15, R4, -1032, -1032 ;  /* 0xe408e408040f7430 */ /* 0x000fe20000000000 */
[----:B------:R-:W-:Y:S01]  /*4ef0*/  LOP3.LUT R13, R16, 0x64006400, RZ, 0xfc, !PT ;  /* 0x64006400100d7812 */ /* 0x000fe200078efcff */
[----:B------:R-:W-:Y:S01]  /*4f00*/  HADD2 R16, R2, -1032, -1032 ;  /* 0xe408e40802107430 */ /* 0x000fe20000000000 */
[----:B------:R-:W-:Y:S01]  /*4f10*/  LOP3.LUT R44, R23, 0x64006400, RZ, 0xfc, !PT ;  /* 0x64006400172c7812 */ /* 0x000fe200078efcff */
[----:B------:R-:W-:-:S02]  /*4f20*/  HADD2 R23, R3, -1032, -1032 ;  /* 0xe408e40803177430 */ /* 0x000fc40000000000 */
[-C--:B------:R-:W-:Y:S02]  /*4f30*/  HFMA2 R24, R12, R7.reuse.H0_H0, -72, -72 ;  /* 0xd480d4800c187431 */ /* 0x080fe40000040007 */
[----:B------:R-:W-:Y:S02]  /*4f40*/  HADD2 R25, R5, -1032, -1032 ;  /* 0xe408e40805197430 */ /* 0x000fe40000000000 */
[----:B------:R-:W-:Y:S02]  /*4f50*/  HADD2 R27, R27, -1032, -1032 ;  /* 0xe408e4081b1b7430 */ /* 0x000fe40000000000 */
        /* <DEDUP_REMOVED lines=57> */
[----:B------:R-:W-:Y:S02]  /*52f0*/  HADD2.F32 R44, -RZ, R26.H0_H0 ;  /* 0x2000001aff2c7230 */ /* 0x000fe40000004100 */
        /* <DEDUP_REMOVED lines=35> */
.L_x_1485:
        /* <DEDUP_REMOVED lines=14> */
[----:B------:R-:W-:Y:S02]  /*5610*/  HADD2.F32 R3, -RZ, R15.H0_H0 ;  /* 0x2000000fff037230 */ /* 0x000fe40000004100 */
[----:B------:R-:W-:Y:S02]  /*5620*/  HADD2.F32 R44, -RZ, R2.H1_H1 ;  /* 0x30000002ff2c7230 */ /* 0x000fe40000004100 */
[-C--:B------:R-:W-:Y:S01]  /*5630*/  FFMA.FTZ R49, R4, R6.reuse, RZ ;  /* 0x0000000604317223 */ /* 0x080fe200000100ff */
[----:B------:R-:W-:Y:S02]  /*5640*/  HADD2.F32 R2, -RZ, R16.H0_H0 ;  /* 0x20000010ff027230 */ /* 0x000fe40000004100 */
[-C--:B------:R-:W-:Y:S01]  /*5650*/  FFMA.FTZ R3, R3, R6.reuse, RZ ;  /* 0x0000000603037223 */ /* 0x080fe200000100ff */
[----:B------:R-:W-:Y:S01]  /*5660*/  FFMA.FTZ R5, R5, R6, RZ ;  /* 0x0000000605057223 */ /* 0x000fe200000100ff */
[----:B------:R-:W-:-:S02]  /*5670*/  HADD2.F32 R4, -RZ, R18.H0_H0 ;  /* 0x20000012ff047230 */ /* 0x000fc40000004100 */
[----:B------:R-:W-:Y:S01]  /*5680*/  FFMA.FTZ R45, R2, R6, RZ ;  /* 0x00000006022d7223 */ /* 0x000fe200000100ff */
        /* <DEDUP_REMOVED lines=9> */
[----:B------:R-:W-:Y:S01]  /*5720*/  FFMA.FTZ R5, R50, R44, R5 ;  /* 0x0000002c32057223 */ /* 0x000fe20000010005 */
[-C--:B------:R-:W-:Y:S01]  /*5730*/  FFMA.FTZ R2, R2, R46.reuse, R45 ;  /* 0x0000002e02027223 */ /* 0x080fe2000001002d */
[----:B------:R-:W-:Y:S02]  /*5740*/  HADD2.F32 R3, -RZ, R14.H1_H1 ;  /* 0x3000000eff037230 */ /* 0x000fe40000004100 */
[-C--:B------:R-:W-:Y:S01]  /*5750*/  FFMA.FTZ R44, R48, R46.reuse, R49 ;  /* 0x0000002e302c7223 */ /* 0x080fe20000010031 */
[----:B------:R-:W-:Y:S02]  /*5760*/  HADD2.F32 R45, -RZ, R18.H1_H1 ;  /* 0x30000012ff2d7230 */ /* 0x000fe40000004100 */
[----:B------:R-:W-:Y:S01]  /*5770*/  FFMA.FTZ R46, R6, R46, R5 ;  /* 0x0000002e062e7223 */ /* 0x000fe20000010005 */
[----:B------:R-:W-:-:S02]  /*5780*/  HADD2.F32 R49, -RZ, R20.H1_H1 ;  /* 0x30000014ff317230 */ /* 0x000fc40000004100 */
        /* <DEDUP_REMOVED lines=27> */
[----:B------:R-:W-:Y:S02]  /*5940*/  HADD2.F32 R13, -RZ, R13.H1_H1 ;  /* 0x3000000dff0d7230 */ /* 0x000fe40000004100 */
[-C--:B------:R-:W-:Y:S01]  /*5950*/  FFMA.FTZ R6, R44, R4.reuse, R45 ;  /* 0x000000042c067223 */ /* 0x080fe2000001002d */
[----:B------:R-:W-:Y:S02]  /*5960*/  HADD2.F32 R44, -RZ, R43.H0_H0 ;  /* 0x2000002bff2c7230 */ /* 0x000fe40000004100 */
[----:B------:R-:W-:Y:S01]  /*5970*/  FFMA.FTZ R12, R12, R4, R47 ;  /* 0x000000040c0c7223 */ /* 0x000fe2000001002f */
[----:B------:R-:W-:Y:S02]  /*5980*/  HADD2.F32 R5, -RZ, R24.H1_H1 ;  /* 0x30000018ff057230 */ /* 0x000fe40000004100 */
        /* <DEDUP_REMOVED lines=24> */
.L_x_1487:
        /* <DEDUP_REMOVED lines=9> */
[----:B------:R-:W-:Y:S02]  /*5ba0*/  HADD2.F32 R44, -RZ, R2.H1_H1 ;  /* 0x30000002ff2c7230 */ /* 0x000fe40000004100 */
[----:B------:R-:W-:Y:S02]  /*5bb0*/  HADD2.F32 R3, -RZ, R15.H0_H0 ;  /* 0x2000000fff037230 */ /* 0x000fe40000004100 */
[-C--:B------:R-:W-:Y:S01]  /*5bc0*/  FFMA.FTZ R47, R4, R6.reuse, RZ ;  /* 0x00000006042f7223 */ /* 0x080fe200000100ff */
[--C-:B------:R-:W-:Y:S02]  /*5bd0*/  HADD2.F32 R2, -RZ, R16.reuse.H0_H0 ;  /* 0x20000010ff027230 */ /* 0x100fe40000004100 */
[-C--:B------:R-:W-:Y:S01]  /*5be0*/  FFMA.FTZ R5, R5, R6.reuse, RZ ;  /* 0x0000000605057223 */ /* 0x080fe200000100ff */
[----:B------:R-:W-:Y:S02]  /*5bf0*/  HADD2.F32 R16, -RZ, R16.H1_H1 ;  /* 0x30000010ff107230 */ /* 0x000fe40000004100 */
[----:B------:R-:W-:Y:S01]  /*5c00*/  FFMA.FTZ R3, R3, R6, RZ ;  /* 0x0000000603037223 */ /* 0x000fe200000100ff */
[----:B------:R-:W-:-:S02]  /*5c10*/  HADD2.F32 R4, -RZ, R18.H0_H0 ;  /* 0x20000012ff047230 */ /* 0x000fc40000004100 */
[----:B------:R-:W-:Y:S01]  /*5c20*/  FFMA.FTZ R15, R2, R6, RZ ;  /* 0x00000006020f7223 */ /* 0x000fe200000100ff */
[----:B------:R-:W-:Y:S02]  /*5c30*/  HADD2.F32 R6, -RZ, R19.H1_H1 ;  /* 0x30000013ff067230 */ /* 0x000fe40000004100 */
[-C--:B------:R-:W-:Y:S01]  /*5c40*/  FFMA.FTZ R3, R48, R44.reuse, R3 ;  /* 0x0000002c30037223 */ /* 0x080fe20000010003 */
[----:B------:R-:W-:Y:S02]  /*5c50*/  HADD2.F32 R2, -RZ, R14.H0_H0 ;  /* 0x2000000eff027230 */ /* 0x000fe40000004100 */
[-C--:B------:R-:W-:Y:S01]  /*5c60*/  FFMA.FTZ R15, R16, R44.reuse, R15 ;  /* 0x0000002c100f7223 */ /* 0x080fe2000001000f */
[----:B------:R-:W-:Y:S02]  /*5c70*/  HADD2.F32 R48, -RZ, R21.H1_H1 ;  /* 0x30000015ff307230 */ /* 0x000fe40000004100 */
[----:B------:R-:W-:Y:S01]  /*5c80*/  FFMA.FTZ R47, R6, R44, R47 ;  /* 0x0000002c062f7223 */ /* 0x000fe2000001002f */
[----:B------:R-:W-:-:S02]  /*5c90*/  HADD2.F32 R16, -RZ, R20.H0_H0 ;  /* 0x20000014ff107230 */ /* 0x000fc40000004100 */
[-C--:B------:R-:W-:Y:S01]  /*5ca0*/  FFMA.FTZ R2, R2, R46.reuse, R15 ;  /* 0x0000002e02027223 */ /* 0x080fe2000001000f */
        /* <DEDUP_REMOVED lines=65> */
.L_x_1486:
        /* <DEDUP_REMOVED lines=145> */
.L_x_1488:
        /* <DEDUP_REMOVED lines=94> */
.L_x_1490:
        /* <DEDUP_REMOVED lines=91> */
.L_x_1489:
[----:B------:R-:W-:-:S06]  /*7560*/  IMAD.WIDE R12, R17, 0x4, R10 ;  /* 0x00000004110c7825 */ /* 0x000fcc00078e020a */
[----:B------:R-:W2:Y:S02]  /*7570*/  LDG.E.128.CONSTANT R12, desc[UR6][R12.64] ;  /* 0x000000060c0c7981 */ /* 0x000ea4000c1e9d00 */
[C---:B--2---:R-:W-:Y:S02]  /*7580*/  LOP3.LUT R5, R13.reuse, 0xf000f, RZ, 0xc0, !PT ;  /* 0x000f000f0d057812 */ /* 0x044fe400078ec0ff */
[----:B------:R-:W-:Y:S02]  /*7590*/  LOP3.LUT R6, R13, 0xf000f0, RZ, 0xc0, !PT ;  /* 0x00f000f00d067812 */ /* 0x000fe400078ec0ff */
[----:B------:R-:W-:Y:S02]  /*75a0*/  SHF.R.U32.HI R10, RZ, 0x8, R13 ;  /* 0x00000008ff0a7819 */ /* 0x000fe4000001160d */
[----:B------:R-:W-:Y:S02]  /*75b0*/  LOP3.LUT R11, R14, 0xf000f0, RZ, 0xc0, !PT ;  /* 0x00f000f00e0b7812 */ /* 0x000fe400078ec0ff */
        /* <DEDUP_REMOVED lines=113> */
[----:B------:R-:W-:Y:S02]  /*7cd0*/  HADD2.F32 R2, -RZ, R16.H1_H1 ;  /* 0x30000010ff027230 */ /* 0x000fe40000004100 */
[----:B------:R-:W-:Y:S01]  /*7ce0*/  FFMA.FTZ R5, R6, R5, R43 ;  /* 0x0000000506057223 */ /* 0x000fe2000001002b */
[----:B------:R-:W-:-:S02]  /*7cf0*/  HADD2.F32 R4, -RZ, R17.H1_H1 ;  /* 0x30000011ff047230 */ /* 0x000fc40000004100 */
[----:B------:R-:W-:Y:S01]  /*7d00*/  FFMA.FTZ R44, R6, R44, R45 ;  /* 0x0000002c062c7223 */ /* 0x000fe2000001002d */
        /* <DEDUP_REMOVED lines=22> */
.L_x_1491:
        /* <DEDUP_REMOVED lines=94> */
.L_x_1492:
[----:B------:R-:W-:Y:S05]  /*8450*/  @P0 BRA `(.L_x_1481) ;  /* 0x0000000400680947 */ /* 0x000fea0003800000 */
[----:B------:R-:W0:Y:S01]  /*8460*/  LDS.64 R2, [UR4+0x130] ;  /* 0x00013004ff027984 */ /* 0x000e220008000a00 */
[----:B------:R-:W-:Y:S02]  /*8470*/  HADD2.F32 R4, -RZ, R20.H0_H0 ;  /* 0x20000014ff047230 */ /* 0x000fe40000004100 */
[--C-:B------:R-:W-:Y:S01]  /*8480*/  HADD2.F32 R5, -RZ, R22.reuse.H0_H0 ;  /* 0x20000016ff057230 */ /* 0x100fe20000004100 */
[----:B------:R-:W1:Y:S01]  /*8490*/  LDS.64 R10, [UR4+0x138] ;  /* 0x00013804ff0a7984 */ /* 0x000e620008000a00 */
[----:B------:R-:W-:Y:S02]  /*84a0*/  HADD2.F32 R43, -RZ, R22.H1_H1 ;  /* 0x30000016ff2b7230 */ /* 0x000fe40000004100 */
[--C-:B------:R-:W-:Y:S02]  /*84b0*/  HADD2.F32 R22, -RZ, R26.reuse.H0_H0 ;  /* 0x2000001aff167230 */ /* 0x100fe40000004100 */
        /* <DEDUP_REMOVED lines=8> */
[----:B------:R-:W-:Y:S01]  /*8540*/  FFMA.FTZ R44, R3, R6, RZ ;  /* 0x00000006032c7223 */ /* 0x000fe200000100ff */
[----:B------:R-:W-:-:S02]  /*8550*/  HADD2.F32 R19, -RZ, R19.H1_H1 ;  /* 0x30000013ff137230 */ /* 0x000fc40000004100 */
[----:B------:R-:W-:Y:S02]  /*8560*/  HADD2.F32 R21, -RZ, R21.H1_H1 ;  /* 0x30000015ff157230 */ /* 0x000fe40000004100 */
[-C--:B------:R-:W-:Y:S01]  /*8570*/  FFMA.FTZ R2, R2, R6.reuse, RZ ;  /* 0x0000000602027223 */ /* 0x080fe200000100ff */
[----:B------:R-:W-:Y:S02]  /*8580*/  HADD2.F32 R3, -RZ, R12.H0_H0 ;  /* 0x2000000cff037230 */ /* 0x000fe40000004100 */
[-C--:B------:R-:W-:Y:S01]  /*8590*/  FFMA.FTZ R44, R19, R27.reuse, R44 ;  /* 0x0000001b132c7223 */ /* 0x080fe2000001002c */
[----:B------:R-:W-:Y:S02]  /*85a0*/  HADD2.F32 R19, -RZ, R20.H1_H1 ;  /* 0x30000014ff137230 */ /* 0x000fe40000004100 */
[----:B------:R-:W-:Y:S01]  /*85b0*/  FFMA.FTZ R2, R21, R27, R2 ;  /* 0x0000001b15027223 */ /* 0x000fe20000010002 */
[----:B------:R-:W-:Y:S02]  /*85c0*/  HADD2.F32 R21, -RZ, R14.H0_H0 ;  /* 0x2000000eff157230 */ /* 0x000fe40000004100 */
[----:B------:R-:W-:Y:S01]  /*85d0*/  FFMA.FTZ R6, R5, R6, RZ ;  /* 0x0000000605067223 */ /* 0x000fe200000100ff */
[----:B------:R-:W-:-:S02]  /*85e0*/  HADD2.F32 R5, -RZ, R13.H0_H0 ;  /* 0x2000000dff057230 */ /* 0x000fc40000004100 */
[----:B------:R-:W-:Y:S01]  /*85f0*/  FFMA.FTZ R4, R19, R27, R4 ;  /* 0x0000001b13047223 */ /* 0x000fe20000010004 */
[----:B------:R-:W-:Y:S01]  /*8600*/  FFMA.FTZ R3, R3, R35, R2 ;  /* 0x0000002303037223 */ /* 0x000fe20000010002 */
[----:B------:R-:W-:Y:S02]  /*8610*/  HADD2.F32 R2, -RZ, R13.H1_H1 ;  /* 0x3000000dff027230 */ /* 0x000fe40000004100 */
[----:B------:R-:W-:Y:S01]  /*8620*/  FFMA.FTZ R6, R43, R27, R6 ;  /* 0x0000001b2b067223 */ /* 0x000fe20000010006 */
[-C--:B------:R-:W-:Y:S01]  /*8630*/  FFMA.FTZ R19, R21, R35.reuse, R4 ;  /* 0x0000002315137223 */ /* 0x080fe20000010004 */
[----:B------:R-:W-:Y:S02]  /*8640*/  HADD2.F32 R21, -RZ, R15.H0_H0 ;  /* 0x2000000fff157230 */ /* 0x000fe40000004100 */
[----:B------:R-:W-:Y:S01]  /*8650*/  FFMA.FTZ R5, R5, R35, R44 ;  /* 0x0000002305057223 */ /* 0x000fe2000001002c */
[----:B------:R-:W-:Y:S02]  /*8660*/  HADD2.F32 R12, -RZ, R12.H1_H1 ;  /* 0x3000000cff0c7230 */ /* 0x000fe40000004100 */
[----:B------:R-:W-:-:S02]  /*8670*/  HADD2.F32 R14, -RZ, R14.H1_H1 ;  /* 0x3000000eff0e7230 */ /* 0x000fc40000004100 */
[----:B------:R-:W-:Y:S01]  /*8680*/  FFMA.FTZ R35, R21, R35, R6 ;  /* 0x0000002315237223 */ /* 0x000fe20000010006 */
[-C--:B------:R-:W-:Y:S01]  /*8690*/  FFMA.FTZ R5, R2, R42.reuse, R5 ;  /* 0x0000002a02057223 */ /* 0x080fe20000010005 */
[--C-:B-1----:R-:W-:Y:S02]  /*86a0*/  HADD2.F32 R2, -RZ, R10.reuse.H0_H0 ;  /* 0x2000000aff027230 */ /* 0x102fe40000004100 */
[-C--:B------:R-:W-:Y:S01]  /*86b0*/  FFMA.FTZ R3, R12, R42.reuse, R3 ;  /* 0x0000002a0c037223 */ /* 0x080fe20000010003 */
[----:B------:R-:W-:Y:S02]  /*86c0*/  HADD2.F32 R6, -RZ, R23.H0_H0 ;  /* 0x20000017ff067230 */ /* 0x000fe40000004100 */
[----:B------:R-:W-:Y:S01]  /*86d0*/  FFMA.FTZ R19, R14, R42, R19 ;  /* 0x0000002a0e137223 */ /* 0x000fe20000010013 */
[----:B------:R-:W-:Y:S02]  /*86e0*/  HADD2.F32 R4, -RZ, R15.H1_H1 ;  /* 0x3000000fff047230 */ /* 0x000fe40000004100 */
[----:B------:R-:W-:-:S02]  /*86f0*/  HADD2.F32 R10, -RZ, R10.H1_H1 ;  /* 0x3000000aff0a7230 */ /* 0x000fc40000004100 */
[----:B------:R-:W-:Y:S01]  /*8700*/  FFMA.FTZ R3, R6, R2, R3 ;  /* 0x0000000206037223 */ /* 0x000fe20000010003 */
[----:B------:R-:W-:Y:S02]  /*8710*/  HADD2.F32 R12, -RZ, R23.H1_H1 ;  /* 0x30000017ff0c7230 */ /* 0x000fe40000004100 */
[----:B------:R-:W-:Y:S01]  /*8720*/  FFMA.FTZ R35, R4, R42, R35 ;  /* 0x0000002a04237223 */ /* 0x000fe20000010023 */
[--C-:B------:R-:W-:Y:S02]  /*8730*/  HADD2.F32 R14, -RZ, R24.reuse.H0_H0 ;  /* 0x20000018ff0e7230 */ /* 0x100fe40000004100 */
[--C-:B------:R-:W-:Y:S02]  /*8740*/  HADD2.F32 R20, -RZ, R25.reuse.H0_H0 ;  /* 0x20000019ff147230 */ /* 0x100fe40000004100 */
[----:B------:R-:W-:Y:S01]  /*8750*/  FFMA.FTZ R3, R12, R10, R3 ;  /* 0x0000000a0c037223 */ /* 0x000fe20000010003 */
[----:B------:R-:W-:Y:S02]  /*8760*/  HADD2.F32 R24, -RZ, R24.H1_H1 ;  /* 0x30000018ff187230 */ /* 0x000fe40000004100 */
[----:B------:R-:W-:Y:S01]  /*8770*/  FFMA.FTZ R5, R14, R2, R5 ;  /* 0x000000020e057223 */ /* 0x000fe20000010005 */
[----:B------:R-:W-:-:S02]  /*8780*/  HADD2.F32 R12, -RZ, R25.H1_H1 ;  /* 0x30000019ff0c7230 */ /* 0x000fc40000004100 */
[-C--:B------:R-:W-:Y:S01]  /*8790*/  FFMA.FTZ R19, R20, R2.reuse, R19 ;  /* 0x0000000214137223 */ /* 0x080fe20000010013 */
[----:B------:R-:W-:Y:S01]  /*87a0*/  FFMA.FTZ R35, R22, R2, R35 ;  /* 0x0000000216237223 */ /* 0x000fe20000010023 */
[----:B------:R-:W-:Y:S02]  /*87b0*/  HADD2.F32 R4, -RZ, R11.H0_H0 ;  /* 0x2000000bff047230 */ /* 0x000fe40000004100 */
        /* <DEDUP_REMOVED lines=36> */
.L_x_1481:
[----:B------:R-:W0:Y:S01]  /*8a00*/  LDC R35, c[0x0][0x23c] ;  /* 0x00008f00ff237b82 */ /* 0x000e220000000800 */
[----:B------:R-:W-:Y:S01]  /*8a10*/  IADD3 R38, R38, 0x20, RZ ;  /* 0x0000002026267810 */ /* 0x000fe20007ffe0ff */
[----:B------:R-:W-:-:S03]  /*8a20*/  UIADD3 UR4, UR4, 0x40, URZ ;  /* 0x0000004004047890 */ /* 0x000fc6000fffe03f */
[C---:B------:R-:W-:Y:S02]  /*8a30*/  ISETP.GE.AND P2, PT, R38.reuse, UR5, PT ;  /* 0x0000000526007c0c */ /* 0x040fe4000bf46270 */
[----:B------:R-:W-:Y:S01]  /*8a40*/  ISETP.LT.AND P3, PT, R38, R37, PT ;  /* 0x000000252600720c */ /* 0x000fe20003f61270 */
[----:B0-----:R-:W-:-:S12]  /*8a50*/  IMAD.WIDE R8, R35, 0x10, R8 ;  /* 0x0000001023087825 */ /* 0x001fd800078e0208 */
[----:B------:R-:W-:Y:S05]  /*8a60*/  @!P2 BRA P3, `(.L_x_1493) ;  /* 0xffffffa800fca947 */ /* 0x000fea000183ffff */
.L_x_1480:
[----:B------:R-:W-:Y:S05]  /*8a70*/  @!P1 EXIT ;  /* 0x000000000000994d */ /* 0x000fea0003800000 */
[----:B------:R-:W0:Y:S01]  /*8a80*/  S2R R0, SR_CTAID.X ;  /* 0x0000000000007919 */ /* 0x000e220000002500 */
[----:B------:R-:W1:Y:S01]  /*8a90*/  S2UR UR4, SR_CTAID.Y ;  /* 0x00000000000479c3 */ /* 0x000e620000002600 */
[----:B------:R-:W0:Y:S07]  /*8aa0*/  S2R R3, SR_TID.X ;  /* 0x0000000000037919 */ /* 0x000e2e0000002100 */
[----:B------:R-:W2:Y:S01]  /*8ab0*/  LDC.64 R6, c[0x0][0x230] ;  /* 0x00008c00ff067b82 */ /* 0x000ea20000000a00 */
[----:B-1----:R-:W-:Y:S01]  /*8ac0*/  UIMAD UR4, UR4, 0x3, URZ ;  /* 0x00000003040478a4 */ /* 0x002fe2000f8e023f */
        /* <DEDUP_REMOVED lines=11> */
.L_x_1497:
[----:B------:R-:W0:Y:S02]  /*8b80*/  LDS R2, [R0] ;  /* 0x0000000000027984 */ /* 0x000e240000000800 */
[----:B0-----:R-:W-:-:S10]  /*8b90*/  HFMA2.MMA R3, R2, 1, 1, R34 ;  /* 0x3c003c0002037835 */ /* 0x001fd40000000022 */
[----:B------:R-:W0:Y:S02]  /*8ba0*/  ATOMS.CAST.SPIN R3, [R0], R2, R3 ;  /* 0x000000020003738d */ /* 0x000e240001800003 */
[----:B0-----:R-:W-:-:S13]  /*8bb0*/  ISETP.EQ.U32.AND P0, PT, R3, 0x1, PT ;  /* 0x000000010300780c */ /* 0x001fda0003f02070 */
[----:B------:R-:W-:Y:S05]  /*8bc0*/  @!P0 BRA `(.L_x_1497) ;  /* 0xfffffffc00ec8947 */ /* 0x000fea000383ffff */
[----:B------:R-:W-:Y:S05]  /*8bd0*/  BRA `(.L_x_1495) ;  /* 0x00000000000c7947 */ /* 0x000fea0003800000 */
.L_x_1496:
[----:B------:R-:W2:Y:S02]  /*8be0*/  LD.E R0, desc[UR6][R4.64] ;  /* 0x0000000604007980 */ /* 0x000ea4000c101900 */
[----:B--2---:R-:W-:-:S05]  /*8bf0*/  IADD3 R3, R34, R0, RZ ;  /* 0x0000000022037210 */ /* 0x004fca0007ffe0ff */
[----:B------:R0:W-:Y:S02]  /*8c00*/  ST.E desc[UR6][R4.64], R3 ;  /* 0x0000000304007985 */ /* 0x0001e4000c101906 */
.L_x_1495:
[----:B------:R-:W-:Y:S05]  /*8c10*/  BSYNC B0 ;  /* 0x0000000000007941 */ /* 0x000fea0003800000 */
.L_x_1494:
[----:B------:R1:W-:Y:S01]  /*8c20*/  ATOM.E.ADD.F16x2.RN.STRONG.GPU P0, RZ, desc[UR6][R4.64+0x4], R33 ;  /* 0x0000042104ff79a2 */ /* 0x0003e2000810e1c6 */
[----:B------:R-:W-:Y:S04]  /*8c30*/  BSSY B0, `(.L_x_1498) ;  /* 0x000000f000007945 */ /* 0x000fe80003800000 */
[----:B-1----:R-:W-:Y:S05]  /*8c40*/  @P0 BRA `(.L_x_1499) ;  /* 0x0000000000340947 */ /* 0x002fea0003800000 */
[----:B------:R-:W1:Y:S02]  /*8c50*/  QSPC.E.S P0, RZ, [R4+0x4] ;  /* 0x0000040004ff73aa */ /* 0x000e640000000500 */
[----:B-1----:R-:W-:Y:S05]  /*8c60*/  @!P0 BRA `(.L_x_1500) ;  /* 0x0000000000208947 */ /* 0x002fea0003800000 */
[----:B------:R-:W-:-:S04]  /*8c70*/  MOV R2, R4 ;  /* 0x0000000400027202 */ /* 0x000fc80000000f00 */
[----:B------:R-:W-:-:S07]  /*8c80*/  MOV R0, R2 ;  /* 0x0000000200007202 */ /* 0x000fce0000000f00 */
.L_x_1501:
[----:B------:R-:W0:Y:S02]  /*8c90*/  LDS R2, [R0+0x4] ;  /* 0x0000040000027984 */ /* 0x000e240000000800 */
[----:B0-----:R-:W-:-:S06]  /*8ca0*/  HADD2 R3, R2, R33 ;  /* 0x0000002102037230 */ /* 0x001fcc0000000000 */
[----:B------:R-:W0:Y:S02]  /*8cb0*/  ATOMS.CAST.SPIN R3, [R0+0x4], R2, R3 ;  /* 0x000004020003738d */ /* 0x000e240001800003 */
[----:B0-----:R-:W-:-:S13]  /*8cc0*/  ISETP.EQ.U32.AND P0, PT, R3, 0x1, PT ;  /* 0x000000010300780c */ /* 0x001fda0003f02070 */
[----:B------:R-:W-:Y:S05]  /*8cd0*/  @!P0 BRA `(.L_x_1501) ;  /* 0xfffffffc00ec8947 */ /* 0x000fea000383ffff */
[----:B------:R-:W-:Y:S05]  /*8ce0*/  BRA `(.L_x_1499) ;  /* 0x00000000000c7947 */ /* 0x000fea0003800000 */
.L_x_1500:
[----:B------:R-:W0:Y:S02]  /*8cf0*/  LD.E R0, desc[UR6][R4.64+0x4] ;  /* 0x0000040604007980 */ /* 0x000e24000c101900 */
[----:B0-----:R-:W-:-:S05]  /*8d00*/  IADD3 R3, R33, R0, RZ ;  /* 0x0000000021037210 */ /* 0x001fca0007ffe0ff */
[----:B------:R1:W-:Y:S02]  /*8d10*/  ST.E desc[UR6][R4.64+0x4], R3 ;  /* 0x0000040304007985 */ /* 0x0003e4000c101906 */
.L_x_1499:
[----:B------:R-:W-:Y:S05]  /*8d20*/  BSYNC B0 ;  /* 0x0000000000007941 */ /* 0x000fea0003800000 */
.L_x_1498:
[----:B------:R-:W-:-:S13]  /*8d30*/  ISETP.GE.AND P0, PT, R39, 0x2, PT ;  /* 0x000000022700780c */ /* 0x000fda0003f06270 */
[----:B------:R-:W-:Y:S05]  /*8d40*/  @!P0 EXIT ;  /* 0x000000000000894d */ /* 0x000fea0003800000 */
[----:B------:R-:W-:-:S05]  /*8d50*/  IADD3 R8, R8, R35, RZ ;  /* 0x0000002308087210 */ /* 0x000fca0007ffe0ff */
        /* <DEDUP_REMOVED lines=8> */
.L_x_1505:
[----:B------:R-:W0:Y:S02]  /*8de0*/  LDS R2, [R0] ;  /* 0x0000000000027984 */ /* 0x000e240000000800 */
[----:B0-----:R-:W-:-:S10]  /*8df0*/  HFMA2.MMA R3, R2, 1, 1, R32 ;  /* 0x3c003c0002037835 */ /* 0x001fd40000000020 */
[----:B------:R-:W0:Y:S02]  /*8e00*/  ATOMS.CAST.SPIN R3, [R0], R2, R3 ;  /* 0x000000020003738d */ /* 0x000e240001800003 */
[----:B0-----:R-:W-:-:S13]  /*8e10*/  ISETP.EQ.U32.AND P0, PT, R3, 0x1, PT ;  /* 0x000000010300780c */ /* 0x001fda0003f02070 */
[----:B------:R-:W-:Y:S05]  /*8e20*/  @!P0 BRA `(.L_x_1505) ;  /* 0xfffffffc00ec8947 */ /* 0x000fea000383ffff */
[----:B------:R-:W-:Y:S05]  /*8e30*/  BRA `(.L_x_1503) ;  /* 0x00000000000c7947 */ /* 0x000fea0003800000 */
.L_x_1504:
[----:B------:R-:W2:Y:S02]  /*8e40*/  LD.E R0, desc[UR6][R4.64] ;  /* 0x0000000604007980 */ /* 0x000ea4000c101900 */
[----:B--2---:R-:W-:-:S05]  /*8e50*/  IADD3 R3, R32, R0, RZ ;  /* 0x0000000020037210 */ /* 0x004fca0007ffe0ff */
[----:B------:R0:W-:Y:S02]  /*8e60*/  ST.E desc[UR6][R4.64], R3 ;  /* 0x0000000304007985 */ /* 0x0001e4000c101906 */
.L_x_1503:
[----:B------:R-:W-:Y:S05]  /*8e70*/  BSYNC B0 ;  /* 0x0000000000007941 */ /* 0x000fea0003800000 */
.L_x_1502:
[----:B------:R1:W-:Y:S01]  /*8e80*/  ATOM.E.ADD.F16x2.RN.STRONG.GPU P0, RZ, desc[UR6][R4.64+0x4], R31 ;  /* 0x0000041f04ff79a2 */ /* 0x0003e2000810e1c6 */
[----:B------:R-:W-:Y:S04]  /*8e90*/  BSSY B0, `(.L_x_1506) ;  /* 0x000000f000007945 */ /* 0x000fe80003800000 */
[----:B-1----:R-:W-:Y:S05]  /*8ea0*/  @P0 BRA `(.L_x_1507) ;  /* 0x0000000000340947 */ /* 0x002fea0003800000 */
[----:B------:R-:W1:Y:S02]  /*8eb0*/  QSPC.E.S P0, RZ, [R4+0x4] ;  /* 0x0000040004ff73aa */ /* 0x000e640000000500 */
[----:B-1----:R-:W-:Y:S05]  /*8ec0*/  @!P0 BRA `(.L_x_1508) ;  /* 0x0000000000208947 */ /* 0x002fea0003800000 */
[----:B------:R-:W-:-:S04]  /*8ed0*/  MOV R2, R4 ;  /* 0x0000000400027202 */ /* 0x000fc80000000f00 */
[----:B------:R-:W-:-:S07]  /*8ee0*/  MOV R0, R2 ;  /* 0x0000000200007202 */ /* 0x000fce0000000f00 */
.L_x_1509:
[----:B------:R-:W0:Y:S02]  /*8ef0*/  LDS R2, [R0+0x4] ;  /* 0x0000040000027984 */ /* 0x000e240000000800 */
[----:B0-----:R-:W-:-:S06]  /*8f00*/  HADD2 R3, R2, R31 ;  /* 0x0000001f02037230 */ /* 0x001fcc0000000000 */
[----:B------:R-:W0:Y:S02]  /*8f10*/  ATOMS.CAST.SPIN R3, [R0+0x4], R2, R3 ;  /* 0x000004020003738d */ /* 0x000e240001800003 */
[----:B0-----:R-:W-:-:S13]  /*8f20*/  ISETP.EQ.U32.AND P0, PT, R3, 0x1, PT ;  /* 0x000000010300780c */ /* 0x001fda0003f02070 */
[----:B------:R-:W-:Y:S05]  /*8f30*/  @!P0 BRA `(.L_x_1509) ;  /* 0xfffffffc00ec8947 */ /* 0x000fea000383ffff */
[----:B------:R-:W-:Y:S05]  /*8f40*/  BRA `(.L_x_1507) ;  /* 0x00000000000c7947 */ /* 0x000fea0003800000 */
.L_x_1508:
[----:B------:R-:W0:Y:S02]  /*8f50*/  LD.E R0, desc[UR6][R4.64+0x4] ;  /* 0x0000040604007980 */ /* 0x000e24000c101900 */
[----:B0-----:R-:W-:-:S05]  /*8f60*/  IADD3 R3, R31, R0, RZ ;  /* 0x000000001f037210 */ /* 0x001fca0007ffe0ff */
[----:B------:R1:W-:Y:S02]  /*8f70*/  ST.E desc[UR6][R4.64+0x4], R3 ;  /* 0x0000040304007985 */ /* 0x0003e4000c101906 */
.L_x_1507:
[----:B------:R-:W-:Y:S05]  /*8f80*/  BSYNC B0 ;  /* 0x0000000000007941 */ /* 0x000fea0003800000 */
.L_x_1506:
[----:B------:R-:W-:-:S13]  /*8f90*/  ISETP.NE.AND P0, PT, R39, 0x2, PT ;  /* 0x000000022700780c */ /* 0x000fda0003f05270 */
[----:B------:R-:W-:Y:S05]  /*8fa0*/  @!P0 EXIT ;  /* 0x000000000000894d */ /* 0x000fea0003800000 */
[----:B01----:R-:W-:-:S05]  /*8fb0*/  IADD3 R5, R8, R35, RZ ;  /* 0x0000002308057210 */ /* 0x003fca0007ffe0ff */
        /* <DEDUP_REMOVED lines=8> */
.L_x_1513:
[----:B------:R-:W0:Y:S02]  /*9040*/  LDS R2, [R0] ;  /* 0x0000000000027984 */ /* 0x000e240000000800 */
[----:B0-----:R-:W-:-:S10]  /*9050*/  HFMA2.MMA R3, R2, 1, 1, R30 ;  /* 0x3c003c0002037835 */ /* 0x001fd4000000001e */
[----:B------:R-:W0:Y:S02]  /*9060*/  ATOMS.CAST.SPIN R3, [R0], R2, R3 ;  /* 0x000000020003738d */ /* 0x000e240001800003 */
[----:B0-----:R-:W-:-:S13]  /*9070*/  ISETP.EQ.U32.AND P0, PT, R3, 0x1, PT ;  /* 0x000000010300780c */ /* 0x001fda0003f02070 */
[----:B------:R-:W-:Y:S05]  /*9080*/  @!P0 BRA `(.L_x_1513) ;  /* 0xfffffffc00ec8947 */ /* 0x000fea000383ffff */
[----:B------:R-:W-:Y:S05]  /*9090*/  BRA `(.L_x_1511) ;  /* 0x00000000000c7947 */ /* 0x000fea0003800000 */
.L_x_1512:
[----:B------:R-:W2:Y:S02]  /*90a0*/  LD.E R0, desc[UR6][R4.64] ;  /* 0x0000000604007980 */ /* 0x000ea4000c101900 */
[----:B--2---:R-:W-:-:S05]  /*90b0*/  IADD3 R3, R30, R0, RZ ;  /* 0x000000001e037210 */ /* 0x004fca0007ffe0ff */
[----:B------:R0:W-:Y:S02]  /*90c0*/  ST.E desc[UR6][R4.64], R3 ;  /* 0x0000000304007985 */ /* 0x0001e4000c101906 */
.L_x_1511:
[----:B------:R-:W-:Y:S05]  /*90d0*/  BSYNC B0 ;  /* 0x0000000000007941 */ /* 0x000fea0003800000 */
.L_x_1510:
[----:B------:R1:W-:Y:S02]  /*90e0*/  ATOM.E.ADD.F16x2.RN.STRONG.GPU P0, RZ, desc[UR6][R4.64+0x4], R29 ;  /* 0x0000041d04ff79a2 */ /* 0x0003e4000810e1c6 */
[----:B-1----:R-:W-:Y:S05]  /*90f0*/  @P0 EXIT ;  /* 0x000000000000094d */ /* 0x002fea0003800000 */
[----:B------:R-:W1:Y:S02]  /*9100*/  QSPC.E.S P0, RZ, [R4+0x4] ;  /* 0x0000040004ff73aa */ /* 0x000e640000000500 */
[----:B-1----:R-:W-:Y:S05]  /*9110*/  @!P0 BRA `(.L_x_1514) ;  /* 0x0000000000208947 */ /* 0x002fea0003800000 */
[----:B------:R-:W-:-:S04]  /*9120*/  MOV R2, R4 ;  /* 0x0000000400027202 */ /* 0x000fc80000000f00 */
[----:B------:R-:W-:-:S07]  /*9130*/  MOV R0, R2 ;  /* 0x0000000200007202 */ /* 0x000fce0000000f00 */
.L_x_1515:
[----:B------:R-:W0:Y:S02]  /*9140*/  LDS R2, [R0+0x4] ;  /* 0x0000040000027984 */ /* 0x000e240000000800 */
[----:B0-----:R-:W-:-:S06]  /*9150*/  HADD2 R3, R2, R29 ;  /* 0x0000001d02037230 */ /* 0x001fcc0000000000 */
[----:B------:R-:W0:Y:S02]  /*9160*/  ATOMS.CAST.SPIN R3, [R0+0x4], R2, R3 ;  /* 0x000004020003738d */ /* 0x000e240001800003 */
[----:B0-----:R-:W-:-:S13]  /*9170*/  ISETP.EQ.U32.AND P0, PT, R3, 0x1, PT ;  /* 0x000000010300780c */ /* 0x001fda0003f02070 */
[----:B------:R-:W-:Y:S05]  /*9180*/  @!P0 BRA `(.L_x_1515) ;  /* 0xfffffffc00ec8947 */ /* 0x000fea000383ffff */
[----:B------:R-:W-:Y:S05]  /*9190*/  EXIT ;  /* 0x000000000000794d */ /* 0x000fea0003800000 */
.L_x_1514:
[----:B------:R-:W0:Y:S02]  /*91a0*/  LD.E R0, desc[UR6][R4.64+0x4] ;  /* 0x0000040604007980 */ /* 0x000e24000c101900 */
[----:B0-----:R-:W-:-:S05]  /*91b0*/  IADD3 R3, R29, R0, RZ ;  /* 0x000000001d037210 */ /* 0x001fca0007ffe0ff */
[----:B------:R-:W-:Y:S01]  /*91c0*/  ST.E desc[UR6][R4.64+0x4], R3 ;  /* 0x0000040304007985 */ /* 0x000fe2000c101906 */
[----:B------:R-:W-:Y:S05]  /*91d0*/  EXIT ;  /* 0x000000000000794d */ /* 0x000fea0003800000 */
.L_x_1516:
        /* <DEDUP_REMOVED lines=10> */
.L_x_3683:


//--------------------- .text._Z23gemm_half_q_half_kernelILi3ELi8ELb1ELb0ELi64EEvPK6__halfPKjS4_S2_PS0_iiiiPKtS7_iiiiiibS2_i --------------------------
	.section	.text._Z23gemm_half_q_half_kernelILi3ELi8ELb1ELb0ELi64EEvPK6__halfPKjS4_S2_PS0_iiiiPKtS7_iiiiiibS2_i,"ax",@progbits
	.align	128
        .global         _Z23gemm_half_q_half_kernelILi3ELi8ELb1ELb0ELi64EEvPK6__halfPKjS4_S2_PS0_iiiiPKtS7_iiiiiibS2_i
        .type           _Z23gemm_half_q_half_kernelILi3ELi8ELb1ELb0ELi64EEvPK6__halfPKjS4_S2_PS0_iiiiPKtS7_iiiiiibS2_i,@function
        .size           _Z23gemm_half_q_half_kernelILi3ELi8ELb1ELb0ELi64EEvPK6__halfPKjS4_S2_PS0_iiiiPKtS7_iiiiiibS2_i,(.L_x_3684 - _Z23gemm_half_q_half_kernelILi3ELi8ELb1ELb0ELi64EEvPK6__halfPKjS4_S2_PS0_iiiiPKtS7_iiiiiibS2_i)
        .other          _Z23gemm_half_q_half_kernelILi3ELi8ELb1ELb0ELi64EEvPK6__halfPKjS4_S2_PS0_iiiiPKtS7_iiiiiibS2_i,@"STO_CUDA_ENTRY STV_DEFAULT"
_Z23gemm_half_q_half_kernelILi3ELi8ELb1ELb0ELi64EEvPK6__halfPKjS4_S2_PS0_iiiiPKtS7_iiiiiibS2_i:
.text._Z23gemm_half_q_half_kernelILi3ELi8ELb1ELb0ELi64EEvPK6__halfPKjS4_S2_PS0_iiiiPKtS7_iiiiiibS2_i:
        /* <DEDUP_REMOVED lines=8> */
[----:B------:R-:W2:Y:S01]  /*0080*/  S2R R2, SR_CTAID.X ;  /* 0x0000000000027919 */ /* 0x000ea20000002500 */
        /* <DEDUP_REMOVED lines=28> */
.L_x_1517:
[----:B------:R-:W-:Y:S02]  /*0250*/  PRMT R7, R7, 0x9910, RZ ;  /* 0x0000991007077816 */ /* 0x000fe400000000ff */
[----:B----4-:R-:W-:Y:S02]  /*0260*/  SHF.L.U32 R17, R0, 0x6, RZ ;  /* 0x0000000600117819 */ /* 0x010fe400000006ff */
[----:B------:R-:W-:Y:S02]  /*0270*/  ISETP.NE.AND P0, PT, R7, RZ, PT ;  /* 0x000000ff0700720c */ /* 0x000fe40003f05270 */
[----:B---3--:R-:W-:-:S11]  /*0280*/  VIADDMNMX R16, R17, 0x40, R3, PT ;  /* 0x0000004011107846 */ /* 0x008fd60003800103 */
[----:B------:R-:W-:Y:S05]  /*0290*/  @!P0 EXIT ;  /* 0x000000000000894d */ /* 0x000fea0003800000 */
[-C--:B0-----:R-:W-:Y:S01]  /*02a0*/  IADD3 R7, R17, R6.reuse, RZ ;  /* 0x0000000611077210 */ /* 0x081fe20007ffe0ff */
[----:B------:R-:W-:Y:S01]  /*02b0*/  BSSY B0, `(.L_x_1518) ;  /* 0x000006d000007945 */ /* 0x000fe20003800000 */
[----:B--2---:R-:W-:Y:S02]  /*02c0*/  LEA R13, R2, R6, 0x6 ;  /* 0x00000006020d7211 */ /* 0x004fe400078e30ff */
[----:B------:R-:W-:Y:S02]  /*02d0*/  ISETP.GE.OR P0, PT, R7, R16, !P1 ;  /* 0x000000100700720c */ /* 0x000fe40004f06670 */
[----:B------:R-:W-:-:S11]  /*02e0*/  SHF.L.U32 R13, R13, 0x2, RZ ;  /* 0x000000020d0d7819 */ /* 0x000fd600000006ff */
        /* <DEDUP_REMOVED lines=13> */
[----:B------:R-:W-:-:S03]  /*03c0*/  UMOV UR4, 0x400 ;  /* 0x0000040000047882 */ /* 0x000fc60000000000 */
[----:B------:R-:W-:Y:S01]  /*03d0*/  LEA R7, R7, R7, 0x1 ;  /* 0x0000000707077211 */ /* 0x000fe200078e08ff */
[----:B0-----:R-:W-:-:S03]  /*03e0*/  ULEA UR4, UR5, UR4, 0x18 ;  /* 0x0000000405047291 */ /* 0x001fc6000f8ec03f */
[----:B--2---:R-:W-:-:S04]  /*03f0*/  IADD3 R9, P0, R20, R7, RZ ;  /* 0x0000000714097210 */ /* 0x004fc80007f1e0ff */
[----:B------:R-:W-:Y:S02]  /*0400*/  LEA.HI.X.SX32 R10, R7, RZ, 0x1, P0 ;  /* 0x000000ff070a7211 */ /* 0x000fe400000f0eff */
[C---:B------:R-:W-:Y:S02]  /*0410*/  LEA R18, P0, R9.reuse, UR8, 0x1 ;  /* 0x0000000809127c11 */ /* 0x040fe4000f8008ff */
[----:B------:R-:W-:Y:S02]  /*0420*/  LEA R7, R6, UR4, 0x1 ;  /* 0x0000000406077c11 */ /* 0x000fe4000f8e08ff */
[----:B------:R-:W-:Y:S01]  /*0430*/  LEA.HI.X R19, R9, UR9, R10, 0x1, P0 ;  /* 0x0000000909137c11 */ /* 0x000fe200080f0c0a */
[----:B------:R-:W-:Y:S01]  /*0440*/  HFMA2.MMA R10, -RZ, RZ, 0, 0 ;  /* 0x00000000ff0a7435 */ /* 0x000fe200000001ff */
[----:B------:R-:W-:Y:S01]  /*0450*/  PLOP3.LUT P0, PT, PT, PT, PT, 0x80, 0x0 ;  /* 0x000000000000781c */ /* 0x000fe20003f0f070 */
[----:B------:R-:W-:-:S12]  /*0460*/  @!P2 BRA `(.L_x_1521) ;  /* 0x000000000048a947 */ /* 0x000fd80003800000 */
[----:B------:R-:W-:Y:S02]  /*0470*/  PLOP3.LUT P0, PT, PT, PT, PT, 0x8, 0x0 ;  /* 0x000000000000781c */ /* 0x000fe40003f0e170 */
[----:B------:R-:W-:-:S11]  /*0480*/  IADD3 R9, R15, -0x3, RZ ;  /* 0xfffffffd0f097810 */ /* 0x000fd60007ffe0ff */
.L_x_1522:
        /* <DEDUP_REMOVED lines=16> */
.L_x_1521:
        /* <DEDUP_REMOVED lines=16> */
.L_x_1520:
[----:B------:R-:W0:Y:S01]  /*0690*/  S2UR UR5, SR_CgaCtaId ;  /* 0x00000000000579c3 */ /* 0x000e220000008800 */
[----:B------:R-:W-:Y:S01]  /*06a0*/  IMAD R9, R8, R3, RZ ;  /* 0x0000000308097224 */ /* 0x000fe200078e02ff */
[----:B------:R-:W-:Y:S01]  /*06b0*/  ISETP.GT.AND P2, PT, R15, 0x3, PT ;  /* 0x000000030f00780c */ /* 0x000fe20003f44270 */
[----:B------:R-:W-:Y:S01]  /*06c0*/  UMOV UR4, 0x400 ;  /* 0x0000040000047882 */ /* 0x000fe20000000000 */
[----:B------:R-:W-:Y:S02]  /*06d0*/  ULDC.64 UR8, c[0x0][0x210] ;  /* 0x0000840000087ab9 */ /* 0x000fe40000000a00 */
[----:B------:R-:W-:-:S04]  /*06e0*/  LEA R9, R9, R9, 0x1 ;  /* 0x0000000909097211 */ /* 0x000fc800078e08ff */
[----:B------:R-:W-:-:S04]  /*06f0*/  IADD3 R7, P0, R7, R9, RZ ;  /* 0x0000000907077210 */ /* 0x000fc80007f1e0ff */
[----:B------:R-:W-:Y:S02]  /*0700*/  LEA.HI.X.SX32 R10, R9, R10, 0x1, P0 ;  /* 0x0000000a090a7211 */ /* 0x000fe400000f0eff */
[----:B------:R-:W-:-:S04]  /*0710*/  LEA R18, P0, R7, UR8, 0x1 ;  /* 0x0000000807127c11 */ /* 0x000fc8000f8008ff */
[----:B------:R-:W-:Y:S01]  /*0720*/  LEA.HI.X R19, R7, UR9, R10, 0x1, P0 ;  /* 0x0000000907137c11 */ /* 0x000fe200080f0c0a */
[----:B------:R-:W-:Y:S01]  /*0730*/  HFMA2.MMA R10, -RZ, RZ, 0, 0 ;  /* 0x00000000ff0a7435 */ /* 0x000fe200000001ff */
[----:B------:R-:W-:Y:S01]  /*0740*/  PLOP3.LUT P0, PT, PT, PT, PT, 0x80, 0x0 ;  /* 0x000000000000781c */ /* 0x000fe20003f0f070 */
[----:B0-----:R-:W-:-:S06]  /*0750*/  ULEA UR4, UR5, UR4, 0x18 ;  /* 0x0000000405047291 */ /* 0x001fcc000f8ec03f */
[----:B------:R-:W-:Y:S01]  /*0760*/  LEA R7, R6, UR4, 0x1 ;  /* 0x0000000406077c11 */ /* 0x000fe2000f8e08ff */
[----:B------:R-:W-:Y:S06]  /*0770*/  @!P2 BRA `(.L_x_1523) ;  /* 0x000000000048a947 */ /* 0x000fec0003800000 */
[----:B------:R-:W-:Y:S02]  /*0780*/  PLOP3.LUT P0, PT, PT, PT, PT, 0x8, 0x0 ;  /* 0x000000000000781c */ /* 0x000fe40003f0e170 */
[----:B------:R-:W-:-:S11]  /*0790*/  IADD3 R9, R15, -0x3, RZ ;  /* 0xfffffffd0f097810 */ /* 0x000fd60007ffe0ff */
.L_x_1524:
        /* <DEDUP_REMOVED lines=16> */
.L_x_1523:
        /* <DEDUP_REMOVED lines=14> */
.L_x_1519:
[----:B------:R-:W-:Y:S05]  /*0980*/  BSYNC B0 ;  /* 0x0000000000007941 */ /* 0x000fea0003800000 */
.L_x_1518:
        /* <DEDUP_REMOVED lines=10> */
[----:B------:R-:W-:Y:S01]  /*0a30*/  SHF.L.U32 R2, R2, 0x8, RZ ;  /* 0x0000000802027819 */ /* 0x000fe200000006ff */
[----:B------:R-:W-:Y:S01]  /*0a40*/  IMAD R7, R8, R3, RZ ;  /* 0x0000000308077224 */ /* 0x000fe200078e02ff */
[----:B------:R-:W-:Y:S02]  /*0a50*/  ISETP.GT.AND P2, PT, R15, 0x3, PT ;  /* 0x000000030f00780c */ /* 0x000fe40003f44270 */
[----:B------:R-:W-:Y:S01]  /*0a60*/  PLOP3.LUT P0, PT, PT, PT, PT, 0x80, 0x0 ;  /* 0x000000000000781c */ /* 0x000fe20003f0f070 */
[----:B------:R-:W-:Y:S01]  /*0a70*/  IMAD R7, R7, 0x3, R2 ;  /* 0x0000000307077824 */ /* 0x000fe200078e0202 */
[----:B------:R-:W-:-:S04]  /*0a80*/  HFMA2.MMA R2, -RZ, RZ, 0, 0 ;  /* 0x00000000ff027435 */ /* 0x000fc800000001ff */
[----:B------:R-:W-:-:S05]  /*0a90*/  LEA R7, R6, R7, 0x2 ;  /* 0x0000000706077211 */ /* 0x000fca00078e10ff */
[----:B0-----:R-:W-:Y:S01]  /*0aa0*/  IMAD.WIDE R6, R7, 0x2, R18 ;  /* 0x0000000207067825 */ /* 0x001fe200078e0212 */
[----:B------:R-:W-:Y:S06]  /*0ab0*/  @!P2 BRA `(.L_x_1526) ;  /* 0x000000000034a947 */ /* 0x000fec0003800000 */
[----:B------:R-:W-:Y:S02]  /*0ac0*/  PLOP3.LUT P0, PT, PT, PT, PT, 0x8, 0x0 ;  /* 0x000000000000781c */ /* 0x000fe40003f0e170 */
[----:B------:R-:W-:-:S11]  /*0ad0*/  IADD3 R23, R15, -0x3, RZ ;  /* 0xfffffffd0f177810 */ /* 0x000fd60007ffe0ff */
.L_x_1527:
        /* <DEDUP_REMOVED lines=11> */
.L_x_1526:
        /* <DEDUP_REMOVED lines=10> */
.L_x_1525:
[----:B-1----:R-:W0:Y:S08]  /*0c30*/  LDC.64 R6, c[0x0][0x248] ;  /* 0x00009200ff067b82 */ /* 0x002e300000000a00 */
[----:B------:R-:W-:Y:S01]  /*0c40*/  BAR.SYNC.DEFER_BLOCKING 0x0 ;  /* 0x0000000000007b1d */ /* 0x000fe20000010000 */
[----:B------:R-:W-:Y:S02]  /*0c50*/  ISETP.GE.AND P0, PT, R17, R16, PT ;  /* 0x000000101100720c */ /* 0x000fe40003f06270 */
[----:B------:R-:W-:-:S05]  /*0c60*/  SHF.L.U32 R9, R0, 0x7, RZ ;  /* 0x0000000700097819 */ /* 0x000fca00000006ff */
[----:B------:R-:W1:Y:S08]  /*0c70*/  LDC R10, c[0x0][0x25c] ;  /* 0x00009700ff0a7b82 */ /* 0x000e700000000800 */
[----:B------:R-:W2:Y:S01]  /*0c80*/  LDC R2, c[0x0][0x264] ;  /* 0x00009900ff027b82 */ /* 0x000ea20000000800 */
[----:B0-----:R-:W-:Y:S01]  /*0c90*/  IMAD.WIDE R8, R9, 0x2, R6 ;  /* 0x0000000209087825 */ /* 0x001fe200078e0206 */
        /* <DEDUP_REMOVED lines=9> */
.L_x_1529:
[----:B------:R-:W0:Y:S01]  /*0d30*/  LDC.64 R22, c[0x0][0x220] ;  /* 0x00008800ff167b82 */ /* 0x000e220000000a00 */
        /* <DEDUP_REMOVED lines=8> */
[----:B------:R-:W-:-:S05]  /*0dc0*/  LEA R27, R19, 0x1, 0x1 ;  /* 0x00000001131b7811 */ /* 0x000fca00078e08ff */
[----:B------:R-:W-:-:S05]  /*0dd0*/  IMAD.WIDE R26, R27, 0x2, R6 ;  /* 0x000000021b1a7825 */ /* 0x000fca00078e0206 */
[----:B------:R4:W2:Y:S01]  /*0de0*/  LDG.E.U16.CONSTANT R30, desc[UR6][R26.64] ;  /* 0x000000061a1e7981 */ /* 0x0008a2000c1e9500 */
[----:B0-----:R-:W-:-:S06]  /*0df0*/  IMAD.WIDE R24, R21, 0x2, R24 ;  /* 0x0000000215187825 */ /* 0x001fcc00078e0218 */
[----:B------:R0:W2:Y:S01]  /*0e00*/  LDG.E.U16.CONSTANT R24, desc[UR6][R24.64] ;  /* 0x0000000618187981 */ /* 0x0000a2000c1e9500 */
[----:B---3--:R-:W-:-:S04]  /*0e10*/  SHF.R.U32.HI R21, RZ, R18, R23 ;  /* 0x00000012ff157219 */ /* 0x008fc80000011617 */
        /* <DEDUP_REMOVED lines=9> */
[----:B------:R-:W-:Y:S02]  /*0eb0*/  IADD3 R22, R22, 0x1, RZ ;  /* 0x0000000116167810 */ /* 0x000fe40007ffe0ff */
[----:B------:R-:W-:Y:S01]  /*0ec0*/  IADD3 R21, R21, 0x1, RZ ;  /* 0x0000000115157810 */ /* 0x000fe20007ffe0ff */
[----:B------:R-:W-:Y:S02]  /*0ed0*/  IMAD R28, R28, R28, RZ ;  /* 0x0000001c1c1c7224 */ /* 0x000fe400078e02ff */
[----:B------:R-:W-:-:S02]  /*0ee0*/  IMAD R29, R29, R29, RZ ;  /* 0x0000001d1d1d7224 */ /* 0x000fc400078e02ff */
[----:B----4-:R-:W-:Y:S02]  /*0ef0*/  IMAD R26, R22, R22, RZ ;  /* 0x00000016161a7224 */ /* 0x010fe400078e02ff */
[----:B0-----:R-:W-:Y:S01]  /*0f00*/  IMAD R25, R21, R21, RZ ;  /* 0x0000001515197224 */ /* 0x001fe200078e02ff */
[----:B------:R-:W-:Y:S08]  /*0f10*/  I2F.F16 R28, R28 ;  /* 0x0000001c001c7306 */ /* 0x000ff00000200c00 */
[----:B------:R-:W0:Y:S08]  /*0f20*/  I2F.F16 R29, R29 ;  /* 0x0000001d001d7306 */ /* 0x000e300000200c00 */
[----:B------:R-:W-:Y:S08]  /*0f30*/  I2F.F16 R26, R26 ;  /* 0x0000001a001a7306 */ /* 0x000ff00000200c00 */
[----:B------:R-:W3:Y:S01]  /*0f40*/  I2F.F16 R25, R25 ;  /* 0x0000001900197306 */ /* 0x000ee20000200c00 */
[----:B0-----:R-:W-:-:S02]  /*0f50*/  PRMT R29, R28, 0x5410, R29 ;  /* 0x000054101c1d7816 */ /* 0x001fc4000000001d */
[----:B------:R-:W-:-:S03]  /*0f60*/  LEA R21, R12, R1, 0x3 ;  /* 0x000000010c157211 */ /* 0x000fc600078e18ff */
[----:B--2---:R-:W-:Y:S01]  /*0f70*/  HMUL2 R22, R29, R24.H0_H0 ;  /* 0x200000181d167232 */ /* 0x004fe20000000000 */
[----:B---3--:R-:W-:-:S05]  /*0f80*/  PRMT R23, R25, 0x5410, R26 ;  /* 0x0000541019177816 */ /* 0x008fca000000001a */
[----:B------:R-:W-:Y:S01]  /*0f90*/  HMUL2 R23, R23, R24.H0_H0 ;  /* 0x2000001817177232 */ /* 0x000fe20000000000 */
[----:B------:R-:W-:-:S04]  /*0fa0*/  IADD3 R19, R30, R19, RZ ;  /* 0x000000131e137210 */ /* 0x000fc80007ffe0ff */
[----:B------:R0:W-:Y:S01]  /*0fb0*/  STL.64 [R21], R22 ;  /* 0x0000001615007387 */ /* 0x0001e20000100a00 */
[----:B------:R-:W-:Y:S02]  /*0fc0*/  ISETP.GE.AND P2, PT, R19, R16, PT ;  /* 0x000000101300720c */ /* 0x000fe40003f46270 */
[----:B------:R-:W-:-:S11]  /*0fd0*/  IADD3 R12, R12, 0x1, RZ ;  /* 0x000000010c0c7810 */ /* 0x000fd60007ffe0ff */
[----:B0-----:R-:W-:Y:S05]  /*0fe0*/  @!P2 BRA `(.L_x_1529) ;  /* 0xfffffffc0050a947 */ /* 0x001fea000383ffff */
.L_x_1528:
        /* <DEDUP_REMOVED lines=10> */
[C---:B-1----:R-:W-:Y:S02]  /*1090*/  ISETP.GT.AND P3, PT, R17.reuse, R10, PT ;  /* 0x0000000a1100720c */ /* 0x042fe40003f64270 */
        /* <DEDUP_REMOVED lines=10> */
.L_x_1530:
        /* <DEDUP_REMOVED lines=8> */
.L_x_1531:
        /* <DEDUP_REMOVED lines=12> */
.L_x_1532:
        /* <DEDUP_REMOVED lines=8> */
.L_x_1533:
        /* <DEDUP_REMOVED lines=8> */
.L_x_1534:
        /* <DEDUP_REMOVED lines=18> */
[----:B------:R-:W-:-:S02]  /*14a0*/  PRMT R25, R11, 0x9910, RZ ;  /* 0x000099100b197816 */ /* 0x000fc400000000ff */
[----:B------:R-:W-:Y:S02]  /*14b0*/  SHF.R.S32.HI R4, RZ, 0x1f, R2 ;  /* 0x0000001fff047819 */ /* 0x000fe40000011402 */
[----:B------:R-:W-:Y:S02]  /*14c0*/  IADD3 R2, P2, R13, R2, RZ ;  /* 0x000000020d027210 */ /* 0x000fe40007f5e0ff */
[----:B------:R-:W-:Y:S02]  /*14d0*/  ISETP.NE.AND P0, PT, R3, RZ, PT ;  /* 0x000000ff0300720c */ /* 0x000fe40003f05270 */
[----:B------:R-:W-:Y:S02]  /*14e0*/  LEA.HI.X.SX32 R3, R13, R4, 0x1, P2 ;  /* 0x000000040d037211 */ /* 0x000fe400010f0eff */
[----:B------:R-:W-:Y:S02]  /*14f0*/  LEA R4, P2, R2, UR8, 0x2 ;  /* 0x0000000802047c11 */ /* 0x000fe4000f8410ff */
[----:B------:R-:W-:-:S02]  /*1500*/  ISETP.LT.OR P0, PT, R5, 0x3, !P0 ;  /* 0x000000030500780c */ /* 0x000fc40004701670 */
[----:B0-----:R-:W-:Y:S02]  /*1510*/  LEA.HI.X R9, R2, UR9, R3, 0x2, P2 ;  /* 0x0000000902097c11 */ /* 0x001fe400090f1403 */
[----:B------:R-:W-:Y:S02]  /*1520*/  MOV R24, RZ ;  /* 0x000000ff00187202 */ /* 0x000fe40000000f00 */
[----:B------:R-:W-:Y:S01]  /*1530*/  PRMT R18, R18, 0x5410, RZ ;  /* 0x0000541012127816 */ /* 0x000fe200000000ff */
[----:B-1----:R-:W-:-:S03]  /*1540*/  ULEA UR4, UR5, UR4, 0x18 ;  /* 0x0000000405047291 */ /* 0x002fc6000f8ec03f */
[----:B------:R-:W-:Y:S01]  /*1550*/  ULDC UR5, c[0x0][0x264] ;  /* 0x0000990000057ab9 */ /* 0x000fe20000000800 */
[----:B--2---:R-:W-:Y:S02]  /*1560*/  PRMT R5, R6, 0x7610, R6 ;  /* 0x0000761006057816 */ /* 0x004fe40000000006 */
[----:B------:R-:W-:Y:S02]  /*1570*/  PRMT R12, R7, 0x7610, R7 ;  /* 0x00007610070c7816 */ /* 0x000fe40000000007 */
[----:B---3--:R-:W-:-:S07]  /*1580*/  IADD3 R26, R17, R0, RZ ;  /* 0x00000000111a7210 */ /* 0x008fce0007ffe0ff */
.L_x_1548:
        /* <DEDUP_REMOVED lines=17> */
[----:B------:R-:W-:Y:S01]  /*16a0*/  ISETP.NE.AND P3, PT, R25, RZ, PT ;  /* 0x000000ff1900720c */ /* 0x000fe20003f65270 */
[----:B------:R-:W-:Y:S01]  /*16b0*/  HFMA2.MMA R13, -RZ, RZ, 0, 0.0625 ;  /* 0x00002c00ff0d7435 */ /* 0x000fe200000001ff */
[----:B------:R-:W-:Y:S02]  /*16c0*/  ISETP.GE.AND P4, PT, R15, 0x2, PT ;  /* 0x000000020f00780c */ /* 0x000fe40003f86270 */
[C---:B--2---:R-:W-:Y:S02]  /*16d0*/  LOP3.LUT R30, R9.reuse, 0xf000f, RZ, 0xc0, !PT ;  /* 0x000f000f091e7812 */ /* 0x044fe400078ec0ff */
[----:B------:R-:W-:Y:S02]  /*16e0*/  LOP3.LUT R2, R9, 0xf000f0, RZ, 0xc0, !PT ;  /* 0x00f000f009027812 */ /* 0x000fe400078ec0ff */
[C---:B------:R-:W-:Y:S02]  /*16f0*/  LOP3.LUT R28, R8.reuse, 0xf000f, RZ, 0xc0, !PT ;  /* 0x000f000f081c7812 */ /* 0x040fe400078ec0ff */
[----:B------:R-:W-:-:S02]  /*1700*/  LOP3.LUT R0, R8, 0xf000f0, RZ, 0xc0, !PT ;  /* 0x00f000f008007812 */ /* 0x000fc400078ec0ff */
[----:B------:R-:W-:Y:S02]  /*1710*/  SHF.R.U32.HI R9, RZ, 0x8, R9 ;  /* 0x00000008ff097819 */ /* 0x000fe40000011609 */
[----:B------:R-:W-:Y:S02]  /*1720*/  SHF.R.U32.HI R27, RZ, 0x8, R10 ;  /* 0x00000008ff1b7819 */ /* 0x000fe4000001160a */
[----:B------:R-:W-:Y:S02]  /*1730*/  LOP3.LUT R29, R11, 0xf000f, RZ, 0xc0, !PT ;  /* 0x000f000f0b1d7812 */ /* 0x000fe400078ec0ff */
[----:B------:R-:W-:Y:S02]  /*1740*/  SHF.R.U32.HI R8, RZ, 0x8, R8 ;  /* 0x00000008ff087819 */ /* 0x000fe40000011608 */
        /* <DEDUP_REMOVED lines=11> */
[C---:B------:R-:W-:Y:S02]  /*1800*/  LOP3.LUT R29, R33.reuse, 0xf000f, RZ, 0xc0, !PT ;  /* 0x000f000f211d7812 */ /* 0x040fe400078ec0ff */
        /* <DEDUP_REMOVED lines=14> */
[----:B------:R-:W-:Y:S01]  /*18f0*/  HADD2 R30, R30, -1032, -1032 ;  /* 0xe408e4081e1e7430 */ /* 0x000fe20000000000 */
[----:B------:R-:W-:Y:S01]  /*1900*/  LOP3.LUT R4, R4, 0x64006400, RZ, 0xfc, !PT ;  /* 0x6400640004047812 */ /* 0x000fe200078efcff */
[-C--:B------:R-:W-:Y:S01]  /*1910*/  HFMA2 R31, R2, R13.reuse.H0_H0, -72, -72 ;  /* 0xd480d480021f7431 */ /* 0x080fe2000004000d */
[----:B------:R-:W-:Y:S01]  /*1920*/  LOP3.LUT R3, R3, 0x64006400, RZ, 0xfc, !PT ;  /* 0x6400640003037812 */ /* 0x000fe200078efcff */
[----:B------:R-:W-:Y:S01]  /*1930*/  HADD2 R32, R32, -1032, -1032 ;  /* 0xe408e40820207430 */ /* 0x000fe20000000000 */
        /* <DEDUP_REMOVED lines=12> */
[----:B------:R-:W-:Y:S01]  /*1a00*/  HFMA2 R27, R44, R13.H0_H0, -72, -72 ;  /* 0xd480d4802c1b7431 */ /* 0x000fe2000004000d */
[----:B------:R-:W-:Y:S06]  /*1a10*/  @!P3 BRA `(.L_x_1537) ;  /* 0x000000040068b947 */ /* 0x000fec0003800000 */
[----:B------:R-:W0:Y:S01]  /*1a20*/  LDS.64 R8, [UR4] ;  /* 0x00000004ff087984 */ /* 0x000e220008000a00 */
        /* <DEDUP_REMOVED lines=8> */
[--C-:B0-----:R-:W-:Y:S02]  /*1ab0*/  HADD2.F32 R3, -RZ, R8.reuse.H0_H0 ;  /* 0x20000008ff037230 */ /* 0x101fe40000004100 */
[----:B------:R-:W-:-:S03]  /*1ac0*/  HADD2.F32 R8, -RZ, R8.H1_H1 ;  /* 0x30000008ff087230 */ /* 0x000fc60000004100 */
[C---:B------:R-:W-:Y:S01]  /*1ad0*/  FFMA.FTZ R47, R3.reuse, R44, RZ ;  /* 0x0000002c032f7223 */ /* 0x040fe200000100ff */
[----:B------:R-:W-:Y:S01]  /*1ae0*/  FFMA.FTZ R0, R0, R3, RZ ;  /* 0x0000000300007223 */ /* 0x000fe200000100ff */
[C---:B------:R-:W-:Y:S01]  /*1af0*/  FFMA.FTZ R44, R3.reuse, R2, RZ ;  /* 0x00000002032c7223 */ /* 0x040fe200000100ff */
[----:B------:R-:W-:Y:S01]  /*1b00*/  FFMA.FTZ R3, R3, R4, RZ ;  /* 0x0000000403037223 */ /* 0x000fe200000100ff */
[----:B------:R-:W-:Y:S02]  /*1b10*/  HADD2.F32 R4, -RZ, R34.H1_H1 ;  /* 0x30000022ff047230 */ /* 0x000fe40000004100 */
[----:B------:R-:W-:Y:S01]  /*1b20*/  FFMA.FTZ R2, R45, R8, R0 ;  /* 0x000000082d027223 */ /* 0x000fe20000010000 */
[C---:B------:R-:W-:Y:S01]  /*1b30*/  FFMA.FTZ R45, R8.reuse, R49, R44 ;  /* 0x00000031082d7223 */ /* 0x040fe2000001002c */
[----:B------:R-:W-:Y:S02]  /*1b40*/  HADD2.F32 R0, -RZ, R9.H0_H0 ;  /* 0x20000009ff007230 */ /* 0x000fe40000004100 */
[C---:B------:R-:W-:Y:S01]  /*1b50*/  FFMA.FTZ R43, R8.reuse, R43, R47 ;  /* 0x0000002b082b7223 */ /* 0x040fe2000001002f */
[----:B------:R-:W-:Y:S01]  /*1b60*/  FFMA.FTZ R3, R8, R4, R3 ;  /* 0x0000000408037223 */ /* 0x000fe20000010003 */
[----:B------:R-:W-:-:S02]  /*1b70*/  HADD2.F32 R44, -RZ, R35.H0_H0 ;  /* 0x20000023ff2c7230 */ /* 0x000fc40000004100 */
[----:B------:R-:W-:Y:S02]  /*1b80*/  HADD2.F32 R4, -RZ, R31.H0_H0 ;  /* 0x2000001fff047230 */ /* 0x000fe40000004100 */
[----:B------:R-:W-:Y:S02]  /*1b90*/  HADD2.F32 R47, -RZ, R29.H0_H0 ;  /* 0x2000001dff2f7230 */ /* 0x000fe40000004100 */
[C---:B------:R-:W-:Y:S01]  /*1ba0*/  FFMA.FTZ R49, R0.reuse, R44, R3 ;  /* 0x0000002c00317223 */ /* 0x040fe20000010003 */
        /* <DEDUP_REMOVED lines=11> */
[----:B-1----:R-:W-:Y:S02]  /*1c60*/  HADD2.F32 R0, -RZ, R10.H0_H0 ;  /* 0x2000000aff007230 */ /* 0x002fe40000004100 */
        /* <DEDUP_REMOVED lines=53> */
.L_x_1537:
        /* <DEDUP_REMOVED lines=13> */
[----:B------:R-:W-:Y:S02]  /*2090*/  HADD2.F32 R46, -RZ, R35.H0_H0 ;  /* 0x20000023ff2e7230 */ /* 0x000fe40000004100 */
[--C-:B0-----:R-:W-:Y:S02]  /*20a0*/  HADD2.F32 R47, -RZ, R2.reuse.H0_H0 ;  /* 0x20000002ff2f7230 */ /* 0x101fe40000004100 */
[----:B------:R-:W-:-:S03]  /*20b0*/  HADD2.F32 R2, -RZ, R2.H1_H1 ;  /* 0x30000002ff027230 */ /* 0x000fc60000004100 */
[-C--:B------:R-:W-:Y:S01]  /*20c0*/  FFMA.FTZ R49, R10, R47.reuse, RZ ;  /* 0x0000002f0a317223 */ /* 0x080fe200000100ff */
[-C--:B------:R-:W-:Y:S01]  /*20d0*/  FFMA.FTZ R0, R0, R47.reuse, RZ ;  /* 0x0000002f00007223 */ /* 0x080fe200000100ff */
[-C--:B------:R-:W-:Y:S01]  /*20e0*/  FFMA.FTZ R4, R4, R47.reuse, RZ ;  /* 0x0000002f04047223 */ /* 0x080fe200000100ff */
[----:B------:R-:W-:Y:S02]  /*20f0*/  HADD2.F32 R10, -RZ, R32.H1_H1 ;  /* 0x30000020ff0a7230 */ /* 0x000fe40000004100 */
[----:B------:R-:W-:Y:S01]  /*2100*/  FFMA.FTZ R11, R11, R47, RZ ;  /* 0x0000002f0b0b7223 */ /* 0x000fe200000100ff */
[-C--:B------:R-:W-:Y:S01]  /*2110*/  FFMA.FTZ R45, R45, R2.reuse, R0 ;  /* 0x000000022d2d7223 */ /* 0x080fe20000010000 */
        /* <DEDUP_REMOVED lines=11> */
[-C--:B------:R-:W-:Y:S01]  /*21d0*/  FFMA.FTZ R10, R44, R0.reuse, R47 ;  /* 0x000000002c0a7223 */ /* 0x080fe2000001002f */
[----:B------:R-:W-:Y:S01]  /*21e0*/  FFMA.FTZ R44, R46, R0, R11 ;  /* 0x000000002e2c7223 */ /* 0x000fe2000001000b */
[----:B------:R-:W-:-:S02]  /*21f0*/  HADD2.F32 R11, -RZ, R29.H1_H1 ;  /* 0x3000001dff0b7230 */ /* 0x000fc40000004100 */
[----:B------:R-:W-:Y:S02]  /*2200*/  HADD2.F32 R47, -RZ, R33.H1_H1 ;  /* 0x30000021ff2f7230 */ /* 0x000fe40000004100 */
[----:B------:R-:W-:Y:S02]  /*2210*/  HADD2.F32 R49, -RZ, R35.H1_H1 ;  /* 0x30000023ff317230 */ /* 0x000fe40000004100 */
[-C--:B------:R-:W-:Y:S01]  /*2220*/  FFMA.FTZ R2, R11, R3.reuse, R2 ;  /* 0x000000030b027223 */ /* 0x080fe20000010002 */
[----:B-1----:R-:W-:Y:S02]  /*2230*/  HADD2.F32 R0, -RZ, R8.H0_H0 ;  /* 0x20000008ff007230 */ /* 0x002fe40000004100 */
[-C--:B------:R-:W-:Y:S01]  /*2240*/  FFMA.FTZ R11, R43, R3.reuse, R4 ;  /* 0x000000032b0b7223 */ /* 0x080fe20000010004 */
[----:B------:R-:W-:Y:S02]  /*2250*/  HADD2.F32 R45, -RZ, R36.H0_H0 ;  /* 0x20000024ff2d7230 */ /* 0x000fe40000004100 */
[----:B------:R-:W-:Y:S01]  /*2260*/  FFMA.FTZ R43, R47, R3, R10 ;  /* 0x000000032f2b7223 */ /* 0x000fe2000001000a */
[----:B------:R-:W-:-:S02]  /*2270*/  HADD2.F32 R4, -RZ, R38.H0_H0 ;  /* 0x20000026ff047230 */ /* 0x000fc40000004100 */
[----:B------:R-:W-:Y:S01]  /*2280*/  FFMA.FTZ R3, R49, R3, R44 ;  /* 0x0000000331037223 */ /* 0x000fe2000001002c */
        /* <DEDUP_REMOVED lines=11> */
[----:B------:R-:W-:Y:S02]  /*2340*/  HADD2.F32 R2, -RZ, R37.H0_H0 ;  /* 0x20000025ff027230 */ /* 0x000fe40000004100 */
[-C--:B------:R-:W-:Y:S01]  /*2350*/  FFMA.FTZ R11, R10, R8.reuse, R11 ;  /* 0x000000080a0b7223 */ /* 0x080fe2000001000b */
[----:B------:R-:W-:Y:S02]  /*2360*/  HADD2.F32 R10, -RZ, R40.H1_H1 ;  /* 0x30000028ff0a7230 */ /* 0x000fe40000004100 */
[----:B------:R-:W-:Y:S01]  /*2370*/  FFMA.FTZ R3, R44, R8, R3 ;  /* 0x000000082c037223 */ /* 0x000fe20000010003 */
[----:B------:R-:W-:-:S02]  /*2380*/  HADD2.F32 R0, -RZ, R9.H0_H0 ;  /* 0x20000009ff007230 */ /* 0x000fc40000004100 */
[----:B------:R-:W-:Y:S02]  /*2390*/  HADD2.F32 R4, -RZ, R39.H0_H0 ;  /* 0x20000027ff047230 */ /* 0x000fe40000004100 */
[----:B------:R-:W-:Y:S01]  /*23a0*/  FFMA.FTZ R43, R10, R8, R43 ;  /* 0x000000080a2b7223 */ /* 0x000fe2000001002b */
[----:B------:R-:W-:Y:S02]  /*23b0*/  HADD2.F32 R9, -RZ, R9.H1_H1 ;  /* 0x30000009ff097230 */ /* 0x000fe40000004100 */
[-C--:B------:R-:W-:Y:S01]  /*23c0*/  FFMA.FTZ R2, R2, R0.reuse, R45 ;  /* 0x0000000002027223 */ /* 0x080fe2000001002d */
[----:B------:R-:W-:Y:S02]  /*23d0*/  HADD2.F32 R8, -RZ, R41.H0_H0 ;  /* 0x20000029ff087230 */ /* 0x000fe40000004100 */
[----:B------:R-:W-:Y:S01]  /*23e0*/  FFMA.FTZ R4, R4, R0, R11 ;  /* 0x0000000004047223 */ /* 0x000fe2000001000b */
[----:B------:R-:W-:Y:S02]  /*23f0*/  HADD2.F32 R45, -RZ, R39.H1_H1 ;  /* 0x30000027ff2d7230 */ /* 0x000fe40000004100 */
        /* <DEDUP_REMOVED lines=26> */
.L_x_1539:
[----:B------:R-:W-:Y:S05]  /*25a0*/  @P0 BRA `(.L_x_1538) ;  /* 0x0000000400680947 */ /* 0x000fea0003800000 */
        /* <DEDUP_REMOVED lines=16> */
[-C--:B------:R-:W-:Y:S01]  /*26b0*/  FFMA.FTZ R28, R47, R43.reuse, R28 ;  /* 0x0000002b2f1c7223 */ /* 0x080fe2000001001c */
[----:B------:R-:W-:Y:S02]  /*26c0*/  HADD2.F32 R47, -RZ, R32.H1_H1 ;  /* 0x30000020ff2f7230 */ /* 0x000fe40000004100 */
[----:B------:R-:W-:Y:S01]  /*26d0*/  FFMA.FTZ R2, R49, R43, R2 ;  /* 0x0000002b31027223 */ /* 0x000fe20000010002 */
[----:B------:R-:W-:Y:S02]  /*26e0*/  HADD2.F32 R49, -RZ, R33.H0_H0 ;  /* 0x20000021ff317230 */ /* 0x000fe40000004100 */
[----:B------:R-:W-:Y:S01]  /*26f0*/  FFMA.FTZ R0, R3, R45, RZ ;  /* 0x0000002d03007223 */ /* 0x000fe200000100ff */
        /* <DEDUP_REMOVED lines=69> */
.L_x_1538:
[----:B------:R-:W0:Y:S02]  /*2b50*/  LDC R27, c[0x0][0x23c] ;  /* 0x00008f00ff1b7b82 */ /* 0x000e240000000800 */
[----:B0-----:R-:W-:-:S05]  /*2b60*/  IMAD.WIDE R2, R27, 0x4, R6 ;  /* 0x000000041b027825 */ /* 0x001fca00078e0206 */
[----:B------:R-:W2:Y:S02]  /*2b70*/  LDG.E.128.CONSTANT R8, desc[UR6][R2.64] ;  /* 0x0000000602087981 */ /* 0x000ea4000c1e9d00 */
[C---:B--2---:R-:W-:Y:S02]  /*2b80*/  LOP3.LUT R28, R8.reuse, 0xf000f, RZ, 0xc0, !PT ;  /* 0x000f000f081c7812 */ /* 0x044fe400078ec0ff */
[----:B------:R-:W-:Y:S02]  /*2b90*/  LOP3.LUT R0, R8, 0xf000f0, RZ, 0xc0, !PT ;  /* 0x00f000f008007812 */ /* 0x000fe400078ec0ff */
[----:B------:R-:W-:Y:S02]  /*2ba0*/  SHF.R.U32.HI R8, RZ, 0x8, R8 ;  /* 0x00000008ff087819 */ /* 0x000fe40000011608 */
[----:B------:R-:W-:Y:S02]  /*2bb0*/  SHF.R.U32.HI R29, RZ, 0x8, R9 ;  /* 0x00000008ff1d7819 */ /* 0x000fe40000011609 */
[----:B------:R-:W-:-:S02]  /*2bc0*/  LOP3.LUT R4, R9, 0xf000f0, RZ, 0xc0, !PT ;  /* 0x00f000f009047812 */ /* 0x000fc400078ec0ff */
[----:B------:R-:W-:Y:S02]  /*2bd0*/  SHF.R.U32.HI R33, RZ, 0x8, R10 ;  /* 0x00000008ff217819 */ /* 0x000fe4000001160a */
[----:B------:R-:W-:Y:S02]  /*2be0*/  SHF.R.U32.HI R35, RZ, 0x8, R11 ;  /* 0x00000008ff237819 */ /* 0x000fe4000001160b */
[----:B------:R-:W-:Y:S02]  /*2bf0*/  LOP3.LUT R30, R9, 0xf000f, RZ, 0xc0, !PT ;  /* 0x000f000f091e7812 */ /* 0x000fe400078ec0ff */
[C---:B------:R-:W-:Y:S02]  /*2c00*/  LOP3.LUT R9, R8.reuse, 0xf000f, RZ, 0xc0, !PT ;  /* 0x000f000f08097812 */ /* 0x040fe400078ec0ff */
[----:B------:R-:W-:Y:S02]  /*2c10*/  LOP3.LUT R38, R8, 0xf000f0, RZ, 0xc0, !PT ;  /* 0x00f000f008267812 */ /* 0x000fe400078ec0ff */
[----:B------:R-:W-:-:S02]  /*2c20*/  LOP3.LUT R40, R29, 0xf000f0, RZ, 0xc0, !PT ;  /* 0x00f000f01d287812 */ /* 0x000fc400078ec0ff */
[C---:B------:R-:W-:Y:S02]  /*2c30*/  LOP3.LUT R34, R11.reuse, 0xf000f, RZ, 0xc0, !PT ;  /* 0x000f000f0b227812 */ /* 0x040fe400078ec0ff */
[----:B------:R-:W-:Y:S02]  /*2c40*/  LOP3.LUT R36, R11, 0xf000f0, RZ, 0xc0, !PT ;  /* 0x00f000f00b247812 */ /* 0x000fe400078ec0ff */
[----:B------:R-:W-:Y:S02]  /*2c50*/  LOP3.LUT R8, R4, 0x64006400, RZ, 0xfc, !PT ;  /* 0x6400640004087812 */ /* 0x000fe400078efcff */
[----:B------:R-:W-:Y:S02]  /*2c60*/  LOP3.LUT R41, R33, 0xf000f, RZ, 0xc0, !PT ;  /* 0x000f000f21297812 */ /* 0x000fe400078ec0ff */
[C---:B------:R-:W-:Y:S02]  /*2c70*/  LOP3.LUT R32, R10.reuse, 0xf000f, RZ, 0xc0, !PT ;  /* 0x000f000f0a207812 */ /* 0x040fe400078ec0ff */
[----:B------:R-:W-:-:S02]  /*2c80*/  LOP3.LUT R31, R10, 0xf000f0, RZ, 0xc0, !PT ;  /* 0x00f000f00a1f7812 */ /* 0x000fc400078ec0ff */
[----:B------:R-:W-:Y:S02]  /*2c90*/  LOP3.LUT R11, R29, 0xf000f, RZ, 0xc0, !PT ;  /* 0x000f000f1d0b7812 */ /* 0x000fe400078ec0ff */
[----:B------:R-:W-:Y:S02]  /*2ca0*/  LOP3.LUT R44, R33, 0xf000f0, RZ, 0xc0, !PT ;  /* 0x00f000f0212c7812 */ /* 0x000fe400078ec0ff */
[C---:B------:R-:W-:Y:S02]  /*2cb0*/  LOP3.LUT R42, R35.reuse, 0xf000f, RZ, 0xc0, !PT ;  /* 0x000f000f232a7812 */ /* 0x040fe400078ec0ff */
        /* <DEDUP_REMOVED lines=107> */
[----:B------:R-:W-:Y:S02]  /*3370*/  HADD2.F32 R43, -RZ, R12.H1_H1 ;  /* 0x3000000cff2b7230 */ /* 0x000fe40000004100 */
[----:B------:R-:W-:Y:S01]  /*3380*/  FFMA.FTZ R45, R10, R45, R8 ;  /* 0x0000002d0a2d7223 */ /* 0x000fe20000010008 */
[----:B------:R-:W-:-:S02]  /*3390*/  HADD2.F32 R10, -RZ, R4.H0_H0 ;  /* 0x20000004ff0a7230 */ /* 0x000fc40000004100 */
[C---:B------:R-:W-:Y:S01]  /*33a0*/  FFMA.FTZ R0, R46.reuse, R0, R9 ;  /* 0x000000002e007223 */ /* 0x040fe20000010009 */
[----:B------:R-:W-:Y:S02]  /*33b0*/  HADD2.F32 R8, -RZ, R41.H1_H1 ;  /* 0x30000029ff087230 */ /* 0x000fe40000004100 */
[----:B------:R-:W-:Y:S02]  /*33c0*/  HADD2.F32 R9, -RZ, R12.H0_H0 ;  /* 0x2000000cff097230 */ /* 0x000fe40000004100 */
[----:B------:R-:W-:Y:S01]  /*33d0*/  FFMA.FTZ R45, R46, R10, R45 ;  /* 0x0000000a2e2d7223 */ /* 0x000fe2000001002d */
[----:B------:R-:W-:Y:S02]  /*33e0*/  HADD2.F32 R10, -RZ, R4.H1_H1 ;  /* 0x30000004ff0a7230 */ /* 0x000fe40000004100 */
[----:B------:R-:W-:-:S03]  /*33f0*/  FFMA.FTZ R0, R11, R8, R0 ;  /* 0x000000080b007223 */ /* 0x000fc60000010000 */
[----:B------:R-:W-:Y:S01]  /*3400*/  FFMA.FTZ R10, R11, R10, R45 ;  /* 0x0000000a0b0a7223 */ /* 0x000fe2000001002d */
[----:B------:R-:W-:-:S03]  /*3410*/  FMUL.FTZ R0, R9, R0 ;  /* 0x0000000009007220 */ /* 0x000fc60000410000 */
[----:B------:R-:W-:Y:S02]  /*3420*/  FMUL.FTZ R10, R43, R10 ;  /* 0x0000000a2b0a7220 */ /* 0x000fe40000410000 */
[----:B------:R-:W-:-:S03]  /*3430*/  F2FP.F16.F32.PACK_AB R0, RZ, R0 ;  /* 0x00000000ff00723e */ /* 0x000fc600000000ff */
[----:B------:R-:W-:-:S04]  /*3440*/  F2FP.F16.F32.PACK_AB R10, RZ, R10 ;  /* 0x0000000aff0a723e */ /* 0x000fc800000000ff */
[----:B------:R-:W-:-:S05]  /*3450*/  PRMT R0, R0, 0x5410, R10 ;  /* 0x0000541000007816 */ /* 0x000fca000000000a */
[----:B------:R-:W-:-:S07]  /*3460*/  HADD2 R22, R0, R22 ;  /* 0x0000001600167230 */ /* 0x000fce0000000000 */
.L_x_1540:
        /* <DEDUP_REMOVED lines=12> */
[----:B------:R-:W-:Y:S02]  /*3530*/  HADD2.F32 R44, -RZ, R8.H1_H1 ;  /* 0x30000008ff2c7230 */ /* 0x000fe40000004100 */
[----:B------:R-:W-:Y:S02]  /*3540*/  HADD2.F32 R8, -RZ, R30.H1_H1 ;  /* 0x3000001eff087230 */ /* 0x000fe40000004100 */
[-C--:B------:R-:W-:Y:S01]  /*3550*/  FFMA.FTZ R47, R0, R45.reuse, RZ ;  /* 0x0000002d002f7223 */ /* 0x080fe200000100ff */
[----:B------:R-:W-:-:S03]  /*3560*/  FFMA.FTZ R43, R43, R45, RZ ;  /* 0x0000002d2b2b7223 */ /* 0x000fc600000100ff */
[-C--:B------:R-:W-:Y:S01]  /*3570*/  FFMA.FTZ R0, R46, R44.reuse, R47 ;  /* 0x0000002c2e007223 */ /* 0x080fe2000001002f */
[----:B------:R-:W-:Y:S01]  /*3580*/  FFMA.FTZ R8, R8, R44, R43 ;  /* 0x0000002c08087223 */ /* 0x000fe2000001002b */
[----:B------:R-:W-:Y:S02]  /*3590*/  HADD2.F32 R47, -RZ, R29.H0_H0 ;  /* 0x2000001dff2f7230 */ /* 0x000fe40000004100 */
[--C-:B------:R-:W-:Y:S02]  /*35a0*/  HADD2.F32 R43, -RZ, R9.reuse.H0_H0 ;  /* 0x20000009ff2b7230 */ /* 0x100fe40000004100 */
[----:B------:R-:W-:Y:S02]  /*35b0*/  HADD2.F32 R46, -RZ, R9.H1_H1 ;  /* 0x30000009ff2e7230 */ /* 0x000fe40000004100 */
[----:B-1----:R-:W-:Y:S02]  /*35c0*/  HADD2.F32 R9, -RZ, R10.H0_H0 ;  /* 0x2000000aff097230 */ /* 0x002fe40000004100 */
[-C--:B------:R-:W-:Y:S01]  /*35d0*/  FFMA.FTZ R47, R47, R43.reuse, R0 ;  /* 0x0000002b2f2f7223 */ /* 0x080fe20000010000 */
[----:B------:R-:W-:Y:S01]  /*35e0*/  FFMA.FTZ R49, R49, R43, R8 ;  /* 0x0000002b31317223 */ /* 0x000fe20000010008 */
[----:B------:R-:W-:-:S02]  /*35f0*/  HADD2.F32 R0, -RZ, R29.H1_H1 ;  /* 0x3000001dff007230 */ /* 0x000fc40000004100 */
[----:B------:R-:W-:Y:S02]  /*3600*/  HADD2.F32 R8, -RZ, R31.H1_H1 ;  /* 0x3000001fff087230 */ /* 0x000fe40000004100 */
[----:B------:R-:W-:Y:S02]  /*3610*/  HADD2.F32 R10, -RZ, R10.H1_H1 ;  /* 0x3000000aff0a7230 */ /* 0x000fe40000004100 */
[-C--:B------:R-:W-:Y:S01]  /*3620*/  FFMA.FTZ R0, R0, R46.reuse, R47 ;  /* 0x0000002e00007223 */ /* 0x080fe2000001002f */
[----:B------:R-:W-:Y:S02]  /*3630*/  HADD2.F32 R47, -RZ, R36.H0_H0 ;  /* 0x20000024ff2f7230 */ /* 0x000fe40000004100 */
[----:B------:R-:W-:Y:S01]  /*3640*/  FFMA.FTZ R8, R8, R46, R49 ;  /* 0x0000002e08087223 */ /* 0x000fe20000010031 */
[----:B------:R-:W-:Y:S02]  /*3650*/  HADD2.F32 R49, -RZ, R38.H0_H0 ;  /* 0x20000026ff317230 */ /* 0x000fe40000004100 */
[----:B------:R-:W-:Y:S01]  /*3660*/  FFMA.FTZ R47, R47, R9, R0 ;  /* 0x000000092f2f7223 */ /* 0x000fe20000010000 */
[----:B------:R-:W-:-:S02]  /*3670*/  HADD2.F32 R0, -RZ, R36.H1_H1 ;  /* 0x30000024ff007230 */ /* 0x000fc40000004100 */
[----:B------:R-:W-:Y:S01]  /*3680*/  FFMA.FTZ R49, R49, R9, R8 ;  /* 0x0000000931317223 */ /* 0x000fe20000010008 */
[----:B------:R-:W-:Y:S02]  /*3690*/  HADD2.F32 R8, -RZ, R38.H1_H1 ;  /* 0x30000026ff087230 */ /* 0x000fe40000004100 */
[-C--:B------:R-:W-:Y:S01]  /*36a0*/  FFMA.FTZ R0, R0, R10.reuse, R47 ;  /* 0x0000000a00007223 */ /* 0x080fe2000001002f */
[----:B------:R-:W-:Y:S02]  /*36b0*/  HADD2.F32 R47, -RZ, R11.H0_H0 ;  /* 0x2000000bff2f7230 */ /* 0x000fe40000004100 */
[----:B------:R-:W-:Y:S01]  /*36c0*/  FFMA.FTZ R8, R8, R10, R49 ;  /* 0x0000000a08087223 */ /* 0x000fe20000010031 */
[----:B------:R-:W-:Y:S02]  /*36d0*/  HADD2.F32 R49, -RZ, R37.H0_H0 ;  /* 0x20000025ff317230 */ /* 0x000fe40000004100 */
[----:B------:R-:W-:Y:S02]  /*36e0*/  HADD2.F32 R11, -RZ, R11.H1_H1 ;  /* 0x3000000bff0b7230 */ /* 0x000fe40000004100 */
[----:B------:R-:W-:Y:S01]  /*36f0*/  FFMA.FTZ R8, R51, R47, R8 ;  /* 0x0000002f33087223 */ /* 0x000fe20000010008 */
[----:B------:R-:W-:-:S02]  /*3700*/  HADD2.F32 R51, -RZ, R39.H1_H1 ;  /* 0x30000027ff337230 */ /* 0x000fc40000004100 */
[----:B------:R-:W-:Y:S01]  /*3710*/  FFMA.FTZ R0, R49, R47, R0 ;  /* 0x0000002f31007223 */ /* 0x000fe20000010000 */
[----:B------:R-:W-:Y:S02]  /*3720*/  HADD2.F32 R49, -RZ, R37.H1_H1 ;  /* 0x30000025ff317230 */ /* 0x000fe40000004100 */
[-C--:B------:R-:W-:Y:S01]  /*3730*/  FFMA.FTZ R8, R51, R11.reuse, R8 ;  /* 0x0000000b33087223 */ /* 0x080fe20000010008 */
[--C-:B------:R-:W-:Y:S02]  /*3740*/  HADD2.F32 R51, -RZ, R5.reuse.H1_H1 ;  /* 0x30000005ff337230 */ /* 0x100fe40000004100 */
[----:B------:R-:W-:Y:S01]  /*3750*/  FFMA.FTZ R0, R49, R11, R0 ;  /* 0x0000000b31007223 */ /* 0x000fe20000010000 */
[----:B------:R-:W-:Y:S02]  /*3760*/  HADD2.F32 R49, -RZ, R5.H0_H0 ;  /* 0x20000005ff317230 */ /* 0x000fe40000004100 */
[----:B------:R-:W-:Y:S01]  /*3770*/  FMUL.FTZ R48, R51, R8 ;  /* 0x0000000833307220 */ /* 0x000fe20000410000 */
[----:B------:R-:W-:-:S02]  /*3780*/  HADD2.F32 R8, -RZ, R34.H0_H0 ;  /* 0x20000022ff087230 */ /* 0x000fc40000004100 */
[----:B------:R-:W-:Y:S01]  /*3790*/  FMUL.FTZ R49, R49, R0 ;  /* 0x0000000031317220 */ /* 0x000fe20000410000 */
[----:B------:R-:W-:Y:S01]  /*37a0*/  HADD2.F32 R0, -RZ, R32.H0_H0 ;  /* 0x20000020ff007230 */ /* 0x000fe20000004100 */
[----:B------:R-:W-:-:S03]  /*37b0*/  F2FP.F16.F32.PACK_AB R48, RZ, R48 ;  /* 0x00000030ff30723e */ /* 0x000fc600000000ff */
[----:B------:R-:W-:Y:S01]  /*37c0*/  F2FP.F16.F32.PACK_AB R49, RZ, R49 ;  /* 0x00000031ff31723e */ /* 0x000fe200000000ff */
[-C--:B------:R-:W-:Y:S01]  /*37d0*/  FFMA.FTZ R51, R0, R45.reuse, RZ ;  /* 0x0000002d00337223 */ /* 0x080fe200000100ff */
[----:B------:R-:W-:Y:S01]  /*37e0*/  FFMA.FTZ R45, R8, R45, RZ ;  /* 0x0000002d082d7223 */ /* 0x000fe200000100ff */
[----:B------:R-:W-:Y:S01]  /*37f0*/  HADD2.F32 R0, -RZ, R32.H1_H1 ;  /* 0x30000020ff007230 */ /* 0x000fe20000004100 */
[----:B------:R-:W-:Y:S01]  /*3800*/  PRMT R49, R49, 0x5410, R48 ;  /* 0x0000541031317816 */ /* 0x000fe20000000030 */
[----:B------:R-:W-:-:S03]  /*3810*/  HADD2.F32 R8, -RZ, R34.H1_H1 ;  /* 0x30000022ff087230 */ /* 0x000fc60000004100 */
[-C--:B------:R-:W-:Y:S01]  /*3820*/  FFMA.FTZ R0, R0, R44.reuse, R51 ;  /* 0x0000002c00007223 */ /* 0x080fe20000010033 */
[----:B------:R-:W-:Y:S02]  /*3830*/  HADD2.F32 R51, -RZ, R35.H0_H0 ;  /* 0x20000023ff337230 */ /* 0x000fe40000004100 */
[----:B------:R-:W-:Y:S01]  /*3840*/  FFMA.FTZ R44, R8, R44, R45 ;  /* 0x0000002c082c7223 */ /* 0x000fe2000001002d */
[----:B------:R-:W-:Y:S01]  /*3850*/  HADD2.F32 R45, -RZ, R33.H0_H0 ;  /* 0x20000021ff2d7230 */ /* 0x000fe20000004100 */
[----:B------:R-:W-:Y:S01]  /*3860*/  HFMA2.MMA R21, R49, 1, 1, R21 ;  /* 0x3c003c0031157835 */ /* 0x000fe20000000015 */
[----:B------:R-:W-:-:S03]  /*3870*/  HADD2.F32 R8, -RZ, R35.H1_H1 ;  /* 0x30000023ff087230 */ /* 0x000fc60000004100 */
[-C--:B------:R-:W-:Y:S01]  /*3880*/  FFMA.FTZ R45, R45, R43.reuse, R0 ;  /* 0x0000002b2d2d7223 */ /* 0x080fe20000010000 */
[----:B------:R-:W-:Y:S02]  /*3890*/  HADD2.F32 R0, -RZ, R33.H1_H1 ;  /* 0x30000021ff007230 */ /* 0x000fe40000004100 */
[----:B------:R-:W-:-:S03]  /*38a0*/  FFMA.FTZ R43, R51, R43, R44 ;  /* 0x0000002b332b7223 */ /* 0x000fc6000001002c */
[-C--:B------:R-:W-:Y:S01]  /*38b0*/  FFMA.FTZ R0, R0, R46.reuse, R45 ;  /* 0x0000002e00007223 */ /* 0x080fe2000001002d */
[----:B------:R-:W-:Y:S01]  /*38c0*/  FFMA.FTZ R46, R8, R46, R43 ;  /* 0x0000002e082e7223 */ /* 0x000fe2000001002b */
[----:B------:R-:W-:Y:S02]  /*38d0*/  HADD2.F32 R43, -RZ, R40.H0_H0 ;  /* 0x20000028ff2b7230 */ /* 0x000fe40000004100 */
[--C-:B------:R-:W-:Y:S02]  /*38e0*/  HADD2.F32 R45, -RZ, R42.reuse.H0_H0 ;  /* 0x2000002aff2d7230 */ /* 0x100fe40000004100 */
[----:B------:R-:W-:Y:S02]  /*38f0*/  HADD2.F32 R8, -RZ, R42.H1_H1 ;  /* 0x3000002aff087230 */ /* 0x000fe40000004100 */
[-C--:B------:R-:W-:Y:S01]  /*3900*/  FFMA.FTZ R43, R43, R9.reuse, R0 ;  /* 0x000000092b2b7223 */ /* 0x080fe20000010000 */
[----:B------:R-:W-:Y:S02]  /*3910*/  HADD2.F32 R0, -RZ, R40.H1_H1 ;  /* 0x30000028ff007230 */ /* 0x000fe40000004100 */
[----:B------:R-:W-:Y:S01]  /*3920*/  FFMA.FTZ R9, R45, R9, R46 ;  /* 0x000000092d097223 */ /* 0x000fe2000001002e */
[----:B------:R-:W-:-:S02]  /*3930*/  HADD2.F32 R45, -RZ, R4.H0_H0 ;  /* 0x20000004ff2d7230 */ /* 0x000fc40000004100 */
[-C--:B------:R-:W-:Y:S01]  /*3940*/  FFMA.FTZ R0, R0, R10.reuse, R43 ;  /* 0x0000000a00007223 */ /* 0x080fe2000001002b */
[----:B------:R-:W-:Y:S01]  /*3950*/  FFMA.FTZ R10, R8, R10, R9 ;  /* 0x0000000a080a7223 */ /* 0x000fe20000010009 */
[--C-:B------:R-:W-:Y:S02]  /*3960*/  HADD2.F32 R9, -RZ, R41.reuse.H0_H0 ;  /* 0x20000029ff097230 */ /* 0x100fe40000004100 */
[----:B------:R-:W-:Y:S02]  /*3970*/  HADD2.F32 R43, -RZ, R41.H1_H1 ;  /* 0x30000029ff2b7230 */ /* 0x000fe40000004100 */
[-C--:B------:R-:W-:Y:S01]  /*3980*/  FFMA.FTZ R10, R45, R47.reuse, R10 ;  /* 0x0000002f2d0a7223 */ /* 0x080fe2000001000a */
[----:B------:R-:W-:Y:S02]  /*3990*/  HADD2.F32 R45, -RZ, R4.H1_H1 ;  /* 0x30000004ff2d7230 */ /* 0x000fe40000004100 */
[----:B------:R-:W-:Y:S01]  /*39a0*/  FFMA.FTZ R0, R9, R47, R0 ;  /* 0x0000002f09007223 */ /* 0x000fe20000010000 */
[----:B------:R-:W-:-:S03]  /*39b0*/  HADD2.F32 R9, -RZ, R12.H0_H0 ;  /* 0x2000000cff097230 */ /* 0x000fc60000004100 */
[-C--:B------:R-:W-:Y:S01]  /*39c0*/  FFMA.FTZ R0, R43, R11.reuse, R0 ;  /* 0x0000000b2b007223 */ /* 0x080fe20000010000 */
        /* <DEDUP_REMOVED lines=8> */
.L_x_1542:
        /* <DEDUP_REMOVED lines=41> */
[----:B-1----:R-:W-:Y:S02]  /*3ce0*/  HADD2.F32 R9, -RZ, R10.H0_H0 ;  /* 0x2000000aff097230 */ /* 0x002fe40000004100 */
[----:B------:R-:W-:Y:S02]  /*3cf0*/  HADD2.F32 R33, -RZ, R40.H0_H0 ;  /* 0x20000028ff217230 */ /* 0x000fe40000004100 */
[----:B------:R-:W-:Y:S02]  /*3d00*/  HADD2.F32 R35, -RZ, R42.H0_H0 ;  /* 0x2000002aff237230 */ /* 0x000fe40000004100 */
[----:B------:R-:W-:Y:S01]  /*3d10*/  FFMA.FTZ R31, R31, R9, R28 ;  /* 0x000000091f1f7223 */ /* 0x000fe2000001001c */
[----:B------:R-:W-:-:S02]  /*3d20*/  HADD2.F32 R10, -RZ, R10.H1_H1 ;  /* 0x3000000aff0a7230 */ /* 0x000fc40000004100 */
        /* <DEDUP_REMOVED lines=14> */
[----:B------:R-:W-:Y:S02]  /*3e10*/  HADD2.F32 R30, -RZ, R4.H0_H0 ;  /* 0x20000004ff1e7230 */ /* 0x000fe40000004100 */
[----:B------:R-:W-:Y:S01]  /*3e20*/  FFMA.FTZ R10, R28, R0, R31 ;  /* 0x000000001c0a7223 */ /* 0x000fe2000001001f */
[----:B------:R-:W-:-:S02]  /*3e30*/  HADD2.F32 R28, -RZ, R41.H0_H0 ;  /* 0x20000029ff1c7230 */ /* 0x000fc40000004100 */
[-C--:B------:R-:W-:Y:S01]  /*3e40*/  FFMA.FTZ R8, R8, R0.reuse, R29 ;  /* 0x0000000008087223 */ /* 0x080fe2000001001d */
[----:B------:R-:W-:Y:S02]  /*3e50*/  HADD2.F32 R11, -RZ, R11.H1_H1 ;  /* 0x3000000bff0b7230 */ /* 0x000fe40000004100 */
        /* <DEDUP_REMOVED lines=26> */
.L_x_1541:
[----:B------:R-:W-:-:S05]  /*4000*/  IMAD.WIDE R2, R27, 0x4, R2 ;  /* 0x000000041b027825 */ /* 0x000fca00078e0202 */
        /* <DEDUP_REMOVED lines=144> */
.L_x_1543:
        /* <DEDUP_REMOVED lines=94> */
.L_x_1545:
        /* <DEDUP_REMOVED lines=91> */
.L_x_1544:
[----:B------:R-:W-:-:S05]  /*54a0*/  IMAD.WIDE R28, R27, 0x4, R2 ;  /* 0x000000041b1c7825 */ /* 0x000fca00078e0202 */
[----:B------:R-:W2:Y:S02]  /*54b0*/  LDG.E.128.CONSTANT R8, desc[UR6][R28.64] ;  /* 0x000000061c087981 */ /* 0x000ea4000c1e9d00 */
[C---:B--2---:R-:W-:Y:S02]  /*54c0*/  LOP3.LUT R4, R8.reuse, 0xf000f, RZ, 0xc0, !PT ;  /* 0x000f000f08047812 */ /* 0x044fe400078ec0ff */
[----:B------:R-:W-:Y:S02]  /*54d0*/  LOP3.LUT R27, R8, 0xf000f0, RZ, 0xc0, !PT ;  /* 0x00f000f0081b7812 */ /* 0x000fe400078ec0ff */
[----:B------:R-:W-:Y:S02]  /*54e0*/  SHF.R.U32.HI R8, RZ, 0x8, R8 ;  /* 0x00000008ff087819 */ /* 0x000fe40000011608 */
[C---:B------:R-:W-:Y:S02]  /*54f0*/  LOP3.LUT R3, R9.reuse, 0xf000f, RZ, 0xc0, !PT ;  /* 0x000f000f09037812 */ /* 0x040fe400078ec0ff */
        /* <DEDUP_REMOVED lines=58> */
[----:B------:R-:W-:Y:S02]  /*58a0*/  HADD2.F32 R51, -RZ, R38.H1_H1 ;  /* 0x30000026ff337230 */ /* 0x000fe40000004100 */
        /* <DEDUP_REMOVED lines=8> */
[C---:B------:R-:W-:Y:S01]  /*5930*/  FFMA.FTZ R45, R8.reuse, R45, R49 ;  /* 0x0000002d082d7223 */ /* 0x040fe20000010031 */
[C---:B------:R-:W-:Y:S01]  /*5940*/  FFMA.FTZ R43, R8.reuse, R43, R2 ;  /* 0x0000002b082b7223 */ /* 0x040fe20000010002 */
[----:B------:R-:W-:Y:S01]  /*5950*/  FFMA.FTZ R51, R8, R51, R4 ;  /* 0x0000003308337223 */ /* 0x000fe20000010004 */
[----:B------:R-:W-:Y:S02]  /*5960*/  HADD2.F32 R0, -RZ, R9.H0_H0 ;  /* 0x20000009ff007230 */ /* 0x000fe40000004100 */
[----:B------:R-:W-:-:S02]  /*5970*/  HADD2.F32 R8, -RZ, R31.H0_H0 ;  /* 0x2000001fff087230 */ /* 0x000fc40000004100 */
[----:B------:R-:W-:Y:S02]  /*5980*/  HADD2.F32 R2, -RZ, R33.H0_H0 ;  /* 0x20000021ff027230 */ /* 0x000fe40000004100 */
        /* <DEDUP_REMOVED lines=10> */
[----:B------:R-:W-:Y:S01]  /*5a30*/  FFMA.FTZ R45, R3, R9, R2 ;  /* 0x00000009032d7223 */ /* 0x000fe20000010002 */
[----:B------:R-:W-:Y:S02]  /*5a40*/  HADD2.F32 R47, -RZ, R31.H1_H1 ;  /* 0x3000001fff2f7230 */ /* 0x000fe40000004100 */
[----:B------:R-:W-:Y:S01]  /*5a50*/  FFMA.FTZ R3, R9, R43, R4 ;  /* 0x0000002b09037223 */ /* 0x000fe20000010004 */
[----:B-1----:R-:W-:Y:S02]  /*5a60*/  HADD2.F32 R0, -RZ, R10.H0_H0 ;  /* 0x2000000aff007230 */ /* 0x002fe40000004100 */
[----:B------:R-:W-:-:S02]  /*5a70*/  HADD2.F32 R4, -RZ, R40.H0_H0 ;  /* 0x20000028ff047230 */ /* 0x000fc40000004100 */
[C---:B------:R-:W-:Y:S01]  /*5a80*/  FFMA.FTZ R43, R9.reuse, R47, R8 ;  /* 0x0000002f092b7223 */ /* 0x040fe20000010008 */
[----:B------:R-:W-:Y:S02]  /*5a90*/  HADD2.F32 R8, -RZ, R41.H0_H0 ;  /* 0x20000029ff087230 */ /* 0x000fe40000004100 */
[----:B------:R-:W-:Y:S01]  /*5aa0*/  FFMA.FTZ R42, R42, R0, R45 ;  /* 0x000000002a2a7223 */ /* 0x000fe2000001002d */
[----:B------:R-:W-:Y:S02]  /*5ab0*/  HADD2.F32 R45, -RZ, R39.H1_H1 ;  /* 0x30000027ff2d7230 */ /* 0x000fe40000004100 */
[----:B------:R-:W-:Y:S01]  /*5ac0*/  FFMA.FTZ R9, R9, R44, R51 ;  /* 0x0000002c09097223 */ /* 0x000fe20000010033 */
[----:B------:R-:W-:Y:S02]  /*5ad0*/  HADD2.F32 R10, -RZ, R10.H1_H1 ;  /* 0x3000000aff0a7230 */ /* 0x000fe40000004100 */
[----:B------:R-:W-:Y:S01]  /*5ae0*/  FFMA.FTZ R3, R0, R4, R3 ;  /* 0x0000000400037223 */ /* 0x000fe20000010003 */
[----:B------:R-:W-:-:S02]  /*5af0*/  HADD2.F32 R44, -RZ, R13.H0_H0 ;  /* 0x2000000dff2c7230 */ /* 0x000fc40000004100 */
[C---:B------:R-:W-:Y:S01]  /*5b00*/  FFMA.FTZ R43, R0.reuse, R8, R43 ;  /* 0x00000008002b7223 */ /* 0x040fe2000001002b */
        /* <DEDUP_REMOVED lines=42> */
.L_x_1546:
        /* <DEDUP_REMOVED lines=14> */
[----:B------:R-:W-:Y:S02]  /*5e90*/  HADD2.F32 R44, -RZ, R30.H0_H0 ;  /* 0x2000001eff2c7230 */ /* 0x000fe40000004100 */
[--C-:B0-----:R-:W-:Y:S02]  /*5ea0*/  HADD2.F32 R49, -RZ, R2.reuse.H0_H0 ;  /* 0x20000002ff317230 */ /* 0x101fe40000004100 */
[----:B------:R-:W-:-:S03]  /*5eb0*/  HADD2.F32 R2, -RZ, R2.H1_H1 ;  /* 0x30000002ff027230 */ /* 0x000fc60000004100 */
[-C--:B------:R-:W-:Y:S01]  /*5ec0*/  FFMA.FTZ R4, R4, R49.reuse, RZ ;  /* 0x0000003104047223 */ /* 0x080fe200000100ff */
[-C--:B------:R-:W-:Y:S01]  /*5ed0*/  FFMA.FTZ R11, R11, R49.reuse, RZ ;  /* 0x000000310b0b7223 */ /* 0x080fe200000100ff */
[-C--:B------:R-:W-:Y:S01]  /*5ee0*/  FFMA.FTZ R0, R0, R49.reuse, RZ ;  /* 0x0000003100007223 */ /* 0x080fe200000100ff */
[----:B------:R-:W-:Y:S01]  /*5ef0*/  FFMA.FTZ R10, R10, R49, RZ ;  /* 0x000000310a0a7223 */ /* 0x000fe200000100ff */
[-C--:B------:R-:W-:Y:S01]  /*5f00*/  FFMA.FTZ R45, R45, R2.reuse, R4 ;  /* 0x000000022d2d7223 */ /* 0x080fe20000010004 */
[-C--:B------:R-:W-:Y:S01]  /*5f10*/  FFMA.FTZ R11, R42, R2.reuse, R11 ;  /* 0x000000022a0b7223 */ /* 0x080fe2000001000b */
[-C--:B------:R-:W-:Y:S01]  /*5f20*/  FFMA.FTZ R0, R47, R2.reuse, R0 ;  /* 0x000000022f007223 */ /* 0x080fe20000010000 */
[----:B------:R-:W-:Y:S01]  /*5f30*/  FFMA.FTZ R43, R43, R2, R10 ;  /* 0x000000022b2b7223 */ /* 0x000fe2000001000a */
[----:B------:R-:W-:Y:S02]  /*5f40*/  HADD2.F32 R42, -RZ, R3.H0_H0 ;  /* 0x20000003ff2a7230 */ /* 0x000fe40000004100 */
[----:B------:R-:W-:-:S02]  /*5f50*/  HADD2.F32 R4, -RZ, R32.H0_H0 ;  /* 0x20000020ff047230 */ /* 0x000fc40000004100 */
        /* <DEDUP_REMOVED lines=9> */
[----:B------:R-:W-:Y:S02]  /*5ff0*/  HADD2.F32 R44, -RZ, R39.H0_H0 ;  /* 0x20000027ff2c7230 */ /* 0x000fe40000004100 */
[-C--:B------:R-:W-:Y:S01]  /*6000*/  FFMA.FTZ R45, R45, R3.reuse, R2 ;  /* 0x000000032d2d7223 */ /* 0x080fe20000010002 */
[----:B------:R-:W-:Y:S02]  /*6010*/  HADD2.F32 R43, -RZ, R31.H1_H1 ;  /* 0x3000001fff2b7230 */ /* 0x000fe40000004100 */
[-C--:B------:R-:W-:Y:S01]  /*6020*/  FFMA.FTZ R11, R11, R3.reuse, R4 ;  /* 0x000000030b0b7223 */ /* 0x080fe20000010004 */
[----:B-1----:R-:W-:Y:S02]  /*6030*/  HADD2.F32 R0, -RZ, R8.H0_H0 ;  /* 0x20000008ff007230 */ /* 0x002fe40000004100 */
[----:B------:R-:W-:Y:S02]  /*6040*/  HADD2.F32 R47, -RZ, R30.H1_H1 ;  /* 0x3000001eff2f7230 */ /* 0x000fe40000004100 */
[----:B------:R-:W-:Y:S01]  /*6050*/  FFMA.FTZ R43, R43, R3, R10 ;  /* 0x000000032b2b7223 */ /* 0x000fe2000001000a */
[----:B------:R-:W-:-:S02]  /*6060*/  HADD2.F32 R4, -RZ, R39.H1_H1 ;  /* 0x30000027ff047230 */ /* 0x000fc40000004100 */
[----:B------:R-:W-:Y:S01]  /*6070*/  FFMA.FTZ R45, R44, R0, R45 ;  /* 0x000000002c2d7223 */ /* 0x000fe2000001002d */
[----:B------:R-:W-:Y:S02]  /*6080*/  HADD2.F32 R8, -RZ, R8.H1_H1 ;  /* 0x30000008ff087230 */ /* 0x000fe40000004100 */
[----:B------:R-:W-:Y:S01]  /*6090*/  FFMA.FTZ R3, R47, R3, R42 ;  /* 0x000000032f037223 */ /* 0x000fe2000001002a */
[--C-:B------:R-:W-:Y:S02]  /*60a0*/  HADD2.F32 R10, -RZ, R40.reuse.H0_H0 ;  /* 0x20000028ff0a7230 */ /* 0x100fe40000004100 */
        /* <DEDUP_REMOVED lines=8> */
[----:B------:R-:W-:Y:S02]  /*6130*/  HADD2.F32 R42, -RZ, R41.H1_H1 ;  /* 0x30000029ff2a7230 */ /* 0x000fe40000004100 */
[-C--:B------:R-:W-:Y:S01]  /*6140*/  FFMA.FTZ R11, R4, R8.reuse, R11 ;  /* 0x00000008040b7223 */ /* 0x080fe2000001000b */
[----:B------:R-:W-:Y:S02]  /*6150*/  HADD2.F32 R44, -RZ, R13.H1_H1 ;  /* 0x3000000dff2c7230 */ /* 0x000fe40000004100 */
[----:B------:R-:W-:Y:S02]  /*6160*/  HADD2.F32 R0, -RZ, R29.H0_H0 ;  /* 0x2000001dff007230 */ /* 0x000fe40000004100 */
[----:B------:R-:W-:Y:S01]  /*6170*/  FFMA.FTZ R43, R42, R8, R43 ;  /* 0x000000082a2b7223 */ /* 0x000fe2000001002b */
[----:B------:R-:W-:-:S02]  /*6180*/  HADD2.F32 R10, -RZ, R28.H0_H0 ;  /* 0x2000001cff0a7230 */ /* 0x000fc40000004100 */
[----:B------:R-:W-:Y:S01]  /*6190*/  FFMA.FTZ R3, R44, R8, R3 ;  /* 0x000000082c037223 */ /* 0x000fe20000010003 */
[----:B------:R-:W-:Y:S02]  /*61a0*/  HADD2.F32 R9, -RZ, R9.H1_H1 ;  /* 0x30000009ff097230 */ /* 0x000fe40000004100 */
[-C--:B------:R-:W-:Y:S01]  /*61b0*/  FFMA.FTZ R0, R0, R2.reuse, R45 ;  /* 0x0000000200007223 */ /* 0x080fe2000001002d */
[----:B------:R-:W-:Y:S02]  /*61c0*/  HADD2.F32 R8, -RZ, R27.H0_H0 ;  /* 0x2000001bff087230 */ /* 0x000fe40000004100 */
[-C--:B------:R-:W-:Y:S01]  /*61d0*/  FFMA.FTZ R4, R10, R2.reuse, R11 ;  /* 0x000000020a047223 */ /* 0x080fe2000001000b */
[----:B------:R-:W-:Y:S02]  /*61e0*/  HADD2.F32 R45, -RZ, R28.H1_H1 ;  /* 0x3000001cff2d7230 */ /* 0x000fe40000004100 */
        /* <DEDUP_REMOVED lines=26> */
.L_x_1547:
        /* <DEDUP_REMOVED lines=12> */
[--C-:B------:R-:W-:Y:S02]  /*6450*/  HADD2.F32 R2, -RZ, R36.reuse.H0_H0 ;  /* 0x20000024ff027230 */ /* 0x100fe40000004100 */
        /* <DEDUP_REMOVED lines=8> */
[----:B------:R-:W-:Y:S01]  /*64e0*/  FFMA.FTZ R2, R36, R42, R45 ;  /* 0x0000002a24027223 */ /* 0x000fe2000001002d */
[----:B------:R-:W-:Y:S02]  /*64f0*/  HADD2.F32 R37, -RZ, R32.H0_H0 ;  /* 0x20000020ff257230 */ /* 0x000fe40000004100 */
[----:B------:R-:W-:-:S02]  /*6500*/  HADD2.F32 R45, -RZ, R31.H0_H0 ;  /* 0x2000001fff2d7230 */ /* 0x000fc40000004100 */
[-C--:B------:R-:W-:Y:S01]  /*6510*/  FFMA.FTZ R4, R4, R42.reuse, R3 ;  /* 0x0000002a04047223 */ /* 0x080fe20000010003 */
[-C--:B------:R-:W-:Y:S01]  /*6520*/  FFMA.FTZ R3, R35, R11.reuse, R0 ;  /* 0x0000000b23037223 */ /* 0x080fe20000010000 */
[----:B------:R-:W-:Y:S01]  /*6530*/  FFMA.FTZ R42, R38, R42, R43 ;  /* 0x0000002a262a7223 */ /* 0x000fe2000001002b */
        /* <DEDUP_REMOVED lines=10> */
[--C-:B-1----:R-:W-:Y:S02]  /*65e0*/  HADD2.F32 R2, -RZ, R8.reuse.H0_H0 ;  /* 0x20000008ff027230 */ /* 0x102fe40000004100 */
[-C--:B------:R-:W-:Y:S01]  /*65f0*/  FFMA.FTZ R35, R32, R10.reuse, R35 ;  /* 0x0000000a20237223 */ /* 0x080fe20000010023 */
[----:B------:R-:W-:Y:S02]  /*6600*/  HADD2.F32 R4, -RZ, R39.H0_H0 ;  /* 0x20000027ff047230 */ /* 0x000fe40000004100 */
[----:B------:R-:W-:Y:S01]  /*6610*/  FFMA.FTZ R11, R30, R10, R11 ;  /* 0x0000000a1e0b7223 */ /* 0x000fe2000001000b */
[----:B------:R-:W-:-:S02]  /*6620*/  HADD2.F32 R8, -RZ, R8.H1_H1 ;  /* 0x30000008ff087230 */ /* 0x000fc40000004100 */
[--C-:B------:R-:W-:Y:S02]  /*6630*/  HADD2.F32 R30, -RZ, R40.reuse.H0_H0 ;  /* 0x20000028ff1e7230 */ /* 0x100fe40000004100 */
[-C--:B------:R-:W-:Y:S01]  /*6640*/  FFMA.FTZ R3, R4, R2.reuse, R3 ;  /* 0x0000000204037223 */ /* 0x080fe20000010003 */
[----:B------:R-:W-:Y:S02]  /*6650*/  HADD2.F32 R10, -RZ, R39.H1_H1 ;  /* 0x30000027ff0a7230 */ /* 0x000fe40000004100 */
        /* <DEDUP_REMOVED lines=46> */
.L_x_1536:
[----:B------:R-:W0:Y:S01]  /*6940*/  LDC R3, c[0x0][0x23c] ;  /* 0x00008f00ff037b82 */ /* 0x000e220000000800 */
[----:B------:R-:W-:Y:S01]  /*6950*/  IADD3 R17, R17, 0x20, RZ ;  /* 0x0000002011117810 */ /* 0x000fe20007ffe0ff */
[----:B------:R-:W-:-:S03]  /*6960*/  UIADD3 UR4, UR4, 0x40, URZ ;  /* 0x0000004004047890 */ /* 0x000fc6000fffe03f */
[C---:B------:R-:W-:Y:S02]  /*6970*/  ISETP.GE.AND P2, PT, R17.reuse, UR5, PT ;  /* 0x0000000511007c0c */ /* 0x040fe4000bf46270 */
[----:B------:R-:W-:Y:S01]  /*6980*/  ISETP.LT.AND P3, PT, R17, R16, PT ;  /* 0x000000101100720c */ /* 0x000fe20003f61270 */
[----:B0-----:R-:W-:-:S03]  /*6990*/  IMAD.WIDE R6, R3, 0x10, R6 ;  /* 0x0000001003067825 */ /* 0x001fc600078e0206 */
[----:B------:R-:W-:Y:S02]  /*69a0*/  MOV R4, R6 ;  /* 0x0000000600047202 */ /* 0x000fe40000000f00 */
[----:B------:R-:W-:-:S07]  /*69b0*/  MOV R9, R7 ;  /* 0x0000000700097202 */ /* 0x000fce0000000f00 */
[----:B------:R-:W-:Y:S05]  /*69c0*/  @!P2 BRA P3, `(.L_x_1548) ;  /* 0xffffffa800f0a947 */ /* 0x000fea000183ffff */
.L_x_1535:
        /* <DEDUP_REMOVED lines=17> */
.L_x_1552:
[----:B------:R-:W0:Y:S02]  /*6ae0*/  LDS R6, [R0] ;  /* 0x0000000000067984 */ /* 0x000e240000000800 */
[----:B0-----:R-:W-:-:S10]  /*6af0*/  HFMA2.MMA R7, R6, 1, 1, R23 ;  /* 0x3c003c0006077835 */ /* 0x001fd40000000017 */
[----:B------:R-:W0:Y:S02]  /*6b00*/  ATOMS.CAST.SPIN R7, [R0], R6, R7 ;  /* 0x000000060007738d */ /* 0x000e240001800007 */
[----:B0-----:R-:W-:-:S13]  /*6b10*/  ISETP.EQ.U32.AND P0, PT, R7, 0x1, PT ;  /* 0x000000010700780c */ /* 0x001fda0003f02070 */
[----:B------:R-:W-:Y:S05]  /*6b20*/  @!P0 BRA `(.L_x_1552) ;  /* 0xfffffffc00ec8947 */ /* 0x000fea000383ffff */
[----:B------:R-:W-:Y:S05]  /*6b30*/  BRA `(.L_x_1550) ;  /* 0x00000000000c7947 */ /* 0x000fea0003800000 */
.L_x_1551:
[----:B------:R-:W2:Y:S02]  /*6b40*/  LD.E R0, desc[UR6][R8.64] ;  /* 0x0000000608007980 */ /* 0x000ea4000c101900 */
[----:B--2---:R-:W-:-:S05]  /*6b50*/  IADD3 R7, R23, R0, RZ ;  /* 0x0000000017077210 */ /* 0x004fca0007ffe0ff */
[----:B------:R0:W-:Y:S02]  /*6b60*/  ST.E desc[UR6][R8.64], R7 ;  /* 0x0000000708007985 */ /* 0x0001e4000c101906 */
.L_x_1550:
[----:B------:R-:W-:Y:S05]  /*6b70*/  BSYNC B0 ;  /* 0x0000000000007941 */ /* 0x000fea0003800000 */
.L_x_1549:
[----:B------:R1:W-:Y:S01]  /*6b80*/  ATOM.E.ADD.F16x2.RN.STRONG.GPU P0, RZ, desc[UR6][R8.64+0x4], R22 ;  /* 0x0000041608ff79a2 */ /* 0x0003e2000810e1c6 */
[----:B------:R-:W-:Y:S04]  /*6b90*/  BSSY B0, `(.L_x_1553) ;  /* 0x000000f000007945 */ /* 0x000fe80003800000 */
[----:B-1----:R-:W-:Y:S05]  /*6ba0*/  @P0 BRA `(.L_x_1554) ;  /* 0x0000000000340947 */ /* 0x002fea0003800000 */
[----:B------:R-:W1:Y:S02]  /*6bb0*/  QSPC.E.S P0, RZ, [R8+0x4] ;  /* 0x0000040008ff73aa */ /* 0x000e640000000500 */
[----:B-1----:R-:W-:Y:S05]  /*6bc0*/  @!P0 BRA `(.L_x_1555) ;  /* 0x0000000000208947 */ /* 0x002fea0003800000 */
[----:B------:R-:W-:-:S04]  /*6bd0*/  MOV R6, R8 ;  /* 0x0000000800067202 */ /* 0x000fc80000000f00 */
[----:B------:R-:W-:-:S07]  /*6be0*/  MOV R0, R6 ;  /* 0x0000000600007202 */ /* 0x000fce0000000f00 */
.L_x_1556:
[----:B------:R-:W0:Y:S02]  /*6bf0*/  LDS R6, [R0+0x4] ;  /* 0x0000040000067984 */ /* 0x000e240000000800 */
[----:B0-----:R-:W-:-:S06]  /*6c00*/  HADD2 R7, R6, R22 ;  /* 0x0000001606077230 */ /* 0x001fcc0000000000 */
[----:B------:R-:W0:Y:S02]  /*6c10*/  ATOMS.CAST.SPIN R7, [R0+0x4], R6, R7 ;  /* 0x000004060007738d */ /* 0x000e240001800007 */
[----:B0-----:R-:W-:-:S13]  /*6c20*/  ISETP.EQ.U32.AND P0, PT, R7, 0x1, PT ;  /* 0x000000010700780c */ /* 0x001fda0003f02070 */
[----:B------:R-:W-:Y:S05]  /*6c30*/  @!P0 BRA `(.L_x_1556) ;  /* 0xfffffffc00ec8947 */ /* 0x000fea000383ffff */
[----:B------:R-:W-:Y:S05]  /*6c40*/  BRA `(.L_x_1554) ;  /* 0x00000000000c7947 */ /* 0x000fea0003800000 */
.L_x_1555:
[----:B------:R-:W0:Y:S02]  /*6c50*/  LD.E R0, desc[UR6][R8.64+0x4] ;  /* 0x0000040608007980 */ /* 0x000e24000c101900 */
[----:B0-----:R-:W-:-:S05]  /*6c60*/  IADD3 R7, R22, R0, RZ ;  /* 0x0000000016077210 */ /* 0x001fca0007ffe0ff */
[----:B------:R1:W-:Y:S02]  /*6c70*/  ST.E desc[UR6][R8.64+0x4], R7 ;  /* 0x0000040708007985 */ /* 0x0003e4000c101906 */
.L_x_1554:
[----:B------:R-:W-:Y:S05]  /*6c80*/  BSYNC B0 ;  /* 0x0000000000007941 */ /* 0x000fea0003800000 */
.L_x_1553:
        /* <DEDUP_REMOVED lines=11> */
.L_x_1560:
[----:B------:R-:W0:Y:S02]  /*6d40*/  LDS R6, [R0] ;  /* 0x0000000000067984 */ /* 0x000e240000000800 */
[----:B0-----:R-:W-:-:S10]  /*6d50*/  HFMA2.MMA R7, R6, 1, 1, R21 ;  /* 0x3c003c0006077835 */ /* 0x001fd40000000015 */
[----:B------:R-:W0:Y:S02]  /*6d60*/  ATOMS.CAST.SPIN R7, [R0], R6, R7 ;  /* 0x000000060007738d */ /* 0x000e240001800007 */
[----:B0-----:R-:W-:-:S13]  /*6d70*/  ISETP.EQ.U32.AND P0, PT, R7, 0x1, PT ;  /* 0x000000010700780c */ /* 0x001fda0003f02070 */
[----:B------:R-:W-:Y:S05]  /*6d80*/  @!P0 BRA `(.L_x_1560) ;  /* 0xfffffffc00ec8947 */ /* 0x000fea000383ffff */
[----:B------:R-:W-:Y:S05]  /*6d90*/  BRA `(.L_x_1558) ;  /* 0x00000000000c7947 */ /* 0x000fea0003800000 */
.L_x_1559:
[----:B------:R-:W2:Y:S02]  /*6da0*/  LD.E R0, desc[UR6][R8.64] ;  /* 0x0000000608007980 */ /* 0x000ea4000c101900 */
[----:B--2---:R-:W-:-:S05]  /*6db0*/  IADD3 R7, R21, R0, RZ ;  /* 0x0000000015077210 */ /* 0x004fca0007ffe0ff */
[----:B------:R0:W-:Y:S02]  /*6dc0*/  ST.E desc[UR6][R8.64], R7 ;  /* 0x0000000708007985 */ /* 0x0001e4000c101906 */
.L_x_1558:
[----:B------:R-:W-:Y:S05]  /*6dd0*/  BSYNC B0 ;  /* 0x0000000000007941 */ /* 0x000fea0003800000 */
.L_x_1557:
[----:B------:R1:W-:Y:S01]  /*6de0*/  ATOM.E.ADD.F16x2.RN.STRONG.GPU P0, RZ, desc[UR6][R8.64+0x4], R20 ;  /* 0x0000041408ff79a2 */ /* 0x0003e2000810e1c6 */
[----:B------:R-:W-:Y:S04]  /*6df0*/  BSSY B0, `(.L_x_1561) ;  /* 0x000000f000007945 */ /* 0x000fe80003800000 */
[----:B-1----:R-:W-:Y:S05]  /*6e00*/  @P0 BRA `(.L_x_1562) ;  /* 0x0000000000340947 */ /* 0x002fea0003800000 */
[----:B------:R-:W1:Y:S02]  /*6e10*/  QSPC.E.S P0, RZ, [R8+0x4] ;  /* 0x0000040008ff73aa */ /* 0x000e640000000500 */
[----:B-1----:R-:W-:Y:S05]  /*6e20*/  @!P0 BRA `(.L_x_1563) ;  /* 0x0000000000208947 */ /* 0x002fea0003800000 */
[----:B------:R-:W-:-:S04]  /*6e30*/  MOV R6, R8 ;  /* 0x0000000800067202 */ /* 0x000fc80000000f00 */
[----:B------:R-:W-:-:S07]  /*6e40*/  MOV R0, R6 ;  /* 0x0000000600007202 */ /* 0x000fce0000000f00 */
.L_x_1564:
[----:B------:R-:W0:Y:S02]  /*6e50*/  LDS R6, [R0+0x4] ;  /* 0x0000040000067984 */ /* 0x000e240000000800 */
[----:B0-----:R-:W-:-:S06]  /*6e60*/  HADD2 R7, R6, R20 ;  /* 0x0000001406077230 */ /* 0x001fcc0000000000 */
[----:B------:R-:W0:Y:S02]  /*6e70*/  ATOMS.CAST.SPIN R7, [R0+0x4], R6, R7 ;  /* 0x000004060007738d */ /* 0x000e240001800007 */
[----:B0-----:R-:W-:-:S13]  /*6e80*/  ISETP.EQ.U32.AND P0, PT, R7, 0x1, PT ;  /* 0x000000010700780c */ /* 0x001fda0003f02070 */
[----:B------:R-:W-:Y:S05]  /*6e90*/  @!P0 BRA `(.L_x_1564) ;  /* 0xfffffffc00ec8947 */ /* 0x000fea000383ffff */
[----:B------:R-:W-:Y:S05]  /*6ea0*/  BRA `(.L_x_1562) ;  /* 0x00000000000c7947 */ /* 0x000fea0003800000 */
.L_x_1563:
[----:B------:R-:W0:Y:S02]  /*6eb0*/  LD.E R0, desc[UR6][R8.64+0x4] ;  /* 0x0000040608007980 */ /* 0x000e24000c101900 */
[----:B0-----:R-:W-:-:S05]  /*6ec0*/  IADD3 R7, R20, R0, RZ ;  /* 0x0000000014077210 */ /* 0x001fca0007ffe0ff */
[----:B------:R1:W-:Y:S02]  /*6ed0*/  ST.E desc[UR6][R8.64+0x4], R7 ;  /* 0x0000040708007985 */ /* 0x0003e4000c101906 */
.L_x_1562:
[----:B------:R-:W-:Y:S05]  /*6ee0*/  BSYNC B0 ;  /* 0x0000000000007941 */ /* 0x000fea0003800000 */
.L_x_1561:
[----:B------:R-:W-:-:S13]  /*6ef0*/  ISETP.NE.AND P0, PT, R15, 0x2, PT ;  /* 0x000000020f00780c */ /* 0x000fda0003f05270 */
[----:B------:R-:W-:Y:S05]  /*6f00*/  @!P0 EXIT ;  /* 0x000000000000894d */ /* 0x000fea0003800000 */
[----:B------:R-:W-:-:S05]  /*6f10*/  IADD3 R3, R2, R3, RZ ;  /* 0x0000000302037210 */ /* 0x000fca0007ffe0ff */
        /* <DEDUP_REMOVED lines=8> */
.L_x_1568:
[----:B------:R-:W2:Y:S02]  /*6fa0*/  LDS R2, [R0] ;  /* 0x0000000000027984 */ /* 0x000ea40000000800 */
[----:B--2---:R-:W-:-:S10]  /*6fb0*/  HFMA2.MMA R3, R2, 1, 1, R19 ;  /* 0x3c003c0002037835 */ /* 0x004fd40000000013 */
[----:B------:R-:W2:Y:S02]  /*6fc0*/  ATOMS.CAST.SPIN R3, [R0], R2, R3 ;  /* 0x000000020003738d */ /* 0x000ea40001800003 */
[----:B--2---:R-:W-:-:S13]  /*6fd0*/  ISETP.EQ.U32.AND P0, PT, R3, 0x1, PT ;  /* 0x000000010300780c */ /* 0x004fda0003f02070 */
[----:B------:R-:W-:Y:S05]  /*6fe0*/  @!P0 BRA `(.L_x_1568) ;  /* 0xfffffffc00ec8947 */ /* 0x000fea000383ffff */
[----:B------:R-:W-:Y:S05]  /*6ff0*/  BRA `(.L_x_1566) ;  /* 0x00000000000c7947 */ /* 0x000fea0003800000 */
.L_x_1567:
[----:B------:R-:W2:Y:S02]  /*7000*/  LD.E R0, desc[UR6][R4.64] ;  /* 0x0000000604007980 */ /* 0x000ea4000c101900 */
[----:B--2---:R-:W-:-:S05]  /*7010*/  IADD3 R3, R19, R0, RZ ;  /* 0x0000000013037210 */ /* 0x004fca0007ffe0ff */
[----:B------:R2:W-:Y:S02]  /*7020*/  ST.E desc[UR6][R4.64], R3 ;  /* 0x0000000304007985 */ /* 0x0005e4000c101906 */
.L_x_1566:
[----:B------:R-:W-:Y:S05]  /*7030*/  BSYNC B0 ;  /* 0x0000000000007941 */ /* 0x000fea0003800000 */
.L_x_1565:
[----:B------:R3:W-:Y:S02]  /*7040*/  ATOM.E.ADD.F16x2.RN.STRONG.GPU P0, RZ, desc[UR6][R4.64+0x4], R18 ;  /* 0x0000041204ff79a2 */ /* 0x0007e4000810e1c6 */
[----:B---3--:R-:W-:Y:S05]  /*7050*/  @P0 EXIT ;  /* 0x000000000000094d */ /* 0x008fea0003800000 */
[----:B------:R-:W3:Y:S02]  /*7060*/  QSPC.E.S P0, RZ, [R4+0x4] ;  /* 0x0000040004ff73aa */ /* 0x000ee40000000500 */
[----:B---3--:R-:W-:Y:S05]  /*7070*/  @!P0 BRA `(.L_x_1569) ;  /* 0x0000000000208947 */ /* 0x008fea0003800000 */
[----:B------:R-:W-:-:S04]  /*7080*/  MOV R2, R4 ;  /* 0x0000000400027202 */ /* 0x000fc80000000f00 */
[----:B------:R-:W-:-:S07]  /*7090*/  MOV R0, R2 ;  /* 0x0000000200007202 */ /* 0x000fce0000000f00 */
.L_x_1570:
[----:B------:R-:W2:Y:S02]  /*70a0*/  LDS R2, [R0+0x4] ;  /* 0x0000040000027984 */ /* 0x000ea40000000800 */
[----:B--2---:R-:W-:-:S06]  /*70b0*/  HADD2 R3, R2, R18 ;  /* 0x0000001202037230 */ /* 0x004fcc0000000000 */
[----:B------:R-:W2:Y:S02]  /*70c0*/  ATOMS.CAST.SPIN R3, [R0+0x4], R2, R3 ;  /* 0x000004020003738d */ /* 0x000ea40001800003 */
[----:B--2---:R-:W-:-:S13]  /*70d0*/  ISETP.EQ.U32.AND P0, PT, R3, 0x1, PT ;  /* 0x000000010300780c */ /* 0x004fda0003f02070 */
[----:B------:R-:W-:Y:S05]  /*70e0*/  @!P0 BRA `(.L_x_1570) ;  /* 0xfffffffc00ec8947 */ /* 0x000fea000383ffff */
[----:B------:R-:W-:Y:S05]  /*70f0*/  EXIT ;  /* 0x000000000000794d */ /* 0x000fea0003800000 */
.L_x_1569:
[----:B------:R-:W2:Y:S02]  /*7100*/  LD.E R0, desc[UR6][R4.64+0x4] ;  /* 0x0000040604007980 */ /* 0x000ea4000c101900 */
[----:B--2---:R-:W-:-:S05]  /*7110*/  IADD3 R3, R18, R0, RZ ;  /* 0x0000000012037210 */ /* 0x004fca0007ffe0ff */
[----:B------:R-:W-:Y:S01]  /*7120*/  ST.E desc[UR6][R4.64+0x4], R3 ;  /* 0x0000040304007985 */ /* 0x000fe2000c101906 */
[----:B------:R-:W-:Y:S05]  /*7130*/  EXIT ;  /* 0x000000000000794d */ /* 0x000fea0003800000 */
.L_x_1571:
        /* <DEDUP_REMOVED lines=12> */
.L_x_3684:


//--------------------- .text._Z23gemm_half_q_half_kernelILi3ELi12ELb1ELb0ELi64EEvPK6__halfPKjS4_S2_PS0_iiiiPKtS7_iiiiiibS2_i --------------------------
	.section	.text._Z23gemm_half_q_half_kernelILi3ELi12ELb1ELb0ELi64EEvPK6__halfPKjS4_S2_PS0_iiiiPKtS7_iiiiiibS2_i,"ax",@progbits
	.align	128
        .global         _Z23gemm_half_q_half_kernelILi3ELi12ELb1ELb0ELi64EEvPK6__halfPKjS4_S2_PS0_iiiiPKtS7_iiiiiibS2_i
        .type           _Z23gemm_half_q_half_kernelILi3ELi12ELb1ELb0ELi64EEvPK6__halfPKjS4_S2_PS0_iiiiPKtS7_iiiiiibS2_i,@function
        .size           _Z23gemm_half_q_half_kernelILi3ELi12ELb1ELb0ELi64EEvPK6__halfPKjS4_S2_PS0_iiiiPKtS7_iiiiiibS2_i,(.L_x_3685 - _Z23gemm_half_q_half_kernelILi3ELi12ELb1ELb0ELi64EEvPK6__halfPKjS4_S2_PS0_iiiiPKtS7_iiiiiibS2_i)
        .other          _Z23gemm_half_q_half_kernelILi3ELi12ELb1ELb0ELi64EEvPK6__halfPKjS4_S2_PS0_iiiiPKtS7_iiiiiibS2_i,@"STO_CUDA_ENTRY STV_DEFAULT"
_Z23gemm_half_q_half_kernelILi3ELi12ELb1ELb0ELi64EEvPK6__halfPKjS4_S2_PS0_iiiiPKtS7_iiiiiibS2_i:
.text._Z23gemm_half_q_half_kernelILi3ELi12ELb1ELb0ELi64EEvPK6__halfPKjS4_S2_PS0_iiiiPKtS7_iiiiiibS2_i:
        /* <DEDUP_REMOVED lines=37> */
.L_x_1572:
        /* <DEDUP_REMOVED lines=34> */
[----:B------:R-:W-:Y:S02]  /*0470*/  PLOP3.LUT P0, PT, PT, PT, PT, 0x8, 0x0 ;  /* 0x000000000000781c */ /* 0x000fe40003f0e170 */
[----:B------:R-:W-:-:S11]  /*0480*/  IADD3 R7, R11, -0x3, RZ ;  /* 0xfffffffd0b077810 */ /* 0x000fd60007ffe0ff */
.L_x_1577:
        /* <DEDUP_REMOVED lines=16> */
.L_x_1576:
        /* <DEDUP_REMOVED lines=16> */
.L_x_1575:
        /* <DEDUP_REMOVED lines=17> */
.L_x_1579:
        /* <DEDUP_REMOVED lines=16> */
.L_x_1578:
        /* <DEDUP_REMOVED lines=14> */
.L_x_1574:
[----:B------:R-:W-:Y:S05]  /*0980*/  BSYNC B0 ;  /* 0x0000000000007941 */ /* 0x000fea0003800000 */
.L_x_1573:
        /* <DEDUP_REMOVED lines=10> */
[----:B------:R-:W-:Y:S01]  /*0a30*/  ISETP.GT.AND P2, PT, R11, 0x3, PT ;  /* 0x000000030b00780c */ /* 0x000fe20003f44270 */
[----:B0-----:R-:W-:Y:S01]  /*0a40*/  IMAD R5, R20, R21, RZ ;  /* 0x0000001514057224 */ /* 0x001fe200078e02ff */
[----:B------:R-:W-:-:S03]  /*0a50*/  PLOP3.LUT P0, PT, PT, PT, PT, 0x80, 0x0 ;  /* 0x000000000000781c */ /* 0x000fc60003f0f070 */
[----:B------:R-:W-:Y:S01]  /*0a60*/  IMAD R5, R5, 0x3, R0 ;  /* 0x0000000305057824 */ /* 0x000fe200078e0200 */
[----:B------:R-:W-:-:S04]  /*0a70*/  HFMA2.MMA R0, -RZ, RZ, 0, 0 ;  /* 0x00000000ff007435 */ /* 0x000fc800000001ff */
[----:B------:R-:W-:-:S05]  /*0a80*/  LEA R5, R25, R5, 0x2 ;  /* 0x0000000519057211 */ /* 0x000fca00078e10ff */
[----:B-1----:R-:W-:Y:S01]  /*0a90*/  IMAD.WIDE R2, R5, 0x2, R2 ;  /* 0x0000000205027825 */ /* 0x002fe200078e0202 */
[----:B------:R-:W-:Y:S06]  /*0aa0*/  @!P2 BRA `(.L_x_1581) ;  /* 0x000000000034a947 */ /* 0x000fec0003800000 */
[----:B------:R-:W-:Y:S02]  /*0ab0*/  PLOP3.LUT P0, PT, PT, PT, PT, 0x8, 0x0 ;  /* 0x000000000000781c */ /* 0x000fe40003f0e170 */
[----:B------:R-:W-:-:S11]  /*0ac0*/  IADD3 R5, R11, -0x3, RZ ;  /* 0xfffffffd0b057810 */ /* 0x000fd60007ffe0ff */
.L_x_1582:
        /* <DEDUP_REMOVED lines=11> */
.L_x_1581:
        /* <DEDUP_REMOVED lines=10> */
.L_x_1580:
        /* <DEDUP_REMOVED lines=8> */
[----:B------:R-:W-:Y:S02]  /*0ca0*/  SHF.R.S32.HI R7, RZ, 0x1f, R6 ;  /* 0x0000001fff077819 */ /* 0x000fe40000011406 */
[----:B0-----:R-:W-:Y:S02]  /*0cb0*/  SHF.L.U32 R5, R6, 0x2, RZ ;  /* 0x0000000206057819 */ /* 0x001fe400000006ff */
[----:B------:R-:W-:Y:S02]  /*0cc0*/  LEA.HI R7, R7, R6, RZ, 0x3 ;  /* 0x0000000607077211 */ /* 0x000fe400078f18ff */
[----:B------:R-:W-:Y:S02]  /*0cd0*/  MOV R8, RZ ;  /* 0x000000ff00087202 */ /* 0x000fe40000000f00 */
[----:B------:R-:W-:Y:S02]  /*0ce0*/  MOV R14, R10 ;  /* 0x0000000a000e7202 */ /* 0x000fe40000000f00 */
[----:B------:R-:W-:-:S02]  /*0cf0*/  LOP3.LUT R5, R5, 0x10, RZ, 0xc0, !PT ;  /* 0x0000001005057812 */ /* 0x000fc400078ec0ff */
[----:B-1----:R-:W-:-:S07]  /*0d00*/  SHF.R.S32.HI R7, RZ, 0x3, R7 ;  /* 0x00000003ff077819 */ /* 0x002fce0000011407 */
.L_x_1584:
[----:B-1----:R-:W0:Y:S01]  /*0d10*/  LDC.64 R2, c[0x0][0x220] ;  /* 0x00008800ff027b82 */ /* 0x002e220000000a00 */
        /* <DEDUP_REMOVED lines=26> */
[----:B0-----:R-:W-:Y:S02]  /*0ec0*/  IMAD R17, R2, R2, RZ ;  /* 0x0000000202117224 */ /* 0x001fe400078e02ff */
[----:B------:R-:W-:-:S02]  /*0ed0*/  IMAD R20, R20, R20, RZ ;  /* 0x0000001414147224 */ /* 0x000fc400078e02ff */
        /* <DEDUP_REMOVED lines=15> */
.L_x_1583:
[----:B-1----:R1:W5:Y:S01]  /*0fd0*/  LDL.64 R16, [R1] ;  /* 0x0000000001107983 */ /* 0x0023620000100a00 */
[----:B------:R-:W2:Y:S01]  /*0fe0*/  LDC R2, c[0x0][0x25c] ;  /* 0x00009700ff027b82 */ /* 0x000ea20000000800 */
[----:B------:R-:W-:Y:S01]  /*0ff0*/  ULDC UR4, c[0x0][0x258] ;  /* 0x0000960000047ab9 */ /* 0x000fe20000000800 */
[----:B------:R-:W-:Y:S01]  /*1000*/  ULDC UR5, c[0x0][0x260] ;  /* 0x0000980000057ab9 */ /* 0x000fe20000000800 */
[C---:B------:R-:W-:Y:S01]  /*1010*/  ISETP.GT.AND P2, PT, R10.reuse, UR4, PT ;  /* 0x000000040a007c0c */ /* 0x040fe2000bf44270 */
[----:B------:R-:W-:Y:S01]  /*1020*/  ULDC UR8, c[0x0][0x268] ;  /* 0x00009a0000087ab9 */ /* 0x000fe20000000800 */
[C---:B------:R-:W-:Y:S02]  /*1030*/  VIMNMX R0, R10.reuse, UR4, PT ;  /* 0x000000040a007c48 */ /* 0x040fe4000bfe0100 */
[----:B------:R-:W-:Y:S01]  /*1040*/  ISETP.GT.AND P4, PT, R10, UR5, PT ;  /* 0x000000050a007c0c */ /* 0x000fe2000bf84270 */
[----:B------:R-:W3:Y:S01]  /*1050*/  LDC R3, c[0x0][0x264] ;  /* 0x00009900ff037b82 */ /* 0x000ee20000000800 */
[----:B0-----:R-:W-:-:S02]  /*1060*/  SHF.R.S32.HI R5, RZ, 0x1f, R0 ;  /* 0x0000001fff057819 */ /* 0x001fc40000011400 */
[C---:B------:R-:W-:Y:S02]  /*1070*/  ISETP.GT.AND P6, PT, R10.reuse, UR8, PT ;  /* 0x000000080a007c0c */ /* 0x040fe4000bfc4270 */
[----:B------:R-:W-:Y:S01]  /*1080*/  LEA.HI R14, R5, R0, RZ, 0x5 ;  /* 0x00000000050e7211 */ /* 0x000fe200078f28ff */
[----:B------:R-:W-:Y:S01]  /*1090*/  HFMA2.MMA R0, -RZ, RZ, 0, 0 ;  /* 0x00000000ff007435 */ /* 0x000fe200000001ff */
        /* <DEDUP_REMOVED lines=11> */
.L_x_1585:
        /* <DEDUP_REMOVED lines=8> */
.L_x_1586:
        /* <DEDUP_REMOVED lines=12> */
.L_x_1587:
        /* <DEDUP_REMOVED lines=8> */
.L_x_1588:
        /* <DEDUP_REMOVED lines=8> */
.L_x_1589:
        /* <DEDUP_REMOVED lines=20> */
[----:B------:R-:W-:Y:S02]  /*14d0*/  PRMT R5, R17, 0x7610, R17 ;  /* 0x0000761011057816 */ /* 0x000fe40000000011 */
[----:B------:R-:W-:Y:S02]  /*14e0*/  PRMT R17, RZ, 0x5410, RZ ;  /* 0x00005410ff117816 */ /* 0x000fe400000000ff */
[----:B------:R-:W-:-:S02]  /*14f0*/  PRMT R14, RZ, 0x5410, RZ ;  /* 0x00005410ff0e7816 */ /* 0x000fc400000000ff */
[----:B------:R-:W-:Y:S01]  /*1500*/  IADD3 R15, R10, R15, RZ ;  /* 0x0000000f0a0f7210 */ /* 0x000fe20007ffe0ff */
[----:B------:R-:W-:Y:S06]  /*1510*/  @P0 BRA `(.L_x_1590) ;  /* 0x00000054001c0947 */ /* 0x000fec0003800000 */
[----:B------:R-:W-:Y:S01]  /*1520*/  PRMT R0, R23, 0x9910, RZ ;  /* 0x0000991017007816 */ /* 0x000fe200000000ff */
[----:B------:R-:W-:Y:S01]  /*1530*/  HFMA2.MMA R22, -RZ, RZ, 0, 0 ;  /* 0x00000000ff167435 */ /* 0x000fe200000001ff */
[----:B------:R-:W-:Y:S01]  /*1540*/  PRMT R20, RZ, 0x7610, R20 ;  /* 0x00007610ff147816 */ /* 0x000fe20000000014 */
[----:B------:R-:W-:Y:S01]  /*1550*/  ULDC UR5, c[0x0][0x264] ;  /* 0x0000990000057ab9 */ /* 0x000fe20000000800 */
[----:B------:R-:W-:-:S04]  /*1560*/  ISETP.NE.AND P0, PT, R0, RZ, PT ;  /* 0x000000ff0000720c */ /* 0x000fc80003f05270 */
[----:B------:R-:W-:-:S13]  /*1570*/  ISETP.LT.OR P0, PT, R4, 0x3, !P0 ;  /* 0x000000030400780c */ /* 0x000fda0004701670 */
.L_x_1603:
[----:B------:R-:W-:-:S13]  /*1580*/  ISETP.NE.AND P2, PT, R10, R15, PT ;  /* 0x0000000f0a00720c */ /* 0x000fda0003f45270 */
[----:B------:R-:W0:Y:S01]  /*1590*/  @!P2 LDC.64 R2, c[0x0][0x248] ;  /* 0x00009200ff02ab82 */ /* 0x000e220000000a00 */
[----:B------:R-:W-:Y:S02]  /*15a0*/  @!P2 IADD3 R22, R22, 0x1, RZ ;  /* 0x000000011616a810 */ /* 0x000fe40007ffe0ff */
[----:B------:R-:W-:Y:S02]  /*15b0*/  @!P2 SHF.L.U32 R21, R10, 0x1, RZ ;  /* 0x000000010a15a819 */ /* 0x000fe400000006ff */
[----:B------:R-:W-:-:S05]  /*15c0*/  @!P2 LEA R0, R22, R1, 0x3 ;  /* 0x000000011600a211 */ /* 0x000fca00078e18ff */
[----:B------:R-:W2:Y:S01]  /*15d0*/  @!P2 LDL.64 R24, [R0] ;  /* 0x000000000018a983 */ /* 0x000ea20000100a00 */
[----:B0-----:R-:W-:-:S06]  /*15e0*/  @!P2 IMAD.WIDE R2, R21, 0x2, R2 ;  /* 0x000000021502a825 */ /* 0x001fcc00078e0202 */
[----:B------:R-:W3:Y:S01]  /*15f0*/  @!P2 LDG.E.U16.CONSTANT R3, desc[UR6][R2.64+0x2] ;  /* 0x000002060203a981 */ /* 0x000ee2000c1e9500 */
[----:B--2---:R-:W-:Y:S02]  /*1600*/  @!P2 PRMT R8, R24, 0x7610, R8 ;  /* 0x000076101808a816 */ /* 0x004fe40000000008 */
[----:B------:R-:W-:Y:S02]  /*1610*/  @!P2 PRMT R5, R25, 0x7610, R5 ;  /* 0x000076101905a816 */ /* 0x000fe40000000005 */
[----:B------:R-:W-:Y:S02]  /*1620*/  @!P2 PRMT R8, R8, 0x7610, R24 ;  /* 0x000076100808a816 */ /* 0x000fe40000000018 */
[----:B------:R-:W-:Y:S02]  /*1630*/  @!P2 PRMT R5, R5, 0x7610, R25 ;  /* 0x000076100505a816 */ /* 0x000fe40000000019 */
[----:B---3--:R-:W-:Y:S01]  /*1640*/  @!P2 IADD3 R15, R3, R10, RZ ;  /* 0x0000000a030fa210 */ /* 0x008fe20007ffe0ff */
        /* <DEDUP_REMOVED lines=149> */
.L_x_1592:
        /* <DEDUP_REMOVED lines=94> */
.L_x_1594:
        /* <DEDUP_REMOVED lines=91> */
.L_x_1593:
        /* <DEDUP_REMOVED lines=146> */
.L_x_1595:
        /* <DEDUP_REMOVED lines=94> */
.L_x_1597:
        /* <DEDUP_REMOVED lines=91> */
.L_x_1596:
        /* <DEDUP_REMOVED lines=145> */
.L_x_1598:
        /* <DEDUP_REMOVED lines=94> */
.L_x_1600:
        /* <DEDUP_REMOVED lines=91> */
.L_x_1599:
        /* <DEDUP_REMOVED lines=145> */
.L_x_1601:
        /* <DEDUP_REMOVED lines=94> */
.L_x_1602:
        /* <DEDUP_REMOVED lines=91> */
.L_x_1591:
[----:B------:R-:W0:Y:S01]  /*6920*/  LDC R21, c[0x0][0x23c] ;  /* 0x00008f00ff157b82 */ /* 0x000e220000000800 */
[----:B------:R-:W-:Y:S01]  /*6930*/  IADD3 R10, R10, 0x20, RZ ;  /* 0x000000200a0a7810 */ /* 0x000fe20007ffe0ff */
[----:B------:R-:W-:-:S03]  /*6940*/  UIADD3 UR4, UR4, 0x40, URZ ;  /* 0x0000004004047890 */ /* 0x000fc6000fffe03f */
[C---:B------:R-:W-:Y:S02]  /*6950*/  ISETP.GE.AND P2, PT, R10.reuse, UR5, PT ;  /* 0x000000050a007c0c */ /* 0x040fe4000bf46270 */
[----:B------:R-:W-:Y:S01]  /*6960*/  ISETP.LT.AND P3, PT, R10, R9, PT ;  /* 0x000000090a00720c */ /* 0x000fe20003f61270 */
[----:B0-----:R-:W-:-:S12]  /*6970*/  IMAD.WIDE R6, R21, 0x10, R6 ;  /* 0x0000001015067825 */ /* 0x001fd800078e0206 */
[----:B------:R-:W-:Y:S05]  /*6980*/  @!P2 BRA P3, `(.L_x_1603) ;  /* 0xffffffa800fca947 */ /* 0x000fea000183ffff */
.L_x_1590:
[----:B------:R-:W-:Y:S01]  /*6990*/  ISETP.GE.AND P0, PT, R10, R9, PT ;  /* 0x000000090a00720c */ /* 0x000fe20003f06270 */
[----:B------:R-:W-:-:S03]  /*69a0*/  ULDC UR5, c[0x0][0x268] ;  /* 0x00009a0000057ab9 */ /* 0x000fc60000000800 */
[----:B------:R-:W-:-:S13]  /*69b0*/  ISETP.GE.OR P0, PT, R10, UR5, P0 ;  /* 0x000000050a007c0c */ /* 0x000fda0008706670 */
[----:B------:R-:W-:Y:S05]  /*69c0*/  @P0 BRA `(.L_x_1604) ;  /* 0x0000001c00c40947 */ /* 0x000fea0003800000 */
[----:B------:R-:W0:Y:S01]  /*69d0*/  S2R R0, SR_CTAID.Y ;  /* 0x0000000000007919 */ /* 0x000e220000002600 */
[----:B------:R-:W0:Y:S01]  /*69e0*/  LDC R3, c[0x0][0x238] ;  /* 0x00008e00ff037b82 */ /* 0x000e220000000800 */
[----:B------:R-:W-:Y:S01]  /*69f0*/  PRMT R2, R23, 0x9910, RZ ;  /* 0x0000991017027816 */ /* 0x000fe200000000ff */
[----:B------:R-:W-:-:S03]  /*6a00*/  ULDC UR5, c[0x0][0x268] ;  /* 0x00009a0000057ab9 */ /* 0x000fc60000000800 */
[----:B------:R-:W-:Y:S01]  /*6a10*/  ISETP.NE.AND P0, PT, R2, RZ, PT ;  /* 0x000000ff0200720c */ /* 0x000fe20003f05270 */
[----:B0-----:R-:W-:-:S05]  /*6a20*/  IMAD R0, R0, -0x3, R3 ;  /* 0xfffffffd00007824 */ /* 0x001fca00078e0203 */
[----:B------:R-:W-:-:S13]  /*6a30*/  ISETP.LT.OR P0, PT, R0, 0x3, !P0 ;  /* 0x000000030000780c */ /* 0x000fda0004701670 */
.L_x_1608:
[----:B------:R-:W-:Y:S01]  /*6a40*/  ISETP.NE.AND P2, PT, R10, R15, PT ;  /* 0x0000000f0a00720c */ /* 0x000fe20003f45270 */
[----:B------:R-:W0:Y:S01]  /*6a50*/  LDC R21, c[0x0][0x23c] ;  /* 0x00008f00ff157b82 */ /* 0x000e220000000800 */
[----:B-----5:R1:W5:Y:S11]  /*6a60*/  LDG.E.128.CONSTANT R32, desc[UR6][R6.64] ;  /* 0x0000000606207981 */ /* 0x020376000c1e9d00 */
[----:B------:R-:W2:Y:S01]  /*6a70*/  @!P2 LDC.64 R24, c[0x0][0x248] ;  /* 0x00009200ff18ab82 */ /* 0x000ea20000000a00 */
[----:B------:R-:W-:-:S02]  /*6a80*/  @!P2 IADD3 R22, R22, 0x1, RZ ;  /* 0x000000011616a810 */ /* 0x000fc40007ffe0ff */
[----:B------:R-:W-:Y:S02]  /*6a90*/  @!P2 LEA R3, R10, 0x1, 0x1 ;  /* 0x000000010a03a811 */ /* 0x000fe400078e08ff */
[----:B------:R-:W-:Y:S01]  /*6aa0*/  @!P2 LEA R0, R22, R1, 0x3 ;  /* 0x000000011600a211 */ /* 0x000fe200078e18ff */
[----:B0-----:R-:W-:-:S05]  /*6ab0*/  IMAD.WIDE R26, R21, 0x4, R6 ;  /* 0x00000004151a7825 */ /* 0x001fca00078e0206 */
[----:B------:R1:W5:Y:S01]  /*6ac0*/  LDG.E.128.CONSTANT R28, desc[UR6][R26.64] ;  /* 0x000000061a1c7981 */ /* 0x000362000c1e9d00 */
[----:B--2---:R-:W-:-:S03]  /*6ad0*/  @!P2 IMAD.WIDE R24, R3, 0x2, R24 ;  /* 0x000000020318a825 */ /* 0x004fc600078e0218 */
[----:B------:R-:W2:Y:S04]  /*6ae0*/  @!P2 LDL.64 R2, [R0] ;  /* 0x000000000002a983 */ /* 0x000ea80000100a00 */
[----:B------:R-:W3:Y:S01]  /*6af0*/  @!P2 LDG.E.U16.CONSTANT R25, desc[UR6][R24.64] ;  /* 0x000000061819a981 */ /* 0x000ee2000c1e9500 */
[----:B--2---:R-:W-:Y:S02]  /*6b00*/  @!P2 PRMT R8, R2, 0x7610, R8 ;  /* 0x000076100208a816 */ /* 0x004fe40000000008 */
[----:B------:R-:W-:Y:S02]  /*6b10*/  @!P2 PRMT R5, R3, 0x7610, R5 ;  /* 0x000076100305a816 */ /* 0x000fe40000000005 */
[----:B------:R-:W-:Y:S02]  /*6b20*/  @!P2 PRMT R8, R8, 0x7610, R2 ;  /* 0x000076100808a816 */ /* 0x000fe40000000002 */
[----:B------:R-:W-:Y:S01]  /*6b30*/  @!P2 PRMT R5, R5, 0x7610, R3 ;  /* 0x000076100505a816 */ /* 0x000fe20000000003 */
[----:B------:R-:W-:Y:S01]  /*6b40*/  IMAD.WIDE R2, R21, 0x4, R26 ;  /* 0x0000000415027825 */ /* 0x000fe200078e021a */
[----:B---3--:R-:W-:Y:S01]  /*6b50*/  @!P2 IADD3 R15, R25, R10, RZ ;  /* 0x0000000a190fa210 */ /* 0x008fe20007ffe0ff */
[----:B-1----:R-:W-:Y:S06]  /*6b60*/  @!P1 BRA `(.L_x_1605) ;  /* 0x0000001c00449947 */ /* 0x002fec0003800000 */
[----:B------:R-:W2:Y:S01]  /*6b70*/  LDG.E.128.CONSTANT R24, desc[UR6][R2.64] ;  /* 0x0000000602187981 */ /* 0x000ea2000c1e9d00 */
[--C-:B-----5:R-:W-:Y:S02]  /*6b80*/  SHF.R.U32.HI R6, RZ, 0xf, R32.reuse ;  /* 0x0000000fff067819 */ /* 0x120fe40000011620 */
        /* <DEDUP_REMOVED lines=11> */
[--C-:B------:R-:W-:Y:S02]  /*6c40*/  SHF.R.U32.HI R42, RZ, 0xe, R29.reuse ;  /* 0x0000000eff2a7819 */ /* 0x100fe4000001161d */
[C---:B------:R-:W-:Y:S02]  /*6c50*/  LOP3.LUT R40, R29.reuse, 0x380038, RZ, 0xc0, !PT ;  /* 0x003800381d287812 */ /* 0x040fe400078ec0ff */
[----:B------:R-:W-:Y:S02]  /*6c60*/  SHF.R.U32.HI R28, RZ, 0x6, R29 ;  /* 0x00000006ff1c7819 */ /* 0x000fe4000001161d */
[----:B------:R-:W-:Y:S02]  /*6c70*/  LOP3.LUT R58, R29, 0x70007, RZ, 0xc0, !PT ;  /* 0x000700071d3a7812 */ /* 0x000fe400078ec0ff */
[----:B------:R-:W-:Y:S02]  /*6c80*/  SHF.R.U32.HI R44, RZ, 0xe, R30 ;  /* 0x0000000eff2c7819 */ /* 0x000fe4000001161e */
[----:B------:R-:W-:-:S02]  /*6c90*/  LOP3.LUT R46, R30, 0x380038, RZ, 0xc0, !PT ;  /* 0x003800381e2e7812 */ /* 0x000fc400078ec0ff */
[----:B------:R-:W-:Y:S02]  /*6ca0*/  SHF.R.U32.HI R29, RZ, 0x6, R30 ;  /* 0x00000006ff1d7819 */ /* 0x000fe4000001161e */
[----:B------:R-:W-:Y:S01]  /*6cb0*/  LOP3.LUT R60, R30, 0x70007, RZ, 0xc0, !PT ;  /* 0x000700071e3c7812 */ /* 0x000fe200078ec0ff */
[----:B------:R-:W-:Y:S01]  /*6cc0*/  HFMA2.MMA R30, -RZ, RZ, 0, 0.015625 ;  /* 0x00002400ff1e7435 */ /* 0x000fe200000001ff */
[----:B------:R-:W-:Y:S02]  /*6cd0*/  SHF.R.U32.HI R37, RZ, 0xf, R33 ;  /* 0x0000000fff257819 */ /* 0x000fe40000011621 */
[----:B------:R-:W-:Y:S02]  /*6ce0*/  LOP3.LUT R23, R6, 0x10001, RZ, 0xc0, !PT ;  /* 0x0001000106177812 */ /* 0x000fe400078ec0ff */
[----:B------:R-:W-:Y:S02]  /*6cf0*/  SHF.R.U32.HI R48, RZ, 0xf, R35 ;  /* 0x0000000fff307819 */ /* 0x000fe40000011623 */
[----:B------:R-:W-:-:S02]  /*6d00*/  LOP3.LUT R38, R23, 0x20002, R38, 0xf8, !PT ;  /* 0x0002000217267812 */ /* 0x000fc400078ef826 */
[----:B------:R-:W-:Y:S02]  /*6d10*/  LOP3.LUT R37, R37, 0x10001, RZ, 0xc0, !PT ;  /* 0x0001000125257812 */ /* 0x000fe400078ec0ff */
[----:B------:R-:W-:Y:S02]  /*6d20*/  PRMT R6, R30, 0x7610, R6 ;  /* 0x000076101e067816 */ /* 0x000fe40000000006 */
[----:B------:R-:W-:Y:S02]  /*6d30*/  PRMT R30, R13, 0x9910, RZ ;  /* 0x000099100d1e7816 */ /* 0x000fe400000000ff */
[----:B------:R-:W-:Y:S02]  /*6d40*/  LOP3.LUT R23, R43, 0x10001, RZ, 0xc0, !PT ;  /* 0x000100012b177812 */ /* 0x000fe400078ec0ff */
[----:B------:R-:W-:Y:S02]  /*6d50*/  SHF.R.U32.HI R49, RZ, 0xe, R31 ;  /* 0x0000000eff317819 */ /* 0x000fe4000001161f */
[----:B------:R-:W-:-:S02]  /*6d60*/  LOP3.LUT R48, R48, 0x10001, RZ, 0xc0, !PT ;  /* 0x0001000130307812 */ /* 0x000fc400078ec0ff */
[----:B------:R-:W-:Y:S02]  /*6d70*/  LOP3.LUT R43, R37, 0x20002, R42, 0xf8, !PT ;  /* 0x00020002252b7812 */ /* 0x000fe400078ef82a */
[----:B------:R-:W-:Y:S02]  /*6d80*/  LOP3.LUT R42, R23, 0x20002, R44, 0xf8, !PT ;  /* 0x00020002172a7812 */ /* 0x000fe400078ef82c */
[----:B------:R-:W-:Y:S02]  /*6d90*/  ISETP.NE.AND P2, PT, R30, RZ, PT ;  /* 0x000000ff1e00720c */ /* 0x000fe40003f45270 */
[----:B------:R-:W-:Y:S02]  /*6da0*/  LOP3.LUT R51, R48, 0x20002, R49, 0xf8, !PT ;  /* 0x0002000230337812 */ /* 0x000fe400078ef831 */
[----:B------:R-:W-:Y:S02]  /*6db0*/  LOP3.LUT R39, R33, 0x380038, RZ, 0xc0, !PT ;  /* 0x0038003821277812 */ /* 0x000fe400078ec0ff */
[----:B------:R-:W-:-:S02]  /*6dc0*/  SHF.R.U32.HI R0, RZ, 0x6, R33 ;  /* 0x00000006ff007819 */ /* 0x000fc40000011621 */
[----:B------:R-:W-:Y:S02]  /*6dd0*/  LOP3.LUT R53, R33, 0x70007, RZ, 0xc0, !PT ;  /* 0x0007000721357812 */ /* 0x000fe400078ec0ff */
[----:B------:R-:W-:Y:S02]  /*6de0*/  SHF.R.U32.HI R33, RZ, 0x6, R35 ;  /* 0x00000006ff217819 */ /* 0x000fe40000011623 */
[C---:B------:R-:W-:Y:S02]  /*6df0*/  LOP3.LUT R50, R31.reuse, 0x380038, RZ, 0xc0, !PT ;  /* 0x003800381f327812 */ /* 0x040fe400078ec0ff */
[----:B------:R-:W-:Y:S02]  /*6e00*/  SHF.R.U32.HI R55, RZ, 0x6, R31 ;  /* 0x00000006ff377819 */ /* 0x000fe4000001161f */
[----:B------:R-:W-:Y:S02]  /*6e10*/  LOP3.LUT R64, R31, 0x70007, RZ, 0xc0, !PT ;  /* 0x000700071f407812 */ /* 0x000fe400078ec0ff */
[----:B------:R-:W-:-:S02]  /*6e20*/  LOP3.LUT R86, R7, 0x64006400, RZ, 0xfc, !PT ;  /* 0x6400640007567812 */ /* 0x000fc400078efcff */
[----:B------:R-:W-:Y:S02]  /*6e30*/  LOP3.LUT R47, R35, 0x380038, RZ, 0xc0, !PT ;  /* 0x00380038232f7812 */ /* 0x000fe400078ec0ff */
[----:B------:R-:W-:Y:S02]  /*6e40*/  LOP3.LUT R7, R4, 0x380038, RZ, 0xc0, !PT ;  /* 0x0038003804077812 */ /* 0x000fe400078ec0ff */
[----:B------:R-:W-:Y:S02]  /*6e50*/  MOV R41, 0x3000 ;  /* 0x0000300000297802 */ /* 0x000fe40000000f00 */
        /* <DEDUP_REMOVED lines=26> */
[----:B------:R-:W-:Y:S02]  /*7000*/  LOP3.LUT R64, R64, 0x64006400, RZ, 0xfc, !PT ;  /* 0x6400640040407812 */ /* 0x000fe400078efcff */
[----:B------:R-:W-:Y:S02]  /*7010*/  LOP3.LUT R35, R35, 0x64006400, RZ, 0xfc, !PT ;  /* 0x6400640023237812 */ /* 0x000fe400078efcff */
[----:B------:R-:W-:-:S02]  /*7020*/  ISETP.GE.AND P3, PT, R11, 0x2, PT ;  /* 0x000000020b00780c */ /* 0x000fc40003f66270 */
[--C-:B--2---:R-:W-:Y:S02]  /*7030*/  SHF.R.U32.HI R23, RZ, 0xd, R24.reuse ;  /* 0x0000000dff177819 */ /* 0x104fe40000011618 */
[C---:B------:R-:W-:Y:S02]  /*7040*/  LOP3.LUT R37, R24.reuse, 0x380038, RZ, 0xc0, !PT ;  /* 0x0038003818257812 */ /* 0x040fe400078ec0ff */
[----:B------:R-:W-:Y:S02]  /*7050*/  SHF.R.U32.HI R30, RZ, 0x6, R24 ;  /* 0x00000006ff1e7819 */ /* 0x000fe40000011618 */
[----:B------:R-:W-:Y:S02]  /*7060*/  LOP3.LUT R62, R24, 0x70007, RZ, 0xc0, !PT ;  /* 0x00070007183e7812 */ /* 0x000fe400078ec0ff */
[----:B------:R-:W-:Y:S02]  /*7070*/  SHF.R.U32.HI R24, RZ, 0xd, R25 ;  /* 0x0000000dff187819 */ /* 0x000fe40000011619 */
[----:B------:R-:W-:-:S02]  /*7080*/  SHF.R.U32.HI R48, RZ, 0xd, R27 ;  /* 0x0000000dff307819 */ /* 0x000fc4000001161b */
[C---:B------:R-:W-:Y:S02]  /*7090*/  LOP3.LUT R67, R27.reuse, 0x380038, RZ, 0xc0, !PT ;  /* 0x003800381b437812 */ /* 0x040fe400078ec0ff */
[----:B------:R-:W-:Y:S02]  /*70a0*/  SHF.R.U32.HI R61, RZ, 0x6, R27 ;  /* 0x00000006ff3d7819 */ /* 0x000fe4000001161b */
[----:B------:R-:W-:Y:S02]  /*70b0*/  LOP3.LUT R66, R27, 0x70007, RZ, 0xc0, !PT ;  /* 0x000700071b427812 */ /* 0x000fe400078ec0ff */
[C---:B------:R-:W-:Y:S02]  /*70c0*/  LOP3.LUT R44, R25.reuse, 0x380038, RZ, 0xc0, !PT ;  /* 0x00380038192c7812 */ /* 0x040fe400078ec0ff */
[----:B------:R-:W-:Y:S02]  /*70d0*/  SHF.R.U32.HI R31, RZ, 0x6, R25 ;  /* 0x00000006ff1f7819 */ /* 0x000fe40000011619 */
[----:B------:R-:W-:-:S02]  /*70e0*/  LOP3.LUT R63, R25, 0x70007, RZ, 0xc0, !PT ;  /* 0x00070007193f7812 */ /* 0x000fc400078ec0ff */
[----:B------:R-:W-:Y:S02]  /*70f0*/  LOP3.LUT R27, R43, 0x40004, R24, 0xf8, !PT ;  /* 0x000400042b1b7812 */ /* 0x000fe400078ef818 */
[--C-:B------:R-:W-:Y:S02]  /*7100*/  SHF.R.U32.HI R25, RZ, 0xd, R26.reuse ;  /* 0x0000000dff197819 */ /* 0x100fe4000001161a */
[C---:B------:R-:W-:Y:S02]  /*7110*/  LOP3.LUT R49, R26.reuse, 0x380038, RZ, 0xc0, !PT ;  /* 0x003800381a317812 */ /* 0x040fe400078ec0ff */
[----:B------:R-:W-:Y:S02]  /*7120*/  SHF.R.U32.HI R57, RZ, 0x6, R26 ;  /* 0x00000006ff397819 */ /* 0x000fe4000001161a */
[----:B------:R-:W-:Y:S02]  /*7130*/  LOP3.LUT R65, R26, 0x70007, RZ, 0xc0, !PT ;  /* 0x000700071a417812 */ /* 0x000fe400078ec0ff */
[----:B------:R-:W-:-:S02]  /*7140*/  LOP3.LUT R24, R51, 0x40004, R48, 0xf8, !PT ;  /* 0x0004000433187812 */ /* 0x000fc400078ef830 */
[----:B------:R-:W-:Y:S02]  /*7150*/  LOP3.LUT R26, R38, 0x40004, R23, 0xf8, !PT ;  /* 0x00040004261a7812 */ /* 0x000fe400078ef817 */
[----:B------:R-:W-:Y:S02]  /*7160*/  LOP3.LUT R48, R33, 0x380038, RZ, 0xc0, !PT ;  /* 0x0038003821307812 */ /* 0x000fe400078ec0ff */
[----:B------:R-:W-:Y:S02]  /*7170*/  LOP3.LUT R38, R39, 0x64006400, RZ, 0xfc, !PT ;  /* 0x6400640027267812 */ /* 0x000fe400078efcff */
[----:B------:R-:W-:Y:S02]  /*7180*/  LOP3.LUT R23, R34, 0x380038, RZ, 0xc0, !PT ;  /* 0x0038003822177812 */ /* 0x000fe400078ec0ff */
        /* <DEDUP_REMOVED lines=210> */
.L_x_1606:
        /* <DEDUP_REMOVED lines=80> */
.L_x_1607:
        /* <DEDUP_REMOVED lines=77> */
.L_x_1605:
[----:B------:R-:W-:Y:S01]  /*8880*/  IADD3 R10, R10, 0x20, RZ ;  /* 0x000000200a0a7810 */ /* 0x000fe20007ffe0ff */
[----:B------:R-:W-:Y:S01]  /*8890*/  UIADD3 UR4, UR4, 0x40, URZ ;  /* 0x0000004004047890 */ /* 0x000fe2000fffe03f */
[----:B------:R-:W-:Y:S02]  /*88a0*/  IMAD.WIDE R6, R21, 0x4, R2 ;  /* 0x0000000415067825 */ /* 0x000fe400078e0202 */
[C---:B------:R-:W-:Y:S02]  /*88b0*/  ISETP.GE.AND P2, PT, R10.reuse, UR5, PT ;  /* 0x000000050a007c0c */ /* 0x040fe4000bf46270 */
[----:B------:R-:W-:-:S13]  /*88c0*/  ISETP.LT.AND P3, PT, R10, R9, PT ;  /* 0x000000090a00720c */ /* 0x000fda0003f61270 */
[----:B------:R-:W-:Y:S05]  /*88d0*/  @!P2 BRA P3, `(.L_x_1608) ;  /* 0xffffffe00058a947 */ /* 0x000fea000183ffff */
.L_x_1604:
        /* <DEDUP_REMOVED lines=17> */
.L_x_1612:
[----:B------:R-:W0:Y:S02]  /*89f0*/  LDS R2, [R0] ;  /* 0x0000000000027984 */ /* 0x000e240000000800 */
[----:B0-----:R-:W-:-:S06]  /*8a00*/  HADD2 R3, R2, R20 ;  /* 0x0000001402037230 */ /* 0x001fcc0000000000 */
[----:B------:R-:W0:Y:S02]  /*8a10*/  ATOMS.CAST.SPIN R3, [R0], R2, R3 ;  /* 0x000000020003738d */ /* 0x000e240001800003 */
[----:B0-----:R-:W-:-:S13]  /*8a20*/  ISETP.EQ.U32.AND P0, PT, R3, 0x1, PT ;  /* 0x000000010300780c */ /* 0x001fda0003f02070 */
[----:B------:R-:W-:Y:S05]  /*8a30*/  @!P0 BRA `(.L_x_1612) ;  /* 0xfffffffc00ec8947 */ /* 0x000fea000383ffff */
[----:B------:R-:W-:Y:S05]  /*8a40*/  BRA `(.L_x_1610) ;  /* 0x00000000000c7947 */ /* 0x000fea0003800000 */
.L_x_1611:
[----:B------:R-:W2:Y:S02]  /*8a50*/  LD.E R0, desc[UR6][R4.64] ;  /* 0x0000000604007980 */ /* 0x000ea4000c101900 */
[----:B--2---:R-:W-:-:S05]  /*8a60*/  IADD3 R3, R20, R0, RZ ;  /* 0x0000000014037210 */ /* 0x004fca0007ffe0ff */
[----:B------:R0:W-:Y:S02]  /*8a70*/  ST.E desc[UR6][R4.64], R3 ;  /* 0x0000000304007985 */ /* 0x0001e4000c101906 */
.L_x_1610:
[----:B------:R-:W-:Y:S05]  /*8a80*/  BSYNC B0 ;  /* 0x0000000000007941 */ /* 0x000fea0003800000 */
.L_x_1609:
[----:B------:R1:W-:Y:S01]  /*8a90*/  ATOM.E.ADD.F16x2.RN.STRONG.GPU P0, RZ, desc[UR6][R4.64+0x4], R19 ;  /* 0x0000041304ff79a2 */ /* 0x0003e2000810e1c6 */
[----:B------:R-:W-:Y:S04]  /*8aa0*/  BSSY B0, `(.L_x_1613) ;  /* 0x000000f000007945 */ /* 0x000fe80003800000 */
[----:B-1----:R-:W-:Y:S05]  /*8ab0*/  @P0 BRA `(.L_x_1614) ;  /* 0x0000000000340947 */ /* 0x002fea0003800000 */
[----:B------:R-:W1:Y:S02]  /*8ac0*/  QSPC.E.S P0, RZ, [R4+0x4] ;  /* 0x0000040004ff73aa */ /* 0x000e640000000500 */
[----:B-1----:R-:W-:Y:S05]  /*8ad0*/  @!P0 BRA `(.L_x_1615) ;  /* 0x0000000000208947 */ /* 0x002fea0003800000 */
[----:B------:R-:W-:-:S04]  /*8ae0*/  MOV R2, R4 ;  /* 0x0000000400027202 */ /* 0x000fc80000000f00 */
[----:B------:R-:W-:-:S07]  /*8af0*/  MOV R0, R2 ;  /* 0x0000000200007202 */ /* 0x000fce0000000f00 */
.L_x_1616:
[----:B------:R-:W0:Y:S02]  /*8b00*/  LDS R2, [R0+0x4] ;  /* 0x0000040000027984 */ /* 0x000e240000000800 */
[----:B0-----:R-:W-:-:S10]  /*8b10*/  HFMA2.MMA R3, R2, 1, 1, R19 ;  /* 0x3c003c0002037835 */ /* 0x001fd40000000013 */
[----:B------:R-:W0:Y:S02]  /*8b20*/  ATOMS.CAST.SPIN R3, [R0+0x4], R2, R3 ;  /* 0x000004020003738d */ /* 0x000e240001800003 */
[----:B0-----:R-:W-:-:S13]  /*8b30*/  ISETP.EQ.U32.AND P0, PT, R3, 0x1, PT ;  /* 0x000000010300780c */ /* 0x001fda0003f02070 */
[----:B------:R-:W-:Y:S05]  /*8b40*/  @!P0 BRA `(.L_x_1616) ;  /* 0xfffffffc00ec8947 */ /* 0x000fea000383ffff */
[----:B------:R-:W-:Y:S05]  /*8b50*/  BRA `(.L_x_1614) ;  /* 0x00000000000c7947 */ /* 0x000fea0003800000 */
.L_x_1615:
[----:B------:R-:W0:Y:S02]  /*8b60*/  LD.E R0, desc[UR6][R4.64+0x4] ;  /* 0x0000040604007980 */ /* 0x000e24000c101900 */
[----:B0-----:R-:W-:-:S05]  /*8b70*/  IADD3 R3, R19, R0, RZ ;  /* 0x0000000013037210 */ /* 0x001fca0007ffe0ff */
[----:B------:R1:W-:Y:S02]  /*8b80*/  ST.E desc[UR6][R4.64+0x4], R3 ;  /* 0x0000040304007985 */ /* 0x0003e4000c101906 */
.L_x_1614:
[----:B------:R-:W-:Y:S05]  /*8b90*/  BSYNC B0 ;  /* 0x0000000000007941 */ /* 0x000fea0003800000 */
.L_x_1613:
        /* <DEDUP_REMOVED lines=11> */
.L_x_1620:
[----:B------:R-:W0:Y:S02]  /*8c50*/  LDS R2, [R0] ;  /* 0x0000000000027984 */ /* 0x000e240000000800 */
[----:B0-----:R-:W-:-:S06]  /*8c60*/  HADD2 R3, R2, R18 ;  /* 0x0000001202037230 */ /* 0x001fcc0000000000 */
[----:B------:R-:W0:Y:S02]  /*8c70*/  ATOMS.CAST.SPIN R3, [R0], R2, R3 ;  /* 0x000000020003738d */ /* 0x000e240001800003 */
[----:B0-----:R-:W-:-:S13]  /*8c80*/  ISETP.EQ.U32.AND P0, PT, R3, 0x1, PT ;  /* 0x000000010300780c */ /* 0x001fda0003f02070 */
[----:B------:R-:W-:Y:S05]  /*8c90*/  @!P0 BRA `(.L_x_1620) ;  /* 0xfffffffc00ec8947 */ /* 0x000fea000383ffff */
[----:B------:R-:W-:Y:S05]  /*8ca0*/  BRA `(.L_x_1618) ;  /* 0x00000000000c7947 */ /* 0x000fea0003800000 */
.L_x_1619:
[----:B------:R-:W2:Y:S02]  /*8cb0*/  LD.E R0, desc[UR6][R4.64] ;  /* 0x0000000604007980 */ /* 0x000ea4000c101900 */
[----:B--2---:R-:W-:-:S05]  /*8cc0*/  IADD3 R3, R18, R0, RZ ;  /* 0x0000000012037210 */ /* 0x004fca0007ffe0ff */
[----:B------:R0:W-:Y:S02]  /*8cd0*/  ST.E desc[UR6][R4.64], R3 ;  /* 0x0000000304007985 */ /* 0x0001e4000c101906 */
.L_x_1618:
[----:B------:R-:W-:Y:S05]  /*8ce0*/  BSYNC B0 ;  /* 0x0000000000007941 */ /* 0x000fea0003800000 */
.L_x_1617:
[----:B------:R1:W-:Y:S01]  /*8cf0*/  ATOM.E.ADD.F16x2.RN.STRONG.GPU P0, RZ, desc[UR6][R4.64+0x4], R17 ;  /* 0x0000041104ff79a2 */ /* 0x0003e2000810e1c6 */
[----:B------:R-:W-:Y:S04]  /*8d00*/  BSSY B0, `(.L_x_1621) ;  /* 0x000000f000007945 */ /* 0x000fe80003800000 */
[----:B-1----:R-:W-:Y:S05]  /*8d10*/  @P0 BRA `(.L_x_1622) ;  /* 0x0000000000340947 */ /* 0x002fea0003800000 */
[----:B------:R-:W1:Y:S02]  /*8d20*/  QSPC.E.S P0, RZ, [R4+0x4] ;  /* 0x0000040004ff73aa */ /* 0x000e640000000500 */
[----:B-1----:R-:W-:Y:S05]  /*8d30*/  @!P0 BRA `(.L_x_1623) ;  /* 0x0000000000208947 */ /* 0x002fea0003800000 */
[----:B------:R-:W-:-:S04]  /*8d40*/  MOV R2, R4 ;  /* 0x0000000400027202 */ /* 0x000fc80000000f00 */
[----:B------:R-:W-:-:S07]  /*8d50*/  MOV R0, R2 ;  /* 0x0000000200007202 */ /* 0x000fce0000000f00 */
.L_x_1624:
[----:B------:R-:W0:Y:S02]  /*8d60*/  LDS R2, [R0+0x4] ;  /* 0x0000040000027984 */ /* 0x000e240000000800 */
[----:B0-----:R-:W-:-:S10]  /*8d70*/  HFMA2.MMA R3, R2, 1, 1, R17 ;  /* 0x3c003c0002037835 */ /* 0x001fd40000000011 */
[----:B------:R-:W0:Y:S02]  /*8d80*/  ATOMS.CAST.SPIN R3, [R0+0x4], R2, R3 ;  /* 0x000004020003738d */ /* 0x000e240001800003 */
[----:B0-----:R-:W-:-:S13]  /*8d90*/  ISETP.EQ.U32.AND P0, PT, R3, 0x1, PT ;  /* 0x000000010300780c */ /* 0x001fda0003f02070 */
[----:B------:R-:W-:Y:S05]  /*8da0*/  @!P0 BRA `(.L_x_1624) ;  /* 0xfffffffc00ec8947 */ /* 0x000fea000383ffff */
[----:B------:R-:W-:Y:S05]  /*8db0*/  BRA `(.L_x_1622) ;  /* 0x00000000000c7947 */ /* 0x000fea0003800000 */
.L_x_1623:
[----:B------:R-:W0:Y:S02]  /*8dc0*/  LD.E R0, desc[UR6][R4.64+0x4] ;  /* 0x0000040604007980 */ /* 0x000e24000c101900 */
[----:B0-----:R-:W-:-:S05]  /*8dd0*/  IADD3 R3, R17, R0, RZ ;  /* 0x0000000011037210 */ /* 0x001fca0007ffe0ff */
[----:B------:R1:W-:Y:S02]  /*8de0*/  ST.E desc[UR6][R4.64+0x4], R3 ;  /* 0x0000040304007985 */ /* 0x0003e4000c101906 */
.L_x_1622:
[----:B------:R-:W-:Y:S05]  /*8df0*/  BSYNC B0 ;  /* 0x0000000000007941 */ /* 0x000fea0003800000 */
.L_x_1621:
        /* <DEDUP_REMOVED lines=11> */
.L_x_1628:
[----:B------:R-:W0:Y:S02]  /*8eb0*/  LDS R2, [R0] ;  /* 0x0000000000027984 */ /* 0x000e240000000800 */
[----:B0-----:R-:W-:-:S06]  /*8ec0*/  HADD2 R3, R2, R16 ;  /* 0x0000001002037230 */ /* 0x001fcc0000000000 */
[----:B------:R-:W0:Y:S02]  /*8ed0*/  ATOMS.CAST.SPIN R3, [R0], R2, R3 ;  /* 0x000000020003738d */ /* 0x000e240001800003 */
[----:B0-----:R-:W-:-:S13]  /*8ee0*/  ISETP.EQ.U32.AND P0, PT, R3, 0x1, PT ;  /* 0x000000010300780c */ /* 0x001fda0003f02070 */
[----:B------:R-:W-:Y:S05]  /*8ef0*/  @!P0 BRA `(.L_x_1628) ;  /* 0xfffffffc00ec8947 */ /* 0x000fea000383ffff */
[----:B------:R-:W-:Y:S05]  /*8f00*/  BRA `(.L_x_1626) ;  /* 0x00000000000c7947 */ /* 0x000fea0003800000 */
.L_x_1627:
[----:B------:R-:W2:Y:S02]  /*8f10*/  LD.E R0, desc[UR6][R4.64] ;  /* 0x0000000604007980 */ /* 0x000ea4000c101900 */
[----:B--2---:R-:W-:-:S05]  /*8f20*/  IADD3 R3, R16, R0, RZ ;  /* 0x0000000010037210 */ /* 0x004fca0007ffe0ff */
[----:B------:R0:W-:Y:S02]  /*8f30*/  ST.E desc[UR6][R4.64], R3 ;  /* 0x0000000304007985 */ /* 0x0001e4000c101906 */
.L_x_1626:
[----:B------:R-:W-:Y:S05]  /*8f40*/  BSYNC B0 ;  /* 0x0000000000007941 */ /* 0x000fea0003800000 */
.L_x_1625:
[----:B------:R1:W-:Y:S02]  /*8f50*/  ATOM.E.ADD.F16x2.RN.STRONG.GPU P0, RZ, desc[UR6][R4.64+0x4], R14 ;  /* 0x0000040e04ff79a2 */ /* 0x0003e4000810e1c6 */
[----:B-1----:R-:W-:Y:S05]  /*8f60*/  @P0 EXIT ;  /* 0x000000000000094d */ /* 0x002fea0003800000 */
[----:B------:R-:W1:Y:S02]  /*8f70*/  QSPC.E.S P0, RZ, [R4+0x4] ;  /* 0x0000040004ff73aa */ /* 0x000e640000000500 */
[----:B-1----:R-:W-:Y:S05]  /*8f80*/  @!P0 BRA `(.L_x_1629) ;  /* 0x0000000000208947 */ /* 0x002fea0003800000 */
[----:B------:R-:W-:-:S04]  /*8f90*/  MOV R2, R4 ;  /* 0x0000000400027202 */ /* 0x000fc80000000f00 */
[----:B------:R-:W-:-:S07]  /*8fa0*/  MOV R0, R2 ;  /* 0x0000000200007202 */ /* 0x000fce0000000f00 */
.L_x_1630:
[----:B------:R-:W0:Y:S02]  /*8fb0*/  LDS R2, [R0+0x4] ;  /* 0x0000040000027984 */ /* 0x000e240000000800 */
[----:B0-----:R-:W-:-:S10]  /*8fc0*/  HFMA2.MMA R3, R2, 1, 1, R14 ;  /* 0x3c003c0002037835 */ /* 0x001fd4000000000e */
[----:B------:R-:W0:Y:S02]  /*8fd0*/  ATOMS.CAST.SPIN R3, [R0+0x4], R2, R3 ;  /* 0x000004020003738d */ /* 0x000e240001800003 */
[----:B0-----:R-:W-:-:S13]  /*8fe0*/  ISETP.EQ.U32.AND P0, PT, R3, 0x1, PT ;  /* 0x000000010300780c */ /* 0x001fda0003f02070 */
[----:B------:R-:W-:Y:S05]  /*8ff0*/  @!P0 BRA `(.L_x_1630) ;  /* 0xfffffffc00ec8947 */ /* 0x000fea000383ffff */
[----:B------:R-:W-:Y:S05]  /*9000*/  EXIT ;  /* 0x000000000000794d */ /* 0x000fea0003800000 */
.L_x_1629:
[----:B------:R-:W0:Y:S02]  /*9010*/  LD.E R0, desc[UR6][R4.64+0x4] ;  /* 0x0000040604007980 */ /* 0x000e24000c101900 */
[----:B0-----:R-:W-:-:S05]  /*9020*/  IADD3 R3, R14, R0, RZ ;  /* 0x000000000e037210 */ /* 0x001fca0007ffe0ff */
[----:B------:R-:W-:Y:S01]  /*9030*/  ST.E desc[UR6][R4.64+0x4], R3 ;  /* 0x0000040304007985 */ /* 0x000fe2000c101906 */
[----:B------:R-:W-:Y:S05]  /*9040*/  EXIT ;  /* 0x000000000000794d */ /* 0x000fea0003800000 */
.L_x_1631:
        /* <DEDUP_REMOVED lines=11> */
.L_x_3685:


//--------------------- .text._Z23gemm_half_q_half_kernelILi3ELi14ELb1ELb0ELi64EEvPK6__halfPKjS4_S2_PS0_iiiiPKtS7_iiiiiibS2_i --------------------------
	.section	.text._Z23gemm_half_q_half_kernelILi3ELi14ELb1ELb0ELi64EEvPK6__halfPKjS4_S2_PS0_iiiiPKtS7_iiiiiibS2_i,"ax",@progbits
	.align	128
        .global         _Z23gemm_half_q_half_kernelILi3ELi14ELb1ELb0ELi64EEvPK6__halfPKjS4_S2_PS0_iiiiPKtS7_iiiiiibS2_i
        .type           _Z23gemm_half_q_half_kernelILi3ELi14ELb1ELb0ELi64EEvPK6__halfPKjS4_S2_PS0_iiiiPKtS7_iiiiiibS2_i,@function
        .size           _Z23gemm_half_q_half_kernelILi3ELi14ELb1ELb0ELi64EEvPK6__halfPKjS4_S2_PS0_iiiiPKtS7_iiiiiibS2_i,(.L_x_3686 - _Z23gemm_half_q_half_kernelILi3ELi14ELb1ELb0ELi64EEvPK6__halfPKjS4_S2_PS0_iiiiPKtS7_iiiiiibS2_i)
        .other          _Z23gemm_half_q_half_kernelILi3ELi14ELb1ELb0ELi64EEvPK6__halfPKjS4_S2_PS0_iiiiPKtS7_iiiiiibS2_i,@"STO_CUDA_ENTRY STV_DEFAULT"
_Z23gemm_half_q_half_kernelILi3ELi14ELb1ELb0ELi64EEvPK6__halfPKjS4_S2_PS0_iiiiPKtS7_iiiiiibS2_i:
.text._Z23gemm_half_q_half_kernelILi3ELi14ELb1ELb0ELi64EEvPK6__halfPKjS4_S2_PS0_iiiiPKtS7_iiiiiibS2_i:
        /* <DEDUP_REMOVED lines=37> */
.L_x_1632:
        /* <DEDUP_REMOVED lines=29> */
.L_x_1637:
[----:B------:R-:W-:-:S04]  /*0420*/  IMAD R6, R3, 0x3, R18 ;  /* 0x0000000303067824 */ /* 0x000fc800078e0212 */
[CC--:B0-----:R-:W-:Y:S01]  /*0430*/  IMAD R8, R6.reuse, R7.reuse, RZ ;  /* 0x0000000706087224 */ /* 0x0c1fe200078e02ff */
[C---:B------:R-:W-:Y:S02]  /*0440*/  IADD3 R12, R6.reuse, 0x1, RZ ;  /* 0x00000001060c7810 */ /* 0x040fe40007ffe0ff */
        /* <DEDUP_REMOVED lines=34> */
.L_x_1636:
[----:B------:R-:W-:-:S04]  /*0670*/  IADD3 R6, R47, -R18, RZ ;  /* 0x800000122f067210 */ /* 0x000fc80007ffe0ff */
[----:B------:R-:W-:-:S13]  /*0680*/  ISETP.GT.AND P2, PT, R6, 0x1, PT ;  /* 0x000000010600780c */ /* 0x000fda0003f44270 */
[----:B------:R-:W-:Y:S05]  /*0690*/  @!P2 BRA `(.L_x_1638) ;  /* 0x000000000054a947 */ /* 0x000fea0003800000 */
[----:B------:R-:W-:Y:S01]  /*06a0*/  IMAD R6, R3, 0x3, R18 ;  /* 0x0000000303067824 */ /* 0x000fe200078e0212 */
[----:B------:R-:W-:-:S04]  /*06b0*/  ULDC.64 UR4, c[0x0][0x210] ;  /* 0x0000840000047ab9 */ /* 0x000fc80000000a00 */
[C---:B0-----:R-:W-:Y:S01]  /*06c0*/  IADD3 R8, R6.reuse, 0x1, RZ ;  /* 0x0000000106087810 */ /* 0x041fe20007ffe0ff */
[----:B------:R-:W-:-:S04]  /*06d0*/  IMAD R6, R6, R7, RZ ;  /* 0x0000000706067224 */ /* 0x000fc800078e02ff */
[----:B------:R-:W-:Y:S01]  /*06e0*/  IMAD R9, R8, R7, RZ ;  /* 0x0000000708097224 */ /* 0x000fe200078e02ff */
[----:B-----5:R-:W-:-:S04]  /*06f0*/  IADD3 R13, P0, R21, R6, RZ ;  /* 0x00000006150d7210 */ /* 0x020fc80007f1e0ff */
[----:B------:R-:W-:Y:S02]  /*0700*/  IADD3 R11, P2, R21, R9, RZ ;  /* 0x00000009150b7210 */ /* 0x000fe40007f5e0ff */
[----:B------:R-:W-:Y:S02]  /*0710*/  LEA.HI.X.SX32 R14, R6, RZ, 0x1, P0 ;  /* 0x000000ff060e7211 */ /* 0x000fe400000f0eff */
[----:B------:R-:W-:Y:S02]  /*0720*/  LEA R8, P0, R13, UR4, 0x1 ;  /* 0x000000040d087c11 */ /* 0x000fe4000f8008ff */
[----:B------:R-:W-:Y:S02]  /*0730*/  LEA.HI.X.SX32 R6, R9, RZ, 0x1, P2 ;  /* 0x000000ff09067211 */ /* 0x000fe400010f0eff */
        /* <DEDUP_REMOVED lines=11> */
.L_x_1638:
[----:B------:R-:W-:-:S13]  /*07f0*/  ISETP.LT.OR P0, PT, R18, R47, P0 ;  /* 0x0000002f1200720c */ /* 0x000fda0000701670 */
[----:B------:R-:W-:Y:S05]  /*0800*/  @!P0 BRA `(.L_x_1634) ;  /* 0x0000000400808947 */ /* 0x000fea0003800000 */
[----:B------:R-:W-:Y:S01]  /*0810*/  IMAD R6, R3, 0x3, R18 ;  /* 0x0000000303067824 */ /* 0x000fe200078e0212 */
[----:B------:R-:W-:-:S03]  /*0820*/  ULDC.64 UR4, c[0x0][0x210] ;  /* 0x0000840000047ab9 */ /* 0x000fc60000000a00 */
        /* <DEDUP_REMOVED lines=10> */
.L_x_1635:
        /* <DEDUP_REMOVED lines=10> */
.L_x_1640:
[----:B------:R-:W-:-:S04]  /*0970*/  IMAD R6, R3, 0x3, R4 ;  /* 0x0000000303067824 */ /* 0x000fc800078e0204 */
[CC--:B0-----:R-:W-:Y:S01]  /*0980*/  IMAD R8, R6.reuse, R7.reuse, RZ ;  /* 0x0000000706087224 */ /* 0x0c1fe200078e02ff */
[C---:B------:R-:W-:Y:S02]  /*0990*/  IADD3 R12, R6.reuse, 0x1, RZ ;  /* 0x00000001060c7810 */ /* 0x040fe40007ffe0ff */
        /* <DEDUP_REMOVED lines=34> */
.L_x_1639:
        /* <DEDUP_REMOVED lines=8> */
[----:B------:R-:W-:-:S04]  /*0c40*/  IADD3 R13, P0, R19, R6, RZ ;  /* 0x00000006130d7210 */ /* 0x000fc80007f1e0ff */
[----:B------:R-:W-:Y:S02]  /*0c50*/  IADD3 R11, P2, R19, R9, RZ ;  /* 0x00000009130b7210 */ /* 0x000fe40007f5e0ff */
[-C--:B------:R-:W-:Y:S02]  /*0c60*/  LEA.HI.X.SX32 R14, R6, R21.reuse, 0x1, P0 ;  /* 0x00000015060e7211 */ /* 0x080fe400000f0eff */
[----:B------:R-:W-:Y:S02]  /*0c70*/  LEA R8, P0, R13, UR4, 0x1 ;  /* 0x000000040d087c11 */ /* 0x000fe4000f8008ff */
[----:B------:R-:W-:Y:S02]  /*0c80*/  LEA.HI.X.SX32 R6, R9, R21, 0x1, P2 ;  /* 0x0000001509067211 */ /* 0x000fe400010f0eff */
        /* <DEDUP_REMOVED lines=11> */
.L_x_1641:
[----:B------:R-:W-:-:S13]  /*0d40*/  ISETP.LT.OR P0, PT, R4, R47, P0 ;  /* 0x0000002f0400720c */ /* 0x000fda0000701670 */
[----:B------:R-:W-:Y:S05]  /*0d50*/  @!P0 BRA `(.L_x_1634) ;  /* 0x00000000002c8947 */ /* 0x000fea0003800000 */
[----:B------:R-:W-:Y:S01]  /*0d60*/  IMAD R6, R3, 0x3, R4 ;  /* 0x0000000303067824 */ /* 0x000fe200078e0204 */
[----:B------:R-:W-:-:S03]  /*0d70*/  ULDC.64 UR4, c[0x0][0x210] ;  /* 0x0000840000047ab9 */ /* 0x000fc60000000a00 */
        /* <DEDUP_REMOVED lines=9> */
.L_x_1634:
[----:B------:R-:W-:Y:S05]  /*0e10*/  BSYNC B0 ;  /* 0x0000000000007941 */ /* 0x000fea0003800000 */
.L_x_1633:
[----:B------:R-:W-:Y:S02]  /*0e20*/  ULDC UR4, c[0x0][0x23c] ;  /* 0x00008f0000047ab9 */ /* 0x000fe40000000800 */
[----:B------:R-:W-:-:S04]  /*0e30*/  MOV R45, UR4 ;  /* 0x00000004002d7c02 */ /* 0x000fc80008000f00 */
[----:B------:R-:W-:-:S13]  /*0e40*/  ISETP.GE.AND P0, PT, R2, R45, PT ;  /* 0x0000002d0200720c */ /* 0x000fda0003f06270 */
[----:B------:R-:W-:Y:S05]  /*0e50*/  @P0 EXIT ;  /* 0x000000000000094d */ /* 0x000fea0003800000 */
[----:B------:R-:W4:Y:S02]  /*0e60*/  LDC.U8 R4, c[0x0][0x270] ;  /* 0x00009c00ff047b82 */ /* 0x000f240000000000 */
[----:B----4-:R-:W-:-:S04]  /*0e70*/  PRMT R4, R4, 0x8880, RZ ;  /* 0x0000888004047816 */ /* 0x010fc800000000ff */
        /* <DEDUP_REMOVED lines=11> */
.L_x_1644:
[----:B----4-:R-:W-:Y:S01]  /*0f30*/  IMAD R4, R3, 0x3, R16 ;  /* 0x0000000303047824 */ /* 0x010fe200078e0210 */
[----:B------:R-:W-:-:S03]  /*0f40*/  IADD3 R16, R16, 0x4, RZ ;  /* 0x0000000410107810 */ /* 0x000fc60007ffe0ff */
[CCC-:B--23--:R-:W-:Y:S01]  /*0f50*/  IMAD R5, R4.reuse, R45.reuse, R2.reuse ;  /* 0x0000002d04057224 */ /* 0x1ccfe200078e0202 */
[C---:B------:R-:W-:Y:S02]  /*0f60*/  IADD3 R6, R4.reuse, 0x1, RZ ;  /* 0x0000000104067810 */ /* 0x040fe40007ffe0ff */
[C---:B-1----:R-:W-:Y:S02]  /*0f70*/  IADD3 R8, R4.reuse, 0x2, RZ ;  /* 0x0000000204087810 */ /* 0x042fe40007ffe0ff */
[----:B------:R-:W-:Y:S01]  /*0f80*/  IADD3 R11, R4, 0x3, RZ ;  /* 0x00000003040b7810 */ /* 0x000fe20007ffe0ff */
[--C-:B------:R-:W-:Y:S01]  /*0f90*/  IMAD R7, R6, R45, R2.reuse ;  /* 0x0000002d06077224 */ /* 0x100fe200078e0202 */
[----:B------:R-:W-:Y:S01]  /*0fa0*/  ISETP.GE.AND P2, PT, R16, R17, PT ;  /* 0x000000111000720c */ /* 0x000fe20003f46270 */
[-CC-:B------:R-:W-:Y:S02]  /*0fb0*/  IMAD R9, R8, R45.reuse, R2.reuse ;  /* 0x0000002d08097224 */ /* 0x180fe400078e0202 */
[----:B------:R-:W-:-:S02]  /*0fc0*/  IMAD R11, R11, R45, R2 ;  /* 0x0000002d0b0b7224 */ /* 0x000fc400078e0202 */
        /* <DEDUP_REMOVED lines=9> */
.L_x_1643:
[----:B----4-:R-:W-:-:S04]  /*1060*/  IADD3 R4, R47, -R16, RZ ;  /* 0x800000102f047210 */ /* 0x010fc80007ffe0ff */
[----:B------:R-:W-:-:S13]  /*1070*/  ISETP.GT.AND P2, PT, R4, 0x1, PT ;  /* 0x000000010400780c */ /* 0x000fda0003f44270 */
[----:B------:R-:W-:Y:S05]  /*1080*/  @!P2 BRA `(.L_x_1645) ;  /* 0x00000000002ca947 */ /* 0x000fea0003800000 */
[----:B--23--:R-:W0:Y:S01]  /*1090*/  LDC.64 R6, c[0x0][0x230] ;  /* 0x00008c00ff067b82 */ /* 0x00ce220000000a00 */
[----:B------:R-:W-:Y:S01]  /*10a0*/  IMAD R4, R3, 0x3, R16 ;  /* 0x0000000303047824 */ /* 0x000fe200078e0210 */
[----:B------:R-:W-:Y:S02]  /*10b0*/  PLOP3.LUT P0, PT, PT, PT, PT, 0x8, 0x0 ;  /* 0x000000000000781c */ /* 0x000fe40003f0e170 */
[----:B------:R-:W-:Y:S01]  /*10c0*/  IADD3 R16, R16, 0x2, RZ ;  /* 0x0000000210107810 */ /* 0x000fe20007ffe0ff */
[C---:B------:R-:W-:Y:S01]  /*10d0*/  IMAD R5, R4.reuse, R45, R2 ;  /* 0x0000002d04057224 */ /* 0x040fe200078e0202 */
[----:B-1----:R-:W-:-:S05]  /*10e0*/  IADD3 R8, R4, 0x1, RZ ;  /* 0x0000000104087810 */ /* 0x002fca0007ffe0ff */
[----:B------:R-:W-:Y:S02]  /*10f0*/  IMAD R9, R8, R45, R2 ;  /* 0x0000002d08097224 */ /* 0x000fe400078e0202 */
[----:B0-----:R-:W-:-:S04]  /*1100*/  IMAD.WIDE R4, R5, 0x2, R6 ;  /* 0x0000000205047825 */ /* 0x001fc800078e0206 */
[----:B------:R-:W-:Y:S01]  /*1110*/  IMAD.WIDE R6, R9, 0x2, R6 ;  /* 0x0000000209067825 */ /* 0x000fe200078e0206 */
[----:B------:R0:W-:Y:S04]  /*1120*/  STG.E.64 desc[UR8][R4.64], RZ ;  /* 0x000000ff04007986 */ /* 0x0001e8000c101b08 */
[----:B------:R0:W-:Y:S02]  /*1130*/  STG.E.64 desc[UR8][R6.64], RZ ;  /* 0x000000ff06007986 */ /* 0x0001e4000c101b08 */
.L_x_1645:
[----:B------:R-:W-:-:S13]  /*1140*/  ISETP.LT.OR P0, PT, R16, R47, P0 ;  /* 0x0000002f1000720c */ /* 0x000fda0000701670 */
[----:B0-23--:R-:W0:Y:S01]  /*1150*/  @P0 LDC.64 R4, c[0x0][0x230] ;  /* 0x00008c00ff040b82 */ /* 0x00de220000000a00 */
[----:B------:R-:W-:-:S04]  /*1160*/  @P0 IMAD R3, R3, 0x3, R16 ;  /* 0x0000000303030824 */ /* 0x000fc800078e0210 */
[----:B------:R-:W-:-:S04]  /*1170*/  @P0 IMAD R3, R3, R45, R2 ;  /* 0x0000002d03030224 */ /* 0x000fc800078e0202 */
[----:B0-----:R-:W-:-:S05]  /*1180*/  @P0 IMAD.WIDE R4, R3, 0x2, R4 ;  /* 0x0000000203040825 */ /* 0x001fca00078e0204 */
[----:B------:R4:W-:Y:S02]  /*1190*/  @P0 STG.E.64 desc[UR8][R4.64], RZ ;  /* 0x000000ff04000986 */ /* 0x0009e4000c101b08 */
.L_x_1642:
[----:B01----:R-:W0:Y:S01]  /*11a0*/  LDC.64 R12, c[0x0][0x248] ;  /* 0x00009200ff0c7b82 */ /* 0x003e220000000a00 */
[----:B--234-:R-:W-:-:S05]  /*11b0*/  SHF.L.U32 R5, R0, 0x7, RZ ;  /* 0x0000000700057819 */ /* 0x01cfca00000006ff */
        /* <DEDUP_REMOVED lines=13> */
.L_x_1647:
        /* <DEDUP_REMOVED lines=44> */
.L_x_1646:
        /* <DEDUP_REMOVED lines=24> */
.L_x_1648:
        /* <DEDUP_REMOVED lines=8> */
.L_x_1649:
        /* <DEDUP_REMOVED lines=12> */
.L_x_1650:
        /* <DEDUP_REMOVED lines=8> */
.L_x_1651:
        /* <DEDUP_REMOVED lines=8> */
.L_x_1652:
        /* <DEDUP_REMOVED lines=25> */
[----:B------:R-:W-:Y:S01]  /*1aa0*/  HFMA2.MMA R44, -RZ, RZ, 0, 0 ;  /* 0x00000000ff2c7435 */ /* 0x000fe200000001ff */
[----:B------:R-:W-:Y:S01]  /*1ab0*/  PRMT R43, RZ, 0x7610, R43 ;  /* 0x00007610ff2b7816 */ /* 0x000fe2000000002b */
[----:B------:R-:W-:Y:S01]  /*1ac0*/  ULDC UR6, c[0x0][0x264] ;  /* 0x0000990000067ab9 */ /* 0x000fe20000000800 */
[----:B------:R-:W-:-:S08]  /*1ad0*/  ULDC UR7, c[0x0][0x240] ;  /* 0x0000900000077ab9 */ /* 0x000fd00000000800 */
.L_x_1666:
[----:B------:R-:W-:-:S13]  /*1ae0*/  ISETP.NE.AND P0, PT, R48, R37, PT ;  /* 0x000000253000720c */ /* 0x000fda0003f05270 */
[----:B------:R-:W0:Y:S01]  /*1af0*/  @!P0 LDC.64 R4, c[0x0][0x248] ;  /* 0x00009200ff048b82 */ /* 0x000e220000000a00 */
[----:B------:R-:W-:Y:S02]  /*1b00*/  @!P0 IADD3 R44, R44, 0x1, RZ ;  /* 0x000000012c2c8810 */ /* 0x000fe40007ffe0ff */
[----:B------:R-:W-:Y:S02]  /*1b10*/  @!P0 SHF.L.U32 R7, R48, 0x1, RZ ;  /* 0x0000000130078819 */ /* 0x000fe400000006ff */
[----:B------:R-:W-:-:S03]  /*1b20*/  @!P0 LEA R6, R44, R1, 0x3 ;  /* 0x000000012c068211 */ /* 0x000fc600078e18ff */
[----:B0-----:R-:W-:-:S03]  /*1b30*/  @!P0 IMAD.WIDE R4, R7, 0x2, R4 ;  /* 0x0000000207048825 */ /* 0x001fc600078e0204 */
[----:B------:R-:W2:Y:S04]  /*1b40*/  @!P0 LDL.64 R6, [R6] ;  /* 0x0000000006068983 */ /* 0x000ea80000100a00 */
[----:B------:R-:W3:Y:S01]  /*1b50*/  @!P0 LDG.E.U16.CONSTANT R5, desc[UR8][R4.64+0x2] ;  /* 0x0000020804058981 */ /* 0x000ee2000c1e9500 */
[----:B------:R-:W-:Y:S02]  /*1b60*/  MOV R8, R2 ;  /* 0x0000000200087202 */ /* 0x000fe40000000f00 */
[----:B------:R-:W-:Y:S02]  /*1b70*/  MOV R9, R3 ;  /* 0x0000000300097202 */ /* 0x000fe40000000f00 */
[----:B--2---:R-:W-:Y:S02]  /*1b80*/  @!P0 PRMT R16, R6, 0x7610, R16 ;  /* 0x0000761006108816 */ /* 0x004fe40000000010 */
[----:B------:R-:W-:-:S02]  /*1b90*/  @!P0 PRMT R0, R0, 0x7610, R6 ;  /* 0x0000761000008816 */ /* 0x000fc40000000006 */
[----:B---3--:R-:W-:Y:S02]  /*1ba0*/  @!P0 IADD3 R37, R5, R48, RZ ;  /* 0x0000003005258210 */ /* 0x008fe40007ffe0ff */
        /* <DEDUP_REMOVED lines=12> */
[----:B------:R-:W-:Y:S02]  /*1c70*/  SHF.R.U32.HI R14, RZ, 0x8, R14 ;  /* 0x00000008ff0e7819 */ /* 0x000fe4000001160e */
[C---:B------:R-:W-:Y:S02]  /*1c80*/  LOP3.LUT R2, R12.reuse, 0xf000f, RZ, 0xc0, !PT ;  /* 0x000f000f0c027812 */ /* 0x040fe400078ec0ff */
[----:B------:R-:W-:Y:S02]  /*1c90*/  LOP3.LUT R3, R12, 0xf000f0, RZ, 0xc0, !PT ;  /* 0x00f000f00c037812 */ /* 0x000fe400078ec0ff */
        /* <DEDUP_REMOVED lines=40> */
[----:B------:R-:W-:Y:S02]  /*1f20*/  HADD2 R22, R3, -1032, -1032 ;  /* 0xe408e40803167430 */ /* 0x000fe40000000000 */
[----:B------:R-:W-:-:S02]  /*1f30*/  HFMA2 R23, R12, R7.H0_H0, -72, -72 ;  /* 0xd480d4800c177431 */ /* 0x000fc40000040007 */
[----:B------:R-:W-:Y:S02]  /*1f40*/  HADD2 R24, R24, -1032, -1032 ;  /* 0xe408e40818187430 */ /* 0x000fe40000000000 */
        /* <DEDUP_REMOVED lines=77> */
[----:B------:R-:W-:-:S02]  /*2420*/  HADD2.F32 R5, -RZ, R0.H1_H1 ;  /* 0x30000000ff057230 */ /* 0x000fc40000004100 */
[----:B------:R-:W-:Y:S01]  /*2430*/  FFMA.FTZ R6, R13, R6, R32 ;  /* 0x000000060d067223 */ /* 0x000fe20000010020 */
[----:B------:R-:W-:Y:S02]  /*2440*/  HADD2.F32 R31, -RZ, R0.H0_H0 ;  /* 0x20000000ff1f7230 */ /* 0x000fe40000004100 */
        /* <DEDUP_REMOVED lines=13> */
.L_x_1655:
        /* <DEDUP_REMOVED lines=16> */
[----:B------:R-:W-:Y:S02]  /*2620*/  HADD2.F32 R6, -RZ, R2.H0_H0 ;  /* 0x20000002ff067230 */ /* 0x000fe40000004100 */
        /* <DEDUP_REMOVED lines=80> */
.L_x_1657:
        /* <DEDUP_REMOVED lines=11> */
[-C--:B------:R-:W-:Y:S01]  /*2be0*/  FFMA.FTZ R33, R4, R6.reuse, RZ ;  /* 0x0000000604217223 */ /* 0x080fe200000100ff */
[----:B------:R-:W-:Y:S02]  /*2bf0*/  HADD2.F32 R31, -RZ, R3.H1_H1 ;  /* 0x30000003ff1f7230 */ /* 0x000fe40000004100 */
[----:B------:R-:W-:Y:S01]  /*2c00*/  FFMA.FTZ R5, R5, R6, RZ ;  /* 0x0000000605057223 */ /* 0x000fe200000100ff */
[----:B------:R-:W-:Y:S02]  /*2c10*/  HADD2.F32 R2, -RZ, R15.H0_H0 ;  /* 0x2000000fff027230 */ /* 0x000fe40000004100 */
[----:B------:R-:W-:Y:S01]  /*2c20*/  FFMA.FTZ R33, R18, R30, R33 ;  /* 0x0000001e12217223 */ /* 0x000fe20000010021 */
[----:B------:R-:W-:-:S02]  /*2c30*/  HADD2.F32 R3, -RZ, R14.H0_H0 ;  /* 0x2000000eff037230 */ /* 0x000fc40000004100 */
[----:B------:R-:W-:Y:S01]  /*2c40*/  FFMA.FTZ R5, R20, R30, R5 ;  /* 0x0000001e14057223 */ /* 0x000fe20000010005 */
        /* <DEDUP_REMOVED lines=12> */
[----:B------:R-:W-:Y:S02]  /*2d10*/  HADD2.F32 R17, -RZ, R17.H1_H1 ;  /* 0x30000011ff117230 */ /* 0x000fe40000004100 */
[----:B------:R-:W-:Y:S01]  /*2d20*/  FFMA.FTZ R14, R14, R32, R33 ;  /* 0x000000200e0e7223 */ /* 0x000fe20000010021 */
[----:B------:R-:W-:-:S02]  /*2d30*/  HADD2.F32 R19, -RZ, R19.H1_H1 ;  /* 0x30000013ff137230 */ /* 0x000fc40000004100 */
[----:B------:R-:W-:Y:S01]  /*2d40*/  FFMA.FTZ R32, R6, R32, R5 ;  /* 0x0000002006207223 */ /* 0x000fe20000010005 */
[----:B------:R-:W-:Y:S02]  /*2d50*/  HADD2.F32 R21, -RZ, R21.H1_H1 ;  /* 0x30000015ff157230 */ /* 0x000fe40000004100 */
[-C--:B------:R-:W-:Y:S01]  /*2d60*/  FFMA.FTZ R2, R11, R31.reuse, R2 ;  /* 0x0000001f0b027223 */ /* 0x080fe20000010002 */
        /* <DEDUP_REMOVED lines=39> */
[--C-:B------:R-:W-:Y:S02]  /*2fe0*/  HADD2.F32 R5, -RZ, R0.reuse.H1_H1 ;  /* 0x30000000ff057230 */ /* 0x100fe40000004100 */
        /* <DEDUP_REMOVED lines=15> */
.L_x_1656:
        /* <DEDUP_REMOVED lines=146> */
.L_x_1658:
        /* <DEDUP_REMOVED lines=97> */
.L_x_1660:
        /* <DEDUP_REMOVED lines=11> */
[-C--:B------:R-:W-:Y:S01]  /*40c0*/  FFMA.FTZ R4, R4, R6.reuse, RZ ;  /* 0x0000000604047223 */ /* 0x080fe200000100ff */
[--C-:B------:R-:W-:Y:S02]  /*40d0*/  HADD2.F32 R35, -RZ, R3.reuse.H0_H0 ;  /* 0x20000003ff237230 */ /* 0x100fe40000004100 */
[----:B------:R-:W-:Y:S02]  /*40e0*/  HADD2.F32 R34, -RZ, R3.H1_H1 ;  /* 0x30000003ff227230 */ /* 0x000fe40000004100 */
[----:B------:R-:W-:Y:S01]  /*40f0*/  FFMA.FTZ R2, R2, R6, RZ ;  /* 0x0000000602027223 */ /* 0x000fe200000100ff */
[----:B------:R-:W-:-:S02]  /*4100*/  HADD2.F32 R3, -RZ, R18.H0_H0 ;  /* 0x20000012ff037230 */ /* 0x000fc40000004100 */
[-C--:B------:R-:W-:Y:S01]  /*4110*/  FFMA.FTZ R4, R21, R33.reuse, R4 ;  /* 0x0000002115047223 */ /* 0x080fe20000010004 */
[----:B------:R-:W-:Y:S02]  /*4120*/  HADD2.F32 R19, -RZ, R19.H1_H1 ;  /* 0x30000013ff137230 */ /* 0x000fe40000004100 */
[----:B------:R-:W-:Y:S02]  /*4130*/  HADD2.F32 R21, -RZ, R24.H0_H0 ;  /* 0x20000018ff157230 */ /* 0x000fe40000004100 */
[-C--:B------:R-:W-:Y:S01]  /*4140*/  FFMA.FTZ R18, R3, R6.reuse, RZ ;  /* 0x0000000603127223 */ /* 0x080fe200000100ff */
[----:B------:R-:W-:Y:S02]  /*4150*/  HADD2.F32 R3, -RZ, R17.H0_H0 ;  /* 0x20000011ff037230 */ /* 0x000fe40000004100 */
[----:B------:R-:W-:Y:S01]  /*4160*/  FFMA.FTZ R2, R19, R33, R2 ;  /* 0x0000002113027223 */ /* 0x000fe20000010002 */
[----:B------:R-:W-:Y:S01]  /*4170*/  FFMA.FTZ R6, R5, R6, RZ ;  /* 0x0000000605067223 */ /* 0x000fe200000100ff */
        /* <DEDUP_REMOVED lines=9> */
[-C--:B------:R-:W-:Y:S01]  /*4210*/  FFMA.FTZ R19, R19, R35.reuse, R4 ;  /* 0x0000002313137223 */ /* 0x080fe20000010004 */
[----:B------:R-:W-:Y:S02]  /*4220*/  HADD2.F32 R24, -RZ, R24.H1_H1 ;  /* 0x30000018ff187230 */ /* 0x000fe40000004100 */
[----:B------:R-:W-:Y:S01]  /*4230*/  FFMA.FTZ R35, R21, R35, R6 ;  /* 0x0000002315237223 */ /* 0x000fe20000010006 */
        /* <DEDUP_REMOVED lines=56> */
.L_x_1659:
        /* <DEDUP_REMOVED lines=145> */
.L_x_1661:
        /* <DEDUP_REMOVED lines=97> */
.L_x_1663:
        /* <DEDUP_REMOVED lines=91> */
.L_x_1662:
[----:B------:R-:W-:-:S06]  /*5a90*/  IMAD.WIDE R12, R11, 0x4, R12 ;  /* 0x000000040b0c7825 */ /* 0x000fcc00078e020c */
[----:B------:R-:W2:Y:S02]  /*5aa0*/  LDG.E.128.CONSTANT R12, desc[UR8][R12.64] ;  /* 0x000000080c0c7981 */ /* 0x000ea4000c1e9d00 */
[C---:B--2---:R-:W-:Y:S02]  /*5ab0*/  LOP3.LUT R3, R12.reuse, 0xf000f0, RZ, 0xc0, !PT ;  /* 0x00f000f00c037812 */ /* 0x044fe400078ec0ff */
[----:B------:R-:W-:Y:S02]  /*5ac0*/  SHF.R.U32.HI R23, RZ, 0x8, R14 ;  /* 0x00000008ff177819 */ /* 0x000fe4000001160e */
[----:B------:R-:W-:Y:S02]  /*5ad0*/  SHF.R.U32.HI R5, RZ, 0x8, R12 ;  /* 0x00000008ff057819 */ /* 0x000fe4000001160c */
[----:B------:R-:W-:Y:S02]  /*5ae0*/  LOP3.LUT R2, R12, 0xf000f, RZ, 0xc0, !PT ;  /* 0x000f000f0c027812 */ /* 0x000fe400078ec0ff */
[----:B------:R-:W-:-:S02]  /*5af0*/  LOP3.LUT R6, R13, 0xf000f, RZ, 0xc0, !PT ;  /* 0x000f000f0d067812 */ /* 0x000fc400078ec0ff */
[----:B------:R-:W-:Y:S02]  /*5b00*/  LOP3.LUT R11, R13, 0xf000f0, RZ, 0xc0, !PT ;  /* 0x00f000f00d0b7812 */ /* 0x000fe400078ec0ff */
        /* <DEDUP_REMOVED lines=16> */
[----:B------:R-:W-:Y:S01]  /*5c10*/  HFMA2 R17, R26, R7.H0_H0, -72, -72 ;  /* 0xd480d4801a117431 */ /* 0x000fe20000040007 */
        /* <DEDUP_REMOVED lines=120> */
.L_x_1664:
        /* <DEDUP_REMOVED lines=97> */
.L_x_1665:
[----:B------:R-:W-:Y:S05]  /*69b0*/  @P0 BRA `(.L_x_1654) ;  /* 0x0000000400680947 */ /* 0x000fea0003800000 */
[----:B------:R-:W0:Y:S01]  /*69c0*/  LDS.64 R2, [UR4+0x130] ;  /* 0x00013004ff027984 */ /* 0x000e220008000a00 */
[----:B------:R-:W-:Y:S02]  /*69d0*/  HADD2.F32 R4, -RZ, R22.H0_H0 ;  /* 0x20000016ff047230 */ /* 0x000fe40000004100 */
[--C-:B------:R-:W-:Y:S01]  /*69e0*/  HADD2.F32 R5, -RZ, R24.reuse.H0_H0 ;  /* 0x20000018ff057230 */ /* 0x100fe20000004100 */
[----:B------:R-:W1:Y:S01]  /*69f0*/  LDS.64 R12, [UR4+0x138] ;  /* 0x00013804ff0c7984 */ /* 0x000e620008000a00 */
[----:B------:R-:W-:Y:S02]  /*6a00*/  HADD2.F32 R33, -RZ, R24.H1_H1 ;  /* 0x30000018ff217230 */ /* 0x000fe40000004100 */
[----:B------:R-:W-:Y:S02]  /*6a10*/  HADD2.F32 R24, -RZ, R27.H0_H0 ;  /* 0x2000001bff187230 */ /* 0x000fe40000004100 */
[--C-:B0-----:R-:W-:Y:S02]  /*6a20*/  HADD2.F32 R31, -RZ, R3.reuse.H0_H0 ;  /* 0x20000003ff1f7230 */ /* 0x101fe40000004100 */
[----:B------:R-:W-:-:S02]  /*6a30*/  HADD2.F32 R30, -RZ, R3.H1_H1 ;  /* 0x30000003ff1e7230 */ /* 0x000fc40000004100 */
        /* <DEDUP_REMOVED lines=29> */
[--C-:B-1----:R-:W-:Y:S02]  /*6c10*/  HADD2.F32 R2, -RZ, R12.reuse.H0_H0 ;  /* 0x2000000cff027230 */ /* 0x102fe40000004100 */
[-C--:B------:R-:W-:Y:S01]  /*6c20*/  FFMA.FTZ R21, R4, R30.reuse, R21 ;  /* 0x0000001e04157223 */ /* 0x080fe20000010015 */
[----:B------:R-:W-:Y:S02]  /*6c30*/  HADD2.F32 R6, -RZ, R25.H0_H0 ;  /* 0x20000019ff067230 */ /* 0x000fe40000004100 */
[----:B------:R-:W-:Y:S01]  /*6c40*/  FFMA.FTZ R31, R22, R30, R31 ;  /* 0x0000001e161f7223 */ /* 0x000fe2000001001f */
[----:B------:R-:W-:-:S02]  /*6c50*/  HADD2.F32 R12, -RZ, R12.H1_H1 ;  /* 0x3000000cff0c7230 */ /* 0x000fc40000004100 */
[-C--:B------:R-:W-:Y:S01]  /*6c60*/  FFMA.FTZ R21, R24, R2.reuse, R21 ;  /* 0x0000000218157223 */ /* 0x080fe20000010015 */
[----:B------:R-:W-:Y:S02]  /*6c70*/  HADD2.F32 R14, -RZ, R25.H1_H1 ;  /* 0x30000019ff0e7230 */ /* 0x000fe40000004100 */
[----:B------:R-:W-:Y:S01]  /*6c80*/  FFMA.FTZ R3, R6, R2, R3 ;  /* 0x0000000206037223 */ /* 0x000fe20000010003 */
[----:B------:R-:W-:Y:S02]  /*6c90*/  HADD2.F32 R22, -RZ, R26.H0_H0 ;  /* 0x2000001aff167230 */ /* 0x000fe40000004100 */
        /* <DEDUP_REMOVED lines=44> */
.L_x_1654:
        /* <DEDUP_REMOVED lines=11> */
.L_x_1653:
        /* <DEDUP_REMOVED lines=8> */
.L_x_1671:
        /* <DEDUP_REMOVED lines=12> */
[----:B-1----:R-:W-:Y:S01]  /*7150*/  IMAD.WIDE R2, R45, 0x4, R6 ;  /* 0x000000042d027825 */ /* 0x002fe200078e0206 */
[----:B---3--:R-:W-:Y:S02]  /*7160*/  @!P2 PRMT R16, R18, 0x7610, R16 ;  /* 0x000076101210a816 */ /* 0x008fe40000000010 */
[----:B------:R-:W-:-:S02]  /*7170*/  @!P2 PRMT R0, R0, 0x7610, R18 ;  /* 0x000076100000a816 */ /* 0x000fc40000000012 */
[----:B------:R-:W-:Y:S02]  /*7180*/  @!P2 PRMT R16, R16, 0x7610, R19 ;  /* 0x000076101010a816 */ /* 0x000fe40000000013 */
[----:B------:R-:W-:Y:S02]  /*7190*/  @!P2 PRMT R0, R19, 0x7610, R0 ;  /* 0x000076101300a816 */ /* 0x000fe40000000000 */
[----:B--2---:R-:W-:Y:S01]  /*71a0*/  @!P2 IADD3 R37, R5, R48, RZ ;  /* 0x000000300525a210 */ /* 0x004fe20007ffe0ff */
[----:B0-----:R-:W-:Y:S06]  /*71b0*/  @!P1 BRA `(.L_x_1668) ;  /* 0x0000001c005c9947 */ /* 0x001fec0003800000 */
[----:B------:R-:W2:Y:S01]  /*71c0*/  LDG.E.128.CONSTANT R4, desc[UR8][R2.64] ;  /* 0x0000000802047981 */ /* 0x000ea2000c1e9d00 */
[--C-:B-----5:R-:W-:Y:S01]  /*71d0*/  SHF.R.U32.HI R17, RZ, 0xf, R12.reuse ;  /* 0x0000000fff117819 */ /* 0x120fe2000001160c */
[----:B------:R-:W-:Y:S01]  /*71e0*/  HFMA2.MMA R23, -RZ, RZ, 0, 0.015625 ;  /* 0x00002400ff177435 */ /* 0x000fe200000001ff */
        /* <DEDUP_REMOVED lines=29> */
[----:B------:R-:W-:Y:S02]  /*73c0*/  LOP3.LUT R28, R28, 0x10001, RZ, 0xc0, !PT ;  /* 0x000100011c1c7812 */ /* 0x000fe400078ec0ff */
[----:B------:R-:W-:Y:S02]  /*73d0*/  LOP3.LUT R10, R17, 0x10001, RZ, 0xc0, !PT ;  /* 0x00010001110a7812 */ /* 0x000fe400078ec0ff */
[----:B------:R-:W-:Y:S02]  /*73e0*/  LOP3.LUT R20, R20, 0x10001, RZ, 0xc0, !PT ;  /* 0x0001000114147812 */ /* 0x000fe400078ec0ff */
[C---:B------:R-:W-:Y:S02]  /*73f0*/  LOP3.LUT R35, R11.reuse, 0x380038, RZ, 0xc0, !PT ;  /* 0x003800380b237812 */ /* 0x040fe400078ec0ff */
[----:B------:R-:W-:Y:S02]  /*7400*/  SHF.R.U32.HI R56, RZ, 0x6, R11 ;  /* 0x00000006ff387819 */ /* 0x000fe4000001160b */
[----:B------:R-:W-:-:S02]  /*7410*/  LOP3.LUT R65, R11, 0x70007, RZ, 0xc0, !PT ;  /* 0x000700070b417812 */ /* 0x000fc400078ec0ff */
[----:B------:R-:W-:Y:S02]  /*7420*/  PRMT R17, R23, 0x7610, R17 ;  /* 0x0000761017117816 */ /* 0x000fe40000000011 */
[----:B------:R-:W-:Y:S02]  /*7430*/  LOP3.LUT R32, R26, 0x20002, R31, 0xf8, !PT ;  /* 0x000200021a207812 */ /* 0x000fe400078ef81f */
[----:B------:R-:W-:Y:S02]  /*7440*/  LOP3.LUT R36, R28, 0x20002, R33, 0xf8, !PT ;  /* 0x000200021c247812 */ /* 0x000fe400078ef821 */
[----:B------:R-:W-:Y:S02]  /*7450*/  LOP3.LUT R23, R10, 0x20002, R21, 0xf8, !PT ;  /* 0x000200020a177812 */ /* 0x000fe400078ef815 */
[----:B------:R-:W-:Y:S02]  /*7460*/  PRMT R10, R50, 0x9910, RZ ;  /* 0x00009910320a7816 */ /* 0x000fe400000000ff */
[----:B------:R-:W-:-:S02]  /*7470*/  LOP3.LUT R27, R20, 0x20002, R27, 0xf8, !PT ;  /* 0x00020002141b7812 */ /* 0x000fc400078ef81b */
[----:B------:R-:W-:Y:S02]  /*7480*/  ISETP.NE.AND P2, PT, R10, RZ, PT ;  /* 0x000000ff0a00720c */ /* 0x000fe40003f45270 */
        /* <DEDUP_REMOVED lines=20> */
[C---:B------:R-:W-:Y:S02]  /*75d0*/  LOP3.LUT R71, R56.reuse, 0x1c001c0, RZ, 0xc0, !PT ;  /* 0x01c001c038477812 */ /* 0x040fe400078ec0ff */
[----:B------:R-:W-:Y:S01]  /*75e0*/  LOP3.LUT R56, R56, 0x70007, RZ, 0xc0, !PT ;  /* 0x0007000738387812 */ /* 0x000fe200078ec0ff */
[----:B------:R-:W-:Y:S01]  /*75f0*/  HFMA2 R76, R76, R25.H0_H0, -132, -132 ;  /* 0xd820d8204c4c7431 */ /* 0x000fe20000040019 */
        /* <DEDUP_REMOVED lines=11> */
[----:B------:R-:W-:Y:S02]  /*76b0*/  ISETP.GE.AND P3, PT, R47, 0x2, PT ;  /* 0x000000022f00780c */ /* 0x000fe40003f66270 */
[--C-:B--2---:R-:W-:Y:S02]  /*76c0*/  SHF.R.U32.HI R26, RZ, 0xd, R5.reuse ;  /* 0x0000000dff1a7819 */ /* 0x104fe40000011605 */
[C---:B------:R-:W-:Y:S02]  /*76d0*/  LOP3.LUT R28, R5.reuse, 0x380038, RZ, 0xc0, !PT ;  /* 0x00380038051c7812 */ /* 0x040fe400078ec0ff */
[----:B------:R-:W-:Y:S02]  /*76e0*/  SHF.R.U32.HI R11, RZ, 0x6, R5 ;  /* 0x00000006ff0b7819 */ /* 0x000fe40000011605 */
[----:B------:R-:W-:-:S02]  /*76f0*/  LOP3.LUT R62, R5, 0x70007, RZ, 0xc0, !PT ;  /* 0x00070007053e7812 */ /* 0x000fc400078ec0ff */
[----:B------:R-:W-:Y:S02]  /*7700*/  SHF.R.U32.HI R5, RZ, 0xd, R6 ;  /* 0x0000000dff057819 */ /* 0x000fe40000011606 */
[--C-:B------:R-:W-:Y:S02]  /*7710*/  SHF.R.U32.HI R20, RZ, 0xd, R4.reuse ;  /* 0x0000000dff147819 */ /* 0x100fe40000011604 */
[----:B------:R-:W-:Y:S02]  /*7720*/  LOP3.LUT R5, R32, 0x40004, R5, 0xf8, !PT ;  /* 0x0004000420057812 */ /* 0x000fe400078ef805 */
[C---:B------:R-:W-:Y:S02]  /*7730*/  LOP3.LUT R21, R4.reuse, 0x380038, RZ, 0xc0, !PT ;  /* 0x0038003804157812 */ /* 0x040fe400078ec0ff */
[----:B------:R-:W-:Y:S02]  /*7740*/  SHF.R.U32.HI R10, RZ, 0x6, R4 ;  /* 0x00000006ff0a7819 */ /* 0x000fe40000011604 */
[----:B------:R-:W-:-:S02]  /*7750*/  LOP3.LUT R61, R4, 0x70007, RZ, 0xc0, !PT ;  /* 0x00070007043d7812 */ /* 0x000fc400078ec0ff */
[----:B------:R-:W-:Y:S02]  /*7760*/  LOP3.LUT R32, R14, 0x380038, RZ, 0xc0, !PT ;  /* 0x003800380e207812 */ /* 0x000fe400078ec0ff */
[----:B------:R-:W-:Y:S02]  /*7770*/  LOP3.LUT R4, R23, 0x40004, R20, 0xf8, !PT ;  /* 0x0004000417047812 */ /* 0x000fe400078ef814 */
[----:B------:R-:W-:Y:S02]  /*7780*/  LOP3.LUT R23, R12, 0x380038, RZ, 0xc0, !PT ;  /* 0x003800380c177812 */ /* 0x000fe400078ec0ff */
[C---:B------:R-:W-:Y:S02]  /*7790*/  LOP3.LUT R33, R6.reuse, 0x380038, RZ, 0xc0, !PT ;  /* 0x0038003806217812 */ /* 0x040fe400078ec0ff */
[----:B------:R-:W-:Y:S02]  /*77a0*/  SHF.R.U32.HI R58, RZ, 0x6, R6 ;  /* 0x00000006ff3a7819 */ /* 0x000fe40000011606 */
[----:B------:R-:W-:-:S02]  /*77b0*/  LOP3.LUT R66, R6, 0x70007, RZ, 0xc0, !PT ;  /* 0x0007000706427812 */ /* 0x000fc400078ec0ff */
[--C-:B------:R-:W-:Y:S02]  /*77c0*/  SHF.R.U32.HI R31, RZ, 0xd, R7.reuse ;  /* 0x0000000dff1f7819 */ /* 0x100fe40000011607 */
[----:B------:R-:W-:Y:S02]  /*77d0*/  LOP3.LUT R6, R27, 0x40004, R26, 0xf8, !PT ;  /* 0x000400041b067812 */ /* 0x000fe400078ef81a */
[----:B------:R-:W-:Y:S02]  /*77e0*/  LOP3.LUT R72, R32, 0x64006400, RZ, 0xfc, !PT ;  /* 0x6400640020487812 */ /* 0x000fe400078efcff */
[----:B------:R-:W-:Y:S02]  /*77f0*/  LOP3.LUT R26, R24, 0x64006400, RZ, 0xfc, !PT ;  /* 0x64006400181a7812 */ /* 0x000fe400078efcff */
[----:B------:R-:W-:Y:S01]  /*7800*/  LOP3.LUT R27, R8, 0x380038, RZ, 0xc0, !PT ;  /* 0x00380038081b7812 */ /* 0x000fe200078ec0ff */
[-C--:B------:R-:W-:Y:S01]  /*7810*/  HFMA2 R75, R72, R25.reuse.H0_H0, -132, -132 ;  /* 0xd820d820484b7431 */ /* 0x080fe20000040019 */
[----:B------:R-:W-:Y:S01]  /*7820*/  LOP3.LUT R32, R21, 0x64006400, RZ, 0xfc, !PT ;  /* 0x6400640015207812 */ /* 0x000fe200078efcff */
[----:B------:R-:W-:Y:S01]  /*7830*/  HFMA2 R79, R26, R25.H0_H0, -132, -132 ;  /* 0xd820d8201a4f7431 */ /* 0x000fe20000040019 */
[----:B------:R-:W-:-:S02]  /*7840*/  SHF.R.U32.HI R59, RZ, 0x6, R7 ;  /* 0x00000006ff3b7819 */ /* 0x000fc40000011607 */
[----:B------:R-:W-:Y:S01]  /*7850*/  LOP3.LUT R20, R15, 0x380038, RZ, 0xc0, !PT ;  /* 0x003800380f147812 */ /* 0x000fe200078ec0ff */
[-C--:B------:R-:W-:Y:S01]  /*7860*/  HFMA2 R32, R32, R25.reuse.H0_H0, -132, -132 ;  /* 0xd820d82020207431 */ /* 0x080fe20000040019 */
[----:B------:R-:W-:Y:S02]  /*7870*/  LOP3.LUT R24, R23, 0x64006400, RZ, 0xfc, !PT ;  /* 0x6400640017187812 */ /* 0x000fe400078efcff */
[----:B------:R-:W-:Y:S02]  /*7880*/  LOP3.LUT R21, R11, 0x380038, RZ, 0xc0, !PT ;  /* 0x003800380b157812 */ /* 0x000fe400078ec0ff */
[C---:B------:R-:W-:Y:S01]  /*7890*/  LOP3.LUT R69, R7.reuse, 0x380038, RZ, 0xc0, !PT ;  /* 0x0038003807457812 */ /* 0x040fe200078ec0ff */
[----:B------:R-:W-:Y:S01]  /*78a0*/  HFMA2 R87, R24, R25.H0_H0, -132, -132 ;  /* 0xd820d82018577431 */ /* 0x000fe20000040019 */
[----:B------:R-:W-:Y:S02]  /*78b0*/  LOP3.LUT R67, R7, 0x70007, RZ, 0xc0, !PT ;  /* 0x0007000707437812 */ /* 0x000fe400078ec0ff */
[----:B------:R-:W-:-:S02]  /*78c0*/  LOP3.LUT R19, R10, 0x380038, RZ, 0xc0, !PT ;  /* 0x003800380a137812 */ /* 0x000fc400078ec0ff */
[----:B------:R-:W-:Y:S02]  /*78d0*/  LOP3.LUT R23, R58, 0x380038, RZ, 0xc0, !PT ;  /* 0x003800383a177812 */ /* 0x000fe400078ec0ff */
        /* <DEDUP_REMOVED lines=36> */
[-C--:B------:R-:W-:Y:S01]  /*7b20*/  HFMA2 R24, R24, R17.reuse.H0_H0, -20, -20 ;  /* 0xcd00cd0018187431 */ /* 0x080fe20000040011 */
        /* <DEDUP_REMOVED lines=131> */
[-C--:B------:R-:W-:Y:S01]  /*8360*/  HFMA2.MMA R6, R32, R11.reuse, R5 ;  /* 0x0000000b20067235 */ /* 0x080fe20000000005 */
[----:B------:R-:W-:Y:S01]  /*8370*/  PRMT R5, R0, 0x7610, R16 ;  /* 0x0000761000057816 */ /* 0x000fe20000000010 */
        /* <DEDUP_REMOVED lines=22> */
[----:B------:R-:W-:Y:S02]  /*84e0*/  PRMT R4, R16, 0x7610, R0 ;  /* 0x0000761010047816 */ /* 0x000fe40000000000 */
[----:B------:R-:W-:-:S04]  /*84f0*/  PRMT R96, R96, 0x5410, R12 ;  /* 0x0000541060607816 */ /* 0x000fc8000000000c */
[----:B------:R-:W-:Y:S01]  /*8500*/  HFMA2.MMA R43, R7, R4, R43 ;  /* 0x00000004072b7235 */ /* 0x000fe2000000002b */
[----:B------:R-:W-:-:S10]  /*8510*/  HFMA2 R42, R96, R5, R42 ;  /* 0x00000005602a7231 */ /* 0x000fd4000000002a */
.L_x_1669:
        /* <DEDUP_REMOVED lines=82> */
.L_x_1670:
        /* <DEDUP_REMOVED lines=79> */
.L_x_1668:
[----:B------:R-:W-:Y:S01]  /*8f30*/  IADD3 R48, R48, 0x20, RZ ;  /* 0x0000002030307810 */ /* 0x000fe20007ffe0ff */
[----:B------:R-:W-:Y:S01]  /*8f40*/  UIADD3 UR4, UR4, 0x40, URZ ;  /* 0x0000004004047890 */ /* 0x000fe2000fffe03f */
[----:B------:R-:W-:Y:S02]  /*8f50*/  IMAD.WIDE R2, R45, 0x4, R2 ;  /* 0x000000042d027825 */ /* 0x000fe400078e0202 */
[C---:B------:R-:W-:Y:S02]  /*8f60*/  ISETP.GE.AND P2, PT, R48.reuse, UR5, PT ;  /* 0x0000000530007c0c */ /* 0x040fe4000bf46270 */
[----:B------:R-:W-:-:S13]  /*8f70*/  ISETP.LT.AND P3, PT, R48, R46, PT ;  /* 0x0000002e3000720c */ /* 0x000fda0003f61270 */
[----:B------:R-:W-:Y:S05]  /*8f80*/  @!P2 BRA P3, `(.L_x_1671) ;  /* 0xffffffe00040a947 */ /* 0x000fea000183ffff */
.L_x_1667:
[----:B------:R-:W0:Y:S01]  /*8f90*/  S2UR UR5, SR_CTAID.Z ;  /* 0x00000000000579c3 */ /* 0x000e220000002700 */
[----:B------:R-:W-:Y:S01]  /*8fa0*/  ULDC UR6, c[0x0][0x240] ;  /* 0x0000900000067ab9 */ /* 0x000fe20000000800 */
[----:B0-----:R-:W-:-:S04]  /*8fb0*/  ULEA UR5, UR5, 0x40, 0x6 ;  /* 0x0000004005057891 */ /* 0x001fc8000f8e303f */
[----:B------:R-:W-:-:S04]  /*8fc0*/  UISETP.LT.AND UP0, UPT, UR5, UR6, UPT ;  /* 0x000000060500728c */ /* 0x000fc8000bf01270 */
[----:B------:R-:W-:-:S06]  /*8fd0*/  USEL UR5, UR5, UR6, UP0 ;  /* 0x0000000605057287 */ /* 0x000fcc0008000000 */
[----:B------:R-:W-:Y:S01]  /*8fe0*/  ISETP.GE.AND P0, PT, R48, UR5, PT ;  /* 0x0000000530007c0c */ /* 0x000fe2000bf06270 */
[----:B------:R-:W-:-:S03]  /*8ff0*/  ULDC UR5, c[0x0][0x26c] ;  /* 0x00009b0000057ab9 */ /* 0x000fc60000000800 */
[----:B------:R-:W-:-:S13]  /*9000*/  ISETP.GE.OR P0, PT, R48, UR5, P0 ;  /* 0x0000000530007c0c */ /* 0x000fda0008706670 */
[----:B------:R-:W-:Y:S05]  /*9010*/  @P0 BRA `(.L_x_1672) ;  /* 0x0000001000540947 */ /* 0x000fea0003800000 */
[----:B------:R-:W0:Y:S01]  /*9020*/  S2R R4, SR_CTAID.Y ;  /* 0x0000000000047919 */ /* 0x000e220000002600 */
[----:B------:R-:W0:Y:S01]  /*9030*/  LDC R5, c[0x0][0x238] ;  /* 0x00008e00ff057b82 */ /* 0x000e220000000800 */
[----:B------:R-:W-:Y:S01]  /*9040*/  PRMT R6, R51, 0x9910, RZ ;  /* 0x0000991033067816 */ /* 0x000fe200000000ff */
[----:B------:R-:W-:Y:S01]  /*9050*/  ULDC UR5, c[0x0][0x26c] ;  /* 0x00009b0000057ab9 */ /* 0x000fe20000000800 */
[----:B-----5:R-:W-:Y:S02]  /*9060*/  SHF.R.S32.HI R12, RZ, 0x1f, R45 ;  /* 0x0000001fff0c7819 */ /* 0x020fe4000001142d */
[----:B------:R-:W-:Y:S02]  /*9070*/  ISETP.NE.AND P0, PT, R6, RZ, PT ;  /* 0x000000ff0600720c */ /* 0x000fe40003f05270 */
[C---:B------:R-:W-:Y:S02]  /*9080*/  SHF.L.U32 R13, R45.reuse, 0x2, RZ ;  /* 0x000000022d0d7819 */ /* 0x040fe400000006ff */
[----:B------:R-:W-:Y:S01]  /*9090*/  SHF.L.U64.HI R12, R45, 0x2, R12 ;  /* 0x000000022d0c7819 */ /* 0x000fe2000001020c */
[----:B0-----:R-:W-:-:S05]  /*90a0*/  IMAD R4, R4, -0x3, R5 ;  /* 0xfffffffd04047824 */ /* 0x001fca00078e0205 */
[----:B------:R-:W-:-:S13]  /*90b0*/  ISETP.LT.OR P0, PT, R4, 0x3, !P0 ;  /* 0x000000030400780c */ /* 0x000fda0004701670 */
.L_x_1676:
        /* <DEDUP_REMOVED lines=15> */
[----:B------:R-:W-:Y:S01]  /*91b0*/  MOV R24, 0x3400 ;  /* 0x0000340000187802 */ /* 0x000fe20000000f00 */
[----:B------:R-:W-:Y:S01]  /*91c0*/  HFMA2.MMA R30, -RZ, RZ, 0, 0.0625 ;  /* 0x00002c00ff1e7435 */ /* 0x000fe200000001ff */
[----:B------:R-:W-:Y:S02]  /*91d0*/  PRMT R9, R50, 0x9910, RZ ;  /* 0x0000991032097816 */ /* 0x000fe400000000ff */
[----:B------:R-:W-:Y:S02]  /*91e0*/  MOV R8, 0x2400 ;  /* 0x0000240000087802 */ /* 0x000fe40000000f00 */
[----:B------:R-:W-:Y:S02]  /*91f0*/  ISETP.NE.AND P2, PT, R9, RZ, PT ;  /* 0x000000ff0900720c */ /* 0x000fe40003f45270 */
[----:B------:R-:W-:Y:S02]  /*9200*/  ISETP.GE.AND P3, PT, R47, 0x2, PT ;  /* 0x000000022f00780c */ /* 0x000fe40003f66270 */
[----:B--2---:R-:W-:-:S02]  /*9210*/  LOP3.LUT R14, R5, 0xc000c, RZ, 0xc0, !PT ;  /* 0x000c000c050e7812 */ /* 0x004fc400078ec0ff */
[----:B------:R-:W-:Y:S02]  /*9220*/  SHF.R.U32.HI R54, RZ, 0x8, R5 ;  /* 0x00000008ff367819 */ /* 0x000fe40000011605 */
[C---:B------:R-:W-:Y:S02]  /*9230*/  LOP3.LUT R23, R5.reuse, 0x300030, RZ, 0xc0, !PT ;  /* 0x0030003005177812 */ /* 0x040fe400078ec0ff */
[C---:B------:R-:W-:Y:S02]  /*9240*/  LOP3.LUT R31, R5.reuse, 0xc000c0, RZ, 0xc0, !PT ;  /* 0x00c000c0051f7812 */ /* 0x040fe400078ec0ff */
[----:B------:R-:W-:Y:S02]  /*9250*/  LOP3.LUT R53, R5, 0x30003, RZ, 0xc0, !PT ;  /* 0x0003000305357812 */ /* 0x000fe400078ec0ff */
[----:B------:R-:W-:Y:S02]  /*9260*/  LOP3.LUT R5, R6, 0xc000c, RZ, 0xc0, !PT ;  /* 0x000c000c06057812 */ /* 0x000fe400078ec0ff */
[----:B------:R-:W-:-:S02]  /*9270*/  SHF.R.U32.HI R52, RZ, 0x8, R4 ;  /* 0x00000008ff347819 */ /* 0x000fc40000011604 */
[----:B------:R-:W-:Y:S02]  /*9280*/  LOP3.LUT R17, R5, 0x64006400, RZ, 0xfc, !PT ;  /* 0x6400640005117812 */ /* 0x000fe400078efcff */
[----:B------:R-:W-:Y:S02]  /*9290*/  LOP3.LUT R5, R52, 0xc000c, RZ, 0xc0, !PT ;  /* 0x000c000c34057812 */ /* 0x000fe400078ec0ff */
[----:B------:R-:W-:Y:S01]  /*92a0*/  SHF.R.U32.HI R56, RZ, 0x8, R6 ;  /* 0x00000008ff387819 */ /* 0x000fe20000011606 */
[----:B------:R-:W-:Y:S01]  /*92b0*/  HFMA2 R17, R17, R24.H0_H0, -258, -258 ;  /* 0xdc08dc0811117431 */ /* 0x000fe20000040018 */
[C---:B------:R-:W-:Y:S02]  /*92c0*/  LOP3.LUT R25, R6.reuse, 0x300030, RZ, 0xc0, !PT ;  /* 0x0030003006197812 */ /* 0x040fe400078ec0ff */
[C---:B------:R-:W-:Y:S02]  /*92d0*/  LOP3.LUT R32, R6.reuse, 0xc000c0, RZ, 0xc0, !PT ;  /* 0x00c000c006207812 */ /* 0x040fe400078ec0ff */
[----:B------:R-:W-:-:S02]  /*92e0*/  LOP3.LUT R55, R6, 0x30003, RZ, 0xc0, !PT ;  /* 0x0003000306377812 */ /* 0x000fc400078ec0ff */
[----:B------:R-:W-:Y:S02]  /*92f0*/  LOP3.LUT R6, R7, 0xc000c, RZ, 0xc0, !PT ;  /* 0x000c000c07067812 */ /* 0x000fe400078ec0ff */
[----:B------:R-:W-:Y:S02]  /*9300*/  LOP3.LUT R5, R5, 0x64006400, RZ, 0xfc, !PT ;  /* 0x6400640005057812 */ /* 0x000fe400078efcff */
[----:B------:R-:W-:Y:S02]  /*9310*/  SHF.R.U32.HI R58, RZ, 0x8, R7 ;  /* 0x00000008ff3a7819 */ /* 0x000fe40000011607 */
[C---:B------:R-:W-:Y:S01]  /*9320*/  LOP3.LUT R26, R7.reuse, 0x300030, RZ, 0xc0, !PT ;  /* 0x00300030071a7812 */ /* 0x040fe200078ec0ff */
[----:B------:R-:W-:Y:S01]  /*9330*/  HFMA2 R19, R5, R24.H0_H0, -258, -258 ;  /* 0xdc08dc0805137431 */ /* 0x000fe20000040018 */
[C---:B------:R-:W-:Y:S02]  /*9340*/  LOP3.LUT R34, R7.reuse, 0xc000c0, RZ, 0xc0, !PT ;  /* 0x00c000c007227812 */ /* 0x040fe400078ec0ff */
        /* <DEDUP_REMOVED lines=110> */
[-C--:B------:R-:W-:Y:S01]  /*9a30*/  HFMA2.MMA R5, R19, R9.reuse, R4 ;  /* 0x0000000913057235 */ /* 0x080fe20000000004 */
[----:B------:R-:W-:Y:S01]  /*9a40*/  PRMT R4, R16, 0x7610, R0 ;  /* 0x0000761010047816 */ /* 0x000fe20000000000 */
        /* <DEDUP_REMOVED lines=11> */
[----:B------:R-:W-:-:S05]  /*9b00*/  PRMT R5, R0, 0x7610, R16 ;  /* 0x0000761000057816 */ /* 0x000fca0000000010 */
[----:B------:R-:W-:-:S07]  /*9b10*/  HFMA2 R42, R62, R5, R42 ;  /* 0x000000053e2a7231 */ /* 0x000fce000000002a */
.L_x_1674:
        /* <DEDUP_REMOVED lines=48> */
.L_x_1675:
        /* <DEDUP_REMOVED lines=46> */
.L_x_1673:
[----:B------:R-:W-:Y:S01]  /*a100*/  IADD3 R48, R48, 0x10, RZ ;  /* 0x0000001030307810 */ /* 0x000fe20007ffe0ff */
[----:B------:R-:W-:Y:S01]  /*a110*/  UIADD3 UR4, UR4, 0x20, URZ ;  /* 0x0000002004047890 */ /* 0x000fe2000fffe03f */
[----:B------:R-:W-:Y:S02]  /*a120*/  IADD3 R2, P3, R2, R13, RZ ;  /* 0x0000000d02027210 */ /* 0x000fe40007f7e0ff */
[C---:B------:R-:W-:Y:S02]  /*a130*/  ISETP.GE.AND P2, PT, R48.reuse, UR5, PT ;  /* 0x0000000530007c0c */ /* 0x040fe4000bf46270 */
[----:B------:R-:W-:Y:S02]  /*a140*/  ISETP.LT.AND P4, PT, R48, R46, PT ;  /* 0x0000002e3000720c */ /* 0x000fe40003f81270 */
[----:B------:R-:W-:-:S11]  /*a150*/  IADD3.X R3, R3, R12, RZ, P3, !PT ;  /* 0x0000000c03037210 */ /* 0x000fd60001ffe4ff */
[----:B------:R-:W-:Y:S05]  /*a160*/  @!P2 BRA P4, `(.L_x_1676) ;  /* 0xffffffec00d4a947 */ /* 0x000fea000203ffff */
.L_x_1672:
[----:B------:R-:W-:Y:S05]  /*a170*/  @!P1 EXIT ;  /* 0x000000000000994d */ /* 0x000fea0003800000 */
[----:B------:R-:W0:Y:S01]  /*a180*/  S2R R0, SR_CTAID.X ;  /* 0x0000000000007919 */ /* 0x000e220000002500 */
[----:B------:R-:W1:Y:S01]  /*a190*/  S2UR UR4, SR_CTAID.Y ;  /* 0x00000000000479c3 */ /* 0x000e620000002600 */
[----:B------:R-:W0:Y:S07]  /*a1a0*/  S2R R3, SR_TID.X ;  /* 0x0000000000037919 */ /* 0x000e2e0000002100 */
[----:B-----5:R-:W2:Y:S08]  /*a1b0*/  LDC R8, c[0x0][0x23c] ;  /* 0x00008f00ff087b82 */ /* 0x020eb00000000800 */
[----:B------:R-:W3:Y:S01]  /*a1c0*/  LDC.64 R6, c[0x0][0x230] ;  /* 0x00008c00ff067b82 */ /* 0x000ee20000000a00 */
[----:B-1----:R-:W-:Y:S01]  /*a1d0*/  UIMAD UR4, UR4, 0x3, URZ ;  /* 0x00000003040478a4 */ /* 0x002fe2000f8e023f */
        /* <DEDUP_REMOVED lines=11> */
.L_x_1680:
[----:B------:R-:W0:Y:S02]  /*a290*/  LDS R10, [R4] ;  /* 0x00000000040a7984 */ /* 0x000e240000000800 */
[----:B0-----:R-:W-:-:S06]  /*a2a0*/  HADD2 R11, R10, R43 ;  /* 0x0000002b0a0b7230 */ /* 0x001fcc0000000000 */
[----:B------:R-:W0:Y:S02]  /*a2b0*/  ATOMS.CAST.SPIN R11, [R4], R10, R11 ;  /* 0x0000000a040b738d */ /* 0x000e24000180000b */
[----:B0-----:R-:W-:-:S13]  /*a2c0*/  ISETP.EQ.U32.AND P0, PT, R11, 0x1, PT ;  /* 0x000000010b00780c */ /* 0x001fda0003f02070 */
[----:B------:R-:W-:Y:S05]  /*a2d0*/  @!P0 BRA `(.L_x_1680) ;  /* 0xfffffffc00ec8947 */ /* 0x000fea000383ffff */
[----:B------:R-:W-:Y:S05]  /*a2e0*/  BRA `(.L_x_1678) ;  /* 0x00000000000c7947 */ /* 0x000fea0003800000 */
.L_x_1679:
[----:B------:R-:W2:Y:S02]  /*a2f0*/  LD.E R0, desc[UR8][R2.64] ;  /* 0x0000000802007980 */ /* 0x000ea4000c101900 */
[----:B--2---:R-:W-:-:S05]  /*a300*/  IADD3 R5, R43, R0, RZ ;  /* 0x000000002b057210 */ /* 0x004fca0007ffe0ff */
[----:B------:R0:W-:Y:S02]  /*a310*/  ST.E desc[UR8][R2.64], R5 ;  /* 0x0000000502007985 */ /* 0x0001e4000c101908 */
.L_x_1678:
[----:B------:R-:W-:Y:S05]  /*a320*/  BSYNC B0 ;  /* 0x0000000000007941 */ /* 0x000fea0003800000 */
.L_x_1677:
[----:B------:R1:W-:Y:S01]  /*a330*/  ATOM.E.ADD.F16x2.RN.STRONG.GPU P0, RZ, desc[UR8][R2.64+0x4], R42 ;  /* 0x0000042a02ff79a2 */ /* 0x0003e2000810e1c8 */
[----:B------:R-:W-:Y:S04]  /*a340*/  BSSY B0, `(.L_x_1681) ;  /* 0x000000e000007945 */ /* 0x000fe80003800000 */
[----:B-1----:R-:W-:Y:S05]  /*a350*/  @P0 BRA `(.L_x_1682) ;  /* 0x0000000000300947 */ /* 0x002fea0003800000 */
[----:B------:R-:W1:Y:S02]  /*a360*/  QSPC.E.S P0, RZ, [R2+0x4] ;  /* 0x0000040002ff73aa */ /* 0x000e640000000500 */
[----:B-1----:R-:W-:Y:S05]  /*a370*/  @!P0 BRA `(.L_x_1683) ;  /* 0x00000000001c8947 */ /* 0x002fea0003800000 */
[----:B0-----:R-:W-:-:S07]  /*a380*/  MOV R2, R2 ;  /* 0x0000000200027202 */ /* 0x001fce0000000f00 */
.L_x_1684:
[----:B------:R-:W0:Y:S02]  /*a390*/  LDS R4, [R2+0x4] ;  /* 0x0000040002047984 */ /* 0x000e240000000800 */
[----:B0-----:R-:W-:-:S10]  /*a3a0*/  HFMA2.MMA R5, R4, 1, 1, R42 ;  /* 0x3c003c0004057835 */ /* 0x001fd4000000002a */
[----:B------:R-:W0:Y:S02]  /*a3b0*/  ATOMS.CAST.SPIN R5, [R2+0x4], R4, R5 ;  /* 0x000004040205738d */ /* 0x000e240001800005 */
[----:B0-----:R-:W-:-:S13]  /*a3c0*/  ISETP.EQ.U32.AND P0, PT, R5, 0x1, PT ;  /* 0x000000010500780c */ /* 0x001fda0003f02070 */
[----:B------:R-:W-:Y:S05]  /*a3d0*/  @!P0 BRA `(.L_x_1684) ;  /* 0xfffffffc00ec8947 */ /* 0x000fea000383ffff */
[----:B------:R-:W-:Y:S05]  /*a3e0*/  BRA `(.L_x_1682) ;  /* 0x00000000000c7947 */ /* 0x000fea0003800000 */
.L_x_1683:
[----:B------:R-:W0:Y:S02]  /*a3f0*/  LD.E R0, desc[UR8][R2.64+0x4] ;  /* 0x0000040802007980 */ /* 0x000e24000c101900 */
[----:B0-----:R-:W-:-:S05]  /*a400*/  IADD3 R5, R42, R0, RZ ;  /* 0x000000002a057210 */ /* 0x001fca0007ffe0ff */
[----:B------:R1:W-:Y:S02]  /*a410*/  ST.E desc[UR8][R2.64+0x4], R5 ;  /* 0x0000040502007985 */ /* 0x0003e4000c101908 */
.L_x_1682:
[----:B------:R-:W-:Y:S05]  /*a420*/  BSYNC B0 ;  /* 0x0000000000007941 */ /* 0x000fea0003800000 */
.L_x_1681:
        /* <DEDUP_REMOVED lines=11> */
.L_x_1688:
[----:B------:R-:W0:Y:S02]  /*a4e0*/  LDS R10, [R4] ;  /* 0x00000000040a7984 */ /* 0x000e240000000800 */
[----:B0-----:R-:W-:-:S06]  /*a4f0*/  HADD2 R11, R10, R41 ;  /* 0x000000290a0b7230 */ /* 0x001fcc0000000000 */
[----:B------:R-:W0:Y:S02]  /*a500*/  ATOMS.CAST.SPIN R11, [R4], R10, R11 ;  /* 0x0000000a040b738d */ /* 0x000e24000180000b */
[----:B0-----:R-:W-:-:S13]  /*a510*/  ISETP.EQ.U32.AND P0, PT, R11, 0x1, PT ;  /* 0x000000010b00780c */ /* 0x001fda0003f02070 */
[----:B------:R-:W-:Y:S05]  /*a520*/  @!P0 BRA `(.L_x_1688) ;  /* 0xfffffffc00ec8947 */ /* 0x000fea000383ffff */
[----:B------:R-:W-:Y:S05]  /*a530*/  BRA `(.L_x_1686) ;  /* 0x00000000000c7947 */ /* 0x000fea0003800000 */
.L_x_1687:
[----:B------:R-:W2:Y:S02]  /*a540*/  LD.E R0, desc[UR8][R2.64] ;  /* 0x0000000802007980 */ /* 0x000ea4000c101900 */
[----:B--2---:R-:W-:-:S05]  /*a550*/  IADD3 R5, R41, R0, RZ ;  /* 0x0000000029057210 */ /* 0x004fca0007ffe0ff */
[----:B------:R0:W-:Y:S02]  /*a560*/  ST.E desc[UR8][R2.64], R5 ;  /* 0x0000000502007985 */ /* 0x0001e4000c101908 */
.L_x_1686:
[----:B------:R-:W-:Y:S05]  /*a570*/  BSYNC B0 ;  /* 0x0000000000007941 */ /* 0x000fea0003800000 */
.L_x_1685:
[----:B------:R1:W-:Y:S01]  /*a580*/  ATOM.E.ADD.F16x2.RN.STRONG.GPU P0, RZ, desc[UR8][R2.64+0x4], R40 ;  /* 0x0000042802ff79a2 */ /* 0x0003e2000810e1c8 */
[----:B------:R-:W-:Y:S04]  /*a590*/  BSSY B0, `(.L_x_1689) ;  /* 0x000000e000007945 */ /* 0x000fe80003800000 */
[----:B-1----:R-:W-:Y:S05]  /*a5a0*/  @P0 BRA `(.L_x_1690) ;  /* 0x0000000000300947 */ /* 0x002fea0003800000 */
[----:B------:R-:W1:Y:S02]  /*a5b0*/  QSPC.E.S P0, RZ, [R2+0x4] ;  /* 0x0000040002ff73aa */ /* 0x000e640000000500 */
[----:B-1----:R-:W-:Y:S05]  /*a5c0*/  @!P0 BRA `(.L_x_1691) ;  /* 0x00000000001c8947 */ /* 0x002fea0003800000 */
[----:B0-----:R-:W-:-:S07]  /*a5d0*/  MOV R2, R2 ;  /* 0x0000000200027202 */ /* 0x001fce0000000f00 */
.L_x_1692:
[----:B------:R-:W0:Y:S02]  /*a5e0*/  LDS R4, [R2+0x4] ;  /* 0x0000040002047984 */ /* 0x000e240000000800 */
[----:B0-----:R-:W-:-:S10]  /*a5f0*/  HFMA2.MMA R5, R4, 1, 1, R40 ;  /* 0x3c003c0004057835 */ /* 0x001fd40000000028 */
[----:B------:R-:W0:Y:S02]  /*a600*/  ATOMS.CAST.SPIN R5, [R2+0x4], R4, R5 ;  /* 0x000004040205738d */ /* 0x000e240001800005 */
[----:B0-----:R-:W-:-:S13]  /*a610*/  ISETP.EQ.U32.AND P0, PT, R5, 0x1, PT ;  /* 0x000000010500780c */ /* 0x001fda0003f02070 */
[----:B------:R-:W-:Y:S05]  /*a620*/  @!P0 BRA `(.L_x_1692) ;  /* 0xfffffffc00ec8947 */ /* 0x000fea000383ffff */
[----:B------:R-:W-:Y:S05]  /*a630*/  BRA `(.L_x_1690) ;  /* 0x00000000000c7947 */ /* 0x000fea0003800000 */
.L_x_1691:
[----:B------:R-:W0:Y:S02]  /*a640*/  LD.E R0, desc[UR8][R2.64+0x4] ;  /* 0x0000040802007980 */ /* 0x000e24000c101900 */
[----:B0-----:R-:W-:-:S05]  /*a650*/  IADD3 R5, R40, R0, RZ ;  /* 0x0000000028057210 */ /* 0x001fca0007ffe0ff */
[----:B------:R1:W-:Y:S02]  /*a660*/  ST.E desc[UR8][R2.64+0x4], R5 ;  /* 0x0000040502007985 */ /* 0x0003e4000c101908 */
.L_x_1690:
[----:B------:R-:W-:Y:S05]  /*a670*/  BSYNC B0 ;  /* 0x0000000000007941 */ /* 0x000fea0003800000 */
.L_x_1689:
        /* <DEDUP_REMOVED lines=11> */
.L_x_1696:
[----:B------:R-:W0:Y:S02]  /*a730*/  LDS R6, [R4] ;  /* 0x0000000004067984 */ /* 0x000e240000000800 */
[----:B0-----:R-:W-:-:S06]  /*a740*/  HADD2 R7, R6, R39 ;  /* 0x0000002706077230 */ /* 0x001fcc0000000000 */
[----:B------:R-:W0:Y:S02]  /*a750*/  ATOMS.CAST.SPIN R7, [R4], R6, R7 ;  /* 0x000000060407738d */ /* 0x000e240001800007 */
[----:B0-----:R-:W-:-:S13]  /*a760*/  ISETP.EQ.U32.AND P0, PT, R7, 0x1, PT ;  /* 0x000000010700780c */ /* 0x001fda0003f02070 */
[----:B------:R-:W-:Y:S05]  /*a770*/  @!P0 BRA `(.L_x_1696) ;  /* 0xfffffffc00ec8947 */ /* 0x000fea000383ffff */
[----:B------:R-:W-:Y:S05]  /*a780*/  BRA `(.L_x_1694) ;  /* 0x00000000000c7947 */ /* 0x000fea0003800000 */
.L_x_1695:
[----:B------:R-:W2:Y:S02]  /*a790*/  LD.E R0, desc[UR8][R2.64] ;  /* 0x0000000802007980 */ /* 0x000ea4000c101900 */
[----:B--2---:R-:W-:-:S05]  /*a7a0*/  IADD3 R5, R39, R0, RZ ;  /* 0x0000000027057210 */ /* 0x004fca0007ffe0ff */
[----:B------:R0:W-:Y:S02]  /*a7b0*/  ST.E desc[UR8][R2.64], R5 ;  /* 0x0000000502007985 */ /* 0x0001e4000c101908 */
.L_x_1694:
[----:B------:R-:W-:Y:S05]  /*a7c0*/  BSYNC B0 ;  /* 0x0000000000007941 */ /* 0x000fea0003800000 */
.L_x_1693:
[----:B------:R1:W-:Y:S02]  /*a7d0*/  ATOM.E.ADD.F16x2.RN.STRONG.GPU P0, RZ, desc[UR8][R2.64+0x4], R38 ;  /* 0x0000042602ff79a2 */ /* 0x0003e4000810e1c8 */
[----:B-1----:R-:W-:Y:S05]  /*a7e0*/  @P0 EXIT ;  /* 0x000000000000094d */ /* 0x002fea0003800000 */
[----:B------:R-:W1:Y:S02]  /*a7f0*/  QSPC.E.S P0, RZ, [R2+0x4] ;  /* 0x0000040002ff73aa */ /* 0x000e640000000500 */
[----:B-1----:R-:W-:Y:S05]  /*a800*/  @!P0 BRA `(.L_x_1697) ;  /* 0x00000000001c8947 */ /* 0x002fea0003800000 */
[----:B0-----:R-:W-:-:S07]  /*a810*/  MOV R2, R2 ;  /* 0x0000000200027202 */ /* 0x001fce0000000f00 */
.L_x_1698:
[----:B------:R-:W0:Y:S02]  /*a820*/  LDS R4, [R2+0x4] ;  /* 0x0000040002047984 */ /* 0x000e240000000800 */
[----:B0-----:R-:W-:-:S10]  /*a830*/  HFMA2.MMA R5, R4, 1, 1, R38 ;  /* 0x3c003c0004057835 */ /* 0x001fd40000000026 */
[----:B------:R-:W0:Y:S02]  /*a840*/  ATOMS.CAST.SPIN R5, [R2+0x4], R4, R5 ;  /* 0x000004040205738d */ /* 0x000e240001800005 */
[----:B0-----:R-:W-:-:S13]  /*a850*/  ISETP.EQ.U32.AND P0, PT, R5, 0x1, PT ;  /* 0x000000010500780c */ /* 0x001fda0003f02070 */
[----:B------:R-:W-:Y:S05]  /*a860*/  @!P0 BRA `(.L_x_1698) ;  /* 0xfffffffc00ec8947 */ /* 0x000fea000383ffff */
[----:B------:R-:W-:Y:S05]  /*a870*/  EXIT ;  /* 0x000000000000794d */ /* 0x000fea0003800000 */
.L_x_1697:
[----:B------:R-:W0:Y:S02]  /*a880*/  LD.E R0, desc[UR8][R2.64+0x4] ;  /* 0x0000040802007980 */ /* 0x000e24000c101900 */
[----:B0-----:R-:W-:-:S05]  /*a890*/  IADD3 R5, R38, R0, RZ ;  /* 0x0000000026057210 */ /* 0x001fca0007ffe0ff */
[----:B------:R-:W-:Y:S01]  /*a8a0*/  ST.E desc[UR8][R2.64+0x4], R5 ;  /* 0x0000040502007985 */ /* 0x000fe2000c101908 */
[----:B------:R-:W-:Y:S05]  /*a8b0*/  EXIT ;  /* 0x000000000000794d */ /* 0x000fea0003800000 */
.L_x_1699:
        /* <DEDUP_REMOVED lines=12> */
.L_x_3686:


//--------------------- .text._Z23gemm_half_q_half_kernelILi3ELi4ELb1ELb0ELi64EEvPK6__halfPKjS4_S2_PS0_iiiiPKtS7_iiiiiibS2_i --------------------------
	.section	.text._Z23gemm_half_q_half_kernelILi3ELi4ELb1ELb0ELi64EEvPK6__halfPKjS4_S2_PS0_iiiiPKtS7_iiiiiibS2_i,"ax",@progbits
	.align	128
        .global         _Z23gemm_half_q_half_kernelILi3ELi4ELb1ELb0ELi64EEvPK6__halfPKjS4_S2_PS0_iiiiPKtS7_iiiiiibS2_i
        .type           _Z23gemm_half_q_half_kernelILi3ELi4ELb1ELb0ELi64EEvPK6__halfPKjS4_S2_PS0_iiiiPKtS7_iiiiiibS2_i,@function
        .size           _Z23gemm_half_q_half_kernelILi3ELi4ELb1ELb0ELi64EEvPK6__halfPKjS4_S2_PS0_iiiiPKtS7_iiiiiibS2_i,(.L_x_3687 - _Z23gemm_half_q_half_kernelILi3ELi4ELb1ELb0ELi64EEvPK6__halfPKjS4_S2_PS0_iiiiPKtS7_iiiiiibS2_i)
        .other          _Z23gemm_half_q_half_kernelILi3ELi4ELb1ELb0ELi64EEvPK6__halfPKjS4_S2_PS0_iiiiPKtS7_iiiiiibS2_i,@"STO_CUDA_ENTRY STV_DEFAULT"
_Z23gemm_half_q_half_kernelILi3ELi4ELb1ELb0ELi64EEvPK6__halfPKjS4_S2_PS0_iiiiPKtS7_iiiiiibS2_i:
.text._Z23gemm_half_q_half_kernelILi3ELi4ELb1ELb0ELi64EEvPK6__halfPKjS4_S2_PS0_iiiiPKtS7_iiiiiibS2_i:
        /* <DEDUP_REMOVED lines=37> */
.L_x_1700:
[----:B------:R-:W-:Y:S02]  /*0250*/  PRMT R0, R0, 0x9910, RZ ;  /* 0x0000991000007816 */ /* 0x000fe400000000ff */
[----:B----4-:R-:W-:Y:S02]  /*0260*/  SHF.L.U32 R25, R20, 0x6, RZ ;  /* 0x0000000614197819 */ /* 0x010fe400000006ff */
[----:B------:R-:W-:Y:S02]  /*0270*/  ISETP.NE.AND P0, PT, R0, RZ, PT ;  /* 0x000000ff0000720c */ /* 0x000fe40003f05270 */
[----:B---3--:R-:W-:-:S11]  /*0280*/  VIADDMNMX R24, R25, 0x40, R21, PT ;  /* 0x0000004019187846 */ /* 0x008fd60003800115 */
[----:B------:R-:W-:Y:S05]  /*0290*/  @!P0 EXIT ;  /* 0x000000000000894d */ /* 0x000fea0003800000 */
[----:B--2---:R-:W-:Y:S01]  /*02a0*/  IMAD.IADD R9, R25, 0x1, R22 ;  /* 0x0000000119097824 */ /* 0x004fe200078e0216 */
[----:B0-----:R-:W-:Y:S01]  /*02b0*/  SHF.L.U32 R0, R7, 0x8, RZ ;  /* 0x0000000807007819 */ /* 0x001fe200000006ff */
[----:B------:R-:W-:Y:S03]  /*02c0*/  BSSY B0, `(.L_x_1701) ;  /* 0x000006c000007945 */ /* 0x000fe60003800000 */
        /* <DEDUP_REMOVED lines=28> */
.L_x_1705:
        /* <DEDUP_REMOVED lines=16> */
.L_x_1704:
        /* <DEDUP_REMOVED lines=16> */
.L_x_1703:
        /* <DEDUP_REMOVED lines=17> */
.L_x_1707:
        /* <DEDUP_REMOVED lines=16> */
.L_x_1706:
        /* <DEDUP_REMOVED lines=14> */
.L_x_1702:
[----:B------:R-:W-:Y:S05]  /*0980*/  BSYNC B0 ;  /* 0x0000000000007941 */ /* 0x000fea0003800000 */
.L_x_1701:
        /* <DEDUP_REMOVED lines=13> */
[----:B------:R-:W-:-:S05]  /*0a60*/  IMAD R7, R7, 0x3, R0 ;  /* 0x0000000307077824 */ /* 0x000fca00078e0200 */
[----:B------:R-:W-:-:S05]  /*0a70*/  LEA R7, R22, R7, 0x2 ;  /* 0x0000000716077211 */ /* 0x000fca00078e10ff */
[----:B0-----:R-:W-:-:S04]  /*0a80*/  IMAD.WIDE R10, R7, 0x2, R10 ;  /* 0x00000002070a7825 */ /* 0x001fc800078e020a */
[----:B------:R-:W-:Y:S01]  /*0a90*/  IMAD.MOV.U32 R7, RZ, RZ, RZ ;  /* 0x000000ffff077224 */ /* 0x000fe200078e00ff */
[----:B------:R-:W-:Y:S06]  /*0aa0*/  @!P2 BRA `(.L_x_1709) ;  /* 0x000000000034a947 */ /* 0x000fec0003800000 */
[----:B------:R-:W-:Y:S02]  /*0ab0*/  PLOP3.LUT P0, PT, PT, PT, PT, 0x8, 0x0 ;  /* 0x000000000000781c */ /* 0x000fe40003f0e170 */
[----:B------:R-:W-:-:S11]  /*0ac0*/  IADD3 R0, R26, -0x3, RZ ;  /* 0xfffffffd1a007810 */ /* 0x000fd60007ffe0ff */
.L_x_1710:
        /* <DEDUP_REMOVED lines=11> */
.L_x_1709:
        /* <DEDUP_REMOVED lines=10> */
.L_x_1708:
[----:B------:R-:W0:Y:S08]  /*0c20*/  LDC.64 R18, c[0x0][0x248] ;  /* 0x00009200ff127b82 */ /* 0x000e300000000a00 */
[----:B------:R-:W-:Y:S01]  /*0c30*/  BAR.SYNC.DEFER_BLOCKING 0x0 ;  /* 0x0000000000007b1d */ /* 0x000fe20000010000 */
[----:B------:R-:W-:Y:S02]  /*0c40*/  ISETP.GE.AND P0, PT, R25, R24, PT ;  /* 0x000000181900720c */ /* 0x000fe40003f06270 */
[----:B-1----:R-:W-:-:S05]  /*0c50*/  SHF.L.U32 R11, R20, 0x7, RZ ;  /* 0x00000007140b7819 */ /* 0x002fca00000006ff */
[----:B------:R-:W1:Y:S08]  /*0c60*/  LDC R28, c[0x0][0x25c] ;  /* 0x00009700ff1c7b82 */ /* 0x000e700000000800 */
[----:B------:R-:W2:Y:S01]  /*0c70*/  LDC R30, c[0x0][0x264] ;  /* 0x00009900ff1e7b82 */ /* 0x000ea20000000800 */
[----:B0-----:R-:W-:Y:S01]  /*0c80*/  IMAD.WIDE R10, R11, 0x2, R18 ;  /* 0x000000020b0a7825 */ /* 0x001fe200078e0212 */
[----:B------:R-:W-:Y:S06]  /*0c90*/  @P0 BRA `(.L_x_1711) ;  /* 0x0000000000d00947 */ /* 0x000fec0003800000 */
[----:B------:R0:W5:Y:S01]  /*0ca0*/  LDG.E.U16.CONSTANT R0, desc[UR6][R10.64] ;  /* 0x000000060a007981 */ /* 0x000162000c1e9500 */
[----:B------:R-:W-:Y:S01]  /*0cb0*/  SHF.R.S32.HI R7, RZ, 0x1f, R8 ;  /* 0x0000001fff077819 */ /* 0x000fe20000011408 */
[----:B------:R-:W-:Y:S01]  /*0cc0*/  IMAD.SHL.U32 R2, R8, 0x4, RZ ;  /* 0x0000000408027824 */ /* 0x000fe200078e00ff */
[----:B------:R-:W-:Y:S01]  /*0cd0*/  HFMA2.MMA R9, -RZ, RZ, 0, 0 ;  /* 0x00000000ff097435 */ /* 0x000fe200000001ff */
[----:B------:R-:W-:Y:S01]  /*0ce0*/  IMAD.MOV.U32 R21, RZ, RZ, R25 ;  /* 0x000000ffff157224 */ /* 0x000fe200078e0019 */
[----:B------:R-:W-:Y:S02]  /*0cf0*/  LEA.HI R7, R7, R8, RZ, 0x3 ;  /* 0x0000000807077211 */ /* 0x000fe400078f18ff */
[----:B------:R-:W-:Y:S02]  /*0d00*/  LOP3.LUT R2, R2, 0x10, RZ, 0xc0, !PT ;  /* 0x0000001002027812 */ /* 0x000fe400078ec0ff */
[----:B------:R-:W-:-:S07]  /*0d10*/  SHF.R.S32.HI R7, RZ, 0x3, R7 ;  /* 0x00000003ff077819 */ /* 0x000fce0000011407 */
.L_x_1712:
        /* <DEDUP_REMOVED lines=23> */
[----:B------:R-:W-:Y:S02]  /*0e90*/  LOP3.LUT R20, R20, 0xf, RZ, 0xc0, !PT ;  /* 0x0000000f14147812 */ /* 0x000fe400078ec0ff */
[----:B------:R-:W-:Y:S01]  /*0ea0*/  IADD3 R23, R23, 0x1, RZ ;  /* 0x0000000117177810 */ /* 0x000fe20007ffe0ff */
[----:B------:R-:W-:Y:S01]  /*0eb0*/  VIADD R12, R12, 0x1 ;  /* 0x000000010c0c7836 */ /* 0x000fe20000000000 */
[----:B------:R-:W-:Y:S01]  /*0ec0*/  IADD3 R20, R20, 0x1, RZ ;  /* 0x0000000114147810 */ /* 0x000fe20007ffe0ff */
[----:B------:R-:W-:Y:S02]  /*0ed0*/  I2F.F16 R22, R22 ;  /* 0x0000001600167306 */ /* 0x000fe40000200c00 */
        /* <DEDUP_REMOVED lines=16> */
.L_x_1711:
        /* <DEDUP_REMOVED lines=21> */
.L_x_1713:
        /* <DEDUP_REMOVED lines=8> */
.L_x_1714:
        /* <DEDUP_REMOVED lines=11> */
.L_x_1715:
        /* <DEDUP_REMOVED lines=8> */
.L_x_1716:
        /* <DEDUP_REMOVED lines=9> */
.L_x_1717:
        /* <DEDUP_REMOVED lines=36> */
.L_x_1722:
[----:B------:R-:W-:Y:S01]  /*15b0*/  ISETP.NE.AND P4, PT, R25, R48, PT ;  /* 0x000000301900720c */ /* 0x000fe20003f85270 */
[----:B------:R-:W1:-:S12]  /*15c0*/  LDC R27, c[0x0][0x23c] ;  /* 0x00008f00ff1b7b82 */ /* 0x000e580000000800 */
[----:B------:R-:W2:Y:S01]  /*15d0*/  @!P4 LDC.64 R2, c[0x0][0x248] ;  /* 0x00009200ff02cb82 */ /* 0x000ea20000000a00 */
[----:B------:R-:W-:Y:S01]  /*15e0*/  @!P4 IADD3 R28, R28, 0x1, RZ ;  /* 0x000000011c1cc810 */ /* 0x000fe20007ffe0ff */
[----:B------:R-:W-:Y:S01]  /*15f0*/  @!P4 IMAD.SHL.U32 R5, R25, 0x2, RZ ;  /* 0x000000021905c824 */ /* 0x000fe200078e00ff */
[----:B------:R-:W-:-:S03]  /*1600*/  MOV R12, R8 ;  /* 0x00000008000c7202 */ /* 0x000fc60000000f00 */
[----:B------:R-:W-:Y:S02]  /*1610*/  @!P4 IMAD R0, R28, 0x8, R1 ;  /* 0x000000081c00c824 */ /* 0x000fe400078e0201 */
[----:B------:R-:W-:-:S03]  /*1620*/  IMAD.MOV.U32 R13, RZ, RZ, R9 ;  /* 0x000000ffff0d7224 */ /* 0x000fc600078e0009 */
[----:B------:R-:W3:Y:S01]  /*1630*/  @!P4 LDL.64 R6, [R0] ;  /* 0x000000000006c983 */ /* 0x000ee20000100a00 */
[----:B--2---:R-:W-:-:S04]  /*1640*/  @!P4 IMAD.WIDE R2, R5, 0x2, R2 ;  /* 0x000000020502c825 */ /* 0x004fc800078e0202 */
[----:B-1----:R-:W-:Y:S02]  /*1650*/  IMAD.WIDE R4, R27, 0x4, R12 ;  /* 0x000000041b047825 */ /* 0x002fe400078e020c */
        /* <DEDUP_REMOVED lines=13> */
[----:B------:R-:W-:Y:S01]  /*1730*/  SHF.R.U32.HI R38, RZ, 0xf, R14 ;  /* 0x0000000fff267819 */ /* 0x000fe2000001160e */
[----:B------:R-:W-:Y:S01]  /*1740*/  HFMA2.MMA R0, -RZ, RZ, 0, 0.015625 ;  /* 0x00002400ff007435 */ /* 0x000fe200000001ff */
        /* <DEDUP_REMOVED lines=26> */
[----:B------:R-:W-:Y:S02]  /*18f0*/  LOP3.LUT R44, R38, 0x20002, R41, 0xf8, !PT ;  /* 0x00020002262c7812 */ /* 0x000fe400078ef829 */
[----:B------:R-:W-:-:S02]  /*1900*/  LOP3.LUT R35, R9, 0x380038, RZ, 0xc0, !PT ;  /* 0x0038003809237812 */ /* 0x000fc400078ec0ff */
[----:B------:R-:W-:Y:S02]  /*1910*/  SHF.R.U32.HI R8, RZ, 0x6, R9 ;  /* 0x00000006ff087819 */ /* 0x000fe40000011609 */
[----:B------:R-:W-:Y:S02]  /*1920*/  LOP3.LUT R55, R9, 0x70007, RZ, 0xc0, !PT ;  /* 0x0007000709377812 */ /* 0x000fe400078ec0ff */
[C---:B------:R-:W-:Y:S02]  /*1930*/  LOP3.LUT R40, R10.reuse, 0x380038, RZ, 0xc0, !PT ;  /* 0x003800380a287812 */ /* 0x040fe400078ec0ff */
[----:B------:R-:W-:Y:S02]  /*1940*/  SHF.R.U32.HI R9, RZ, 0x6, R10 ;  /* 0x00000006ff097819 */ /* 0x000fe4000001160a */
[----:B------:R-:W-:Y:S02]  /*1950*/  LOP3.LUT R56, R10, 0x70007, RZ, 0xc0, !PT ;  /* 0x000700070a387812 */ /* 0x000fe400078ec0ff */
[----:B------:R-:W-:-:S02]  /*1960*/  LOP3.LUT R37, R34, 0x20002, R37, 0xf8, !PT ;  /* 0x0002000222257812 */ /* 0x000fc400078ef825 */
[C---:B------:R-:W-:Y:S02]  /*1970*/  LOP3.LUT R45, R11.reuse, 0x380038, RZ, 0xc0, !PT ;  /* 0x003800380b2d7812 */ /* 0x040fe400078ec0ff */
[----:B------:R-:W-:Y:S02]  /*1980*/  SHF.R.U32.HI R10, RZ, 0x6, R11 ;  /* 0x00000006ff0a7819 */ /* 0x000fe4000001160b */
[----:B------:R-:W-:Y:S02]  /*1990*/  LOP3.LUT R58, R11, 0x70007, RZ, 0xc0, !PT ;  /* 0x000700070b3a7812 */ /* 0x000fe400078ec0ff */
[----:B------:R-:W-:Y:S02]  /*19a0*/  LOP3.LUT R66, R42, 0x20002, R47, 0xf8, !PT ;  /* 0x000200022a427812 */ /* 0x000fe400078ef82f */
[----:B------:R-:W-:Y:S02]  /*19b0*/  LOP3.LUT R81, R43, 0x64006400, RZ, 0xfc, !PT ;  /* 0x640064002b517812 */ /* 0x000fe400078efcff */
[----:B------:R-:W-:-:S02]  /*19c0*/  LOP3.LUT R83, R32, 0x64006400, RZ, 0xfc, !PT ;  /* 0x6400640020537812 */ /* 0x000fc400078efcff */
        /* <DEDUP_REMOVED lines=35> */
[----:B------:R-:W-:Y:S01]  /*1c00*/  ISETP.GE.AND P4, PT, R26, 0x2, PT ;  /* 0x000000021a00780c */ /* 0x000fe20003f86270 */
[----:B------:R-:W-:Y:S01]  /*1c10*/  HADD2 R90, R51, -1028, -1028 ;  /* 0xe404e404335a7430 */ /* 0x000fe20000000000 */
[----:B--2---:R-:W-:Y:S02]  /*1c20*/  SHF.R.U32.HI R30, RZ, 0xd, R4 ;  /* 0x0000000dff1e7819 */ /* 0x004fe40000011604 */
[----:B------:R-:W-:Y:S02]  /*1c30*/  SHF.R.U32.HI R41, RZ, 0xd, R6 ;  /* 0x0000000dff297819 */ /* 0x000fe40000011606 */
[C---:B------:R-:W-:Y:S02]  /*1c40*/  LOP3.LUT R34, R4.reuse, 0x380038, RZ, 0xc0, !PT ;  /* 0x0038003804227812 */ /* 0x040fe400078ec0ff */
[----:B------:R-:W-:Y:S02]  /*1c50*/  SHF.R.U32.HI R54, RZ, 0x6, R4 ;  /* 0x00000006ff367819 */ /* 0x000fe40000011604 */
[----:B------:R-:W-:-:S02]  /*1c60*/  LOP3.LUT R60, R4, 0x70007, RZ, 0xc0, !PT ;  /* 0x00070007043c7812 */ /* 0x000fc400078ec0ff */
[--C-:B------:R-:W-:Y:S02]  /*1c70*/  SHF.R.U32.HI R4, RZ, 0xd, R5.reuse ;  /* 0x0000000dff047819 */ /* 0x100fe40000011605 */
[C---:B------:R-:W-:Y:S02]  /*1c80*/  LOP3.LUT R38, R5.reuse, 0x380038, RZ, 0xc0, !PT ;  /* 0x0038003805267812 */ /* 0x040fe400078ec0ff */
[----:B------:R-:W-:Y:S02]  /*1c90*/  SHF.R.U32.HI R11, RZ, 0x6, R5 ;  /* 0x00000006ff0b7819 */ /* 0x000fe40000011605 */
[----:B------:R-:W-:Y:S02]  /*1ca0*/  LOP3.LUT R61, R5, 0x70007, RZ, 0xc0, !PT ;  /* 0x00070007053d7812 */ /* 0x000fe400078ec0ff */
[----:B------:R-:W-:Y:S02]  /*1cb0*/  LOP3.LUT R42, R6, 0x380038, RZ, 0xc0, !PT ;  /* 0x00380038062a7812 */ /* 0x000fe400078ec0ff */
[----:B------:R-:W-:-:S02]  /*1cc0*/  SHF.R.U32.HI R57, RZ, 0x6, R6 ;  /* 0x00000006ff397819 */ /* 0x000fc40000011606 */
[----:B------:R-:W-:Y:S02]  /*1cd0*/  LOP3.LUT R63, R6, 0x70007, RZ, 0xc0, !PT ;  /* 0x00070007063f7812 */ /* 0x000fe400078ec0ff */
[----:B------:R-:W-:Y:S02]  /*1ce0*/  SHF.R.U32.HI R47, RZ, 0xd, R7 ;  /* 0x0000000dff2f7819 */ /* 0x000fe40000011607 */
[----:B------:R-:W-:Y:S02]  /*1cf0*/  LOP3.LUT R5, R33, 0x40004, R30, 0xf8, !PT ;  /* 0x0004000421057812 */ /* 0x000fe400078ef81e */
[----:B------:R-:W-:Y:S02]  /*1d00*/  LOP3.LUT R6, R44, 0x40004, R41, 0xf8, !PT ;  /* 0x000400042c067812 */ /* 0x000fe400078ef829 */
[----:B------:R-:W-:Y:S02]  /*1d10*/  LOP3.LUT R30, R49, 0x380038, RZ, 0xc0, !PT ;  /* 0x00380038311e7812 */ /* 0x000fe400078ec0ff */
[----:B------:R-:W-:-:S02]  /*1d20*/  LOP3.LUT R41, R9, 0x380038, RZ, 0xc0, !PT ;  /* 0x0038003809297812 */ /* 0x000fc400078ec0ff */
[C---:B------:R-:W-:Y:S02]  /*1d30*/  LOP3.LUT R46, R7.reuse, 0x380038, RZ, 0xc0, !PT ;  /* 0x00380038072e7812 */ /* 0x040fe400078ec0ff */
[----:B------:R-:W-:Y:S02]  /*1d40*/  SHF.R.U32.HI R59, RZ, 0x6, R7 ;  /* 0x00000006ff3b7819 */ /* 0x000fe40000011607 */
[----:B------:R-:W-:Y:S02]  /*1d50*/  LOP3.LUT R64, R7, 0x70007, RZ, 0xc0, !PT ;  /* 0x0007000707407812 */ /* 0x000fe400078ec0ff */
[----:B------:R-:W-:Y:S02]  /*1d60*/  LOP3.LUT R7, R37, 0x40004, R4, 0xf8, !PT ;  /* 0x0004000425077812 */ /* 0x000fe400078ef804 */
[----:B------:R-:W-:Y:S02]  /*1d70*/  LOP3.LUT R4, R66, 0x40004, R47, 0xf8, !PT ;  /* 0x0004000442047812 */ /* 0x000fe400078ef82f */
        /* <DEDUP_REMOVED lines=201> */
.L_x_1720:
        /* <DEDUP_REMOVED lines=78> */
.L_x_1721:
        /* <DEDUP_REMOVED lines=77> */
.L_x_1719:
        /* <DEDUP_REMOVED lines=8> */
.L_x_1718:
[----:B------:R-:W-:Y:S05]  /*3440*/  @!P1 EXIT ;  /* 0x000000000000994d */ /* 0x000fea0003800000 */
[----:B------:R-:W1:Y:S01]  /*3450*/  S2R R0, SR_CTAID.X ;  /* 0x0000000000007919 */ /* 0x000e620000002500 */
[----:B------:R-:W2:Y:S01]  /*3460*/  S2UR UR4, SR_CTAID.Y ;  /* 0x00000000000479c3 */ /* 0x000ea20000002600 */
[----:B------:R-:W1:Y:S07]  /*3470*/  S2R R3, SR_TID.X ;  /* 0x0000000000037919 */ /* 0x000e6e0000002100 */
[----:B------:R-:W3:Y:S01]  /*3480*/  LDC.64 R6, c[0x0][0x230] ;  /* 0x00008c00ff067b82 */ /* 0x000ee20000000a00 */
[----:B--2---:R-:W-:Y:S01]  /*3490*/  UIMAD UR4, UR4, 0x3, URZ ;  /* 0x00000003040478a4 */ /* 0x004fe2000f8e023f */
[----:B-1----:R-:W-:-:S05]  /*34a0*/  LEA R0, R0, R3, 0x6 ;  /* 0x0000000300007211 */ /* 0x002fca00078e30ff */
[----:B------:R-:W-:-:S04]  /*34b0*/  IMAD.SHL.U32 R0, R0, 0x4, RZ ;  /* 0x0000000400007824 */ /* 0x000fc800078e00ff */
[----:B------:R-:W-:-:S04]  /*34c0*/  IMAD R8, R27, UR4, R0 ;  /* 0x000000041b087c24 */ /* 0x000fc8000f8e0200 */
[----:B---3--:R-:W-:-:S05]  /*34d0*/  IMAD.WIDE R4, R8, 0x2, R6 ;  /* 0x0000000208047825 */ /* 0x008fca00078e0206 */
[----:B------:R1:W-:Y:S01]  /*34e0*/  ATOM.E.ADD.F16x2.RN.STRONG.GPU P0, RZ, desc[UR6][R4.64], R23 ;  /* 0x0000001704ff79a2 */ /* 0x0003e2000810e1c6 */
[----:B------:R-:W-:Y:S04]  /*34f0*/  BSSY B0, `(.L_x_1723) ;  /* 0x000000f000007945 */ /* 0x000fe80003800000 */
[----:B-1----:R-:W-:Y:S05]  /*3500*/  @P0 BRA `(.L_x_1724) ;  /* 0x0000000000340947 */ /* 0x002fea0003800000 */
[----:B------:R-:W1:Y:S02]  /*3510*/  QSPC.E.S P0, RZ, [R4] ;  /* 0x0000000004ff73aa */ /* 0x000e640000000500 */
[----:B-1----:R-:W-:Y:S05]  /*3520*/  @!P0 BRA `(.L_x_1725) ;  /* 0x0000000000208947 */ /* 0x002fea0003800000 */
[----:B------:R-:W-:-:S04]  /*3530*/  MOV R2, R4 ;  /* 0x0000000400027202 */ /* 0x000fc80000000f00 */
[----:B------:R-:W-:-:S07]  /*3540*/  MOV R0, R2 ;  /* 0x0000000200007202 */ /* 0x000fce0000000f00 */
.L_x_1726:
[----:B------:R-:W1:Y:S02]  /*3550*/  LDS R2, [R0] ;  /* 0x0000000000027984 */ /* 0x000e640000000800 */
[----:B-1----:R-:W-:-:S06]  /*3560*/  HADD2 R3, R2, R23 ;  /* 0x0000001702037230 */ /* 0x002fcc0000000000 */
[----:B------:R-:W1:Y:S02]  /*3570*/  ATOMS.CAST.SPIN R3, [R0], R2, R3 ;  /* 0x000000020003738d */ /* 0x000e640001800003 */
[----:B-1----:R-:W-:-:S13]  /*3580*/  ISETP.EQ.U32.AND P0, PT, R3, 0x1, PT ;  /* 0x000000010300780c */ /* 0x002fda0003f02070 */
[----:B------:R-:W-:Y:S05]  /*3590*/  @!P0 BRA `(.L_x_1726) ;  /* 0xfffffffc00ec8947 */ /* 0x000fea000383ffff */
[----:B------:R-:W-:Y:S05]  /*35a0*/  BRA `(.L_x_1724) ;  /* 0x00000000000c7947 */ /* 0x000fea0003800000 */
.L_x_1725:
[----:B------:R-:W2:Y:S02]  /*35b0*/  LD.E R0, desc[UR6][R4.64] ;  /* 0x0000000604007980 */ /* 0x000ea4000c101900 */
[----:B--2---:R-:W-:-:S05]  /*35c0*/  IADD3 R3, R23, R0, RZ ;  /* 0x0000000017037210 */ /* 0x004fca0007ffe0ff */
[----:B------:R1:W-:Y:S02]  /*35d0*/  ST.E desc[UR6][R4.64], R3 ;  /* 0x0000000304007985 */ /* 0x0003e4000c101906 */
.L_x_1724:
[----:B------:R-:W-:Y:S05]  /*35e0*/  BSYNC B0 ;  /* 0x0000000000007941 */ /* 0x000fea0003800000 */
.L_x_1723:
[----:B------:R2:W-:Y:S01]  /*35f0*/  ATOM.E.ADD.F16x2.RN.STRONG.GPU P0, RZ, desc[UR6][R4.64+0x4], R22 ;  /* 0x0000041604ff79a2 */ /* 0x0005e2000810e1c6 */
[----:B------:R-:W-:Y:S04]  /*3600*/  BSSY B0, `(.L_x_1727) ;  /* 0x000000f000007945 */ /* 0x000fe80003800000 */
[----:B--2---:R-:W-:Y:S05]  /*3610*/  @P0 BRA `(.L_x_1728) ;  /* 0x0000000000340947 */ /* 0x004fea0003800000 */
[----:B------:R-:W2:Y:S02]  /*3620*/  QSPC.E.S P0, RZ, [R4+0x4] ;  /* 0x0000040004ff73aa */ /* 0x000ea40000000500 */
[----:B--2---:R-:W-:Y:S05]  /*3630*/  @!P0 BRA `(.L_x_1729) ;  /* 0x0000000000208947 */ /* 0x004fea0003800000 */
[----:B------:R-:W-:-:S05]  /*3640*/  IMAD.MOV.U32 R2, RZ, RZ, R4 ;  /* 0x000000ffff027224 */ /* 0x000fca00078e0004 */
[----:B------:R-:W-:-:S07]  /*3650*/  MOV R0, R2 ;  /* 0x0000000200007202 */ /* 0x000fce0000000f00 */
.L_x_1730:
[----:B------:R-:W1:Y:S02]  /*3660*/  LDS R2, [R0+0x4] ;  /* 0x0000040000027984 */ /* 0x000e640000000800 */
[----:B-1----:R-:W-:-:S10]  /*3670*/  HFMA2.MMA R3, R2, 1, 1, R22 ;  /* 0x3c003c0002037835 */ /* 0x002fd40000000016 */
[----:B------:R-:W1:Y:S02]  /*3680*/  ATOMS.CAST.SPIN R3, [R0+0x4], R2, R3 ;  /* 0x000004020003738d */ /* 0x000e640001800003 */
[----:B-1----:R-:W-:-:S13]  /*3690*/  ISETP.EQ.U32.AND P0, PT, R3, 0x1, PT ;  /* 0x000000010300780c */ /* 0x002fda0003f02070 */
[----:B------:R-:W-:Y:S05]  /*36a0*/  @!P0 BRA `(.L_x_1730) ;  /* 0xfffffffc00ec8947 */ /* 0x000fea000383ffff */
[----:B------:R-:W-:Y:S05]  /*36b0*/  BRA `(.L_x_1728) ;  /* 0x00000000000c7947 */ /* 0x000fea0003800000 */
.L_x_1729:
[----:B------:R-:W1:Y:S02]  /*36c0*/  LD.E R0, desc[UR6][R4.64+0x4] ;  /* 0x0000040604007980 */ /* 0x000e64000c101900 */
[----:B-1----:R-:W-:-:S05]  /*36d0*/  IADD3 R3, R22, R0, RZ ;  /* 0x0000000016037210 */ /* 0x002fca0007ffe0ff */
[----:B------:R2:W-:Y:S02]  /*36e0*/  ST.E desc[UR6][R4.64+0x4], R3 ;  /* 0x0000040304007985 */ /* 0x0005e4000c101906 */
.L_x_1728:
[----:B------:R-:W-:Y:S05]  /*36f0*/  BSYNC B0 ;  /* 0x0000000000007941 */ /* 0x000fea0003800000 */
.L_x_1727:
[----:B------:R-:W-:-:S13]  /*3700*/  ISETP.GE.AND P0, PT, R26, 0x2, PT ;  /* 0x000000021a00780c */ /* 0x000fda0003f06270 */
[----:B------:R-:W-:Y:S05]  /*3710*/  @!P0 EXIT ;  /* 0x000000000000894d */ /* 0x000fea0003800000 */
[----:B------:R-:W-:-:S05]  /*3720*/  IADD3 R8, R8, R27, RZ ;  /* 0x0000001b08087210 */ /* 0x000fca0007ffe0ff */
[----:B-12---:R-:W-:-:S05]  /*3730*/  IMAD.WIDE R4, R8, 0x2, R6 ;  /* 0x0000000208047825 */ /* 0x006fca00078e0206 */
[----:B------:R1:W-:Y:S01]  /*3740*/  ATOM.E.ADD.F16x2.RN.STRONG.GPU P0, RZ, desc[UR6][R4.64], R21 ;  /* 0x0000001504ff79a2 */ /* 0x0003e2000810e1c6 */
[----:B------:R-:W-:Y:S04]  /*3750*/  BSSY B0, `(.L_x_1731) ;  /* 0x000000f000007945 */ /* 0x000fe80003800000 */
[----:B-1----:R-:W-:Y:S05]  /*3760*/  @P0 BRA `(.L_x_1732) ;  /* 0x0000000000340947 */ /* 0x002fea0003800000 */
[----:B------:R-:W1:Y:S02]  /*3770*/  QSPC.E.S P0, RZ, [R4] ;  /* 0x0000000004ff73aa */ /* 0x000e640000000500 */
[----:B-1----:R-:W-:Y:S05]  /*3780*/  @!P0 BRA `(.L_x_1733) ;  /* 0x0000000000208947 */ /* 0x002fea0003800000 */
[----:B------:R-:W-:-:S05]  /*3790*/  IMAD.MOV.U32 R2, RZ, RZ, R4 ;  /* 0x000000ffff027224 */ /* 0x000fca00078e0004 */
[----:B------:R-:W-:-:S07]  /*37a0*/  MOV R0, R2 ;  /* 0x0000000200007202 */ /* 0x000fce0000000f00 */
.L_x_1734:
[----:B------:R-:W1:Y:S02]  /*37b0*/  LDS R2, [R0] ;  /* 0x0000000000027984 */ /* 0x000e640000000800 */
[----:B-1----:R-:W-:-:S06]  /*37c0*/  HADD2 R3, R2, R21 ;  /* 0x0000001502037230 */ /* 0x002fcc0000000000 */
[----:B------:R-:W1:Y:S02]  /*37d0*/  ATOMS.CAST.SPIN R3, [R0], R2, R3 ;  /* 0x000000020003738d */ /* 0x000e640001800003 */
[----:B-1----:R-:W-:-:S13]  /*37e0*/  ISETP.EQ.U32.AND P0, PT, R3, 0x1, PT ;  /* 0x000000010300780c */ /* 0x002fda0003f02070 */
[----:B------:R-:W-:Y:S05]  /*37f0*/  @!P0 BRA `(.L_x_1734) ;  /* 0xfffffffc00ec8947 */ /* 0x000fea000383ffff */
[----:B------:R-:W-:Y:S05]  /*3800*/  BRA `(.L_x_1732) ;  /* 0x00000000000c7947 */ /* 0x000fea0003800000 */
.L_x_1733:
[----:B------:R-:W2:Y:S02]  /*3810*/  LD.E R0, desc[UR6][R4.64] ;  /* 0x0000000604007980 */ /* 0x000ea4000c101900 */
[----:B--2---:R-:W-:-:S05]  /*3820*/  IADD3 R3, R21, R0, RZ ;  /* 0x0000000015037210 */ /* 0x004fca0007ffe0ff */
[----:B------:R1:W-:Y:S02]  /*3830*/  ST.E desc[UR6][R4.64], R3 ;  /* 0x0000000304007985 */ /* 0x0003e4000c101906 */
.L_x_1732:
[----:B------:R-:W-:Y:S05]  /*3840*/  BSYNC B0 ;  /* 0x0000000000007941 */ /* 0x000fea0003800000 */
.L_x_1731:
[----:B------:R2:W-:Y:S01]  /*3850*/  ATOM.E.ADD.F16x2.RN.STRONG.GPU P0, RZ, desc[UR6][R4.64+0x4], R20 ;  /* 0x0000041404ff79a2 */ /* 0x0005e2000810e1c6 */
[----:B------:R-:W-:Y:S04]  /*3860*/  BSSY B0, `(.L_x_1735) ;  /* 0x000000f000007945 */ /* 0x000fe80003800000 */
[----:B--2---:R-:W-:Y:S05]  /*3870*/  @P0 BRA `(.L_x_1736) ;  /* 0x0000000000340947 */ /* 0x004fea0003800000 */
[----:B------:R-:W2:Y:S02]  /*3880*/  QSPC.E.S P0, RZ, [R4+0x4] ;  /* 0x0000040004ff73aa */ /* 0x000ea40000000500 */
[----:B--2---:R-:W-:Y:S05]  /*3890*/  @!P0 BRA `(.L_x_1737) ;  /* 0x0000000000208947 */ /* 0x004fea0003800000 */
[----:B------:R-:W-:-:S04]  /*38a0*/  MOV R2, R4 ;  /* 0x0000000400027202 */ /* 0x000fc80000000f00 */
[----:B------:R-:W-:-:S07]  /*38b0*/  MOV R0, R2 ;  /* 0x0000000200007202 */ /* 0x000fce0000000f00 */
.L_x_1738:
[----:B------:R-:W1:Y:S02]  /*38c0*/  LDS R2, [R0+0x4] ;  /* 0x0000040000027984 */ /* 0x000e640000000800 */
[----:B-1----:R-:W-:-:S10]  /*38d0*/  HFMA2.MMA R3, R2, 1, 1, R20 ;  /* 0x3c003c0002037835 */ /* 0x002fd40000000014 */
[----:B------:R-:W1:Y:S02]  /*38e0*/  ATOMS.CAST.SPIN R3, [R0+0x4], R2, R3 ;  /* 0x000004020003738d */ /* 0x000e640001800003 */
[----:B-1----:R-:W-:-:S13]  /*38f0*/  ISETP.EQ.U32.AND P0, PT, R3, 0x1, PT ;  /* 0x000000010300780c */ /* 0x002fda0003f02070 */
[----:B------:R-:W-:Y:S05]  /*3900*/  @!P0 BRA `(.L_x_1738) ;  /* 0xfffffffc00ec8947 */ /* 0x000fea000383ffff */
[----:B------:R-:W-:Y:S05]  /*3910*/  BRA `(.L_x_1736) ;  /* 0x00000000000c7947 */ /* 0x000fea0003800000 */
.L_x_1737:
[----:B------:R-:W1:Y:S02]  /*3920*/  LD.E R0, desc[UR6][R4.64+0x4] ;  /* 0x0000040604007980 */ /* 0x000e64000c101900 */
[----:B-1----:R-:W-:-:S05]  /*3930*/  IMAD.IADD R3, R20, 0x1, R0 ;  /* 0x0000000114037824 */ /* 0x002fca00078e0200 */
[----:B------:R2:W-:Y:S02]  /*3940*/  ST.E desc[UR6][R4.64+0x4], R3 ;  /* 0x0000040304007985 */ /* 0x0005e4000c101906 */
.L_x_1736:
[----:B------:R-:W-:Y:S05]  /*3950*/  BSYNC B0 ;  /* 0x0000000000007941 */ /* 0x000fea0003800000 */
.L_x_1735:
        /* <DEDUP_REMOVED lines=9> */
[----:B------:R-:W-:-:S04]  /*39f0*/  MOV R2, R4 ;  /* 0x0000000400027202 */ /* 0x000fc80000000f00 */
[----:B------:R-:W-:-:S07]  /*3a00*/  MOV R0, R2 ;  /* 0x0000000200007202 */ /* 0x000fce0000000f00 */
.L_x_1742:
[----:B------:R-:W1:Y:S02]  /*3a10*/  LDS R2, [R0] ;  /* 0x0000000000027984 */ /* 0x000e640000000800 */
[----:B-1----:R-:W-:-:S06]  /*3a20*/  HADD2 R3, R2, R19 ;  /* 0x0000001302037230 */ /* 0x002fcc0000000000 */
[----:B------:R-:W1:Y:S02]  /*3a30*/  ATOMS.CAST.SPIN R3, [R0], R2, R3 ;  /* 0x000000020003738d */ /* 0x000e640001800003 */
[----:B-1----:R-:W-:-:S13]  /*3a40*/  ISETP.EQ.U32.AND P0, PT, R3, 0x1, PT ;  /* 0x000000010300780c */ /* 0x002fda0003f02070 */
[----:B------:R-:W-:Y:S05]  /*3a50*/  @!P0 BRA `(.L_x_1742) ;  /* 0xfffffffc00ec8947 */ /* 0x000fea000383ffff */
[----:B------:R-:W-:Y:S05]  /*3a60*/  BRA `(.L_x_1740) ;  /* 0x00000000000c7947 */ /* 0x000fea0003800000 */
.L_x_1741:
[----:B------:R-:W2:Y:S02]  /*3a70*/  LD.E R0, desc[UR6][R4.64] ;  /* 0x0000000604007980 */ /* 0x000ea4000c101900 */
[----:B--2---:R-:W-:-:S05]  /*3a80*/  IMAD.IADD R3, R19, 0x1, R0 ;  /* 0x0000000113037824 */ /* 0x004fca00078e0200 */
[----:B------:R1:W-:Y:S02]  /*3a90*/  ST.E desc[UR6][R4.64], R3 ;  /* 0x0000000304007985 */ /* 0x0003e4000c101906 */
.L_x_1740:
[----:B------:R-:W-:Y:S05]  /*3aa0*/  BSYNC B0 ;  /* 0x0000000000007941 */ /* 0x000fea0003800000 */
.L_x_1739:
[----:B------:R2:W-:Y:S02]  /*3ab0*/  ATOM.E.ADD.F16x2.RN.STRONG.GPU P0, RZ, desc[UR6][R4.64+0x4], R18 ;  /* 0x0000041204ff79a2 */ /* 0x0005e4000810e1c6 */
[----:B--2---:R-:W-:Y:S05]  /*3ac0*/  @P0 EXIT ;  /* 0x000000000000094d */ /* 0x004fea0003800000 */
[----:B------:R-:W2:Y:S02]  /*3ad0*/  QSPC.E.S P0, RZ, [R4+0x4] ;  /* 0x0000040004ff73aa */ /* 0x000ea40000000500 */
[----:B--2---:R-:W-:Y:S05]  /*3ae0*/  @!P0 BRA `(.L_x_1743) ;  /* 0x0000000000208947 */ /* 0x004fea0003800000 */
[----:B------:R-:W-:-:S04]  /*3af0*/  MOV R2, R4 ;  /* 0x0000000400027202 */ /* 0x000fc80000000f00 */
[----:B------:R-:W-:-:S07]  /*3b00*/  MOV R0, R2 ;  /* 0x0000000200007202 */ /* 0x000fce0000000f00 */
.L_x_1744:
[----:B------:R-:W1:Y:S02]  /*3b10*/  LDS R2, [R0+0x4] ;  /* 0x0000040000027984 */ /* 0x000e640000000800 */
[----:B-1----:R-:W-:-:S10]  /*3b20*/  HFMA2.MMA R3, R2, 1, 1, R18 ;  /* 0x3c003c0002037835 */ /* 0x002fd40000000012 */
[----:B------:R-:W1:Y:S02]  /*3b30*/  ATOMS.CAST.SPIN R3, [R0+0x4], R2, R3 ;  /* 0x000004020003738d */ /* 0x000e640001800003 */
[----:B-1----:R-:W-:-:S13]  /*3b40*/  ISETP.EQ.U32.AND P0, PT, R3, 0x1, PT ;  /* 0x000000010300780c */ /* 0x002fda0003f02070 */
[----:B------:R-:W-:Y:S05]  /*3b50*/  @!P0 BRA `(.L_x_1744) ;  /* 0xfffffffc00ec8947 */ /* 0x000fea000383ffff */
[----:B------:R-:W-:Y:S05]  /*3b60*/  EXIT ;  /* 0x000000000000794d */ /* 0x000fea0003800000 */
.L_x_1743:
[----:B------:R-:W1:Y:S02]  /*3b70*/  LD.E R0, desc[UR6][R4.64+0x4] ;  /* 0x0000040604007980 */ /* 0x000e64000c101900 */
[----:B-1----:R-:W-:-:S05]  /*3b80*/  IADD3 R3, R18, R0, RZ ;  /* 0x0000000012037210 */ /* 0x002fca0007ffe0ff */
[----:B------:R-:W-:Y:S01]  /*3b90*/  ST.E desc[UR6][R4.64+0x4], R3 ;  /* 0x0000040304007985 */ /* 0x000fe2000c101906 */
[----:B------:R-:W-:Y:S05]  /*3ba0*/  EXIT ;  /* 0x000000000000794d */ /* 0x000fea0003800000 */
.L_x_1745:
        /* <DEDUP_REMOVED lines=13> */
.L_x_3687:


//--------------------- .text._Z23gemm_half_q_half_kernelILi3ELi6ELb1ELb0ELi64EEvPK6__halfPKjS4_S2_PS0_iiiiPKtS7_iiiiiibS2_i --------------------------
	.section	.text._Z23gemm_half_q_half_kernelILi3ELi6ELb1ELb0ELi64EEvPK6__halfPKjS4_S2_PS0_iiiiPKtS7_iiiiiibS2_i,"ax",@progbits
	.align	128
        .global         _Z23gemm_half_q_half_kernelILi3ELi6ELb1ELb0ELi64EEvPK6__halfPKjS4_S2_PS0_iiiiPKtS7_iiiiiibS2_i
        .type           _Z23gemm_half_q_half_kernelILi3ELi6ELb1ELb0ELi64EEvPK6__halfPKjS4_S2_PS0_iiiiPKtS7_iiiiiibS2_i,@function
        .size           _Z23gemm_half_q_half_kernelILi3ELi6ELb1ELb0ELi64EEvPK6__halfPKjS4_S2_PS0_iiiiPKtS7_iiiiiibS2_i,(.L_x_3688 - _Z23gemm_half_q_half_kernelILi3ELi6ELb1ELb0ELi64EEvPK6__halfPKjS4_S2_PS0_iiiiPKtS7_iiiiiibS2_i)
        .other          _Z23gemm_half_q_half_kernelILi3ELi6ELb1ELb0ELi64EEvPK6__halfPKjS4_S2_PS0_iiiiPKtS7_iiiiiibS2_i,@"STO_CUDA_ENTRY STV_DEFAULT"
_Z23gemm_half_q_half_kernelILi3ELi6ELb1ELb0ELi64EEvPK6__halfPKjS4_S2_PS0_iiiiPKtS7_iiiiiibS2_i:
.text._Z23gemm_half_q_half_kernelILi3ELi6ELb1ELb0ELi64EEvPK6__halfPKjS4_S2_PS0_iiiiPKtS7_iiiiiibS2_i:
        /* <DEDUP_REMOVED lines=37> */
.L_x_1746:
        /* <DEDUP_REMOVED lines=22> */
[----:B------:R-:W-:Y:S01]  /*03b0*/  IMAD R3, R3, 0x3, RZ ;  /* 0x0000000303037824 */ /* 0x000fe200078e02ff */
[----:B------:R-:W-:Y:S01]  /*03c0*/  ISETP.GT.AND P2, PT, R47, 0x3, PT ;  /* 0x000000032f00780c */ /* 0x000fe20003f44270 */
[----:B------:R-:W-:Y:S01]  /*03d0*/  UMOV UR4, 0x400 ;  /* 0x0000040000047882 */ /* 0x000fe20000000000 */
        /* <DEDUP_REMOVED lines=11> */
.L_x_1751:
        /* <DEDUP_REMOVED lines=16> */
.L_x_1750:
        /* <DEDUP_REMOVED lines=16> */
.L_x_1749:
        /* <DEDUP_REMOVED lines=17> */
.L_x_1753:
        /* <DEDUP_REMOVED lines=16> */
.L_x_1752:
[----:B------:R-:W-:-:S04]  /*08a0*/  IADD3 R6, R47, -R12, RZ ;  /* 0x8000000c2f067210 */ /* 0x000fc80007ffe0ff */
        /* <DEDUP_REMOVED lines=13> */
.L_x_1748:
[----:B------:R-:W-:Y:S05]  /*0980*/  BSYNC B0 ;  /* 0x0000000000007941 */ /* 0x000fea0003800000 */
.L_x_1747:
        /* <DEDUP_REMOVED lines=20> */
.L_x_1756:
        /* <DEDUP_REMOVED lines=11> */
.L_x_1755:
        /* <DEDUP_REMOVED lines=10> */
.L_x_1754:
        /* <DEDUP_REMOVED lines=15> */
.L_x_1758:
[----:B0-----:R-:W0:Y:S01]  /*0d10*/  LDC.64 R4, c[0x0][0x220] ;  /* 0x00008800ff047b82 */ /* 0x001e220000000a00 */
        /* <DEDUP_REMOVED lines=30> */
[----:B----4-:R-:W-:-:S05]  /*0f00*/  IMAD.IADD R16, R11, 0x1, R16 ;  /* 0x000000010b107824 */ /* 0x010fca00078e0210 */
[----:B------:R-:W-:Y:S02]  /*0f10*/  ISETP.GE.AND P2, PT, R16, R45, PT ;  /* 0x0000002d1000720c */ /* 0x000fe40003f46270 */
        /* <DEDUP_REMOVED lines=11> */
.L_x_1757:
        /* <DEDUP_REMOVED lines=24> */
.L_x_1759:
        /* <DEDUP_REMOVED lines=8> */
.L_x_1760:
[----:B------:R-:W-:Y:S01]  /*11d0*/  HFMA2.MMA R9, -RZ, RZ, 0, 0 ;  /* 0x00000000ff097435 */ /* 0x000fe200000001ff */
[----:B------:R-:W-:Y:S01]  /*11e0*/  IMAD.MOV.U32 R3, RZ, RZ, RZ ;  /* 0x000000ffff037224 */ /* 0x000fe200078e00ff */
        /* <DEDUP_REMOVED lines=8> */
.L_x_1761:
        /* <DEDUP_REMOVED lines=8> */
.L_x_1762:
        /* <DEDUP_REMOVED lines=10> */
.L_x_1763:
[----:B------:R-:W-:Y:S01]  /*1390*/  LEA R4, R11, R4, 0x3 ;  /* 0x000000040b047211 */ /* 0x000fe200078e18ff */
[----:B------:R-:W0:Y:S01]  /*13a0*/  S2UR UR5, SR_CgaCtaId ;  /* 0x00000000000579c3 */ /* 0x000e220000008800 */
[----:B------:R-:W-:Y:S01]  /*13b0*/  ISETP.GE.OR P0, PT, R46, UR10, P0 ;  /* 0x0000000a2e007c0c */ /* 0x000fe20008706670 */
[----:B------:R-:W-:Y:S01]  /*13c0*/  ULDC.64 UR8, c[0x0][0x218] ;  /* 0x0000860000087ab9 */ /* 0x000fe20000000a00 */
[----:B------:R-:W-:Y:S01]  /*13d0*/  IADD3 R0, R9, R4, R0 ;  /* 0x0000000409007210 */ /* 0x000fe20007ffe000 */
[----:B------:R-:W-:Y:S01]  /*13e0*/  UMOV UR4, 0x400 ;  /* 0x0000040000047882 */ /* 0x000fe20000000000 */
[----:B------:R-:W-:Y:S01]  /*13f0*/  HFMA2.MMA R44, -RZ, RZ, 0, 0 ;  /* 0x00000000ff2c7435 */ /* 0x000fe200000001ff */
        /* <DEDUP_REMOVED lines=15> */
[----:B------:R-:W-:Y:S01]  /*14f0*/  IADD3 R36, R46, R7, RZ ;  /* 0x000000072e247210 */ /* 0x000fe20007ffe0ff */
[----:B------:R-:W-:Y:S06]  /*1500*/  @P0 BRA `(.L_x_1764) ;  /* 0x0000001c00cc0947 */ /* 0x000fec0003800000 */
[----:B------:R-:W-:Y:S01]  /*1510*/  MOV R44, RZ ;  /* 0x000000ff002c7202 */ /* 0x000fe20000000f00 */
[----:B------:R-:W-:Y:S01]  /*1520*/  ULDC UR5, c[0x0][0x268] ;  /* 0x00009a0000057ab9 */ /* 0x000fe20000000800 */
[----:B------:R-:W-:Y:S01]  /*1530*/  PRMT R42, RZ, 0x7610, R42 ;  /* 0x00007610ff2a7816 */ /* 0x000fe2000000002a */
[----:B------:R-:W-:-:S06]  /*1540*/  ULDC UR8, c[0x0][0x240] ;  /* 0x0000900000087ab9 */ /* 0x000fcc0000000800 */
.L_x_1768:
[----:B------:R-:W-:Y:S01]  /*1550*/  ISETP.NE.AND P0, PT, R46, R36, PT ;  /* 0x000000242e00720c */ /* 0x000fe20003f05270 */
[----:B------:R-:W0:Y:S01]  /*1560*/  LDC R43, c[0x0][0x23c] ;  /* 0x00008f00ff2b7b82 */ /* 0x000e220000000800 */
[----:B-----5:R1:W5:Y:S11]  /*1570*/  LDG.E.128.CONSTANT R12, desc[UR6][R2.64] ;  /* 0x00000006020c7981 */ /* 0x020376000c1e9d00 */
[----:B------:R-:W2:Y:S01]  /*1580*/  @!P0 LDC.64 R4, c[0x0][0x248] ;  /* 0x00009200ff048b82 */ /* 0x000ea20000000a00 */
[----:B------:R-:W-:Y:S01]  /*1590*/  @!P0 IADD3 R44, R44, 0x1, RZ ;  /* 0x000000012c2c8810 */ /* 0x000fe20007ffe0ff */
[----:B------:R-:W-:-:S03]  /*15a0*/  @!P0 IMAD.SHL.U32 R7, R46, 0x2, RZ ;  /* 0x000000022e078824 */ /* 0x000fc600078e00ff */
        /* <DEDUP_REMOVED lines=14> */
[----:B------:R-:W-:Y:S01]  /*1690*/  HFMA2.MMA R32, -RZ, RZ, 0, 0.015625 ;  /* 0x00002400ff207435 */ /* 0x000fe200000001ff */
[--C-:B-----5:R-:W-:Y:S02]  /*16a0*/  SHF.R.U32.HI R16, RZ, 0xf, R12.reuse ;  /* 0x0000000fff107819 */ /* 0x120fe4000001160c */
        /* <DEDUP_REMOVED lines=11> */
[--C-:B------:R-:W-:Y:S02]  /*1760*/  SHF.R.U32.HI R30, RZ, 0xf, R15.reuse ;  /* 0x0000000fff1e7819 */ /* 0x100fe4000001160f */
        /* <DEDUP_REMOVED lines=11> */
[----:B------:R-:W-:Y:S02]  /*1820*/  LOP3.LUT R18, R16, 0x10001, RZ, 0xc0, !PT ;  /* 0x0001000110127812 */ /* 0x000fe400078ec0ff */
[----:B------:R-:W-:Y:S02]  /*1830*/  LOP3.LUT R22, R22, 0x10001, RZ, 0xc0, !PT ;  /* 0x0001000116167812 */ /* 0x000fe400078ec0ff */
[--C-:B------:R-:W-:Y:S02]  /*1840*/  SHF.R.U32.HI R29, RZ, 0xe, R10.reuse ;  /* 0x0000000eff1d7819 */ /* 0x100fe4000001160a */
[----:B------:R-:W-:Y:S02]  /*1850*/  LOP3.LUT R28, R10, 0x380038, RZ, 0xc0, !PT ;  /* 0x003800380a1c7812 */ /* 0x000fe400078ec0ff */
[----:B------:R-:W-:-:S02]  /*1860*/  SHF.R.U32.HI R9, RZ, 0x6, R10 ;  /* 0x00000006ff097819 */ /* 0x000fc4000001160a */
[----:B------:R-:W-:Y:S02]  /*1870*/  LOP3.LUT R65, R10, 0x70007, RZ, 0xc0, !PT ;  /* 0x000700070a417812 */ /* 0x000fe400078ec0ff */
[----:B------:R-:W-:Y:S02]  /*1880*/  LOP3.LUT R26, R26, 0x10001, RZ, 0xc0, !PT ;  /* 0x000100011a1a7812 */ /* 0x000fe400078ec0ff */
[--C-:B------:R-:W-:Y:S02]  /*1890*/  SHF.R.U32.HI R35, RZ, 0xe, R11.reuse ;  /* 0x0000000eff237819 */ /* 0x100fe4000001160b */
[C---:B------:R-:W-:Y:S02]  /*18a0*/  LOP3.LUT R33, R11.reuse, 0x380038, RZ, 0xc0, !PT ;  /* 0x003800380b217812 */ /* 0x040fe400078ec0ff */
[----:B------:R-:W-:Y:S02]  /*18b0*/  SHF.R.U32.HI R10, RZ, 0x6, R11 ;  /* 0x00000006ff0a7819 */ /* 0x000fe4000001160b */
[----:B------:R-:W-:-:S02]  /*18c0*/  LOP3.LUT R67, R11, 0x70007, RZ, 0xc0, !PT ;  /* 0x000700070b437812 */ /* 0x000fc400078ec0ff */
[----:B------:R-:W-:Y:S02]  /*18d0*/  LOP3.LUT R30, R30, 0x10001, RZ, 0xc0, !PT ;  /* 0x000100011e1e7812 */ /* 0x000fe400078ec0ff */
[----:B------:R-:W-:Y:S02]  /*18e0*/  PRMT R11, R49, 0x9910, RZ ;  /* 0x00009910310b7816 */ /* 0x000fe400000000ff */
[----:B------:R-:W-:Y:S02]  /*18f0*/  PRMT R16, R32, 0x7610, R16 ;  /* 0x0000761020107816 */ /* 0x000fe40000000010 */
[----:B------:R-:W-:Y:S02]  /*1900*/  LOP3.LUT R21, R18, 0x20002, R21, 0xf8, !PT ;  /* 0x0002000212157812 */ /* 0x000fe400078ef815 */
[----:B------:R-:W-:Y:S02]  /*1910*/  LOP3.LUT R25, R22, 0x20002, R25, 0xf8, !PT ;  /* 0x0002000216197812 */ /* 0x000fe400078ef819 */
[----:B------:R-:W-:-:S02]  /*1920*/  LOP3.LUT R32, R26, 0x20002, R29, 0xf8, !PT ;  /* 0x000200021a207812 */ /* 0x000fc400078ef81d */
[----:B------:R-:W-:Y:S02]  /*1930*/  LOP3.LUT R85, R31, 0x64006400, RZ, 0xfc, !PT ;  /* 0x640064001f557812 */ /* 0x000fe400078efcff */
[----:B------:R-:W-:Y:S02]  /*1940*/  LOP3.LUT R68, R30, 0x20002, R35, 0xf8, !PT ;  /* 0x000200021e447812 */ /* 0x000fe400078ef823 */
[----:B------:R-:W-:Y:S02]  /*1950*/  LOP3.LUT R31, R14, 0x380038, RZ, 0xc0, !PT ;  /* 0x003800380e1f7812 */ /* 0x000fe400078ec0ff */
[----:B------:R-:W-:Y:S02]  /*1960*/  ISETP.NE.AND P0, PT, R11, RZ, PT ;  /* 0x000000ff0b00720c */ /* 0x000fe40003f05270 */
[----:B------:R-:W-:Y:S02]  /*1970*/  LOP3.LUT R83, R20, 0x64006400, RZ, 0xfc, !PT ;  /* 0x6400640014537812 */ /* 0x000fe400078efcff */
[----:B------:R-:W-:-:S02]  /*1980*/  LOP3.LUT R20, R15, 0x380038, RZ, 0xc0, !PT ;  /* 0x003800380f147812 */ /* 0x000fc400078ec0ff */
        /* <DEDUP_REMOVED lines=23> */
[----:B------:R-:W-:Y:S01]  /*1b00*/  HFMA2 R87, R23, R24.H0_H0, -132, -132 ;  /* 0xd820d82017577431 */ /* 0x000fe20000040018 */
[----:B------:R-:W-:Y:S01]  /*1b10*/  LOP3.LUT R56, R56, 0x64006400, RZ, 0xfc, !PT ;  /* 0x6400640038387812 */ /* 0x000fe200078efcff */
[----:B------:R-:W-:Y:S01]  /*1b20*/  HADD2 R70, R63, -1028, -1028 ;  /* 0xe404e4043f467430 */ /* 0x000fe20000000000 */
        /* <DEDUP_REMOVED lines=17> */
[C---:B------:R-:W-:Y:S02]  /*1c40*/  LOP3.LUT R26, R5.reuse, 0x380038, RZ, 0xc0, !PT ;  /* 0x00380038051a7812 */ /* 0x040fe400078ec0ff */
[----:B------:R-:W-:Y:S02]  /*1c50*/  SHF.R.U32.HI R11, RZ, 0x6, R5 ;  /* 0x00000006ff0b7819 */ /* 0x000fe40000011605 */
[----:B------:R-:W-:Y:S02]  /*1c60*/  LOP3.LUT R62, R5, 0x70007, RZ, 0xc0, !PT ;  /* 0x00070007053e7812 */ /* 0x000fe400078ec0ff */
[----:B------:R-:W-:Y:S02]  /*1c70*/  SHF.R.U32.HI R58, RZ, 0x6, R6 ;  /* 0x00000006ff3a7819 */ /* 0x000fe40000011606 */
[----:B------:R-:W-:-:S02]  /*1c80*/  LOP3.LUT R30, R6, 0x380038, RZ, 0xc0, !PT ;  /* 0x00380038061e7812 */ /* 0x000fc400078ec0ff */
[----:B------:R-:W-:Y:S02]  /*1c90*/  LOP3.LUT R64, R6, 0x70007, RZ, 0xc0, !PT ;  /* 0x0007000706407812 */ /* 0x000fe400078ec0ff */
[C---:B------:R-:W-:Y:S02]  /*1ca0*/  LOP3.LUT R34, R7.reuse, 0x380038, RZ, 0xc0, !PT ;  /* 0x0038003807227812 */ /* 0x040fe400078ec0ff */
[----:B------:R-:W-:Y:S02]  /*1cb0*/  SHF.R.U32.HI R59, RZ, 0x6, R7 ;  /* 0x00000006ff3b7819 */ /* 0x000fe40000011607 */
[----:B------:R-:W-:Y:S02]  /*1cc0*/  LOP3.LUT R66, R7, 0x70007, RZ, 0xc0, !PT ;  /* 0x0007000707427812 */ /* 0x000fe400078ec0ff */
[----:B------:R-:W-:Y:S02]  /*1cd0*/  LOP3.LUT R5, R21, 0x40004, R18, 0xf8, !PT ;  /* 0x0004000415057812 */ /* 0x000fe400078ef812 */
[----:B------:R-:W-:-:S02]  /*1ce0*/  LOP3.LUT R7, R25, 0x40004, R4, 0xf8, !PT ;  /* 0x0004000419077812 */ /* 0x000fc400078ef804 */
[----:B------:R-:W-:Y:S02]  /*1cf0*/  LOP3.LUT R6, R32, 0x40004, R29, 0xf8, !PT ;  /* 0x0004000420067812 */ /* 0x000fe400078ef81d */
[----:B------:R-:W-:Y:S02]  /*1d00*/  LOP3.LUT R21, R19, 0x64006400, RZ, 0xfc, !PT ;  /* 0x6400640013157812 */ /* 0x000fe400078efcff */
[----:B------:R-:W-:Y:S02]  /*1d10*/  LOP3.LUT R4, R68, 0x40004, R35, 0xf8, !PT ;  /* 0x0004000444047812 */ /* 0x000fe400078ef823 */
[----:B------:R-:W-:Y:S01]  /*1d20*/  LOP3.LUT R18, R52, 0x380038, RZ, 0xc0, !PT ;  /* 0x0038003834127812 */ /* 0x000fe200078ec0ff */
[----:B------:R-:W-:Y:S01]  /*1d30*/  HFMA2 R80, R21, R24.H0_H0, -132, -132 ;  /* 0xd820d82015507431 */ /* 0x000fe20000040018 */
        /* <DEDUP_REMOVED lines=53> */
[C---:B------:R-:W-:Y:S02]  /*2090*/  LOP3.LUT R68, R59.reuse, 0x1c001c0, RZ, 0xc0, !PT ;  /* 0x01c001c03b447812 */ /* 0x040fe400078ec0ff */
        /* <DEDUP_REMOVED lines=146> */
.L_x_1766:
        /* <DEDUP_REMOVED lines=83> */
.L_x_1767:
        /* <DEDUP_REMOVED lines=77> */
.L_x_1765:
[----:B------:R-:W-:Y:S01]  /*33c0*/  LEA R4, R88, 0x40, 0x6 ;  /* 0x0000004058047811 */ /* 0x000fe200078e30ff */
[----:B------:R-:W-:Y:S01]  /*33d0*/  VIADD R46, R46, 0x20 ;  /* 0x000000202e2e7836 */ /* 0x000fe20000000000 */
[----:B------:R-:W-:Y:S01]  /*33e0*/  UIADD3 UR4, UR4, 0x40, URZ ;  /* 0x0000004004047890 */ /* 0x000fe2000fffe03f */
[----:B------:R-:W-:Y:S01]  /*33f0*/  IMAD.WIDE R2, R43, 0x4, R2 ;  /* 0x000000042b027825 */ /* 0x000fe200078e0202 */
[----:B------:R-:W-:Y:S02]  /*3400*/  VIMNMX R5, R4, UR8, PT ;  /* 0x0000000804057c48 */ /* 0x000fe4000bfe0100 */
[C---:B------:R-:W-:Y:S02]  /*3410*/  ISETP.GE.AND P0, PT, R46.reuse, UR5, PT ;  /* 0x000000052e007c0c */ /* 0x040fe4000bf06270 */
[----:B------:R-:W-:-:S13]  /*3420*/  ISETP.LT.AND P2, PT, R46, R5, PT ;  /* 0x000000052e00720c */ /* 0x000fda0003f41270 */
[----:B------:R-:W-:Y:S05]  /*3430*/  @!P0 BRA P2, `(.L_x_1768) ;  /* 0xffffffe000448947 */ /* 0x000fea000103ffff */
.L_x_1764:
[----:B------:R-:W-:Y:S01]  /*3440*/  ISETP.GE.AND P0, PT, R46, R45, PT ;  /* 0x0000002d2e00720c */ /* 0x000fe20003f06270 */
[----:B------:R-:W-:-:S03]  /*3450*/  ULDC UR5, c[0x0][0x26c] ;  /* 0x00009b0000057ab9 */ /* 0x000fc60000000800 */
[----:B------:R-:W-:-:S13]  /*3460*/  ISETP.GE.OR P0, PT, R46, UR5, P0 ;  /* 0x000000052e007c0c */ /* 0x000fda0008706670 */
[----:B------:R-:W-:Y:S05]  /*3470*/  @P0 BRA `(.L_x_1769) ;  /* 0x0000001000300947 */ /* 0x000fea0003800000 */
[----:B------:R-:W-:Y:S01]  /*3480*/  PRMT R4, R50, 0x9910, RZ ;  /* 0x0000991032047816 */ /* 0x000fe200000000ff */
[----:B------:R-:W-:Y:S01]  /*3490*/  ULDC UR5, c[0x0][0x26c] ;  /* 0x00009b0000057ab9 */ /* 0x000fe20000000800 */
[----:B-----5:R-:W-:Y:S02]  /*34a0*/  SHF.R.S32.HI R12, RZ, 0x1f, R43 ;  /* 0x0000001fff0c7819 */ /* 0x020fe4000001142b */
[----:B------:R-:W-:Y:S02]  /*34b0*/  ISETP.NE.AND P0, PT, R4, RZ, PT ;  /* 0x000000ff0400720c */ /* 0x000fe40003f05270 */
[----:B------:R-:W-:Y:S02]  /*34c0*/  SHF.L.U32 R13, R43, 0x2, RZ ;  /* 0x000000022b0d7819 */ /* 0x000fe400000006ff */
[----:B------:R-:W-:Y:S02]  /*34d0*/  ISETP.LT.OR P0, PT, R51, 0x3, !P0 ;  /* 0x000000033300780c */ /* 0x000fe40004701670 */
[----:B------:R-:W-:-:S11]  /*34e0*/  SHF.L.U64.HI R12, R43, 0x2, R12 ;  /* 0x000000022b0c7819 */ /* 0x000fd6000001020c */
.L_x_1773:
        /* <DEDUP_REMOVED lines=16> */
[----:B------:R-:W-:Y:S01]  /*35f0*/  IMAD.MOV.U32 R29, RZ, RZ, 0x2c00 ;  /* 0x00002c00ff1d7424 */ /* 0x000fe200078e00ff */
[----:B------:R-:W-:Y:S01]  /*3600*/  PRMT R9, R49, 0x9910, RZ ;  /* 0x0000991031097816 */ /* 0x000fe200000000ff */
[----:B------:R-:W-:Y:S01]  /*3610*/  HFMA2.MMA R8, -RZ, RZ, 0, 0.015625 ;  /* 0x00002400ff087435 */ /* 0x000fe200000001ff */
[----:B------:R-:W-:Y:S02]  /*3620*/  ISETP.GE.AND P3, PT, R47, 0x2, PT ;  /* 0x000000022f00780c */ /* 0x000fe40003f66270 */
[----:B------:R-:W-:Y:S02]  /*3630*/  ISETP.NE.AND P2, PT, R9, RZ, PT ;  /* 0x000000ff0900720c */ /* 0x000fe40003f45270 */
[----:B--2---:R-:W-:Y:S02]  /*3640*/  LOP3.LUT R14, R5, 0xc000c, RZ, 0xc0, !PT ;  /* 0x000c000c050e7812 */ /* 0x004fe400078ec0ff */
[----:B------:R-:W-:-:S02]  /*3650*/  SHF.R.U32.HI R53, RZ, 0x8, R5 ;  /* 0x00000008ff357819 */ /* 0x000fc40000011605 */
[C---:B------:R-:W-:Y:S02]  /*3660*/  LOP3.LUT R22, R5.reuse, 0x300030, RZ, 0xc0, !PT ;  /* 0x0030003005167812 */ /* 0x040fe400078ec0ff */
[C---:B------:R-:W-:Y:S02]  /*3670*/  LOP3.LUT R30, R5.reuse, 0xc000c0, RZ, 0xc0, !PT ;  /* 0x00c000c0051e7812 */ /* 0x040fe400078ec0ff */
[----:B------:R-:W-:Y:S02]  /*3680*/  LOP3.LUT R52, R5, 0x30003, RZ, 0xc0, !PT ;  /* 0x0003000305347812 */ /* 0x000fe400078ec0ff */
[----:B------:R-:W-:Y:S02]  /*3690*/  LOP3.LUT R5, R6, 0xc000c, RZ, 0xc0, !PT ;  /* 0x000c000c06057812 */ /* 0x000fe400078ec0ff */
[----:B------:R-:W-:Y:S02]  /*36a0*/  SHF.R.U32.HI R51, RZ, 0x8, R4 ;  /* 0x00000008ff337819 */ /* 0x000fe40000011604 */
[----:B------:R-:W-:-:S02]  /*36b0*/  LOP3.LUT R16, R5, 0x64006400, RZ, 0xfc, !PT ;  /* 0x6400640005107812 */ /* 0x000fc400078efcff */
[----:B------:R-:W-:Y:S02]  /*36c0*/  LOP3.LUT R5, R51, 0xc000c, RZ, 0xc0, !PT ;  /* 0x000c000c33057812 */ /* 0x000fe400078ec0ff */
[----:B------:R-:W-:Y:S01]  /*36d0*/  SHF.R.U32.HI R55, RZ, 0x8, R6 ;  /* 0x00000008ff377819 */ /* 0x000fe20000011606 */
[----:B------:R-:W-:Y:S01]  /*36e0*/  HFMA2 R16, R16, R23.H0_H0, -258, -258 ;  /* 0xdc08dc0810107431 */ /* 0x000fe20000040017 */
[C---:B------:R-:W-:Y:S02]  /*36f0*/  LOP3.LUT R24, R6.reuse, 0x300030, RZ, 0xc0, !PT ;  /* 0x0030003006187812 */ /* 0x040fe400078ec0ff */
[C---:B------:R-:W-:Y:S02]  /*3700*/  LOP3.LUT R32, R6.reuse, 0xc000c0, RZ, 0xc0, !PT ;  /* 0x00c000c006207812 */ /* 0x040fe400078ec0ff */
[----:B------:R-:W-:Y:S02]  /*3710*/  LOP3.LUT R54, R6, 0x30003, RZ, 0xc0, !PT ;  /* 0x0003000306367812 */ /* 0x000fe400078ec0ff */
[----:B------:R-:W-:-:S02]  /*3720*/  LOP3.LUT R6, R7, 0xc000c, RZ, 0xc0, !PT ;  /* 0x000c000c07067812 */ /* 0x000fc400078ec0ff */
[----:B------:R-:W-:Y:S02]  /*3730*/  LOP3.LUT R5, R5, 0x64006400, RZ, 0xfc, !PT ;  /* 0x6400640005057812 */ /* 0x000fe400078efcff */
[----:B------:R-:W-:Y:S02]  /*3740*/  LOP3.LUT R17, R6, 0x64006400, RZ, 0xfc, !PT ;  /* 0x6400640006117812 */ /* 0x000fe400078efcff */
[----:B------:R-:W-:Y:S01]  /*3750*/  SHF.R.U32.HI R57, RZ, 0x8, R7 ;  /* 0x00000008ff397819 */ /* 0x000fe20000011607 */
[-C--:B------:R-:W-:Y:S01]  /*3760*/  HFMA2 R18, R5, R23.reuse.H0_H0, -258, -258 ;  /* 0xdc08dc0805127431 */ /* 0x080fe20000040017 */
[C---:B------:R-:W-:Y:S01]  /*3770*/  LOP3.LUT R25, R7.reuse, 0x300030, RZ, 0xc0, !PT ;  /* 0x0030003007197812 */ /* 0x040fe200078ec0ff */
[----:B------:R-:W-:Y:S01]  /*3780*/  HFMA2 R17, R17, R23.H0_H0, -258, -258 ;  /* 0xdc08dc0811117431 */ /* 0x000fe20000040017 */
        /* <DEDUP_REMOVED lines=122> */
.L_x_1771:
        /* <DEDUP_REMOVED lines=46> */
.L_x_1772:
        /* <DEDUP_REMOVED lines=32> */
[----:B------:R-:W-:-:S06]  /*4410*/  HFMA2.MMA R52, R20, R9, R52 ;  /* 0x0000000914347235 */ /* 0x000fcc0000000034 */
[-C--:B------:R-:W-:Y:S01]  /*4420*/  HFMA2.MMA R5, R26, R10.reuse, R5 ;  /* 0x0000000a1a057235 */ /* 0x080fe20000000005 */
[----:B------:R-:W-:Y:S01]  /*4430*/  HADD2 R26, R6.H0_H0, R6.H1_H1 ;  /* 0x30000006061a7230 */ /* 0x000fe20000000800 */
        /* <DEDUP_REMOVED lines=9> */
.L_x_1770:
[----:B------:R-:W-:Y:S01]  /*44d0*/  IADD3 R46, R46, 0x10, RZ ;  /* 0x000000102e2e7810 */ /* 0x000fe20007ffe0ff */
[----:B------:R-:W-:Y:S01]  /*44e0*/  UIADD3 UR4, UR4, 0x20, URZ ;  /* 0x0000002004047890 */ /* 0x000fe2000fffe03f */
[----:B------:R-:W-:Y:S02]  /*44f0*/  IADD3 R2, P3, R2, R13, RZ ;  /* 0x0000000d02027210 */ /* 0x000fe40007f7e0ff */
[C---:B------:R-:W-:Y:S02]  /*4500*/  ISETP.GE.AND P2, PT, R46.reuse, UR5, PT ;  /* 0x000000052e007c0c */ /* 0x040fe4000bf46270 */
[----:B------:R-:W-:Y:S02]  /*4510*/  ISETP.LT.AND P4, PT, R46, R45, PT ;  /* 0x0000002d2e00720c */ /* 0x000fe40003f81270 */
[----:B------:R-:W-:-:S11]  /*4520*/  IADD3.X R3, R3, R12, RZ, P3, !PT ;  /* 0x0000000c03037210 */ /* 0x000fd60001ffe4ff */
[----:B------:R-:W-:Y:S05]  /*4530*/  @!P2 BRA P4, `(.L_x_1773) ;  /* 0xffffffec00eca947 */ /* 0x000fea000203ffff */
.L_x_1769:
[----:B------:R-:W-:Y:S05]  /*4540*/  @!P1 EXIT ;  /* 0x000000000000994d */ /* 0x000fea0003800000 */
[----:B------:R-:W0:Y:S01]  /*4550*/  S2R R0, SR_CTAID.X ;  /* 0x0000000000007919 */ /* 0x000e220000002500 */
[----:B------:R-:W1:Y:S01]  /*4560*/  S2UR UR4, SR_CTAID.Y ;  /* 0x00000000000479c3 */ /* 0x000e620000002600 */
[----:B------:R-:W0:Y:S07]  /*4570*/  S2R R3, SR_TID.X ;  /* 0x0000000000037919 */ /* 0x000e2e0000002100 */
[----:B-----5:R-:W2:Y:S08]  /*4580*/  LDC R8, c[0x0][0x23c] ;  /* 0x00008f00ff087b82 */ /* 0x020eb00000000800 */
[----:B------:R-:W3:Y:S01]  /*4590*/  LDC.64 R6, c[0x0][0x230] ;  /* 0x00008c00ff067b82 */ /* 0x000ee20000000a00 */
[----:B-1----:R-:W-:Y:S01]  /*45a0*/  UIMAD UR4, UR4, 0x3, URZ ;  /* 0x00000003040478a4 */ /* 0x002fe2000f8e023f */
        /* <DEDUP_REMOVED lines=11> */
.L_x_1777:
[----:B------:R-:W0:Y:S02]  /*4660*/  LDS R10, [R4] ;  /* 0x00000000040a7984 */ /* 0x000e240000000800 */
[----:B0-----:R-:W-:-:S06]  /*4670*/  HADD2 R11, R10, R42 ;  /* 0x0000002a0a0b7230 */ /* 0x001fcc0000000000 */
[----:B------:R-:W0:Y:S02]  /*4680*/  ATOMS.CAST.SPIN R11, [R4], R10, R11 ;  /* 0x0000000a040b738d */ /* 0x000e24000180000b */
[----:B0-----:R-:W-:-:S13]  /*4690*/  ISETP.EQ.U32.AND P0, PT, R11, 0x1, PT ;  /* 0x000000010b00780c */ /* 0x001fda0003f02070 */
[----:B------:R-:W-:Y:S05]  /*46a0*/  @!P0 BRA `(.L_x_1777) ;  /* 0xfffffffc00ec8947 */ /* 0x000fea000383ffff */
[----:B------:R-:W-:Y:S05]  /*46b0*/  BRA `(.L_x_1775) ;  /* 0x00000000000c7947 */ /* 0x000fea0003800000 */
.L_x_1776:
[----:B------:R-:W2:Y:S02]  /*46c0*/  LD.E R0, desc[UR6][R2.64] ;  /* 0x0000000602007980 */ /* 0x000ea4000c101900 */
[----:B--2---:R-:W-:-:S05]  /*46d0*/  IADD3 R5, R42, R0, RZ ;  /* 0x000000002a057210 */ /* 0x004fca0007ffe0ff */
[----:B------:R0:W-:Y:S02]  /*46e0*/  ST.E desc[UR6][R2.64], R5 ;  /* 0x0000000502007985 */ /* 0x0001e4000c101906 */
.L_x_1775:
[----:B------:R-:W-:Y:S05]  /*46f0*/  BSYNC B0 ;  /* 0x0000000000007941 */ /* 0x000fea0003800000 */
.L_x_1774:
[----:B------:R1:W-:Y:S01]  /*4700*/  ATOM.E.ADD.F16x2.RN.STRONG.GPU P0, RZ, desc[UR6][R2.64+0x4], R41 ;  /* 0x0000042902ff79a2 */ /* 0x0003e2000810e1c6 */
[----:B------:R-:W-:Y:S04]  /*4710*/  BSSY B0, `(.L_x_1778) ;  /* 0x000000e000007945 */ /* 0x000fe80003800000 */
[----:B-1----:R-:W-:Y:S05]  /*4720*/  @P0 BRA `(.L_x_1779) ;  /* 0x0000000000300947 */ /* 0x002fea0003800000 */
[----:B------:R-:W1:Y:S02]  /*4730*/  QSPC.E.S P0, RZ, [R2+0x4] ;  /* 0x0000040002ff73aa */ /* 0x000e640000000500 */
[----:B-1----:R-:W-:Y:S05]  /*4740*/  @!P0 BRA `(.L_x_1780) ;  /* 0x00000000001c8947 */ /* 0x002fea0003800000 */
[----:B0-----:R-:W-:-:S07]  /*4750*/  MOV R2, R2 ;  /* 0x0000000200027202 */ /* 0x001fce0000000f00 */
.L_x_1781:
[----:B------:R-:W0:Y:S02]  /*4760*/  LDS R4, [R2+0x4] ;  /* 0x0000040002047984 */ /* 0x000e240000000800 */
[----:B0-----:R-:W-:-:S10]  /*4770*/  HFMA2.MMA R5, R4, 1, 1, R41 ;  /* 0x3c003c0004057835 */ /* 0x001fd40000000029 */
[----:B------:R-:W0:Y:S02]  /*4780*/  ATOMS.CAST.SPIN R5, [R2+0x4], R4, R5 ;  /* 0x000004040205738d */ /* 0x000e240001800005 */
[----:B0-----:R-:W-:-:S13]  /*4790*/  ISETP.EQ.U32.AND P0, PT, R5, 0x1, PT ;  /* 0x000000010500780c */ /* 0x001fda0003f02070 */
[----:B------:R-:W-:Y:S05]  /*47a0*/  @!P0 BRA `(.L_x_1781) ;  /* 0xfffffffc00ec8947 */ /* 0x000fea000383ffff */
[----:B------:R-:W-:Y:S05]  /*47b0*/  BRA `(.L_x_1779) ;  /* 0x00000000000c7947 */ /* 0x000fea0003800000 */
.L_x_1780:
[----:B------:R-:W0:Y:S02]  /*47c0*/  LD.E R0, desc[UR6][R2.64+0x4] ;  /* 0x0000040602007980 */ /* 0x000e24000c101900 */
[----:B0-----:R-:W-:-:S05]  /*47d0*/  IADD3 R5, R41, R0, RZ ;  /* 0x0000000029057210 */ /* 0x001fca0007ffe0ff */
[----:B------:R1:W-:Y:S02]  /*47e0*/  ST.E desc[UR6][R2.64+0x4], R5 ;  /* 0x0000040502007985 */ /* 0x0003e4000c101906 */
.L_x_1779:
[----:B------:R-:W-:Y:S05]  /*47f0*/  BSYNC B0 ;  /* 0x0000000000007941 */ /* 0x000fea0003800000 */
.L_x_1778:
        /* <DEDUP_REMOVED lines=11> */
.L_x_1785:
[----:B------:R-:W0:Y:S02]  /*48b0*/  LDS R10, [R4] ;  /* 0x00000000040a7984 */ /* 0x000e240000000800 */
[----:B0-----:R-:W-:-:S06]  /*48c0*/  HADD2 R11, R10, R40 ;  /* 0x000000280a0b7230 */ /* 0x001fcc0000000000 */
[----:B------:R-:W0:Y:S02]  /*48d0*/  ATOMS.CAST.SPIN R11, [R4], R10, R11 ;  /* 0x0000000a040b738d */ /* 0x000e24000180000b */
[----:B0-----:R-:W-:-:S13]  /*48e0*/  ISETP.EQ.U32.AND P0, PT, R11, 0x1, PT ;  /* 0x000000010b00780c */ /* 0x001fda0003f02070 */
[----:B------:R-:W-:Y:S05]  /*48f0*/  @!P0 BRA `(.L_x_1785) ;  /* 0xfffffffc00ec8947 */ /* 0x000fea000383ffff */
[----:B------:R-:W-:Y:S05]  /*4900*/  BRA `(.L_x_1783) ;  /* 0x00000000000c7947 */ /* 0x000fea0003800000 */
.L_x_1784:
[----:B------:R-:W2:Y:S02]  /*4910*/  LD.E R0, desc[UR6][R2.64] ;  /* 0x0000000602007980 */ /* 0x000ea4000c101900 */
[----:B--2---:R-:W-:-:S05]  /*4920*/  IMAD.IADD R5, R40, 0x1, R0 ;  /* 0x0000000128057824 */ /* 0x004fca00078e0200 */
[----:B------:R0:W-:Y:S02]  /*4930*/  ST.E desc[UR6][R2.64], R5 ;  /* 0x0000000502007985 */ /* 0x0001e4000c101906 */
.L_x_1783:
[----:B------:R-:W-:Y:S05]  /*4940*/  BSYNC B0 ;  /* 0x0000000000007941 */ /* 0x000fea0003800000 */
.L_x_1782:
[----:B------:R1:W-:Y:S01]  /*4950*/  ATOM.E.ADD.F16x2.RN.STRONG.GPU P0, RZ, desc[UR6][R2.64+0x4], R39 ;  /* 0x0000042702ff79a2 */ /* 0x0003e2000810e1c6 */
[----:B------:R-:W-:Y:S04]  /*4960*/  BSSY B0, `(.L_x_1786) ;  /* 0x000000e000007945 */ /* 0x000fe80003800000 */
[----:B-1----:R-:W-:Y:S05]  /*4970*/  @P0 BRA `(.L_x_1787) ;  /* 0x0000000000300947 */ /* 0x002fea0003800000 */
[----:B------:R-:W1:Y:S02]  /*4980*/  QSPC.E.S P0, RZ, [R2+0x4] ;  /* 0x0000040002ff73aa */ /* 0x000e640000000500 */
[----:B-1----:R-:W-:Y:S05]  /*4990*/  @!P0 BRA `(.L_x_1788) ;  /* 0x00000000001c8947 */ /* 0x002fea0003800000 */
[----:B0-----:R-:W-:-:S07]  /*49a0*/  MOV R2, R2 ;  /* 0x0000000200027202 */ /* 0x001fce0000000f00 */
.L_x_1789:
[----:B------:R-:W0:Y:S02]  /*49b0*/  LDS R4, [R2+0x4] ;  /* 0x0000040002047984 */ /* 0x000e240000000800 */
[----:B0-----:R-:W-:-:S10]  /*49c0*/  HFMA2.MMA R5, R4, 1, 1, R39 ;  /* 0x3c003c0004057835 */ /* 0x001fd40000000027 */
[----:B------:R-:W0:Y:S02]  /*49d0*/  ATOMS.CAST.SPIN R5, [R2+0x4], R4, R5 ;  /* 0x000004040205738d */ /* 0x000e240001800005 */
[----:B0-----:R-:W-:-:S13]  /*49e0*/  ISETP.EQ.U32.AND P0, PT, R5, 0x1, PT ;  /* 0x000000010500780c */ /* 0x001fda0003f02070 */
[----:B------:R-:W-:Y:S05]  /*49f0*/  @!P0 BRA `(.L_x_1789) ;  /* 0xfffffffc00ec8947 */ /* 0x000fea000383ffff */
[----:B------:R-:W-:Y:S05]  /*4a00*/  BRA `(.L_x_1787) ;  /* 0x00000000000c7947 */ /* 0x000fea0003800000 */
.L_x_1788:
[----:B------:R-:W0:Y:S02]  /*4a10*/  LD.E R0, desc[UR6][R2.64+0x4] ;  /* 0x0000040602007980 */ /* 0x000e24000c101900 */
[----:B0-----:R-:W-:-:S05]  /*4a20*/  IADD3 R5, R39, R0, RZ ;  /* 0x0000000027057210 */ /* 0x001fca0007ffe0ff */
[----:B------:R1:W-:Y:S02]  /*4a30*/  ST.E desc[UR6][R2.64+0x4], R5 ;  /* 0x0000040502007985 */ /* 0x0003e4000c101906 */
.L_x_1787:
[----:B------:R-:W-:Y:S05]  /*4a40*/  BSYNC B0 ;  /* 0x0000000000007941 */ /* 0x000fea0003800000 */
.L_x_1786:
        /* <DEDUP_REMOVED lines=11> */
.L_x_1793:
[----:B------:R-:W0:Y:S02]  /*4b00*/  LDS R6, [R4] ;  /* 0x0000000004067984 */ /* 0x000e240000000800 */
[----:B0-----:R-:W-:-:S06]  /*4b10*/  HADD2 R7, R6, R38 ;  /* 0x0000002606077230 */ /* 0x001fcc0000000000 */
[----:B------:R-:W0:Y:S02]  /*4b20*/  ATOMS.CAST.SPIN R7, [R4], R6, R7 ;  /* 0x000000060407738d */ /* 0x000e240001800007 */
[----:B0-----:R-:W-:-:S13]  /*4b30*/  ISETP.EQ.U32.AND P0, PT, R7, 0x1, PT ;  /* 0x000000010700780c */ /* 0x001fda0003f02070 */
[----:B------:R-:W-:Y:S05]  /*4b40*/  @!P0 BRA `(.L_x_1793) ;  /* 0xfffffffc00ec8947 */ /* 0x000fea000383ffff */
[----:B------:R-:W-:Y:S05]  /*4b50*/  BRA `(.L_x_1791) ;  /* 0x00000000000c7947 */ /* 0x000fea0003800000 */
.L_x_1792:
[----:B------:R-:W2:Y:S02]  /*4b60*/  LD.E R0, desc[UR6][R2.64] ;  /* 0x0000000602007980 */ /* 0x000ea4000c101900 */
[----:B--2---:R-:W-:-:S05]  /*4b70*/  IADD3 R5, R38, R0, RZ ;  /* 0x0000000026057210 */ /* 0x004fca0007ffe0ff */
[----:B------:R0:W-:Y:S02]  /*4b80*/  ST.E desc[UR6][R2.64], R5 ;  /* 0x0000000502007985 */ /* 0x0001e4000c101906 */
.L_x_1791:
[----:B------:R-:W-:Y:S05]  /*4b90*/  BSYNC B0 ;  /* 0x0000000000007941 */ /* 0x000fea0003800000 */
.L_x_1790:
[----:B------:R1:W-:Y:S02]  /*4ba0*/  ATOM.E.ADD.F16x2.RN.STRONG.GPU P0, RZ, desc[UR6][R2.64+0x4], R37 ;  /* 0x0000042502ff79a2 */ /* 0x0003e4000810e1c6 */
[----:B-1----:R-:W-:Y:S05]  /*4bb0*/  @P0 EXIT ;  /* 0x000000000000094d */ /* 0x002fea0003800000 */
[----:B------:R-:W1:Y:S02]  /*4bc0*/  QSPC.E.S P0, RZ, [R2+0x4] ;  /* 0x0000040002ff73aa */ /* 0x000e640000000500 */
[----:B-1----:R-:W-:Y:S05]  /*4bd0*/  @!P0 BRA `(.L_x_1794) ;  /* 0x00000000001c8947 */ /* 0x002fea0003800000 */
[----:B0-----:R-:W-:-:S07]  /*4be0*/  MOV R2, R2 ;  /* 0x0000000200027202 */ /* 0x001fce0000000f00 */
.L_x_1795:
[----:B------:R-:W0:Y:S02]  /*4bf0*/  LDS R4, [R2+0x4] ;  /* 0x0000040002047984 */ /* 0x000e240000000800 */
[----:B0-----:R-:W-:-:S10]  /*4c00*/  HFMA2.MMA R5, R4, 1, 1, R37 ;  /* 0x3c003c0004057835 */ /* 0x001fd40000000025 */
[----:B------:R-:W0:Y:S02]  /*4c10*/  ATOMS.CAST.SPIN R5, [R2+0x4], R4, R5 ;  /* 0x000004040205738d */ /* 0x000e240001800005 */
[----:B0-----:R-:W-:-:S13]  /*4c20*/  ISETP.EQ.U32.AND P0, PT, R5, 0x1, PT ;  /* 0x000000010500780c */ /* 0x001fda0003f02070 */
[----:B------:R-:W-:Y:S05]  /*4c30*/  @!P0 BRA `(.L_x_1795) ;  /* 0xfffffffc00ec8947 */ /* 0x000fea000383ffff */
[----:B------:R-:W-:Y:S05]  /*4c40*/  EXIT ;  /* 0x000000000000794d */ /* 0x000fea0003800000 */
.L_x_1794:
[----:B------:R-:W0:Y:S02]  /*4c50*/  LD.E R0, desc[UR6][R2.64+0x4] ;  /* 0x0000040602007980 */ /* 0x000e24000c101900 */
[----:B0-----:R-:W-:-:S05]  /*4c60*/  IADD3 R5, R37, R0, RZ ;  /* 0x0000000025057210 */ /* 0x001fca0007ffe0ff */
[----:B------:R-:W-:Y:S01]  /*4c70*/  ST.E desc[UR6][R2.64+0x4], R5 ;  /* 0x0000040502007985 */ /* 0x000fe2000c101906 */
[----:B------:R-:W-:Y:S05]  /*4c80*/  EXIT ;  /* 0x000000000000794d */ /* 0x000fea0003800000 */
.L_x_1796:
        /* <DEDUP_REMOVED lines=15> */
.L_x_3688:


//--------------------- .text._Z23gemm_half_q_half_kernelILi3ELi2ELb1ELb0ELi64EEvPK6__halfPKjS4_S2_PS0_iiiiPKtS7_iiiiiibS2_i --------------------------
	.section	.text._Z23gemm_half_q_half_kernelILi3ELi2ELb1ELb0ELi64EEvPK6__halfPKjS4_S2_PS0_iiiiPKtS7_iiiiiibS2_i,"ax",@progbits
	.align	128
        .global         _Z23gemm_half_q_half_kernelILi3ELi2ELb1ELb0ELi64EEvPK6__halfPKjS4_S2_PS0_iiiiPKtS7_iiiiiibS2_i
        .type           _Z23gemm_half_q_half_kernelILi3ELi2ELb1ELb0ELi64EEvPK6__halfPKjS4_S2_PS0_iiiiPKtS7_iiiiiibS2_i,@function
        .size           _Z23gemm_half_q_half_kernelILi3ELi2ELb1ELb0ELi64EEvPK6__halfPKjS4_S2_PS0_iiiiPKtS7_iiiiiibS2_i,(.L_x_3689 - _Z23gemm_half_q_half_kernelILi3ELi2ELb1ELb0ELi64EEvPK6__halfPKjS4_S2_PS0_iiiiPKtS7_iiiiiibS2_i)
        .other          _Z23gemm_half_q_half_kernelILi3ELi2ELb1ELb0ELi64EEvPK6__halfPKjS4_S2_PS0_iiiiPKtS7_iiiiiibS2_i,@"STO_CUDA_ENTRY STV_DEFAULT"
_Z23gemm_half_q_half_kernelILi3ELi2ELb1ELb0ELi64EEvPK6__halfPKjS4_S2_PS0_iiiiPKtS7_iiiiiibS2_i:
.text._Z23gemm_half_q_half_kernelILi3ELi2ELb1ELb0ELi64EEvPK6__halfPKjS4_S2_PS0_iiiiPKtS7_iiiiiibS2_i:
        /* <DEDUP_REMOVED lines=28> */
[----:B-----5:R-:W-:-:S05]  /*01c0*/  IADD3 R8, P2, R17, R18, RZ ;  /* 0x0000001211087210 */ /* 0x020fca0007f5e0ff */
[----:B------:R-:W-:Y:S01]  /*01d0*/  IMAD.X R9, R0, 0x1, R19, P2 ;  /* 0x0000000100097824 */ /* 0x000fe200010e0613 */
[----:B------:R-:W-:-:S04]  /*01e0*/  @P0 IADD3 R16, P2, R8, R17, RZ ;  /* 0x0000001108100210 */ /* 0x000fc80007f5e0ff */
[----:B------:R-:W-:Y:S01]  /*01f0*/  @P0 IADD3.X R17, R9, R0, RZ, P2, !PT ;  /* 0x0000000009110210 */ /* 0x000fe200017fe4ff */
[----:B------:R-:W5:Y:S04]  /*0200*/  LDG.E.U16 R13, desc[UR6][R8.64] ;  /* 0x00000006080d7981 */ /* 0x000f68000c1e1500 */
[----:B------:R-:W2:Y:S01]  /*0210*/  @P0 LDG.E.U16 R10, desc[UR6][R16.64] ;  /* 0x00000006100a0981 */ /* 0x000ea2000c1e1500 */
[----:B-----5:R-:W-:-:S04]  /*0220*/  LOP3.LUT R11, R13, R12, RZ, 0xfc, !PT ;  /* 0x0000000c0d0b7212 */ /* 0x020fc800078efcff */
[----:B--2---:R-:W-:-:S04]  /*0230*/  @P0 LOP3.LUT R0, R10, R11, RZ, 0xfc, !PT ;  /* 0x0000000b0a000212 */ /* 0x004fc800078efcff */
[----:B------:R-:W-:-:S07]  /*0240*/  @P0 PRMT R11, R0, 0x7610, R11 ;  /* 0x00007610000b0816 */ /* 0x000fce000000000b */
.L_x_1797:
[----:B------:R-:W-:-:S04]  /*0250*/  PRMT R0, R11, 0x9910, RZ ;  /* 0x000099100b007816 */ /* 0x000fc800000000ff */
[----:B------:R-:W-:Y:S01]  /*0260*/  ISETP.NE.AND P0, PT, R0, RZ, PT ;  /* 0x000000ff0000720c */ /* 0x000fe20003f05270 */
[----:B----4-:R-:W-:-:S05]  /*0270*/  IMAD.SHL.U32 R0, R3, 0x40, RZ ;  /* 0x0000004003007824 */ /* 0x010fca00078e00ff */
[----:B---3--:R-:W-:-:S07]  /*0280*/  VIADDMNMX R55, R0, 0x40, R2, PT ;  /* 0x0000004000377846 */ /* 0x008fce0003800102 */
[----:B------:R-:W-:Y:S05]  /*0290*/  @!P0 EXIT ;  /* 0x000000000000894d */ /* 0x000fea0003800000 */
[----:B--2---:R-:W-:Y:S01]  /*02a0*/  IMAD.IADD R6, R0, 0x1, R5 ;  /* 0x0000000100067824 */ /* 0x004fe200078e0205 */
[----:B------:R-:W-:Y:S01]  /*02b0*/  BSSY B0, `(.L_x_1798) ;  /* 0x000006d000007945 */ /* 0x000fe20003800000 */
[----:B0-----:R-:W-:-:S03]  /*02c0*/  IMAD.SHL.U32 R4, R4, 0x100, RZ ;  /* 0x0000010004047824 */ /* 0x001fc600078e00ff */
        /* <DEDUP_REMOVED lines=16> */
[----:B------:R-:W-:Y:S02]  /*03d0*/  IMAD.MOV.U32 R11, RZ, RZ, RZ ;  /* 0x000000ffff0b7224 */ /* 0x000fe400078e00ff */
        /* <DEDUP_REMOVED lines=9> */
[----:B------:R-:W-:Y:S01]  /*0470*/  PLOP3.LUT P0, PT, PT, PT, PT, 0x8, 0x0 ;  /* 0x000000000000781c */ /* 0x000fe20003f0e170 */
[----:B------:R-:W-:-:S12]  /*0480*/  VIADD R16, R54, 0xfffffffd ;  /* 0xfffffffd36107836 */ /* 0x000fd80000000000 */
.L_x_1802:
        /* <DEDUP_REMOVED lines=16> */
.L_x_1801:
        /* <DEDUP_REMOVED lines=16> */
.L_x_1800:
        /* <DEDUP_REMOVED lines=17> */
.L_x_1804:
        /* <DEDUP_REMOVED lines=16> */
.L_x_1803:
        /* <DEDUP_REMOVED lines=14> */
.L_x_1799:
[----:B------:R-:W-:Y:S05]  /*0980*/  BSYNC B0 ;  /* 0x0000000000007941 */ /* 0x000fea0003800000 */
.L_x_1798:
        /* <DEDUP_REMOVED lines=13> */
[----:B------:R-:W-:Y:S02]  /*0a60*/  PLOP3.LUT P0, PT, PT, PT, PT, 0x80, 0x0 ;  /* 0x000000000000781c */ /* 0x000fe40003f0f070 */
[----:B------:R-:W-:-:S04]  /*0a70*/  IMAD R4, R7, 0x3, R4 ;  /* 0x0000000307047824 */ /* 0x000fc800078e0204 */
[----:B------:R-:W-:-:S04]  /*0a80*/  IMAD R5, R5, 0x4, R4 ;  /* 0x0000000405057824 */ /* 0x000fc800078e0204 */
[----:B0-----:R-:W-:Y:S01]  /*0a90*/  IMAD.WIDE R4, R5, 0x2, R8 ;  /* 0x0000000205047825 */ /* 0x001fe200078e0208 */
[----:B------:R-:W-:Y:S06]  /*0aa0*/  @!P2 BRA `(.L_x_1806) ;  /* 0x000000000034a947 */ /* 0x000fec0003800000 */
[----:B------:R-:W-:Y:S01]  /*0ab0*/  PLOP3.LUT P0, PT, PT, PT, PT, 0x8, 0x0 ;  /* 0x000000000000781c */ /* 0x000fe20003f0e170 */
[----:B------:R-:W-:-:S12]  /*0ac0*/  VIADD R16, R54, 0xfffffffd ;  /* 0xfffffffd36107836 */ /* 0x000fd80000000000 */
.L_x_1807:
        /* <DEDUP_REMOVED lines=11> */
.L_x_1806:
        /* <DEDUP_REMOVED lines=10> */
.L_x_1805:
        /* <DEDUP_REMOVED lines=16> */
.L_x_1809:
[----:B---3--:R-:W3:Y:S01]  /*0d20*/  LDC.64 R20, c[0x0][0x220] ;  /* 0x00008800ff147b82 */ /* 0x008ee20000000a00 */
[----:B-----5:R-:W-:-:S05]  /*0d30*/  IADD3 R11, R3, R16, RZ ;  /* 0x00000010030b7210 */ /* 0x020fca0007ffe0ff */
[----:B------:R-:W-:-:S05]  /*0d40*/  IMAD R15, R11, R2, RZ ;  /* 0x000000020b0f7224 */ /* 0x000fca00078e02ff */
[----:B------:R-:W-:-:S04]  /*0d50*/  SHF.R.S32.HI R22, RZ, 0x1f, R15 ;  /* 0x0000001fff167819 */ /* 0x000fc8000001140f */
[----:B------:R-:W-:Y:S02]  /*0d60*/  LEA.HI R15, R22, R15, RZ, 0x3 ;  /* 0x0000000f160f7211 */ /* 0x000fe400078f18ff */
[----:B------:R-:W4:Y:S02]  /*0d70*/  LDC.64 R22, c[0x0][0x228] ;  /* 0x00008a00ff167b82 */ /* 0x000f240000000a00 */
[----:B------:R-:W-:-:S05]  /*0d80*/  LEA.HI.SX32 R15, R15, R8, 0x1d ;  /* 0x000000080f0f7211 */ /* 0x000fca00078feaff */
[----:B---3--:R-:W-:-:S06]  /*0d90*/  IMAD.WIDE R20, R15, 0x4, R20 ;  /* 0x000000040f147825 */ /* 0x008fcc00078e0214 */
[----:B------:R-:W3:Y:S01]  /*0da0*/  LDG.E.CONSTANT R21, desc[UR6][R20.64] ;  /* 0x0000000614157981 */ /* 0x000ee2000c1e9900 */
[----:B------:R-:W-:Y:S01]  /*0db0*/  LEA R25, R26, 0x1, 0x1 ;  /* 0x000000011a197811 */ /* 0x000fe200078e08ff */
[----:B----4-:R-:W-:-:S04]  /*0dc0*/  IMAD.WIDE R22, R11, 0x2, R22 ;  /* 0x000000020b167825 */ /* 0x010fc800078e0216 */
[----:B------:R-:W-:Y:S02]  /*0dd0*/  IMAD.WIDE R24, R25, 0x2, R4 ;  /* 0x0000000219187825 */ /* 0x000fe400078e0204 */
[----:B------:R4:W2:Y:S04]  /*0de0*/  LDG.E.U16.CONSTANT R22, desc[UR6][R22.64] ;  /* 0x0000000616167981 */ /* 0x0008a8000c1e9500 */
[----:B------:R-:W4:Y:S01]  /*0df0*/  LDG.E.U16.CONSTANT R25, desc[UR6][R24.64] ;  /* 0x0000000618197981 */ /* 0x000f22000c1e9500 */
[----:B---3--:R-:W-:-:S04]  /*0e00*/  SHF.R.U32.HI R11, RZ, R6, R21 ;  /* 0x00000006ff0b7219 */ /* 0x008fc80000011615 */
[----:B------:R-:W-:Y:S02]  /*0e10*/  LOP3.LUT R15, R11, 0xf, RZ, 0xc0, !PT ;  /* 0x0000000f0b0f7812 */ /* 0x000fe400078ec0ff */
[----:B------:R-:W-:-:S03]  /*0e20*/  SHF.R.U32.HI R27, RZ, 0x4, R11 ;  /* 0x00000004ff1b7819 */ /* 0x000fc6000001160b */
[----:B------:R-:W-:Y:S01]  /*0e30*/  VIADD R15, R15, 0x1 ;  /* 0x000000010f0f7836 */ /* 0x000fe20000000000 */
[----:B------:R-:W-:-:S03]  /*0e40*/  LOP3.LUT R27, R27, 0xf, RZ, 0xc0, !PT ;  /* 0x0000000f1b1b7812 */ /* 0x000fc600078ec0ff */
[----:B------:R-:W-:Y:S01]  /*0e50*/  IMAD R20, R15, R15, RZ ;  /* 0x0000000f0f147224 */ /* 0x000fe200078e02ff */
[--C-:B------:R-:W-:Y:S01]  /*0e60*/  SHF.R.U32.HI R15, RZ, 0xc, R11.reuse ;  /* 0x0000000cff0f7819 */ /* 0x100fe2000001160b */
[----:B------:R-:W-:Y:S01]  /*0e70*/  VIADD R27, R27, 0x1 ;  /* 0x000000011b1b7836 */ /* 0x000fe20000000000 */
[----:B------:R-:W-:Y:S02]  /*0e80*/  SHF.R.U32.HI R11, RZ, 0x8, R11 ;  /* 0x00000008ff0b7819 */ /* 0x000fe4000001160b */
[----:B------:R-:W-:Y:S01]  /*0e90*/  LOP3.LUT R15, R15, 0xf, RZ, 0xc0, !PT ;  /* 0x0000000f0f0f7812 */ /* 0x000fe200078ec0ff */
[----:B------:R-:W-:Y:S01]  /*0ea0*/  IMAD R27, R27, R27, RZ ;  /* 0x0000001b1b1b7224 */ /* 0x000fe200078e02ff */
[----:B------:R-:W-:Y:S01]  /*0eb0*/  LOP3.LUT R11, R11, 0xf, RZ, 0xc0, !PT ;  /* 0x0000000f0b0b7812 */ /* 0x000fe200078ec0ff */
[----:B------:R-:W-:Y:S01]  /*0ec0*/  I2F.F16 R20, R20 ;  /* 0x0000001400147306 */ /* 0x000fe20000200c00 */
[----:B------:R-:W-:Y:S02]  /*0ed0*/  IADD3 R15, R15, 0x1, RZ ;  /* 0x000000010f0f7810 */ /* 0x000fe40007ffe0ff */
[----:B----4-:R-:W-:Y:S01]  /*0ee0*/  IADD3 R26, R25, R26, RZ ;  /* 0x0000001a191a7210 */ /* 0x010fe20007ffe0ff */
[----:B------:R-:W-:-:S02]  /*0ef0*/  VIADD R11, R11, 0x1 ;  /* 0x000000010b0b7836 */ /* 0x000fc40000000000 */
[----:B------:R-:W-:Y:S01]  /*0f00*/  IMAD R23, R15, R15, RZ ;  /* 0x0000000f0f177224 */ /* 0x000fe200078e02ff */
[----:B------:R-:W-:Y:S01]  /*0f10*/  ISETP.GE.AND P2, PT, R26, R55, PT ;  /* 0x000000371a00720c */ /* 0x000fe20003f46270 */
[----:B------:R-:W-:Y:S01]  /*0f20*/  IMAD R15, R11, R11, RZ ;  /* 0x0000000b0b0f7224 */ /* 0x000fe200078e02ff */
[----:B------:R-:W3:Y:S01]  /*0f30*/  I2F.F16 R27, R27 ;  /* 0x0000001b001b7306 */ /* 0x000ee20000200c00 */
[C---:B------:R-:W-:Y:S02]  /*0f40*/  IMAD R11, R16.reuse, 0x8, R1 ;  /* 0x00000008100b7824 */ /* 0x040fe400078e0201 */
[----:B------:R-:W-:-:S05]  /*0f50*/  VIADD R16, R16, 0x1 ;  /* 0x0000000110107836 */ /* 0x000fca0000000000 */
[----:B------:R-:W-:Y:S01]  /*0f60*/  I2F.F16 R24, R23 ;  /* 0x0000001700187306 */ /* 0x000fe20000200c00 */
[----:B---3--:R-:W-:-:S07]  /*0f70*/  PRMT R27, R20, 0x5410, R27 ;  /* 0x00005410141b7816 */ /* 0x008fce000000001b */
[----:B------:R-:W3:Y:S01]  /*0f80*/  I2F.F16 R15, R15 ;  /* 0x0000000f000f7306 */ /* 0x000ee20000200c00 */
[----:B--2---:R-:W-:Y:S01]  /*0f90*/  HMUL2 R20, R27, R22.H0_H0 ;  /* 0x200000161b147232 */ /* 0x004fe20000000000 */
[----:B---3--:R-:W-:-:S05]  /*0fa0*/  PRMT R15, R15, 0x5410, R24 ;  /* 0x000054100f0f7816 */ /* 0x008fca0000000018 */
[----:B------:R-:W-:-:S05]  /*0fb0*/  HMUL2 R21, R15, R22.H0_H0 ;  /* 0x200000160f157232 */ /* 0x000fca0000000000 */
[----:B------:R3:W-:Y:S01]  /*0fc0*/  STL.64 [R11], R20 ;  /* 0x000000140b007387 */ /* 0x0007e20000100a00 */
[----:B------:R-:W-:Y:S05]  /*0fd0*/  @!P2 BRA `(.L_x_1809) ;  /* 0xfffffffc0050a947 */ /* 0x000fea000383ffff */
.L_x_1808:
        /* <DEDUP_REMOVED lines=9> */
[----:B------:R-:W-:Y:S01]  /*1070*/  IMAD.MOV.U32 R3, RZ, RZ, RZ ;  /* 0x000000ffff037224 */ /* 0x000fe200078e00ff */
[C---:B-1----:R-:W-:Y:S02]  /*1080*/  ISETP.GT.AND P3, PT, R0.reuse, R9, PT ;  /* 0x000000090000720c */ /* 0x042fe40003f64270 */
[----:B--2---:R-:W-:Y:S02]  /*1090*/  ISETP.GT.AND P5, PT, R0, R7, PT ;  /* 0x000000070000720c */ /* 0x004fe40003fa4270 */
[----:B------:R-:W-:Y:S01]  /*10a0*/  MOV R4, RZ ;  /* 0x000000ff00047202 */ /* 0x000fe20000000f00 */
[----:B------:R-:W-:Y:S10]  /*10b0*/  @!P2 BRA `(.L_x_1810) ;  /* 0x00000000001ca947 */ /* 0x000ff40003800000 */
[----:B------:R-:W1:Y:S02]  /*10c0*/  LDC R5, c[0x0][0x25c] ;  /* 0x00009700ff057b82 */ /* 0x000e640000000800 */
[----:B-1----:R-:W-:-:S05]  /*10d0*/  VIMNMX R4, R0, R5, PT ;  /* 0x0000000500047248 */ /* 0x002fca0003fe0100 */
[----:B------:R-:W-:-:S05]  /*10e0*/  VIADD R4, R4, -UR4 ;  /* 0x8000000404047c36 */ /* 0x000fca0008000000 */
[----:B------:R-:W-:-:S04]  /*10f0*/  SHF.R.S32.HI R5, RZ, 0x1f, R4 ;  /* 0x0000001fff057819 */ /* 0x000fc80000011404 */
[----:B------:R-:W-:-:S04]  /*1100*/  LEA.HI R5, R5, R4, RZ, 0x5 ;  /* 0x0000000405057211 */ /* 0x000fc800078f28ff */
[----:B------:R-:W-:-:S05]  /*1110*/  SHF.R.S32.HI R5, RZ, 0x5, R5 ;  /* 0x00000005ff057819 */ /* 0x000fca0000011405 */
[----:B------:R-:W-:-:S07]  /*1120*/  IMAD R4, R5, 0x6, RZ ;  /* 0x0000000605047824 */ /* 0x000fce00078e02ff */
.L_x_1810:
        /* <DEDUP_REMOVED lines=8> */
.L_x_1811:
[----:B------:R-:W-:Y:S01]  /*11b0*/  HFMA2.MMA R5, -RZ, RZ, 0, 0 ;  /* 0x00000000ff057435 */ /* 0x000fe200000001ff */
[----:B---3--:R-:W-:Y:S01]  /*11c0*/  SHF.R.S32.HI R11, RZ, 0x5, R8 ;  /* 0x00000005ff0b7819 */ /* 0x008fe20000011408 */
[----:B------:R-:W-:Y:S01]  /*11d0*/  IMAD.MOV.U32 R6, RZ, RZ, RZ ;  /* 0x000000ffff067224 */ /* 0x000fe200078e00ff */
[----:B------:R-:W-:Y:S08]  /*11e0*/  @!P4 BRA `(.L_x_1812) ;  /* 0x00000000001cc947 */ /* 0x000ff00003800000 */
[----:B------:R-:W1:Y:S02]  /*11f0*/  LDC R9, c[0x0][0x264] ;  /* 0x00009900ff097b82 */ /* 0x000e640000000800 */
[----:B-1----:R-:W-:-:S05]  /*1200*/  VIMNMX R6, R0, R9, PT ;  /* 0x0000000900067248 */ /* 0x002fca0003fe0100 */
[----:B------:R-:W-:-:S05]  /*1210*/  VIADD R6, R6, -UR5 ;  /* 0x8000000506067c36 */ /* 0x000fca0008000000 */
[----:B------:R-:W-:-:S04]  /*1220*/  SHF.R.S32.HI R9, RZ, 0x1f, R6 ;  /* 0x0000001fff097819 */ /* 0x000fc80000011406 */
[----:B------:R-:W-:-:S04]  /*1230*/  LEA.HI R9, R9, R6, RZ, 0x5 ;  /* 0x0000000609097211 */ /* 0x000fc800078f28ff */
[----:B------:R-:W-:-:S04]  /*1240*/  SHF.R.S32.HI R9, RZ, 0x5, R9 ;  /* 0x00000005ff097819 */ /* 0x000fc80000011409 */
[----:B------:R-:W-:-:S07]  /*1250*/  SHF.L.U32 R6, R9, 0x2, RZ ;  /* 0x0000000209067819 */ /* 0x000fce00000006ff */
.L_x_1812:
        /* <DEDUP_REMOVED lines=8> */
.L_x_1813:
        /* <DEDUP_REMOVED lines=9> */
.L_x_1814:
        /* <DEDUP_REMOVED lines=19> */
[----:B------:R-:W-:-:S02]  /*14a0*/  ISETP.NE.AND P0, PT, R10, RZ, PT ;  /* 0x000000ff0a00720c */ /* 0x000fc40003f05270 */
[----:B------:R-:W-:Y:S02]  /*14b0*/  SHF.R.S32.HI R10, RZ, 0x1f, R9 ;  /* 0x0000001fff0a7819 */ /* 0x000fe40000011409 */
[C---:B------:R-:W-:Y:S02]  /*14c0*/  IADD3 R11, P2, R17.reuse, R9, RZ ;  /* 0x00000009110b7210 */ /* 0x040fe40007f5e0ff */
[----:B------:R-:W-:Y:S02]  /*14d0*/  PRMT R12, R12, 0x9910, RZ ;  /* 0x000099100c0c7816 */ /* 0x000fe400000000ff */
[----:B------:R-:W-:Y:S02]  /*14e0*/  LEA.HI.X.SX32 R10, R17, R10, 0x1, P2 ;  /* 0x0000000a110a7211 */ /* 0x000fe400010f0eff */
[----:B------:R-:W-:Y:S02]  /*14f0*/  LEA R9, P4, R11, UR8, 0x2 ;  /* 0x000000080b097c11 */ /* 0x000fe4000f8810ff */
[----:B------:R-:W-:-:S02]  /*1500*/  ISETP.NE.AND P2, PT, R13, RZ, PT ;  /* 0x000000ff0d00720c */ /* 0x000fc40003f45270 */
[----:B------:R-:W-:Y:S01]  /*1510*/  SHF.R.S32.HI R13, RZ, 0x1f, R2 ;  /* 0x0000001fff0d7819 */ /* 0x000fe20000011402 */
[----:B------:R-:W-:Y:S01]  /*1520*/  UMOV UR4, 0x400 ;  /* 0x0000040000047882 */ /* 0x000fe20000000000 */
[----:B------:R-:W-:Y:S02]  /*1530*/  LEA.HI.X R10, R11, UR9, R10, 0x2, P4 ;  /* 0x000000090b0a7c11 */ /* 0x000fe4000a0f140a */
[----:B------:R-:W-:Y:S02]  /*1540*/  ISETP.NE.AND P3, PT, R12, RZ, PT ;  /* 0x000000ff0c00720c */ /* 0x000fe40003f65270 */
[----:B------:R-:W-:Y:S02]  /*1550*/  ISETP.LT.OR P0, PT, R14, 0x3, !P0 ;  /* 0x000000030e00780c */ /* 0x000fe40004701670 */
[----:B------:R-:W-:Y:S02]  /*1560*/  MOV R11, RZ ;  /* 0x000000ff000b7202 */ /* 0x000fe40000000f00 */
[----:B------:R-:W-:-:S02]  /*1570*/  PRMT R3, RZ, 0x7610, R3 ;  /* 0x00007610ff037816 */ /* 0x000fc40000000003 */
[----:B------:R-:W-:Y:S01]  /*1580*/  SHF.L.U64.HI R13, R2, 0x2, R13 ;  /* 0x00000002020d7819 */ /* 0x000fe2000001020d */
[----:B---3--:R-:W-:-:S03]  /*1590*/  ULEA UR4, UR5, UR4, 0x18 ;  /* 0x0000000405047291 */ /* 0x008fc6000f8ec03f */
[----:B------:R-:W-:Y:S01]  /*15a0*/  ULDC UR5, c[0x0][0x26c] ;  /* 0x00009b0000057ab9 */ /* 0x000fe20000000800 */
[----:B-12---:R-:W-:-:S08]  /*15b0*/  IMAD.IADD R15, R0, 0x1, R15 ;  /* 0x00000001000f7824 */ /* 0x006fd000078e020f */
.L_x_1819:
[----:B------:R-:W-:-:S13]  /*15c0*/  ISETP.NE.AND P4, PT, R0, R15, PT ;  /* 0x0000000f0000720c */ /* 0x000fda0003f85270 */
[----:B------:R-:W1:Y:S01]  /*15d0*/  @!P4 LDC.64 R16, c[0x0][0x248] ;  /* 0x00009200ff10cb82 */ /* 0x000e620000000a00 */
[----:B------:R-:W-:Y:S01]  /*15e0*/  @!P4 IADD3 R11, R11, 0x1, RZ ;  /* 0x000000010b0bc810 */ /* 0x000fe20007ffe0ff */
[----:B0-----:R-:W-:-:S04]  /*15f0*/  @!P4 IMAD.SHL.U32 R19, R0, 0x2, RZ ;  /* 0x000000020013c824 */ /* 0x001fc800078e00ff */
[----:B------:R-:W-:Y:S02]  /*1600*/  @!P4 IMAD R12, R11, 0x8, R1 ;  /* 0x000000080b0cc824 */ /* 0x000fe400078e0201 */
[----:B-1----:R-:W-:-:S03]  /*1610*/  @!P4 IMAD.WIDE R16, R19, 0x2, R16 ;  /* 0x000000021310c825 */ /* 0x002fc600078e0210 */
        /* <DEDUP_REMOVED lines=9> */
[----:B------:R-:W-:-:S06]  /*16b0*/  IMAD.MOV.U32 R17, RZ, RZ, R10 ;  /* 0x000000ffff117224 */ /* 0x000fcc00078e000a */
        /* <DEDUP_REMOVED lines=11> */
[C---:B------:R-:W-:Y:S02]  /*1770*/  LOP3.LUT R14, R17.reuse, 0xc000c, RZ, 0xc0, !PT ;  /* 0x000c000c110e7812 */ /* 0x040fe400078ec0ff */
[----:B------:R-:W-:Y:S02]  /*1780*/  SHF.R.U32.HI R16, RZ, 0x8, R17 ;  /* 0x00000008ff107819 */ /* 0x000fe40000011611 */
        /* <DEDUP_REMOVED lines=135> */
.L_x_1817:
        /* <DEDUP_REMOVED lines=44> */
.L_x_1818:
        /* <DEDUP_REMOVED lines=44> */
.L_x_1816:
[----:B------:R-:W-:Y:S01]  /*2580*/  IADD3 R0, R0, 0x10, RZ ;  /* 0x0000001000007810 */ /* 0x000fe20007ffe0ff */
[----:B------:R-:W-:Y:S01]  /*2590*/  UIADD3 UR4, UR4, 0x20, URZ ;  /* 0x0000002004047890 */ /* 0x000fe2000fffe03f */
[----:B------:R-:W-:Y:S02]  /*25a0*/  LEA R9, P5, R2, R9, 0x2 ;  /* 0x0000000902097211 */ /* 0x000fe400078a10ff */
[C---:B------:R-:W-:Y:S02]  /*25b0*/  ISETP.GE.AND P4, PT, R0.reuse, UR5, PT ;  /* 0x0000000500007c0c */ /* 0x040fe4000bf86270 */
[----:B------:R-:W-:Y:S01]  /*25c0*/  ISETP.LT.AND P6, PT, R0, R55, PT ;  /* 0x000000370000720c */ /* 0x000fe20003fc1270 */
[----:B------:R-:W-:-:S12]  /*25d0*/  IMAD.X R10, R10, 0x1, R13, P5 ;  /* 0x000000010a0a7824 */ /* 0x000fd800028e060d */
[----:B------:R-:W-:Y:S05]  /*25e0*/  @!P4 BRA P6, `(.L_x_1819) ;  /* 0xffffffec00f4c947 */ /* 0x000fea000303ffff */
.L_x_1815:
[----:B------:R-:W-:Y:S05]  /*25f0*/  @!P1 EXIT ;  /* 0x000000000000994d */ /* 0x000fea0003800000 */
[----:B------:R-:W1:Y:S01]  /*2600*/  S2R R0, SR_CTAID.X ;  /* 0x0000000000007919 */ /* 0x000e620000002500 */
[----:B------:R-:W2:Y:S01]  /*2610*/  S2UR UR4, SR_CTAID.Y ;  /* 0x00000000000479c3 */ /* 0x000ea20000002600 */
[----:B------:R-:W1:Y:S07]  /*2620*/  S2R R9, SR_TID.X ;  /* 0x0000000000097919 */ /* 0x000e6e0000002100 */
[----:B------:R-:W3:Y:S08]  /*2630*/  LDC R16, c[0x0][0x23c] ;  /* 0x00008f00ff107b82 */ /* 0x000ef00000000800 */
[----:B------:R-:W4:Y:S01]  /*2640*/  LDC.64 R10, c[0x0][0x230] ;  /* 0x00008c00ff0a7b82 */ /* 0x000f220000000a00 */
[----:B--2---:R-:W-:Y:S01]  /*2650*/  UIMAD UR4, UR4, 0x3, URZ ;  /* 0x00000003040478a4 */ /* 0x004fe2000f8e023f */
[----:B-1----:R-:W-:-:S05]  /*2660*/  IMAD R0, R0, 0x40, R9 ;  /* 0x0000004000007824 */ /* 0x002fca00078e0209 */
[----:B------:R-:W-:-:S05]  /*2670*/  SHF.L.U32 R0, R0, 0x2, RZ ;  /* 0x0000000200007819 */ /* 0x000fca00000006ff */
[----:B---3--:R-:W-:-:S04]  /*2680*/  IMAD R9, R16, UR4, R0 ;  /* 0x0000000410097c24 */ /* 0x008fc8000f8e0200 */
[----:B----4-:R-:W-:-:S05]  /*2690*/  IMAD.WIDE R12, R9, 0x2, R10 ;  /* 0x00000002090c7825 */ /* 0x010fca00078e020a */
[----:B------:R1:W-:Y:S01]  /*26a0*/  ATOM.E.ADD.F16x2.RN.STRONG.GPU P0, RZ, desc[UR6][R12.64], R3 ;  /* 0x000000030cff79a2 */ /* 0x0003e2000810e1c6 */
[----:B------:R-:W-:Y:S04]  /*26b0*/  BSSY B0, `(.L_x_1820) ;  /* 0x0000010000007945 */ /* 0x000fe80003800000 */
[----:B-1----:R-:W-:Y:S05]  /*26c0*/  @P0 BRA `(.L_x_1821) ;  /* 0x0000000000380947 */ /* 0x002fea0003800000 */
[----:B------:R-:W1:Y:S02]  /*26d0*/  QSPC.E.S P0, RZ, [R12] ;  /* 0x000000000cff73aa */ /* 0x000e640000000500 */
[----:B-1----:R-:W-:Y:S05]  /*26e0*/  @!P0 BRA `(.L_x_1822) ;  /* 0x0000000000248947 */ /* 0x002fea0003800000 */
[----:B------:R-:W-:-:S05]  /*26f0*/  IMAD.MOV.U32 R14, RZ, RZ, R12 ;  /* 0x000000ffff0e7224 */ /* 0x000fca00078e000c */
[----:B------:R-:W-:Y:S01]  /*2700*/  MOV R14, R14 ;  /* 0x0000000e000e7202 */ /* 0x000fe20000000f00 */
[----:B------:R-:W-:-:S07]  /*2710*/  IMAD.MOV.U32 R15, RZ, RZ, R3 ;  /* 0x000000ffff0f7224 */ /* 0x000fce00078e0003 */
.L_x_1823:
[----:B------:R-:W1:Y:S02]  /*2720*/  LDS R2, [R14] ;  /* 0x000000000e027984 */ /* 0x000e640000000800 */
[----:B-1----:R-:W-:-:S06]  /*2730*/  HADD2 R3, R2, R15 ;  /* 0x0000000f02037230 */ /* 0x002fcc0000000000 */
[----:B------:R-:W1:Y:S02]  /*2740*/  ATOMS.CAST.SPIN R3, [R14], R2, R3 ;  /* 0x000000020e03738d */ /* 0x000e640001800003 */
[----:B-1----:R-:W-:-:S13]  /*2750*/  ISETP.EQ.U32.AND P0, PT, R3, 0x1, PT ;  /* 0x000000010300780c */ /* 0x002fda0003f02070 */
[----:B------:R-:W-:Y:S05]  /*2760*/  @!P0 BRA `(.L_x_1823) ;  /* 0xfffffffc00ec8947 */ /* 0x000fea000383ffff */
[----:B------:R-:W-:Y:S05]  /*2770*/  BRA `(.L_x_1821) ;  /* 0x00000000000c7947 */ /* 0x000fea0003800000 */
.L_x_1822:
[----:B------:R-:W2:Y:S02]  /*2780*/  LD.E R0, desc[UR6][R12.64] ;  /* 0x000000060c007980 */ /* 0x000ea4000c101900 */
[----:B--2---:R-:W-:-:S05]  /*2790*/  IADD3 R3, R3, R0, RZ ;  /* 0x0000000003037210 */ /* 0x004fca0007ffe0ff */
[----:B------:R1:W-:Y:S02]  /*27a0*/  ST.E desc[UR6][R12.64], R3 ;  /* 0x000000030c007985 */ /* 0x0003e4000c101906 */
.L_x_1821:
[----:B------:R-:W-:Y:S05]  /*27b0*/  BSYNC B0 ;  /* 0x0000000000007941 */ /* 0x000fea0003800000 */
.L_x_1820:
[----:B------:R2:W-:Y:S01]  /*27c0*/  ATOM.E.ADD.F16x2.RN.STRONG.GPU P0, RZ, desc[UR6][R12.64+0x4], R4 ;  /* 0x000004040cff79a2 */ /* 0x0005e2000810e1c6 */
[----:B------:R-:W-:Y:S04]  /*27d0*/  BSSY B0, `(.L_x_1824) ;  /* 0x000000e000007945 */ /* 0x000fe80003800000 */
[----:B--2---:R-:W-:Y:S05]  /*27e0*/  @P0 BRA `(.L_x_1825) ;  /* 0x0000000000300947 */ /* 0x004fea0003800000 */
[----:B------:R-:W2:Y:S02]  /*27f0*/  QSPC.E.S P0, RZ, [R12+0x4] ;  /* 0x000004000cff73aa */ /* 0x000ea40000000500 */
[----:B--2---:R-:W-:Y:S05]  /*2800*/  @!P0 BRA `(.L_x_1826) ;  /* 0x00000000001c8947 */ /* 0x004fea0003800000 */
[----:B-1----:R-:W-:-:S07]  /*2810*/  MOV R12, R12 ;  /* 0x0000000c000c7202 */ /* 0x002fce0000000f00 */
.L_x_1827:
[----:B------:R-:W1:Y:S02]  /*2820*/  LDS R2, [R12+0x4] ;  /* 0x000004000c027984 */ /* 0x000e640000000800 */
[----:B-1----:R-:W-:-:S10]  /*2830*/  HFMA2.MMA R3, R2, 1, 1, R4 ;  /* 0x3c003c0002037835 */ /* 0x002fd40000000004 */
[----:B------:R-:W1:Y:S02]  /*2840*/  ATOMS.CAST.SPIN R3, [R12+0x4], R2, R3 ;  /* 0x000004020c03738d */ /* 0x000e640001800003 */
[----:B-1----:R-:W-:-:S13]  /*2850*/  ISETP.EQ.U32.AND P0, PT, R3, 0x1, PT ;  /* 0x000000010300780c */ /* 0x002fda0003f02070 */
[----:B------:R-:W-:Y:S05]  /*2860*/  @!P0 BRA `(.L_x_1827) ;  /* 0xfffffffc00ec8947 */ /* 0x000fea000383ffff */
[----:B------:R-:W-:Y:S05]  /*2870*/  BRA `(.L_x_1825) ;  /* 0x00000000000c7947 */ /* 0x000fea0003800000 */
.L_x_1826:
[----:B------:R-:W1:Y:S02]  /*2880*/  LD.E R0, desc[UR6][R12.64+0x4] ;  /* 0x000004060c007980 */ /* 0x000e64000c101900 */
[----:B-1----:R-:W-:-:S05]  /*2890*/  IMAD.IADD R3, R4, 0x1, R0 ;  /* 0x0000000104037824 */ /* 0x002fca00078e0200 */
[----:B------:R2:W-:Y:S02]  /*28a0*/  ST.E desc[UR6][R12.64+0x4], R3 ;  /* 0x000004030c007985 */ /* 0x0005e4000c101906 */
.L_x_1825:
[----:B------:R-:W-:Y:S05]  /*28b0*/  BSYNC B0 ;  /* 0x0000000000007941 */ /* 0x000fea0003800000 */
.L_x_1824:
        /* <DEDUP_REMOVED lines=10> */
[----:B------:R-:W-:Y:S01]  /*2960*/  MOV R12, R12 ;  /* 0x0000000c000c7202 */ /* 0x000fe20000000f00 */
[----:B------:R-:W-:-:S07]  /*2970*/  IMAD.MOV.U32 R13, RZ, RZ, R5 ;  /* 0x000000ffff0d7224 */ /* 0x000fce00078e0005 */
.L_x_1831:
[----:B------:R-:W1:Y:S02]  /*2980*/  LDS R4, [R12] ;  /* 0x000000000c047984 */ /* 0x000e640000000800 */
[----:B-1----:R-:W-:-:S06]  /*2990*/  HADD2 R5, R4, R13 ;  /* 0x0000000d04057230 */ /* 0x002fcc0000000000 */
[----:B------:R-:W1:Y:S02]  /*29a0*/  ATOMS.CAST.SPIN R5, [R12], R4, R5 ;  /* 0x000000040c05738d */ /* 0x000e640001800005 */
[----:B-1----:R-:W-:-:S13]  /*29b0*/  ISETP.EQ.U32.AND P0, PT, R5, 0x1, PT ;  /* 0x000000010500780c */ /* 0x002fda0003f02070 */
[----:B------:R-:W-:Y:S05]  /*29c0*/  @!P0 BRA `(.L_x_1831) ;  /* 0xfffffffc00ec8947 */ /* 0x000fea000383ffff */
[----:B------:R-:W-:Y:S05]  /*29d0*/  BRA `(.L_x_1829) ;  /* 0x00000000000c7947 */ /* 0x000fea0003800000 */
.L_x_1830:
[----:B------:R-:W2:Y:S02]  /*29e0*/  LD.E R0, desc[UR6][R2.64] ;  /* 0x0000000602007980 */ /* 0x000ea4000c101900 */
[----:B--2---:R-:W-:-:S05]  /*29f0*/  IMAD.IADD R5, R5, 0x1, R0 ;  /* 0x0000000105057824 */ /* 0x004fca00078e0200 */
[----:B------:R1:W-:Y:S02]  /*2a00*/  ST.E desc[UR6][R2.64], R5 ;  /* 0x0000000502007985 */ /* 0x0003e4000c101906 */
.L_x_1829:
[----:B------:R-:W-:Y:S05]  /*2a10*/  BSYNC B0 ;  /* 0x0000000000007941 */ /* 0x000fea0003800000 */
.L_x_1828:
[----:B------:R2:W-:Y:S01]  /*2a20*/  ATOM.E.ADD.F16x2.RN.STRONG.GPU P0, RZ, desc[UR6][R2.64+0x4], R6 ;  /* 0x0000040602ff79a2 */ /* 0x0005e2000810e1c6 */
[----:B------:R-:W-:Y:S04]  /*2a30*/  BSSY B0, `(.L_x_1832) ;  /* 0x000000e000007945 */ /* 0x000fe80003800000 */
[----:B--2---:R-:W-:Y:S05]  /*2a40*/  @P0 BRA `(.L_x_1833) ;  /* 0x0000000000300947 */ /* 0x004fea0003800000 */
[----:B------:R-:W2:Y:S02]  /*2a50*/  QSPC.E.S P0, RZ, [R2+0x4] ;  /* 0x0000040002ff73aa */ /* 0x000ea40000000500 */
[----:B--2---:R-:W-:Y:S05]  /*2a60*/  @!P0 BRA `(.L_x_1834) ;  /* 0x00000000001c8947 */ /* 0x004fea0003800000 */
[----:B-1----:R-:W-:-:S07]  /*2a70*/  MOV R2, R2 ;  /* 0x0000000200027202 */ /* 0x002fce0000000f00 */
.L_x_1835:
[----:B------:R-:W1:Y:S02]  /*2a80*/  LDS R4, [R2+0x4] ;  /* 0x0000040002047984 */ /* 0x000e640000000800 */
[----:B-1----:R-:W-:-:S10]  /*2a90*/  HFMA2.MMA R5, R4, 1, 1, R6 ;  /* 0x3c003c0004057835 */ /* 0x002fd40000000006 */
[----:B------:R-:W1:Y:S02]  /*2aa0*/  ATOMS.CAST.SPIN R5, [R2+0x4], R4, R5 ;  /* 0x000004040205738d */ /* 0x000e640001800005 */
[----:B-1----:R-:W-:-:S13]  /*2ab0*/  ISETP.EQ.U32.AND P0, PT, R5, 0x1, PT ;  /* 0x000000010500780c */ /* 0x002fda0003f02070 */
[----:B------:R-:W-:Y:S05]  /*2ac0*/  @!P0 BRA `(.L_x_1835) ;  /* 0xfffffffc00ec8947 */ /* 0x000fea000383ffff */
[----:B------:R-:W-:Y:S05]  /*2ad0*/  BRA `(.L_x_1833) ;  /* 0x00000000000c7947 */ /* 0x000fea0003800000 */
.L_x_1834:
[----:B------:R-:W1:Y:S02]  /*2ae0*/  LD.E R0, desc[UR6][R2.64+0x4] ;  /* 0x0000040602007980 */ /* 0x000e64000c101900 */
[----:B-1----:R-:W-:-:S05]  /*2af0*/  IADD3 R5, R6, R0, RZ ;  /* 0x0000000006057210 */ /* 0x002fca0007ffe0ff */
[----:B------:R2:W-:Y:S02]  /*2b00*/  ST.E desc[UR6][R2.64+0x4], R5 ;  /* 0x0000040502007985 */ /* 0x0005e4000c101906 */
.L_x_1833:
[----:B------:R-:W-:Y:S05]  /*2b10*/  BSYNC B0 ;  /* 0x0000000000007941 */ /* 0x000fea0003800000 */
.L_x_1832:
[----:B------:R-:W-:-:S13]  /*2b20*/  ISETP.NE.AND P0, PT, R54, 0x2, PT ;  /* 0x000000023600780c */ /* 0x000fda0003f05270 */
[----:B------:R-:W-:Y:S05]  /*2b30*/  @!P0 EXIT ;  /* 0x000000000000894d */ /* 0x000fea0003800000 */
[----:B------:R-:W-:-:S04]  /*2b40*/  IMAD.IADD R9, R9, 0x1, R16 ;  /* 0x0000000109097824 */ /* 0x000fc800078e0210 */
[----:B------:R-:W-:-:S05]  /*2b50*/  IMAD.WIDE R10, R9, 0x2, R10 ;  /* 0x00000002090a7825 */ /* 0x000fca00078e020a */
[----:B------:R3:W-:Y:S01]  /*2b60*/  ATOM.E.ADD.F16x2.RN.STRONG.GPU P0, RZ, desc[UR6][R10.64], R7 ;  /* 0x000000070aff79a2 */ /* 0x0007e2000810e1c6 */
[----:B------:R-:W-:Y:S04]  /*2b70*/  BSSY B0, `(.L_x_1836) ;  /* 0x000000f000007945 */ /* 0x000fe80003800000 */
[----:B---3--:R-:W-:Y:S05]  /*2b80*/  @P0 BRA `(.L_x_1837) ;  /* 0x0000000000340947 */ /* 0x008fea0003800000 */
[----:B------:R-:W3:Y:S02]  /*2b90*/  QSPC.E.S P0, RZ, [R10] ;  /* 0x000000000aff73aa */ /* 0x000ee40000000500 */
[----:B---3--:R-:W-:Y:S05]  /*2ba0*/  @!P0 BRA `(.L_x_1838) ;  /* 0x0000000000208947 */ /* 0x008fea0003800000 */
[----:B-12---:R-:W-:-:S05]  /*2bb0*/  IMAD.MOV.U32 R2, RZ, RZ, R10 ;  /* 0x000000ffff027224 */ /* 0x006fca00078e000a */
[----:B------:R-:W-:-:S07]  /*2bc0*/  MOV R2, R2 ;  /* 0x0000000200027202 */ /* 0x000fce0000000f00 */
.L_x_1839:
[----:B------:R-:W1:Y:S02]  /*2bd0*/  LDS R4, [R2] ;  /* 0x0000000002047984 */ /* 0x000e640000000800 */
[----:B-1----:R-:W-:-:S06]  /*2be0*/  HADD2 R5, R4, R7 ;  /* 0x0000000704057230 */ /* 0x002fcc0000000000 */
[----:B------:R-:W1:Y:S02]  /*2bf0*/  ATOMS.CAST.SPIN R5, [R2], R4, R5 ;  /* 0x000000040205738d */ /* 0x000e640001800005 */
[----:B-1----:R-:W-:-:S13]  /*2c00*/  ISETP.EQ.U32.AND P0, PT, R5, 0x1, PT ;  /* 0x000000010500780c */ /* 0x002fda0003f02070 */
[----:B------:R-:W-:Y:S05]  /*2c10*/  @!P0 BRA `(.L_x_1839) ;  /* 0xfffffffc00ec8947 */ /* 0x000fea000383ffff */
[----:B------:R-:W-:Y:S05]  /*2c20*/  BRA `(.L_x_1837) ;  /* 0x00000000000c7947 */ /* 0x000fea0003800000 */
.L_x_1838:
[----:B------:R-:W1:Y:S02]  /*2c30*/  LD.E R0, desc[UR6][R10.64] ;  /* 0x000000060a007980 */ /* 0x000e64000c101900 */
[----:B-12---:R-:W-:-:S05]  /*2c40*/  IADD3 R3, R7, R0, RZ ;  /* 0x0000000007037210 */ /* 0x006fca0007ffe0ff */
[----:B------:R3:W-:Y:S02]  /*2c50*/  ST.E desc[UR6][R10.64], R3 ;  /* 0x000000030a007985 */ /* 0x0007e4000c101906 */
.L_x_1837:
[----:B------:R-:W-:Y:S05]  /*2c60*/  BSYNC B0 ;  /* 0x0000000000007941 */ /* 0x000fea0003800000 */
.L_x_1836:
[----:B------:R4:W-:Y:S02]  /*2c70*/  ATOM.E.ADD.F16x2.RN.STRONG.GPU P0, RZ, desc[UR6][R10.64+0x4], R8 ;  /* 0x000004080aff79a2 */ /* 0x0009e4000810e1c6 */
[----:B----4-:R-:W-:Y:S05]  /*2c80*/  @P0 EXIT ;  /* 0x000000000000094d */ /* 0x010fea0003800000 */
[----:B------:R-:W4:Y:S02]  /*2c90*/  QSPC.E.S P0, RZ, [R10+0x4] ;  /* 0x000004000aff73aa */ /* 0x000f240000000500 */
[----:B----4-:R-:W-:Y:S05]  /*2ca0*/  @!P0 BRA `(.L_x_1840) ;  /* 0x00000000001c8947 */ /* 0x010fea0003800000 */
[----:B---3--:R-:W-:-:S07]  /*2cb0*/  MOV R10, R10 ;  /* 0x0000000a000a7202 */ /* 0x008fce0000000f00 */
.L_x_1841:
[----:B-12---:R-:W1:Y:S02]  /*2cc0*/  LDS R2, [R10+0x4] ;  /* 0x000004000a027984 */ /* 0x006e640000000800 */
[----:B-1----:R-:W-:-:S10]  /*2cd0*/  HFMA2.MMA R3, R2, 1, 1, R8 ;  /* 0x3c003c0002037835 */ /* 0x002fd40000000008 */
[----:B------:R-:W1:Y:S02]  /*2ce0*/  ATOMS.CAST.SPIN R3, [R10+0x4], R2, R3 ;  /* 0x000004020a03738d */ /* 0x000e640001800003 */
[----:B-1----:R-:W-:-:S13]  /*2cf0*/  ISETP.EQ.U32.AND P0, PT, R3, 0x1, PT ;  /* 0x000000010300780c */ /* 0x002fda0003f02070 */
[----:B------:R-:W-:Y:S05]  /*2d00*/  @!P0 BRA `(.L_x_1841) ;  /* 0xfffffffc00ec8947 */ /* 0x000fea000383ffff */
[----:B------:R-:W-:Y:S05]  /*2d10*/  EXIT ;  /* 0x000000000000794d */ /* 0x000fea0003800000 */
.L_x_1840:
[----:B------:R-:W1:Y:S02]  /*2d20*/  LD.E R0, desc[UR6][R10.64+0x4] ;  /* 0x000004060a007980 */ /* 0x000e64000c101900 */
[----:B-123--:R-:W-:-:S05]  /*2d30*/  IMAD.IADD R3, R8, 0x1, R0 ;  /* 0x0000000108037824 */ /* 0x00efca00078e0200 */
[----:B------:R-:W-:Y:S01]  /*2d40*/  ST.E desc[UR6][R10.64+0x4], R3 ;  /* 0x000004030a007985 */ /* 0x000fe2000c101906 */
[----:B------:R-:W-:Y:S05]  /*2d50*/  EXIT ;  /* 0x000000000000794d */ /* 0x000fea0003800000 */
.L_x_1842:
        /* <DEDUP_REMOVED lines=10> */
.L_x_3689:


//--------------------- .text._Z23gemm_half_q_half_kernelILi3ELi32ELb1ELb0ELi32EEvPK6__halfPKjS4_S2_PS0_iiiiPKtS7_iiiiiibS2_i --------------------------
	.section	.text._Z23gemm_half_q_half_kernelILi3ELi32ELb1ELb0ELi32EEvPK6__halfPKjS4_S2_PS0_iiiiPKtS7_iiiiiibS2_i,"ax",@progbits
	.align	128
        .global         _Z23gemm_half_q_half_kernelILi3ELi32ELb1ELb0ELi32EEvPK6__halfPKjS4_S2_PS0_iiiiPKtS7_iiiiiibS2_i
        .type           _Z23gemm_half_q_half_kernelILi3ELi32ELb1ELb0ELi32EEvPK6__halfPKjS4_S2_PS0_iiiiPKtS7_iiiiiibS2_i,@function
        .size           _Z23gemm_half_q_half_kernelILi3ELi32ELb1ELb0ELi32EEvPK6__halfPKjS4_S2_PS0_iiiiPKtS7_iiiiiibS2_i,(.L_x_3690 - _Z23gemm_half_q_half_kernelILi3ELi32ELb1ELb0ELi32EEvPK6__halfPKjS4_S2_PS0_iiiiPKtS7_iiiiiibS2_i)
        .other          _Z23gemm_half_q_half_kernelILi3ELi32ELb1ELb0ELi32EEvPK6__halfPKjS4_S2_PS0_iiiiPKtS7_iiiiiibS2_i,@"STO_CUDA_ENTRY STV_DEFAULT"
_Z23gemm_half_q_half_kernelILi3ELi32ELb1ELb0ELi32EEvPK6__halfPKjS4_S2_PS0_iiiiPKtS7_iiiiiibS2_i:
.text._Z23gemm_half_q_half_kernelILi3ELi32ELb1ELb0ELi32EEvPK6__halfPKjS4_S2_PS0_iiiiPKtS7_iiiiiibS2_i:
[----:B------:R-:W-:Y:S01]  /*0000*/  LDC R1, c[0x0][0x28] ;  /* 0x00000a00ff017b82 */ /* 0x000fe20000000800 */
[----:B------:R-:W0:Y:S07]  /*0010*/  S2R R4, SR_CTAID.Y ;  /* 0x0000000000047919 */ /* 0x000e2e0000002600 */
[----:B------:R-:W0:Y:S01]  /*0020*/  LDC R9, c[0x0][0x238] ;  /* 0x00008e00ff097b82 */ /* 0x000e220000000800 */
[----:B------:R-:W-:Y:S01]  /*0030*/  ULDC.64 UR6, c[0x0][0x208] ;  /* 0x0000820000067ab9 */ /* 0x000fe20000000a00 */
[----:B------:R-:W-:Y:S01]  /*0040*/  PRMT R2, RZ, 0x7610, R2 ;  /* 0x00007610ff027816 */ /* 0x000fe20000000002 */
[----:B------:R-:W1:Y:S01]  /*0050*/  S2R R12, SR_CTAID.X ;  /* 0x00000000000c7919 */ /* 0x000e620000002500 */
[----:B------:R-:W-:-:S02]  /*0060*/  PRMT R55, RZ, 0x7610, R55 ;  /* 0x00007610ff377816 */ /* 0x000fc40000000037 */
[----:B------:R-:W-:Y:S01]  /*0070*/  PRMT R54, RZ, 0x7610, R54 ;  /* 0x00007610ff367816 */ /* 0x000fe20000000036 */
[----:B------:R-:W2:Y:S01]  /*0080*/  S2R R5, SR_TID.X ;  /* 0x0000000000057919 */ /* 0x000ea20000002100 */
[----:B------:R-:W3:Y:S01]  /*0090*/  LDC R7, c[0x0][0x240] ;  /* 0x00009000ff077b82 */ /* 0x000ee20000000800 */
[----:B------:R-:W-:Y:S01]  /*00a0*/  PRMT R13, RZ, 0x7610, R13 ;  /* 0x00007610ff0d7816 */ /* 0x000fe2000000000d */
[----:B------:R-:W4:Y:S01]  /*00b0*/  S2R R3, SR_CTAID.Z ;  /* 0x0000000000037919 */ /* 0x000f220000002700 */
[----:B0-----:R-:W-:-:S05]  /*00c0*/  IMAD R0, R4, -0x3, R9 ;  /* 0xfffffffd04007824 */ /* 0x001fca00078e0209 */
[C---:B------:R-:W-:Y:S02]  /*00d0*/  ISETP.GE.AND P1, PT, R0.reuse, 0x1, PT ;  /* 0x000000010000780c */ /* 0x040fe40003f26270 */
[----:B------:R-:W-:-:S11]  /*00e0*/  VIMNMX R58, R0, 0x3, PT ;  /* 0x00000003003a7848 */ /* 0x000fd60003fe0100 */
[----:B-1234-:R-:W-:Y:S05]  /*00f0*/  @!P1 BRA `(.L_x_1843) ;  /* 0x0000000000509947 */ /* 0x01efea0003800000 */
[----:B------:R-:W0:Y:S02]  /*0100*/  LDC.64 R8, c[0x0][0x278] ;  /* 0x00009e00ff087b82 */ /* 0x000e240000000a00 */
[----:B0-----:R-:W2:Y:S01]  /*0110*/  LDG.E.U16 R54, desc[UR6][R8.64] ;  /* 0x0000000608367981 */ /* 0x001ea2000c1e1500 */
[----:B------:R-:W-:Y:S02]  /*0120*/  ISETP.GE.AND P0, PT, R58, 0x2, PT ;  /* 0x000000023a00780c */ /* 0x000fe40003f06270 */
[----:B--2---:R-:W-:-:S11]  /*0130*/  PRMT R13, R54, 0x7610, R13 ;  /* 0x00007610360d7816 */ /* 0x004fd6000000000d */
[----:B------:R-:W-:Y:S05]  /*0140*/  @!P0 BRA `(.L_x_1843) ;  /* 0x00000000003c8947 */ /* 0x000fea0003800000 */
[----:B------:R-:W0:Y:S01]  /*0150*/  LDC R9, c[0x0][0x280] ;  /* 0x0000a000ff097b82 */ /* 0x000e220000000800 */
[----:B------:R-:W-:-:S07]  /*0160*/  ISETP.NE.AND P0, PT, R58, 0x2, PT ;  /* 0x000000023a00780c */ /* 0x000fce0003f05270 */
[----:B------:R-:W1:Y:S01]  /*0170*/  LDC.64 R14, c[0x0][0x278] ;  /* 0x00009e00ff0e7b82 */ /* 0x000e620000000a00 */
[----:B0-----:R-:W-:Y:S01]  /*0180*/  IMAD.SHL.U32 R11, R9, 0x2, RZ ;  /* 0x00000002090b7824 */ /* 0x001fe200078e00ff */
[----:B------:R-:W-:-:S04]  /*0190*/  SHF.R.S32.HI R6, RZ, 0x1f, R9 ;  /* 0x0000001fff067819 */ /* 0x000fc80000011409 */
[----:B------:R-:W-:Y:S02]  /*01a0*/  SHF.L.U64.HI R6, R9, 0x1, R6 ;  /* 0x0000000109067819 */ /* 0x000fe40000010206 */
[----:B-1----:R-:W-:-:S05]  /*01b0*/  IADD3 R8, P2, R11, R14, RZ ;  /* 0x0000000e0b087210 */ /* 0x002fca0007f5e0ff */
[----:B------:R-:W-:Y:S01]  /*01c0*/  IMAD.X R9, R6, 0x1, R15, P2 ;  /* 0x0000000106097824 */ /* 0x000fe200010e060f */
[----:B------:R-:W-:-:S04]  /*01d0*/  @P0 IADD3 R10, P2, R8, R11, RZ ;  /* 0x0000000b080a0210 */ /* 0x000fc80007f5e0ff */
[----:B------:R-:W-:Y:S01]  /*01e0*/  @P0 IADD3.X R11, R9, R6, RZ, P2, !PT ;  /* 0x00000006090b0210 */ /* 0x000fe200017fe4ff */
[----:B------:R-:W2:Y:S04]  /*01f0*/  LDG.E.U16 R55, desc[UR6][R8.64] ;  /* 0x0000000608377981 */ /* 0x000ea8000c1e1500 */
[----:B------:R-:W3:Y:S01]  /*0200*/  @P0 LDG.E.U16 R2, desc[UR6][R10.64] ;  /* 0x000000060a020981 */ /* 0x000ee2000c1e1500 */
[----:B--2---:R-:W-:-:S04]  /*0210*/  LOP3.LUT R13, R55, R54, RZ, 0xfc, !PT ;  /* 0x00000036370d7212 */ /* 0x004fc800078efcff */
[----:B---3--:R-:W-:-:S04]  /*0220*/  @P0 LOP3.LUT R6, R2, R13, RZ, 0xfc, !PT ;  /* 0x0000000d02060212 */ /* 0x008fc800078efcff */
[----:B------:R-:W-:-:S07]  /*0230*/  @P0 PRMT R13, R6, 0x7610, R13 ;  /* 0x00007610060d0816 */ /* 0x000fce000000000d */
.L_x_1843:
[----:B------:R-:W-:Y:S01]  /*0240*/  PRMT R6, R13, 0x9910, RZ ;  /* 0x000099100d067816 */ /* 0x000fe200000000ff */
[----:B------:R-:W-:-:S03]  /*0250*/  IMAD.SHL.U32 R56, R3, 0x20, RZ ;  /* 0x0000002003387824 */ /* 0x000fc600078e00ff */
[----:B------:R-:W-:Y:S02]  /*0260*/  ISETP.NE.AND P0, PT, R6, RZ, PT ;  /* 0x000000ff0600720c */ /* 0x000fe40003f05270 */
[----:B------:R-:W-:-:S11]  /*0270*/  VIADDMNMX R57, R56, 0x20, R7, PT ;  /* 0x0000002038397846 */ /* 0x000fd60003800107 */
[----:B------:R-:W-:Y:S05]  /*0280*/  @!P0 EXIT ;  /* 0x000000000000894d */ /* 0x000fea0003800000 */
[----:B------:R-:W-:Y:S01]  /*0290*/  IMAD.IADD R8, R56, 0x1, R5 ;  /* 0x0000000138087824 */ /* 0x000fe200078e0205 */
[----:B------:R-:W-:Y:S01]  /*02a0*/  SHF.L.U32 R6, R12, 0x7, RZ ;  /* 0x000000070c067819 */ /* 0x000fe200000006ff */
        /* <DEDUP_REMOVED lines=29> */
.L_x_1848:
        /* <DEDUP_REMOVED lines=16> */
.L_x_1847:
        /* <DEDUP_REMOVED lines=16> */
.L_x_1846:
[----:B------:R-:W0:Y:S01]  /*0680*/  S2UR UR5, SR_CgaCtaId ;  /* 0x00000000000579c3 */ /* 0x000e220000008800 */
[----:B------:R-:W-:Y:S01]  /*0690*/  IMAD R9, R4, R7, RZ ;  /* 0x0000000704097224 */ /* 0x000fe200078e02ff */
[----:B------:R-:W-:Y:S01]  /*06a0*/  ISETP.GT.AND P2, PT, R58, 0x3, PT ;  /* 0x000000033a00780c */ /* 0x000fe20003f44270 */
[----:B------:R-:W-:Y:S01]  /*06b0*/  UMOV UR4, 0x400 ;  /* 0x0000040000047882 */ /* 0x000fe20000000000 */
[----:B------:R-:W-:Y:S01]  /*06c0*/  ULDC.64 UR8, c[0x0][0x210] ;  /* 0x0000840000087ab9 */ /* 0x000fe20000000a00 */
[----:B------:R-:W-:Y:S01]  /*06d0*/  IMAD R10, R9, 0x3, RZ ;  /* 0x00000003090a7824 */ /* 0x000fe200078e02ff */
        /* <DEDUP_REMOVED lines=11> */
.L_x_1850:
        /* <DEDUP_REMOVED lines=16> */
.L_x_1849:
[----:B------:R-:W-:-:S05]  /*0890*/  IMAD.IADD R10, R58, 0x1, -R19 ;  /* 0x000000013a0a7824 */ /* 0x000fca00078e0a13 */
        /* <DEDUP_REMOVED lines=13> */
.L_x_1845:
[----:B------:R-:W-:Y:S05]  /*0970*/  BSYNC B0 ;  /* 0x0000000000007941 */ /* 0x000fea0003800000 */
.L_x_1844:
        /* <DEDUP_REMOVED lines=12> */
[----:B------:R-:W-:Y:S01]  /*0a40*/  PLOP3.LUT P0, PT, PT, PT, PT, 0x80, 0x0 ;  /* 0x000000000000781c */ /* 0x000fe20003f0f070 */
[----:B0-----:R-:W-:Y:S02]  /*0a50*/  IMAD.MOV.U32 R15, RZ, RZ, RZ ;  /* 0x000000ffff0f7224 */ /* 0x001fe400078e00ff */
[----:B------:R-:W-:-:S04]  /*0a60*/  IMAD R6, R7, 0x3, R6 ;  /* 0x0000000307067824 */ /* 0x000fc800078e0206 */
[----:B------:R-:W-:-:S04]  /*0a70*/  IMAD R5, R5, 0x4, R6 ;  /* 0x0000000405057824 */ /* 0x000fc800078e0206 */
[----:B-1----:R-:W-:Y:S01]  /*0a80*/  IMAD.WIDE R4, R5, 0x2, R8 ;  /* 0x0000000205047825 */ /* 0x002fe200078e0208 */
[----:B------:R-:W-:Y:S06]  /*0a90*/  @!P2 BRA `(.L_x_1852) ;  /* 0x000000000034a947 */ /* 0x000fec0003800000 */
[----:B------:R-:W-:Y:S02]  /*0aa0*/  PLOP3.LUT P0, PT, PT, PT, PT, 0x8, 0x0 ;  /* 0x000000000000781c */ /* 0x000fe40003f0e170 */
[----:B------:R-:W-:-:S11]  /*0ab0*/  IADD3 R12, R58, -0x3, RZ ;  /* 0xfffffffd3a0c7810 */ /* 0x000fd60007ffe0ff */
.L_x_1853:
        /* <DEDUP_REMOVED lines=11> */
.L_x_1852:
[----:B-1----:R-:W-:-:S05]  /*0b70*/  IMAD.IADD R6, R58, 0x1, -R15 ;  /* 0x000000013a067824 */ /* 0x002fca00078e0a0f */
        /* <DEDUP_REMOVED lines=9> */
.L_x_1851:
[----:B01----:R-:W0:Y:S08]  /*0c10*/  LDC R15, c[0x0][0x25c] ;  /* 0x00009700ff0f7b82 */ /* 0x003e300000000800 */
[----:B------:R-:W-:Y:S01]  /*0c20*/  BAR.SYNC.DEFER_BLOCKING 0x0 ;  /* 0x0000000000007b1d */ /* 0x000fe20000010000 */
[----:B------:R-:W-:-:S07]  /*0c30*/  ISETP.GE.AND P0, PT, R56, R57, PT ;  /* 0x000000393800720c */ /* 0x000fce0003f06270 */
[----:B------:R-:W1:Y:S06]  /*0c40*/  LDC R19, c[0x0][0x264] ;  /* 0x00009900ff137b82 */ /* 0x000e6c0000000800 */
[----:B------:R-:W-:Y:S05]  /*0c50*/  @P0 BRA `(.L_x_1854) ;  /* 0x0000000000d40947 */ /* 0x000fea0003800000 */
[----:B--2---:R-:W2:Y:S01]  /*0c60*/  LDC.64 R4, c[0x0][0x248] ;  /* 0x00009200ff047b82 */ /* 0x004ea20000000a00 */
[----:B------:R-:W-:-:S07]  /*0c70*/  IMAD.SHL.U32 R9, R3, 0x40, RZ ;  /* 0x0000004003097824 */ /* 0x000fce00078e00ff */
[----:B------:R-:W3:Y:S08]  /*0c80*/  LDC.64 R6, c[0x0][0x220] ;  /* 0x00008800ff067b82 */ /* 0x000ef00000000a00 */
[----:B------:R-:W4:Y:S01]  /*0c90*/  LDC.64 R16, c[0x0][0x228] ;  /* 0x00008a00ff107b82 */ /* 0x000f220000000a00 */
[----:B--2---:R-:W-:-:S05]  /*0ca0*/  IMAD.WIDE R8, R9, 0x2, R4 ;  /* 0x0000000209087825 */ /* 0x004fca00078e0204 */
[----:B------:R2:W5:Y:S01]  /*0cb0*/  LDG.E.U16.CONSTANT R3, desc[UR6][R8.64] ;  /* 0x0000000608037981 */ /* 0x000562000c1e9500 */
[----:B------:R-:W-:Y:S01]  /*0cc0*/  SHF.R.S32.HI R11, RZ, 0x1f, R14 ;  /* 0x0000001fff0b7819 */ /* 0x000fe2000001140e */
[----:B------:R-:W-:Y:S01]  /*0cd0*/  IMAD.SHL.U32 R10, R14, 0x4, RZ ;  /* 0x000000040e0a7824 */ /* 0x000fe200078e00ff */
[----:B------:R-:W-:Y:S01]  /*0ce0*/  MOV R24, R56 ;  /* 0x0000003800187202 */ /* 0x000fe20000000f00 */
[----:B------:R-:W-:Y:S01]  /*0cf0*/  UMOV UR4, URZ ;  /* 0x0000003f00047c82 */ /* 0x000fe20008000000 */
[----:B------:R-:W-:Y:S02]  /*0d00*/  LEA.HI R11, R11, R14, RZ, 0x3 ;  /* 0x0000000e0b0b7211 */ /* 0x000fe400078f18ff */
[----:B------:R-:W-:Y:S02]  /*0d10*/  LOP3.LUT R18, R10, 0x10, RZ, 0xc0, !PT ;  /* 0x000000100a127812 */ /* 0x000fe400078ec0ff */
[----:B---3--:R-:W-:-:S07]  /*0d20*/  SHF.R.S32.HI R22, RZ, 0x3, R11 ;  /* 0x00000003ff167819 */ /* 0x008fce000001140b */
.L_x_1855:
[----:B-----5:R-:W-:-:S04]  /*0d30*/  VIADD R10, R3, UR4 ;  /* 0x00000004030a7c36 */ /* 0x020fc80008000000 */
[----:B--2---:R-:W-:-:S05]  /*0d40*/  IMAD R8, R10, R13, RZ ;  /* 0x0000000d0a087224 */ /* 0x004fca00078e02ff */
[----:B------:R-:W-:-:S04]  /*0d50*/  SHF.R.S32.HI R9, RZ, 0x1f, R8 ;  /* 0x0000001fff097819 */ /* 0x000fc80000011408 */
[----:B------:R-:W-:-:S04]  /*0d60*/  LEA.HI R9, R9, R8, RZ, 0x3 ;  /* 0x0000000809097211 */ /* 0x000fc800078f18ff */
[----:B------:R-:W-:-:S05]  /*0d70*/  LEA.HI.SX32 R9, R9, R22, 0x1d ;  /* 0x0000001609097211 */ /* 0x000fca00078feaff */
[----:B------:R-:W-:-:S06]  /*0d80*/  IMAD.WIDE R8, R9, 0x4, R6 ;  /* 0x0000000409087825 */ /* 0x000fcc00078e0206 */
[----:B------:R-:W2:Y:S01]  /*0d90*/  LDG.E.CONSTANT R9, desc[UR6][R8.64] ;  /* 0x0000000608097981 */ /* 0x000ea2000c1e9900 */
[----:B------:R-:W-:-:S05]  /*0da0*/  LEA R21, R24, 0x1, 0x1 ;  /* 0x0000000118157811 */ /* 0x000fca00078e08ff */
[----:B------:R-:W-:-:S05]  /*0db0*/  IMAD.WIDE R20, R21, 0x2, R4 ;  /* 0x0000000215147825 */ /* 0x000fca00078e0204 */
[----:B------:R-:W3:Y:S01]  /*0dc0*/  LDG.E.U16.CONSTANT R27, desc[UR6][R20.64] ;  /* 0x00000006141b7981 */ /* 0x000ee2000c1e9500 */
[----:B----4-:R-:W-:-:S05]  /*0dd0*/  IMAD.WIDE R10, R10, 0x2, R16 ;  /* 0x000000020a0a7825 */ /* 0x010fca00078e0210 */
[----:B------:R-:W4:Y:S01]  /*0de0*/  LDG.E.U16.CONSTANT R26, desc[UR6][R10.64] ;  /* 0x000000060a1a7981 */ /* 0x000f22000c1e9500 */
        /* <DEDUP_REMOVED lines=13> */
[----:B------:R-:W4:Y:S01]  /*0ec0*/  I2F.F16 R23, R23 ;  /* 0x0000001700177306 */ /* 0x000f220000200c00 */
[----:B---3--:R-:W-:Y:S01]  /*0ed0*/  IADD3 R24, R27, R24, RZ ;  /* 0x000000181b187210 */ /* 0x008fe20007ffe0ff */
[----:B------:R-:W-:Y:S02]  /*0ee0*/  VIADD R12, R12, 0x1 ;  /* 0x000000010c0c7836 */ /* 0x000fe40000000000 */
[----:B------:R-:W-:Y:S01]  /*0ef0*/  IMAD R8, R8, R8, RZ ;  /* 0x0000000808087224 */ /* 0x000fe200078e02ff */
[----:B------:R-:W-:Y:S01]  /*0f00*/  ISETP.GE.AND P2, PT, R24, R57, PT ;  /* 0x000000391800720c */ /* 0x000fe20003f46270 */
[----:B------:R-:W-:Y:S02]  /*0f10*/  IMAD R25, R25, R25, RZ ;  /* 0x0000001919197224 */ /* 0x000fe400078e02ff */
[----:B------:R-:W-:Y:S01]  /*0f20*/  IMAD R20, R12, R12, RZ ;  /* 0x0000000c0c147224 */ /* 0x000fe200078e02ff */
[----:B------:R-:W2:Y:S01]  /*0f30*/  I2F.F16 R9, R8 ;  /* 0x0000000800097306 */ /* 0x000ea20000200c00 */
[----:B----4-:R-:W-:-:S07]  /*0f40*/  HMUL2 R12, R23.H0_H0, R26.H0_H0 ;  /* 0x2000001a170c7232 */ /* 0x010fce0000000800 */
[----:B------:R-:W3:Y:S01]  /*0f50*/  I2F.F16 R11, R25 ;  /* 0x00000019000b7306 */ /* 0x000ee20000200c00 */
[----:B--2---:R-:W-:-:S07]  /*0f60*/  HMUL2 R10, R9.H0_H0, R26.H0_H0 ;  /* 0x2000001a090a7232 */ /* 0x004fce0000000800 */
[----:B------:R-:W2:Y:S01]  /*0f70*/  I2F.F16 R21, R20 ;  /* 0x0000001400157306 */ /* 0x000ea20000200c00 */
[-C--:B---3--:R-:W-:Y:S02]  /*0f80*/  HMUL2 R11, R11.H0_H0, R26.reuse.H0_H0 ;  /* 0x2000001a0b0b7232 */ /* 0x088fe40000000800 */
[----:B--2---:R-:W-:Y:S01]  /*0f90*/  HMUL2 R9, R21.H0_H0, R26.H0_H0 ;  /* 0x2000001a15097232 */ /* 0x004fe20000000800 */
[----:B------:R-:W-:Y:S06]  /*0fa0*/  @!P2 BRA `(.L_x_1855) ;  /* 0xfffffffc0060a947 */ /* 0x000fec000383ffff */
.L_x_1854:
[----:B------:R-:W-:Y:S01]  /*0fb0*/  ULDC UR4, c[0x0][0x258] ;  /* 0x0000960000047ab9 */ /* 0x000fe20000000800 */
[----:B------:R-:W-:Y:S01]  /*0fc0*/  ULDC UR5, c[0x0][0x260] ;  /* 0x0000980000057ab9 */ /* 0x000fe20000000800 */
[C---:B------:R-:W-:Y:S01]  /*0fd0*/  ISETP.GT.AND P2, PT, R56.reuse, UR4, PT ;  /* 0x0000000438007c0c */ /* 0x040fe2000bf44270 */
[----:B------:R-:W-:Y:S01]  /*0fe0*/  ULDC UR8, c[0x0][0x268] ;  /* 0x00009a0000087ab9 */ /* 0x000fe20000000800 */
[C---:B------:R-:W-:Y:S01]  /*0ff0*/  VIMNMX R3, R56.reuse, UR4, PT ;  /* 0x0000000438037c48 */ /* 0x040fe2000bfe0100 */
[----:B------:R-:W-:Y:S01]  /*1000*/  HFMA2.MMA R8, -RZ, RZ, 0, 0 ;  /* 0x00000000ff087435 */ /* 0x000fe200000001ff */
[C---:B------:R-:W-:Y:S01]  /*1010*/  ISETP.GT.AND P4, PT, R56.reuse, UR5, PT ;  /* 0x0000000538007c0c */ /* 0x040fe2000bf84270 */
[----:B--2---:R-:W-:Y:S01]  /*1020*/  IMAD.MOV.U32 R7, RZ, RZ, RZ ;  /* 0x000000ffff077224 */ /* 0x004fe200078e00ff */
[----:B------:R-:W-:Y:S02]  /*1030*/  SHF.R.S32.HI R4, RZ, 0x1f, R3 ;  /* 0x0000001fff047819 */ /* 0x000fe40000011403 */
[----:B------:R-:W-:-:S02]  /*1040*/  ISETP.GT.AND P6, PT, R56, UR8, PT ;  /* 0x0000000838007c0c */ /* 0x000fc4000bfc4270 */
[----:B------:R-:W-:Y:S01]  /*1050*/  LEA.HI R4, R4, R3, RZ, 0x5 ;  /* 0x0000000304047211 */ /* 0x000fe200078f28ff */
[----:B------:R-:W-:Y:S01]  /*1060*/  IMAD.MOV.U32 R3, RZ, RZ, RZ ;  /* 0x000000ffff037224 */ /* 0x000fe200078e00ff */
[C---:B0-----:R-:W-:Y:S02]  /*1070*/  ISETP.GT.AND P3, PT, R56.reuse, R15, PT ;  /* 0x0000000f3800720c */ /* 0x041fe40003f64270 */
[----:B------:R-:W-:Y:S01]  /*1080*/  SHF.R.S32.HI R17, RZ, 0x5, R4 ;  /* 0x00000005ff117819 */ /* 0x000fe20000011404 */
[----:B------:R-:W-:Y:S01]  /*1090*/  IMAD.MOV.U32 R4, RZ, RZ, RZ ;  /* 0x000000ffff047224 */ /* 0x000fe200078e00ff */
[----:B-1----:R-:W-:Y:S01]  /*10a0*/  ISETP.GT.AND P5, PT, R56, R19, PT ;  /* 0x000000133800720c */ /* 0x002fe20003fa4270 */
        /* <DEDUP_REMOVED lines=8> */
.L_x_1856:
        /* <DEDUP_REMOVED lines=8> */
.L_x_1857:
[----:B------:R-:W-:Y:S05]  /*11b0*/  @!P4 BRA `(.L_x_1858) ;  /* 0x00000000001cc947 */ /* 0x000fea0003800000 */
[----:B------:R-:W0:Y:S02]  /*11c0*/  LDC R5, c[0x0][0x264] ;  /* 0x00009900ff057b82 */ /* 0x000e240000000800 */
[----:B0-----:R-:W-:-:S05]  /*11d0*/  VIMNMX R5, R56, R5, PT ;  /* 0x0000000538057248 */ /* 0x001fca0003fe0100 */
[----:B------:R-:W-:-:S05]  /*11e0*/  VIADD R5, R5, -UR5 ;  /* 0x8000000505057c36 */ /* 0x000fca0008000000 */
[----:B------:R-:W-:-:S04]  /*11f0*/  SHF.R.S32.HI R6, RZ, 0x1f, R5 ;  /* 0x0000001fff067819 */ /* 0x000fc80000011405 */
[----:B------:R-:W-:-:S04]  /*1200*/  LEA.HI R6, R6, R5, RZ, 0x5 ;  /* 0x0000000506067211 */ /* 0x000fc800078f28ff */
[----:B------:R-:W-:-:S05]  /*1210*/  SHF.R.S32.HI R6, RZ, 0x5, R6 ;  /* 0x00000005ff067819 */ /* 0x000fca0000011406 */
[----:B------:R-:W-:-:S07]  /*1220*/  IMAD.SHL.U32 R8, R6, 0x4, RZ ;  /* 0x0000000406087824 */ /* 0x000fce00078e00ff */
.L_x_1858:
        /* <DEDUP_REMOVED lines=8> */
.L_x_1859:
[----:B------:R-:W-:Y:S01]  /*12b0*/  IMAD.MOV.U32 R6, RZ, RZ, RZ ;  /* 0x000000ffff067224 */ /* 0x000fe200078e00ff */
        /* <DEDUP_REMOVED lines=8> */
.L_x_1860:
[----:B------:R-:W-:Y:S01]  /*1340*/  ISETP.GE.OR P0, PT, R56, R15, P0 ;  /* 0x0000000f3800720c */ /* 0x000fe20000706670 */
[----:B------:R-:W-:Y:S01]  /*1350*/  IMAD R4, R17, 0x8, R4 ;  /* 0x0000000811047824 */ /* 0x000fe200078e0204 */
[----:B------:R-:W-:-:S04]  /*1360*/  PRMT R5, RZ, 0x5410, RZ ;  /* 0x00005410ff057816 */ /* 0x000fc800000000ff */
[----:B------:R-:W-:Y:S02]  /*1370*/  IADD3 R3, R8, R4, R3 ;  /* 0x0000000408037210 */ /* 0x000fe40007ffe003 */
[----:B------:R-:W-:Y:S02]  /*1380*/  PRMT R8, RZ, 0x5410, RZ ;  /* 0x00005410ff087816 */ /* 0x000fe400000000ff */
[----:B------:R-:W-:Y:S02]  /*1390*/  IADD3 R16, R6, R3, R7 ;  /* 0x0000000306107210 */ /* 0x000fe40007ffe007 */
[----:B------:R-:W-:Y:S02]  /*13a0*/  PRMT R7, RZ, 0x5410, RZ ;  /* 0x00005410ff077816 */ /* 0x000fe400000000ff */
[----:B------:R-:W-:Y:S02]  /*13b0*/  PRMT R6, RZ, 0x5410, RZ ;  /* 0x00005410ff067816 */ /* 0x000fe400000000ff */
[----:B------:R-:W-:-:S02]  /*13c0*/  PRMT R4, RZ, 0x5410, RZ ;  /* 0x00005410ff047816 */ /* 0x000fc400000000ff */
[----:B------:R-:W-:Y:S01]  /*13d0*/  PRMT R3, RZ, 0x5410, RZ ;  /* 0x00005410ff037816 */ /* 0x000fe200000000ff */
[----:B------:R-:W-:Y:S06]  /*13e0*/  @P0 BRA `(.L_x_1861) ;  /* 0x0000002400300947 */ /* 0x000fec0003800000 */
[----:B------:R-:W0:Y:S01]  /*13f0*/  S2UR UR5, SR_CgaCtaId ;  /* 0x00000000000579c3 */ /* 0x000e220000008800 */
[----:B------:R-:W-:Y:S01]  /*1400*/  PRMT R17, R2, 0x9910, RZ ;  /* 0x0000991002117816 */ /* 0x000fe200000000ff */
[----:B------:R-:W-:Y:S01]  /*1410*/  IMAD R15, R16, R13, RZ ;  /* 0x0000000d100f7224 */ /* 0x000fe200078e02ff */
[----:B------:R-:W-:Y:S01]  /*1420*/  ULDC.64 UR8, c[0x0][0x218] ;  /* 0x0000860000087ab9 */ /* 0x000fe20000000a00 */
[----:B------:R-:W-:Y:S01]  /*1430*/  UMOV UR4, 0x400 ;  /* 0x0000040000047882 */ /* 0x000fe20000000000 */
[----:B------:R-:W-:Y:S01]  /*1440*/  PRMT R8, R8, 0x5410, RZ ;  /* 0x0000541008087816 */ /* 0x000fe200000000ff */
[----:B------:R-:W-:Y:S01]  /*1450*/  IMAD.MOV.U32 R16, RZ, RZ, R17 ;  /* 0x000000ffff107224 */ /* 0x000fe200078e0011 */
[----:B------:R-:W-:Y:S01]  /*1460*/  SHF.R.S32.HI R17, RZ, 0x1f, R15 ;  /* 0x0000001fff117819 */ /* 0x000fe2000001140f */
[----:B------:R-:W1:Y:S01]  /*1470*/  LDC R2, c[0x0][0x23c] ;  /* 0x00008f00ff027b82 */ /* 0x000e620000000800 */
[----:B------:R-:W-:Y:S02]  /*1480*/  IADD3 R15, P2, R14, R15, RZ ;  /* 0x0000000f0e0f7210 */ /* 0x000fe40007f5e0ff */
[----:B------:R-:W-:-:S02]  /*1490*/  ISETP.NE.AND P0, PT, R16, RZ, PT ;  /* 0x000000ff1000720c */ /* 0x000fc40003f05270 */
[----:B------:R-:W-:Y:S02]  /*14a0*/  LEA.HI.X.SX32 R14, R14, R17, 0x1, P2 ;  /* 0x000000110e0e7211 */ /* 0x000fe400010f0eff */
[C---:B------:R-:W-:Y:S02]  /*14b0*/  LEA R60, P2, R15.reuse, UR8, 0x2 ;  /* 0x000000080f3c7c11 */ /* 0x040fe4000f8410ff */
[----:B------:R-:W-:Y:S02]  /*14c0*/  ISETP.LT.OR P0, PT, R0, 0x3, !P0 ;  /* 0x000000030000780c */ /* 0x000fe40004701670 */
[----:B------:R-:W-:Y:S02]  /*14d0*/  LEA.HI.X R61, R15, UR9, R14, 0x2, P2 ;  /* 0x000000090f3d7c11 */ /* 0x000fe400090f140e */
[----:B------:R-:W-:Y:S01]  /*14e0*/  SHF.R.S32.HI R0, RZ, 0x1f, R13 ;  /* 0x0000001fff007819 */ /* 0x000fe2000001140d */
[----:B0-----:R-:W-:-:S03]  /*14f0*/  ULEA UR4, UR5, UR4, 0x18 ;  /* 0x0000000405047291 */ /* 0x001fc6000f8ec03f */
[----:B------:R-:W-:-:S09]  /*1500*/  ULDC UR5, c[0x0][0x25c] ;  /* 0x0000970000057ab9 */ /* 0x000fd20000000800 */
.L_x_1868:
[----:B-----5:R0:W5:Y:S01]  /*1510*/  LDG.E.128.CONSTANT R16, desc[UR6][R60.64] ;  /* 0x000000063c107981 */ /* 0x020162000c1e9d00 */
[----:B-1----:R-:W-:Y:S01]  /*1520*/  MOV R13, R2 ;  /* 0x00000002000d7202 */ /* 0x002fe20000000f00 */
[----:B------:R-:W-:Y:S06]  /*1530*/  @!P1 BRA `(.L_x_1862) ;  /* 0x0000001000549947 */ /* 0x000fec0003800000 */
        /* <DEDUP_REMOVED lines=9> */
[----:B------:R-:W-:Y:S02]  /*15d0*/  ISETP.NE.AND P2, PT, R16, RZ, PT ;  /* 0x000000ff1000720c */ /* 0x000fe40003f45270 */
[----:B------:R-:W-:Y:S02]  /*15e0*/  LOP3.LUT R40, R19, 0x3f003f, RZ, 0xc0, !PT ;  /* 0x003f003f13287812 */ /* 0x000fe400078ec0ff */
[----:B------:R-:W-:Y:S02]  /*15f0*/  SHF.R.U32.HI R41, RZ, 0x6, R19 ;  /* 0x00000006ff297819 */ /* 0x000fe40000011613 */
[----:B------:R-:W-:-:S02]  /*1600*/  LOP3.LUT R46, R46, 0xf000f, RZ, 0xc0, !PT ;  /* 0x000f000f2e2e7812 */ /* 0x000fc400078ec0ff */
[--C-:B------:R-:W-:Y:S02]  /*1610*/  SHF.R.U32.HI R43, RZ, 0xc, R17.reuse ;  /* 0x0000000cff2b7819 */ /* 0x100fe40000011611 */
[----:B------:R-:W-:Y:S02]  /*1620*/  LOP3.LUT R14, R17, 0x3f003f, RZ, 0xc0, !PT ;  /* 0x003f003f110e7812 */ /* 0x000fe400078ec0ff */
[----:B------:R-:W-:Y:S02]  /*1630*/  SHF.R.U32.HI R15, RZ, 0x6, R17 ;  /* 0x00000006ff0f7819 */ /* 0x000fe40000011611 */
[--C-:B------:R-:W-:Y:S02]  /*1640*/  SHF.R.U32.HI R44, RZ, 0xc, R18.reuse ;  /* 0x0000000cff2c7819 */ /* 0x100fe40000011612 */
        /* <DEDUP_REMOVED lines=11> */
[----:B------:R-:W-:Y:S02]  /*1700*/  ISETP.GE.AND P3, PT, R58, 0x2, PT ;  /* 0x000000023a00780c */ /* 0x000fe40003f66270 */
[--C-:B---3--:R-:W-:Y:S02]  /*1710*/  SHF.R.U32.HI R16, RZ, 0x8, R20.reuse ;  /* 0x00000008ff107819 */ /* 0x108fe40000011614 */
[----:B------:R-:W-:-:S02]  /*1720*/  SHF.R.U32.HI R48, RZ, 0xa, R20 ;  /* 0x0000000aff307819 */ /* 0x000fc40000011614 */
[----:B------:R-:W-:Y:S02]  /*1730*/  LOP3.LUT R31, R20, 0x3f003f, RZ, 0xc0, !PT ;  /* 0x003f003f141f7812 */ /* 0x000fe400078ec0ff */
[----:B------:R-:W-:Y:S02]  /*1740*/  SHF.R.U32.HI R30, RZ, 0x6, R20 ;  /* 0x00000006ff1e7819 */ /* 0x000fe40000011614 */
[--C-:B------:R-:W-:Y:S02]  /*1750*/  SHF.R.U32.HI R19, RZ, 0x8, R21.reuse ;  /* 0x00000008ff137819 */ /* 0x100fe40000011615 */
[--C-:B------:R-:W-:Y:S02]  /*1760*/  SHF.R.U32.HI R20, RZ, 0xa, R21.reuse ;  /* 0x0000000aff147819 */ /* 0x100fe40000011615 */
[----:B------:R-:W-:Y:S02]  /*1770*/  LOP3.LUT R33, R21, 0x3f003f, RZ, 0xc0, !PT ;  /* 0x003f003f15217812 */ /* 0x000fe400078ec0ff */
[----:B------:R-:W-:-:S02]  /*1780*/  SHF.R.U32.HI R34, RZ, 0x6, R21 ;  /* 0x00000006ff227819 */ /* 0x000fc40000011615 */
[----:B------:R-:W-:Y:S02]  /*1790*/  LOP3.LUT R21, R42, 0xf000f, RZ, 0xc0, !PT ;  /* 0x000f000f2a157812 */ /* 0x000fe400078ec0ff */
[--C-:B------:R-:W-:Y:S02]  /*17a0*/  SHF.R.U32.HI R47, RZ, 0x8, R23.reuse ;  /* 0x00000008ff2f7819 */ /* 0x100fe40000011617 */
        /* <DEDUP_REMOVED lines=14> */
[----:B------:R-:W-:Y:S02]  /*1890*/  LOP3.LUT R42, R25, 0x3f003f, RZ, 0xc0, !PT ;  /* 0x003f003f192a7812 */ /* 0x000fe400078ec0ff */
[----:B------:R-:W-:-:S02]  /*18a0*/  SHF.R.U32.HI R43, RZ, 0x6, R25 ;  /* 0x00000006ff2b7819 */ /* 0x000fc40000011619 */
[----:B------:R-:W-:Y:S02]  /*18b0*/  SHF.R.U32.HI R50, RZ, 0xc, R27 ;  /* 0x0000000cff327819 */ /* 0x000fe4000001161b */
[----:B------:R-:W-:Y:S02]  /*18c0*/  LOP3.LUT R25, R24, 0xf000f, RZ, 0xc0, !PT ;  /* 0x000f000f18197812 */ /* 0x000fe400078ec0ff */
[----:B------:R-:W-:Y:S02]  /*18d0*/  SHF.R.U32.HI R49, RZ, 0xc, R26 ;  /* 0x0000000cff317819 */ /* 0x000fe4000001161a */
[----:B------:R-:W-:Y:S02]  /*18e0*/  LOP3.LUT R50, R50, 0xf000f, RZ, 0xc0, !PT ;  /* 0x000f000f32327812 */ /* 0x000fe400078ec0ff */
[----:B------:R-:W-:Y:S02]  /*18f0*/  LOP3.LUT R20, R25, 0x300030, R20, 0xf8, !PT ;  /* 0x0030003019147812 */ /* 0x000fe400078ef814 */
[----:B------:R-:W-:-:S02]  /*1900*/  LOP3.LUT R24, R14, 0x64006400, RZ, 0xfc, !PT ;  /* 0x640064000e187812 */ /* 0x000fc400078efcff */
[----:B------:R-:W-:Y:S02]  /*1910*/  LOP3.LUT R22, R22, 0x300030, R19, 0xf8, !PT ;  /* 0x0030003016167812 */ /* 0x000fe400078ef813 */
[----:B------:R-:W-:Y:S02]  /*1920*/  LOP3.LUT R25, R28, 0x64006400, RZ, 0xfc, !PT ;  /* 0x640064001c197812 */ /* 0x000fe400078efcff */
[----:B------:R-:W-:Y:S02]  /*1930*/  LOP3.LUT R19, R44, 0x300030, R45, 0xf8, !PT ;  /* 0x003000302c137812 */ /* 0x000fe400078ef82d */
[----:B------:R-:W-:Y:S02]  /*1940*/  LOP3.LUT R45, R26, 0x3f003f, RZ, 0xc0, !PT ;  /* 0x003f003f1a2d7812 */ /* 0x000fe400078ec0ff */
[----:B------:R-:W-:Y:S02]  /*1950*/  SHF.R.U32.HI R44, RZ, 0x6, R26 ;  /* 0x00000006ff2c7819 */ /* 0x000fe4000001161a */
[----:B------:R-:W-:-:S02]  /*1960*/  LOP3.LUT R49, R49, 0xf000f, RZ, 0xc0, !PT ;  /* 0x000f000f31317812 */ /* 0x000fc400078ec0ff */
[----:B------:R-:W-:Y:S02]  /*1970*/  LOP3.LUT R26, R27, 0x3f003f, RZ, 0xc0, !PT ;  /* 0x003f003f1b1a7812 */ /* 0x000fe400078ec0ff */
[----:B------:R-:W-:Y:S02]  /*1980*/  LOP3.LUT R17, R50, 0x300030, R17, 0xf8, !PT ;  /* 0x0030003032117812 */ /* 0x000fe400078ef811 */
[----:B------:R-:W-:Y:S01]  /*1990*/  LOP3.LUT R28, R15, 0x64006400, RZ, 0xfc, !PT ;  /* 0x640064000f1c7812 */ /* 0x000fe200078efcff */
[----:B------:R-:W-:Y:S01]  /*19a0*/  HADD2 R15, R24, -1056, -1056 ;  /* 0xe420e420180f7430 */ /* 0x000fe20000000000 */
[----:B------:R-:W-:Y:S01]  /*19b0*/  LOP3.LUT R23, R23, 0xf000f, RZ, 0xc0, !PT ;  /* 0x000f000f17177812 */ /* 0x000fe200078ec0ff */
[----:B------:R-:W-:Y:S01]  /*19c0*/  HADD2 R24, R25, -1056, -1056 ;  /* 0xe420e42019187430 */ /* 0x000fe20000000000 */
[----:B------:R-:W-:Y:S01]  /*19d0*/  LOP3.LUT R50, R41, 0x64006400, RZ, 0xfc, !PT ;  /* 0x6400640029327812 */ /* 0x000fe200078efcff */
[----:B------:R-:W-:Y:S01]  /*19e0*/  HADD2 R25, R40, -1056, -1056 ;  /* 0xe420e42028197430 */ /* 0x000fe20000000000 */
[----:B------:R-:W-:-:S02]  /*19f0*/  SHF.R.U32.HI R27, RZ, 0x6, R27 ;  /* 0x00000006ff1b7819 */ /* 0x000fc4000001161b */
[----:B------:R-:W-:Y:S02]  /*1a00*/  LOP3.LUT R18, R49, 0x300030, R18, 0xf8, !PT ;  /* 0x0030003031127812 */ /* 0x000fe400078ef812 */
[----:B------:R-:W-:Y:S02]  /*1a10*/  LOP3.LUT R40, R47, 0x3f003f, RZ, 0xc0, !PT ;  /* 0x003f003f2f287812 */ /* 0x000fe400078ec0ff */
[----:B------:R-:W-:Y:S01]  /*1a20*/  LOP3.LUT R49, R26, 0x64006400, RZ, 0xfc, !PT ;  /* 0x640064001a317812 */ /* 0x000fe200078efcff */
[----:B------:R-:W-:Y:S01]  /*1a30*/  HADD2 R26, R29, -1056, -1056 ;  /* 0xe420e4201d1a7430 */ /* 0x000fe20000000000 */
[----:B------:R-:W-:Y:S01]  /*1a40*/  LOP3.LUT R23, R23, 0x300030, R48, 0xf8, !PT ;  /* 0x0030003017177812 */ /* 0x000fe200078ef830 */
[----:B------:R-:W-:Y:S01]  /*1a50*/  HADD2 R29, R50, -1056, -1056 ;  /* 0xe420e420321d7430 */ /* 0x000fe20000000000 */
[----:B------:R-:W-:Y:S02]  /*1a60*/  LOP3.LUT R47, R42, 0x64006400, RZ, 0xfc, !PT ;  /* 0x640064002a2f7812 */ /* 0x000fe400078efcff */
[----:B------:R-:W-:-:S02]  /*1a70*/  LOP3.LUT R46, R46, 0x64006400, RZ, 0xfc, !PT ;  /* 0x640064002e2e7812 */ /* 0x000fc400078efcff */
        /* <DEDUP_REMOVED lines=100> */
.L_x_1863:
        /* <DEDUP_REMOVED lines=48> */
.L_x_1864:
        /* <DEDUP_REMOVED lines=45> */
.L_x_1862:
        /* <DEDUP_REMOVED lines=13> */
[--C-:B------:R-:W-:Y:S02]  /*2760*/  SHF.R.U32.HI R44, RZ, 0xc, R17.reuse ;  /* 0x0000000cff2c7819 */ /* 0x100fe40000011611 */
[----:B------:R-:W-:Y:S02]  /*2770*/  LOP3.LUT R14, R17, 0x3f003f, RZ, 0xc0, !PT ;  /* 0x003f003f110e7812 */ /* 0x000fe400078ec0ff */
[----:B------:R-:W-:-:S02]  /*2780*/  SHF.R.U32.HI R15, RZ, 0x6, R17 ;  /* 0x00000006ff0f7819 */ /* 0x000fc40000011611 */
[--C-:B------:R-:W-:Y:S02]  /*2790*/  SHF.R.U32.HI R47, RZ, 0xc, R19.reuse ;  /* 0x0000000cff2f7819 */ /* 0x100fe40000011613 */
[----:B------:R-:W-:Y:S02]  /*27a0*/  LOP3.LUT R39, R19, 0x3f003f, RZ, 0xc0, !PT ;  /* 0x003f003f13277812 */ /* 0x000fe400078ec0ff */
[----:B------:R-:W-:Y:S02]  /*27b0*/  SHF.R.U32.HI R41, RZ, 0x6, R19 ;  /* 0x00000006ff297819 */ /* 0x000fe40000011613 */
[--C-:B----4-:R-:W-:Y:S02]  /*27c0*/  SHF.R.U32.HI R17, RZ, 0x8, R20.reuse ;  /* 0x00000008ff117819 */ /* 0x110fe40000011614 */
[----:B------:R-:W-:Y:S02]  /*27d0*/  SHF.R.U32.HI R42, RZ, 0xa, R20 ;  /* 0x0000000aff2a7819 */ /* 0x000fe40000011614 */
[----:B------:R-:W-:-:S02]  /*27e0*/  LOP3.LUT R34, R20, 0x3f003f, RZ, 0xc0, !PT ;  /* 0x003f003f14227812 */ /* 0x000fc400078ec0ff */
[----:B------:R-:W-:Y:S02]  /*27f0*/  SHF.R.U32.HI R31, RZ, 0x6, R20 ;  /* 0x00000006ff1f7819 */ /* 0x000fe40000011614 */
        /* <DEDUP_REMOVED lines=12> */
[----:B------:R-:W-:Y:S02]  /*28c0*/  LOP3.LUT R44, R44, 0xf000f, RZ, 0xc0, !PT ;  /* 0x000f000f2c2c7812 */ /* 0x000fe400078ec0ff */
[----:B------:R-:W-:Y:S02]  /*28d0*/  LOP3.LUT R40, R16, 0x3f003f, RZ, 0xc0, !PT ;  /* 0x003f003f10287812 */ /* 0x000fe400078ec0ff */
[----:B------:R-:W-:Y:S02]  /*28e0*/  SHF.R.U32.HI R38, RZ, 0x6, R16 ;  /* 0x00000006ff267819 */ /* 0x000fe40000011610 */
[----:B------:R-:W-:Y:S02]  /*28f0*/  SHF.R.U32.HI R48, RZ, 0x8, R23 ;  /* 0x00000008ff307819 */ /* 0x000fe40000011617 */
[----:B------:R-:W-:-:S02]  /*2900*/  LOP3.LUT R46, R45, 0xf000f, RZ, 0xc0, !PT ;  /* 0x000f000f2d2e7812 */ /* 0x000fc400078ec0ff */
[----:B------:R-:W-:Y:S02]  /*2910*/  LOP3.LUT R47, R47, 0xf000f, RZ, 0xc0, !PT ;  /* 0x000f000f2f2f7812 */ /* 0x000fe400078ec0ff */
[--C-:B------:R-:W-:Y:S02]  /*2920*/  SHF.R.U32.HI R16, RZ, 0xa, R23.reuse ;  /* 0x0000000aff107819 */ /* 0x100fe40000011617 */
[----:B------:R-:W-:Y:S02]  /*2930*/  LOP3.LUT R37, R23, 0x3f003f, RZ, 0xc0, !PT ;  /* 0x003f003f17257812 */ /* 0x000fe400078ec0ff */
[----:B------:R-:W-:Y:S02]  /*2940*/  SHF.R.U32.HI R30, RZ, 0x6, R23 ;  /* 0x00000006ff1e7819 */ /* 0x000fe40000011617 */
[----:B---3--:R-:W-:Y:S02]  /*2950*/  SHF.R.U32.HI R49, RZ, 0xc, R25 ;  /* 0x0000000cff317819 */ /* 0x008fe40000011619 */
[----:B------:R-:W-:-:S02]  /*2960*/  LOP3.LUT R23, R22, 0x300030, R17, 0xf8, !PT ;  /* 0x0030003016177812 */ /* 0x000fc400078ef811 */
[----:B------:R-:W-:Y:S02]  /*2970*/  LOP3.LUT R22, R44, 0x300030, R19, 0xf8, !PT ;  /* 0x003000302c167812 */ /* 0x000fe400078ef813 */
[----:B------:R-:W-:Y:S02]  /*2980*/  LOP3.LUT R19, R46, 0x300030, R21, 0xf8, !PT ;  /* 0x003000302e137812 */ /* 0x000fe400078ef815 */
[----:B------:R-:W-:Y:S02]  /*2990*/  LOP3.LUT R17, R47, 0x300030, R48, 0xf8, !PT ;  /* 0x003000302f117812 */ /* 0x000fe400078ef830 */
[--C-:B------:R-:W-:Y:S02]  /*29a0*/  SHF.R.U32.HI R21, RZ, 0xc, R24.reuse ;  /* 0x0000000cff157819 */ /* 0x100fe40000011618 */
[----:B------:R-:W-:Y:S02]  /*29b0*/  LOP3.LUT R47, R24, 0x3f003f, RZ, 0xc0, !PT ;  /* 0x003f003f182f7812 */ /* 0x000fe400078ec0ff */
[----:B------:R-:W-:-:S02]  /*29c0*/  SHF.R.U32.HI R48, RZ, 0x6, R24 ;  /* 0x00000006ff307819 */ /* 0x000fc40000011618 */
[----:B------:R-:W-:Y:S02]  /*29d0*/  LOP3.LUT R49, R49, 0xf000f, RZ, 0xc0, !PT ;  /* 0x000f000f31317812 */ /* 0x000fe400078ec0ff */
[--C-:B------:R-:W-:Y:S02]  /*29e0*/  SHF.R.U32.HI R50, RZ, 0xc, R26.reuse ;  /* 0x0000000cff327819 */ /* 0x100fe4000001161a */
[----:B------:R-:W-:Y:S02]  /*29f0*/  LOP3.LUT R44, R26, 0x3f003f, RZ, 0xc0, !PT ;  /* 0x003f003f1a2c7812 */ /* 0x000fe400078ec0ff */
[----:B------:R-:W-:Y:S02]  /*2a00*/  SHF.R.U32.HI R24, RZ, 0x6, R26 ;  /* 0x00000006ff187819 */ /* 0x000fe4000001161a */
        /* <DEDUP_REMOVED lines=11> */
[----:B------:R-:W-:Y:S02]  /*2ac0*/  SHF.R.U32.HI R25, RZ, 0x6, R25 ;  /* 0x00000006ff197819 */ /* 0x000fe40000011619 */
[----:B------:R-:W-:Y:S02]  /*2ad0*/  LOP3.LUT R50, R39, 0x64006400, RZ, 0xfc, !PT ;  /* 0x6400640027327812 */ /* 0x000fe400078efcff */
[----:B------:R-:W-:-:S02]  /*2ae0*/  LOP3.LUT R21, R21, 0x300030, R42, 0xf8, !PT ;  /* 0x0030003015157812 */ /* 0x000fc400078ef82a */
[----:B------:R-:W-:Y:S02]  /*2af0*/  LOP3.LUT R26, R38, 0x3f003f, RZ, 0xc0, !PT ;  /* 0x003f003f261a7812 */ /* 0x000fe400078ec0ff */
[----:B------:R-:W-:Y:S02]  /*2b00*/  LOP3.LUT R16, R51, 0x300030, R16, 0xf8, !PT ;  /* 0x0030003033107812 */ /* 0x000fe400078ef810 */
        /* <DEDUP_REMOVED lines=9> */
[----:B------:R-:W-:Y:S01]  /*2ba0*/  HADD2 R24, R49, -1056, -1056 ;  /* 0xe420e42031187430 */ /* 0x000fe20000000000 */
[----:B------:R-:W-:Y:S02]  /*2bb0*/  LOP3.LUT R51, R46, 0x3f003f, RZ, 0xc0, !PT ;  /* 0x003f003f2e337812 */ /* 0x000fe400078ec0ff */
[----:B------:R-:W-:-:S02]  /*2bc0*/  LOP3.LUT R33, R47, 0x64006400, RZ, 0xfc, !PT ;  /* 0x640064002f217812 */ /* 0x000fc400078efcff */
[----:B------:R-:W-:Y:S02]  /*2bd0*/  LOP3.LUT R48, R48, 0x3f003f, RZ, 0xc0, !PT ;  /* 0x003f003f30307812 */ /* 0x000fe400078ec0ff */
[----:B------:R-:W-:Y:S02]  /*2be0*/  LOP3.LUT R46, R31, 0x3f003f, RZ, 0xc0, !PT ;  /* 0x003f003f1f2e7812 */ /* 0x000fe400078ec0ff */
[----:B------:R-:W-:Y:S02]  /*2bf0*/  LOP3.LUT R18, R27, 0x300030, R18, 0xf8, !PT ;  /* 0x003000301b127812 */ /* 0x000fe400078ef812 */
        /* <DEDUP_REMOVED lines=102> */
.L_x_1866:
        /* <DEDUP_REMOVED lines=48> */
.L_x_1867:
        /* <DEDUP_REMOVED lines=45> */
.L_x_1865:
[----:B------:R-:W-:Y:S01]  /*3830*/  VIADD R56, R56, 0x20 ;  /* 0x0000002038387836 */ /* 0x000fe20000000000 */
[----:B------:R-:W-:Y:S01]  /*3840*/  UIADD3 UR4, UR4, 0x40, URZ ;  /* 0x0000004004047890 */ /* 0x000fe2000fffe03f */
[----:B0-----:R-:W-:-:S03]  /*3850*/  IMAD.WIDE.U32 R60, R13, 0x18, R60 ;  /* 0x000000180d3c7825 */ /* 0x001fc600078e003c */
[----:B------:R-:W-:Y:S01]  /*3860*/  ISETP.GE.AND P2, PT, R56, UR5, PT ;  /* 0x0000000538007c0c */ /* 0x000fe2000bf46270 */
[----:B------:R-:W-:Y:S01]  /*3870*/  IMAD R15, R0, 0x18, RZ ;  /* 0x00000018000f7824 */ /* 0x000fe200078e02ff */
[----:B------:R-:W-:-:S04]  /*3880*/  ISETP.LT.AND P3, PT, R56, R57, PT ;  /* 0x000000393800720c */ /* 0x000fc80003f61270 */
[----:B------:R-:W-:-:S09]  /*3890*/  IADD3 R61, R61, R15, RZ ;  /* 0x0000000f3d3d7210 */ /* 0x000fd20007ffe0ff */
[----:B------:R-:W-:Y:S05]  /*38a0*/  @!P2 BRA P3, `(.L_x_1868) ;  /* 0xffffffdc0018a947 */ /* 0x000fea000183ffff */
.L_x_1861:
[----:B------:R-:W-:Y:S05]  /*38b0*/  @!P1 EXIT ;  /* 0x000000000000994d */ /* 0x000fea0003800000 */
[----:B------:R-:W0:Y:S01]  /*38c0*/  S2R R0, SR_CTAID.X ;  /* 0x0000000000007919 */ /* 0x000e220000002500 */
[----:B------:R-:W1:Y:S01]  /*38d0*/  S2UR UR4, SR_CTAID.Y ;  /* 0x00000000000479c3 */ /* 0x000e620000002600 */
[----:B------:R-:W0:Y:S07]  /*38e0*/  S2R R9, SR_TID.X ;  /* 0x0000000000097919 */ /* 0x000e2e0000002100 */
[----:B------:R-:W2:Y:S01]  /*38f0*/  LDC.64 R10, c[0x0][0x230] ;  /* 0x00008c00ff0a7b82 */ /* 0x000ea20000000a00 */
[----:B-1----:R-:W-:Y:S01]  /*3900*/  UIMAD UR4, UR4, 0x3, URZ ;  /* 0x00000003040478a4 */ /* 0x002fe2000f8e023f */
[----:B0-----:R-:W-:-:S04]  /*3910*/  IMAD R0, R0, 0x20, R9 ;  /* 0x0000002000007824 */ /* 0x001fc800078e0209 */
[----:B------:R-:W-:-:S04]  /*3920*/  IMAD.SHL.U32 R0, R0, 0x4, RZ ;  /* 0x0000000400007824 */ /* 0x000fc800078e00ff */
[----:B------:R-:W-:-:S04]  /*3930*/  IMAD R12, R13, UR4, R0 ;  /* 0x000000040d0c7c24 */ /* 0x000fc8000f8e0200 */
[----:B--2--5:R-:W-:-:S05]  /*3940*/  IMAD.WIDE R16, R12, 0x2, R10 ;  /* 0x000000020c107825 */ /* 0x024fca00078e020a */
[----:B------:R0:W-:Y:S01]  /*3950*/  ATOM.E.ADD.F16x2.RN.STRONG.GPU P0, RZ, desc[UR6][R16.64], R3 ;  /* 0x0000000310ff79a2 */ /* 0x0001e2000810e1c6 */
[----:B------:R-:W-:Y:S04]  /*3960*/  BSSY B0, `(.L_x_1869) ;  /* 0x0000010000007945 */ /* 0x000fe80003800000 */
[----:B0-----:R-:W-:Y:S05]  /*3970*/  @P0 BRA `(.L_x_1870) ;  /* 0x0000000000380947 */ /* 0x001fea0003800000 */
[----:B------:R-:W0:Y:S02]  /*3980*/  QSPC.E.S P0, RZ, [R16] ;  /* 0x0000000010ff73aa */ /* 0x000e240000000500 */
[----:B0-----:R-:W-:Y:S05]  /*3990*/  @!P0 BRA `(.L_x_1871) ;  /* 0x0000000000248947 */ /* 0x001fea0003800000 */
[----:B------:R-:W-:Y:S01]  /*39a0*/  MOV R14, R16 ;  /* 0x00000010000e7202 */ /* 0x000fe20000000f00 */
[----:B------:R-:W-:-:S03]  /*39b0*/  IMAD.MOV.U32 R9, RZ, RZ, R3 ;  /* 0x000000ffff097224 */ /* 0x000fc600078e0003 */
[----:B------:R-:W-:-:S07]  /*39c0*/  MOV R14, R14 ;  /* 0x0000000e000e7202 */ /* 0x000fce0000000f00 */
.L_x_1872:
[----:B------:R-:W0:Y:S02]  /*39d0*/  LDS R2, [R14] ;  /* 0x000000000e027984 */ /* 0x000e240000000800 */
[----:B0-----:R-:W-:-:S10]  /*39e0*/  HFMA2.MMA R3, R2, 1, 1, R9 ;  /* 0x3c003c0002037835 */ /* 0x001fd40000000009 */
[----:B------:R-:W0:Y:S02]  /*39f0*/  ATOMS.CAST.SPIN R3, [R14], R2, R3 ;  /* 0x000000020e03738d */ /* 0x000e240001800003 */
[----:B0-----:R-:W-:-:S13]  /*3a00*/  ISETP.EQ.U32.AND P0, PT, R3, 0x1, PT ;  /* 0x000000010300780c */ /* 0x001fda0003f02070 */
[----:B------:R-:W-:Y:S05]  /*3a10*/  @!P0 BRA `(.L_x_1872) ;  /* 0xfffffffc00ec8947 */ /* 0x000fea000383ffff */
[----:B------:R-:W-:Y:S05]  /*3a20*/  BRA `(.L_x_1870) ;  /* 0x00000000000c7947 */ /* 0x000fea0003800000 */
.L_x_1871:
[----:B------:R-:W2:Y:S02]  /*3a30*/  LD.E R0, desc[UR6][R16.64] ;  /* 0x0000000610007980 */ /* 0x000ea4000c101900 */
[----:B--2---:R-:W-:-:S05]  /*3a40*/  IMAD.IADD R3, R3, 0x1, R0 ;  /* 0x0000000103037824 */ /* 0x004fca00078e0200 */
[----:B------:R0:W-:Y:S02]  /*3a50*/  ST.E desc[UR6][R16.64], R3 ;  /* 0x0000000310007985 */ /* 0x0001e4000c101906 */
.L_x_1870:
[----:B------:R-:W-:Y:S05]  /*3a60*/  BSYNC B0 ;  /* 0x0000000000007941 */ /* 0x000fea0003800000 */
.L_x_1869:
[----:B------:R1:W-:Y:S01]  /*3a70*/  ATOM.E.ADD.F16x2.RN.STRONG.GPU P0, RZ, desc[UR6][R16.64+0x4], R4 ;  /* 0x0000040410ff79a2 */ /* 0x0003e2000810e1c6 */
[----:B------:R-:W-:Y:S04]  /*3a80*/  BSSY B0, `(.L_x_1873) ;  /* 0x000000f000007945 */ /* 0x000fe80003800000 */
[----:B-1----:R-:W-:Y:S05]  /*3a90*/  @P0 BRA `(.L_x_1874) ;  /* 0x0000000000340947 */ /* 0x002fea0003800000 */
[----:B------:R-:W1:Y:S02]  /*3aa0*/  QSPC.E.S P0, RZ, [R16+0x4] ;  /* 0x0000040010ff73aa */ /* 0x000e640000000500 */
[----:B-1----:R-:W-:Y:S05]  /*3ab0*/  @!P0 BRA `(.L_x_1875) ;  /* 0x0000000000208947 */ /* 0x002fea0003800000 */
[----:B------:R-:W-:-:S04]  /*3ac0*/  MOV R2, R16 ;  /* 0x0000001000027202 */ /* 0x000fc80000000f00 */
[----:B------:R-:W-:-:S07]  /*3ad0*/  MOV R0, R2 ;  /* 0x0000000200007202 */ /* 0x000fce0000000f00 */
.L_x_1876:
[----:B------:R-:W0:Y:S02]  /*3ae0*/  LDS R2, [R0+0x4] ;  /* 0x0000040000027984 */ /* 0x000e240000000800 */
[----:B0-----:R-:W-:-:S06]  /*3af0*/  HADD2 R3, R2, R4 ;  /* 0x0000000402037230 */ /* 0x001fcc0000000000 */
[----:B------:R-:W0:Y:S02]  /*3b00*/  ATOMS.CAST.SPIN R3, [R0+0x4], R2, R3 ;  /* 0x000004020003738d */ /* 0x000e240001800003 */
[----:B0-----:R-:W-:-:S13]  /*3b10*/  ISETP.EQ.U32.AND P0, PT, R3, 0x1, PT ;  /* 0x000000010300780c */ /* 0x001fda0003f02070 */
[----:B------:R-:W-:Y:S05]  /*3b20*/  @!P0 BRA `(.L_x_1876) ;  /* 0xfffffffc00ec8947 */ /* 0x000fea000383ffff */
[----:B------:R-:W-:Y:S05]  /*3b30*/  BRA `(.L_x_1874) ;  /* 0x00000000000c7947 */ /* 0x000fea0003800000 */
.L_x_1875:
[----:B------:R-:W0:Y:S02]  /*3b40*/  LD.E R0, desc[UR6][R16.64+0x4] ;  /* 0x0000040610007980 */ /* 0x000e24000c101900 */
[----:B0-----:R-:W-:-:S05]  /*3b50*/  IMAD.IADD R3, R4, 0x1, R0 ;  /* 0x0000000104037824 */ /* 0x001fca00078e0200 */
[----:B------:R1:W-:Y:S02]  /*3b60*/  ST.E desc[UR6][R16.64+0x4], R3 ;  /* 0x0000040310007985 */ /* 0x0003e4000c101906 */
.L_x_1874:
[----:B------:R-:W-:Y:S05]  /*3b70*/  BSYNC B0 ;  /* 0x0000000000007941 */ /* 0x000fea0003800000 */
.L_x_1873:
        /* <DEDUP_REMOVED lines=11> */
.L_x_1880:
[----:B------:R-:W0:Y:S02]  /*3c30*/  LDS R2, [R0] ;  /* 0x0000000000027984 */ /* 0x000e240000000800 */
[----:B01----:R-:W-:-:S10]  /*3c40*/  HFMA2.MMA R3, R2, 1, 1, R5 ;  /* 0x3c003c0002037835 */ /* 0x003fd40000000005 */
[----:B------:R-:W0:Y:S02]  /*3c50*/  ATOMS.CAST.SPIN R3, [R0], R2, R3 ;  /* 0x000000020003738d */ /* 0x000e240001800003 */
[----:B0-----:R-:W-:-:S13]  /*3c60*/  ISETP.EQ.U32.AND P0, PT, R3, 0x1, PT ;  /* 0x000000010300780c */ /* 0x001fda0003f02070 */
[----:B------:R-:W-:Y:S05]  /*3c70*/  @!P0 BRA `(.L_x_1880) ;  /* 0xfffffffc00ec8947 */ /* 0x000fea000383ffff */
[----:B------:R-:W-:Y:S05]  /*3c80*/  BRA `(.L_x_1878) ;  /* 0x00000000000c7947 */ /* 0x000fea0003800000 */
.L_x_1879:
[----:B------:R-:W0:Y:S02]  /*3c90*/  LD.E R0, desc[UR6][R14.64] ;  /* 0x000000060e007980 */ /* 0x000e24000c101900 */
[----:B01----:R-:W-:-:S05]  /*3ca0*/  IMAD.IADD R3, R5, 0x1, R0 ;  /* 0x0000000105037824 */ /* 0x003fca00078e0200 */
[----:B------:R2:W-:Y:S02]  /*3cb0*/  ST.E desc[UR6][R14.64], R3 ;  /* 0x000000030e007985 */ /* 0x0005e4000c101906 */
.L_x_1878:
[----:B------:R-:W-:Y:S05]  /*3cc0*/  BSYNC B0 ;  /* 0x0000000000007941 */ /* 0x000fea0003800000 */
.L_x_1877:
[----:B------:R3:W-:Y:S01]  /*3cd0*/  ATOM.E.ADD.F16x2.RN.STRONG.GPU P0, RZ, desc[UR6][R14.64+0x4], R6 ;  /* 0x000004060eff79a2 */ /* 0x0007e2000810e1c6 */
[----:B------:R-:W-:Y:S04]  /*3ce0*/  BSSY B0, `(.L_x_1881) ;  /* 0x000000f000007945 */ /* 0x000fe80003800000 */
[----:B---3--:R-:W-:Y:S05]  /*3cf0*/  @P0 BRA `(.L_x_1882) ;  /* 0x0000000000340947 */ /* 0x008fea0003800000 */
[----:B------:R-:W3:Y:S02]  /*3d00*/  QSPC.E.S P0, RZ, [R14+0x4] ;  /* 0x000004000eff73aa */ /* 0x000ee40000000500 */
[----:B---3--:R-:W-:Y:S05]  /*3d10*/  @!P0 BRA `(.L_x_1883) ;  /* 0x0000000000208947 */ /* 0x008fea0003800000 */
[----:B------:R-:W-:-:S04]  /*3d20*/  MOV R2, R14 ;  /* 0x0000000e00027202 */ /* 0x000fc80000000f00 */
[----:B------:R-:W-:-:S07]  /*3d30*/  MOV R0, R2 ;  /* 0x0000000200007202 */ /* 0x000fce0000000f00 */
.L_x_1884:
[----:B------:R-:W0:Y:S02]  /*3d40*/  LDS R2, [R0+0x4] ;  /* 0x0000040000027984 */ /* 0x000e240000000800 */
[----:B012---:R-:W-:-:S06]  /*3d50*/  HADD2 R3, R2, R6 ;  /* 0x0000000602037230 */ /* 0x007fcc0000000000 */
[----:B------:R-:W0:Y:S02]  /*3d60*/  ATOMS.CAST.SPIN R3, [R0+0x4], R2, R3 ;  /* 0x000004020003738d */ /* 0x000e240001800003 */
[----:B0-----:R-:W-:-:S13]  /*3d70*/  ISETP.EQ.U32.AND P0, PT, R3, 0x1, PT ;  /* 0x000000010300780c */ /* 0x001fda0003f02070 */
[----:B------:R-:W-:Y:S05]  /*3d80*/  @!P0 BRA `(.L_x_1884) ;  /* 0xfffffffc00ec8947 */ /* 0x000fea000383ffff */
[----:B------:R-:W-:Y:S05]  /*3d90*/  BRA `(.L_x_1882) ;  /* 0x00000000000c7947 */ /* 0x000fea0003800000 */
.L_x_1883:
[----:B------:R-:W0:Y:S02]  /*3da0*/  LD.E R0, desc[UR6][R14.64+0x4] ;  /* 0x000004060e007980 */ /* 0x000e24000c101900 */
[----:B012---:R-:W-:-:S05]  /*3db0*/  IMAD.IADD R3, R6, 0x1, R0 ;  /* 0x0000000106037824 */ /* 0x007fca00078e0200 */
[----:B------:R3:W-:Y:S02]  /*3dc0*/  ST.E desc[UR6][R14.64+0x4], R3 ;  /* 0x000004030e007985 */ /* 0x0007e4000c101906 */
.L_x_1882:
[----:B------:R-:W-:Y:S05]  /*3dd0*/  BSYNC B0 ;  /* 0x0000000000007941 */ /* 0x000fea0003800000 */
.L_x_1881:
[----:B------:R-:W-:-:S13]  /*3de0*/  ISETP.NE.AND P0, PT, R58, 0x2, PT ;  /* 0x000000023a00780c */ /* 0x000fda0003f05270 */
[----:B------:R-:W-:Y:S05]  /*3df0*/  @!P0 EXIT ;  /* 0x000000000000894d */ /* 0x000fea0003800000 */
[----:B------:R-:W-:-:S05]  /*3e00*/  IADD3 R13, R12, R13, RZ ;  /* 0x0000000d0c0d7210 */ /* 0x000fca0007ffe0ff */
[----:B------:R-:W-:-:S05]  /*3e10*/  IMAD.WIDE R10, R13, 0x2, R10 ;  /* 0x000000020d0a7825 */ /* 0x000fca00078e020a */
[----:B------:R4:W-:Y:S01]  /*3e20*/  ATOM.E.ADD.F16x2.RN.STRONG.GPU P0, RZ, desc[UR6][R10.64], R7 ;  /* 0x000000070aff79a2 */ /* 0x0009e2000810e1c6 */
[----:B------:R-:W-:Y:S04]  /*3e30*/  BSSY B0, `(.L_x_1885) ;  /* 0x000000f000007945 */ /* 0x000fe80003800000 */
[----:B----4-:R-:W-:Y:S05]  /*3e40*/  @P0 BRA `(.L_x_1886) ;  /* 0x0000000000340947 */ /* 0x010fea0003800000 */
[----:B------:R-:W4:Y:S02]  /*3e50*/  QSPC.E.S P0, RZ, [R10] ;  /* 0x000000000aff73aa */ /* 0x000f240000000500 */
[----:B----4-:R-:W-:Y:S05]  /*3e60*/  @!P0 BRA `(.L_x_1887) ;  /* 0x0000000000208947 */ /* 0x010fea0003800000 */
[----:B------:R-:W-:-:S05]  /*3e70*/  IMAD.MOV.U32 R2, RZ, RZ, R10 ;  /* 0x000000ffff027224 */ /* 0x000fca00078e000a */
[----:B------:R-:W-:-:S07]  /*3e80*/  MOV R0, R2 ;  /* 0x0000000200007202 */ /* 0x000fce0000000f00 */
.L_x_1888:
[----:B------:R-:W0:Y:S02]  /*3e90*/  LDS R2, [R0] ;  /* 0x0000000000027984 */ /* 0x000e240000000800 */
[----:B0123--:R-:W-:-:S10]  /*3ea0*/  HFMA2.MMA R3, R2, 1, 1, R7 ;  /* 0x3c003c0002037835 */ /* 0x00ffd40000000007 */
[----:B------:R-:W0:Y:S02]  /*3eb0*/  ATOMS.CAST.SPIN R3, [R0], R2, R3 ;  /* 0x000000020003738d */ /* 0x000e240001800003 */
[----:B0-----:R-:W-:-:S13]  /*3ec0*/  ISETP.EQ.U32.AND P0, PT, R3, 0x1, PT ;  /* 0x000000010300780c */ /* 0x001fda0003f02070 */
[----:B------:R-:W-:Y:S05]  /*3ed0*/  @!P0 BRA `(.L_x_1888) ;  /* 0xfffffffc00ec8947 */ /* 0x000fea000383ffff */
[----:B------:R-:W-:Y:S05]  /*3ee0*/  BRA `(.L_x_1886) ;  /* 0x00000000000c7947 */ /* 0x000fea0003800000 */
.L_x_1887:
[----:B------:R-:W0:Y:S02]  /*3ef0*/  LD.E R0, desc[UR6][R10.64] ;  /* 0x000000060a007980 */ /* 0x000e24000c101900 */
[----:B0123--:R-:W-:-:S05]  /*3f00*/  IADD3 R3, R7, R0, RZ ;  /* 0x0000000007037210 */ /* 0x00ffca0007ffe0ff */
[----:B------:R4:W-:Y:S02]  /*3f10*/  ST.E desc[UR6][R10.64], R3 ;  /* 0x000000030a007985 */ /* 0x0009e4000c101906 */
.L_x_1886:
[----:B------:R-:W-:Y:S05]  /*3f20*/  BSYNC B0 ;  /* 0x0000000000007941 */ /* 0x000fea0003800000 */
.L_x_1885:
[----:B------:R5:W-:Y:S02]  /*3f30*/  ATOM.E.ADD.F16x2.RN.STRONG.GPU P0, RZ, desc[UR6][R10.64+0x4], R8 ;  /* 0x000004080aff79a2 */ /* 0x000be4000810e1c6 */
[----:B-----5:R-:W-:Y:S05]  /*3f40*/  @P0 EXIT ;  /* 0x000000000000094d */ /* 0x020fea0003800000 */
[----:B------:R-:W5:Y:S02]  /*3f50*/  QSPC.E.S P0, RZ, [R10+0x4] ;  /* 0x000004000aff73aa */ /* 0x000f640000000500 */
[----:B-----5:R-:W-:Y:S05]  /*3f60*/  @!P0 BRA `(.L_x_1889) ;  /* 0x0000000000208947 */ /* 0x020fea0003800000 */
[----:B------:R-:W-:-:S05]  /*3f70*/  IMAD.MOV.U32 R2, RZ, RZ, R10 ;  /* 0x000000ffff027224 */ /* 0x000fca00078e000a */
[----:B------:R-:W-:-:S07]  /*3f80*/  MOV R0, R2 ;  /* 0x0000000200007202 */ /* 0x000fce0000000f00 */
.L_x_1890:
[----:B------:R-:W0:Y:S02]  /*3f90*/  LDS R2, [R0+0x4] ;  /* 0x0000040000027984 */ /* 0x000e240000000800 */
[----:B01234-:R-:W-:-:S06]  /*3fa0*/  HADD2 R3, R2, R8 ;  /* 0x0000000802037230 */ /* 0x01ffcc0000000000 */
[----:B------:R-:W0:Y:S02]  /*3fb0*/  ATOMS.CAST.SPIN R3, [R0+0x4], R2, R3 ;  /* 0x000004020003738d */ /* 0x000e240001800003 */
[----:B0-----:R-:W-:-:S13]  /*3fc0*/  ISETP.EQ.U32.AND P0, PT, R3, 0x1, PT ;  /* 0x000000010300780c */ /* 0x001fda0003f02070 */
[----:B------:R-:W-:Y:S05]  /*3fd0*/  @!P0 BRA `(.L_x_1890) ;  /* 0xfffffffc00ec8947 */ /* 0x000fea000383ffff */
[----:B------:R-:W-:Y:S05]  /*3fe0*/  EXIT ;  /* 0x000000000000794d */ /* 0x000fea0003800000 */
.L_x_1889:
[----:B------:R-:W0:Y:S02]  /*3ff0*/  LD.E R0, desc[UR6][R10.64+0x4] ;  /* 0x000004060a007980 */ /* 0x000e24000c101900 */
[----:B01234-:R-:W-:-:S05]  /*4000*/  IADD3 R3, R8, R0, RZ ;  /* 0x0000000008037210 */ /* 0x01ffca0007ffe0ff */
[----:B------:R-:W-:Y:S01]  /*4010*/  ST.E desc[UR6][R10.64+0x4], R3 ;  /* 0x000004030a007985 */ /* 0x000fe2000c101906 */
[----:B------:R-:W-:Y:S05]  /*4020*/  EXIT ;  /* 0x000000000000794d */ /* 0x000fea0003800000 */
.L_x_1891:
        /* <DEDUP_REMOVED lines=13> */
.L_x_3690:


//--------------------- .text._Z23gemm_half_q_half_kernelILi3ELi48ELb1ELb0ELi32EEvPK6__halfPKjS4_S2_PS0_iiiiPKtS7_iiiiiibS2_i --------------------------
	.section	.text._Z23gemm_half_q_half_kernelILi3ELi48ELb1ELb0ELi32EEvPK6__halfPKjS4_S2_PS0_iiiiPKtS7_iiiiiibS2_i,"ax",@progbits
	.align	128
        .global         _Z23gemm_half_q_half_kernelILi3ELi48ELb1ELb0ELi32EEvPK6__halfPKjS4_S2_PS0_iiiiPKtS7_iiiiiibS2_i
        .type           _Z23gemm_half_q_half_kernelILi3ELi48ELb1ELb0ELi32EEvPK6__halfPKjS4_S2_PS0_iiiiPKtS7_iiiiiibS2_i,@function
        .size           _Z23gemm_half_q_half_kernelILi3ELi48ELb1ELb0ELi32EEvPK6__halfPKjS4_S2_PS0_iiiiPKtS7_iiiiiibS2_i,(.L_x_3691 - _Z23gemm_half_q_half_kernelILi3ELi48ELb1ELb0ELi32EEvPK6__halfPKjS4_S2_PS0_iiiiPKtS7_iiiiiibS2_i)
        .other          _Z23gemm_half_q_half_kernelILi3ELi48ELb1ELb0ELi32EEvPK6__halfPKjS4_S2_PS0_iiiiPKtS7_iiiiiibS2_i,@"STO_CUDA_ENTRY STV_DEFAULT"
_Z23gemm_half_q_half_kernelILi3ELi48ELb1ELb0ELi32EEvPK6__halfPKjS4_S2_PS0_iiiiPKtS7_iiiiiibS2_i:
.text._Z23gemm_half_q_half_kernelILi3ELi48ELb1ELb0ELi32EEvPK6__halfPKjS4_S2_PS0_iiiiPKtS7_iiiiiibS2_i:
        /* <DEDUP_REMOVED lines=10> */
[----:B------:R-:W4:Y:S01]  /*00a0*/  S2R R16, SR_CTAID.Z ;  /* 0x0000000000107919 */ /* 0x000f220000002700 */
[--C-:B0-----:R-:W-:Y:S01]  /*00b0*/  IMAD R2, R14, -0x3, R3.reuse ;  /* 0xfffffffd0e027824 */ /* 0x101fe200078e0203 */
[----:B------:R-:W-:-:S04]  /*00c0*/  PRMT R3, RZ, 0x7610, R3 ;  /* 0x00007610ff037816 */ /* 0x000fc80000000003 */
        /* <DEDUP_REMOVED lines=11> */
[----:B0-----:R-:W-:Y:S02]  /*0180*/  SHF.R.S32.HI R3, RZ, 0x1f, R4 ;  /* 0x0000001fff037819 */ /* 0x001fe40000011404 */
[C---:B------:R-:W-:Y:S02]  /*0190*/  SHF.L.U32 R7, R4.reuse, 0x1, RZ ;  /* 0x0000000104077819 */ /* 0x040fe400000006ff */
[----:B------:R-:W-:Y:S02]  /*01a0*/  SHF.L.U64.HI R3, R4, 0x1, R3 ;  /* 0x0000000104037819 */ /* 0x000fe40000010203 */
[----:B-1----:R-:W-:-:S04]  /*01b0*/  IADD3 R4, P2, R7, R10, RZ ;  /* 0x0000000a07047210 */ /* 0x002fc80007f5e0ff */
[----:B------:R-:W-:Y:S02]  /*01c0*/  IADD3.X R5, R3, R11, RZ, P2, !PT ;  /* 0x0000000b03057210 */ /* 0x000fe400017fe4ff */
[----:B------:R-:W-:-:S03]  /*01d0*/  @P0 IADD3 R6, P2, R4, R7, RZ ;  /* 0x0000000704060210 */ /* 0x000fc60007f5e0ff */
[----:B------:R-:W2:Y:S01]  /*01e0*/  LDG.E.U16 R40, desc[UR6][R4.64] ;  /* 0x0000000604287981 */ /* 0x000ea2000c1e1500 */
[----:B------:R-:W-:-:S05]  /*01f0*/  @P0 IADD3.X R7, R5, R3, RZ, P2, !PT ;  /* 0x0000000305070210 */ /* 0x000fca00017fe4ff */
[----:B------:R-:W3:Y:S01]  /*0200*/  @P0 LDG.E.U16 R0, desc[UR6][R6.64] ;  /* 0x0000000606000981 */ /* 0x000ee2000c1e1500 */
[----:B--2---:R-:W-:-:S04]  /*0210*/  LOP3.LUT R3, R40, R41, RZ, 0xfc, !PT ;  /* 0x0000002928037212 */ /* 0x004fc800078efcff */
[----:B---3--:R-:W-:-:S04]  /*0220*/  @P0 LOP3.LUT R8, R0, R3, RZ, 0xfc, !PT ;  /* 0x0000000300080212 */ /* 0x008fc800078efcff */
[----:B------:R-:W-:-:S07]  /*0230*/  @P0 PRMT R3, R8, 0x7610, R3 ;  /* 0x0000761008030816 */ /* 0x000fce0000000003 */
.L_x_1892:
[----:B------:R-:W-:Y:S02]  /*0240*/  PRMT R3, R3, 0x9910, RZ ;  /* 0x0000991003037816 */ /* 0x000fe400000000ff */
[----:B------:R-:W-:Y:S02]  /*0250*/  SHF.L.U32 R39, R16, 0x5, RZ ;  /* 0x0000000510277819 */ /* 0x000fe400000006ff */
[----:B------:R-:W-:Y:S02]  /*0260*/  ISETP.NE.AND P0, PT, R3, RZ, PT ;  /* 0x000000ff0300720c */ /* 0x000fe40003f05270 */
[----:B------:R-:W-:-:S11]  /*0270*/  VIADDMNMX R36, R39, 0x20, R17, PT ;  /* 0x0000002027247846 */ /* 0x000fd60003800111 */
[----:B------:R-:W-:Y:S05]  /*0280*/  @!P0 EXIT ;  /* 0x000000000000894d */ /* 0x000fea0003800000 */
[----:B------:R-:W-:Y:S01]  /*0290*/  IMAD.IADD R5, R39, 0x1, R18 ;  /* 0x0000000127057824 */ /* 0x000fe200078e0212 */
[----:B------:R-:W-:Y:S01]  /*02a0*/  SHF.L.U32 R3, R9, 0x7, RZ ;  /* 0x0000000709037819 */ /* 0x000fe200000006ff */
        /* <DEDUP_REMOVED lines=29> */
.L_x_1897:
        /* <DEDUP_REMOVED lines=16> */
.L_x_1896:
        /* <DEDUP_REMOVED lines=16> */
.L_x_1895:
        /* <DEDUP_REMOVED lines=17> */
.L_x_1899:
        /* <DEDUP_REMOVED lines=16> */
.L_x_1898:
        /* <DEDUP_REMOVED lines=14> */
.L_x_1894:
[----:B------:R-:W-:Y:S05]  /*0970*/  BSYNC B0 ;  /* 0x0000000000007941 */ /* 0x000fea0003800000 */
.L_x_1893:
        /* <DEDUP_REMOVED lines=15> */
[----:B0-----:R-:W-:Y:S01]  /*0a70*/  IMAD.WIDE R6, R3, 0x2, R6 ;  /* 0x0000000203067825 */ /* 0x001fe200078e0206 */
[----:B------:R-:W-:Y:S01]  /*0a80*/  HFMA2.MMA R3, -RZ, RZ, 0, 0 ;  /* 0x00000000ff037435 */ /* 0x000fe200000001ff */
[----:B------:R-:W-:Y:S10]  /*0a90*/  @!P2 BRA `(.L_x_1901) ;  /* 0x000000000034a947 */ /* 0x000ff40003800000 */
[----:B------:R-:W-:Y:S02]  /*0aa0*/  PLOP3.LUT P0, PT, PT, PT, PT, 0x8, 0x0 ;  /* 0x000000000000781c */ /* 0x000fe40003f0e170 */
[----:B------:R-:W-:-:S11]  /*0ab0*/  IADD3 R14, R38, -0x3, RZ ;  /* 0xfffffffd260e7810 */ /* 0x000fd60007ffe0ff */
.L_x_1902:
        /* <DEDUP_REMOVED lines=11> */
.L_x_1901:
[----:B------:R-:W-:-:S04]  /*0b70*/  IADD3 R5, R38, -R3, RZ ;  /* 0x8000000326057210 */ /* 0x000fc80007ffe0ff */
[----:B------:R-:W-:-:S13]  /*0b80*/  ISETP.GT.AND P2, PT, R5, 0x1, PT ;  /* 0x000000010500780c */ /* 0x000fda0003f44270 */
[----:B------:R-:W-:Y:S01]  /*0b90*/  @P2 PLOP3.LUT P0, PT, PT, PT, PT, 0x8, 0x0 ;  /* 0x000000000000281c */ /* 0x000fe20003f0e170 */
[----:B-1----:R-:W-:Y:S01]  /*0ba0*/  @P2 IMAD.WIDE R8, R37, 0x2, R6 ;  /* 0x0000000225082825 */ /* 0x002fe200078e0206 */
[----:B------:R-:W-:Y:S01]  /*0bb0*/  @P2 IADD3 R3, R3, 0x2, RZ ;  /* 0x0000000203032810 */ /* 0x000fe20007ffe0ff */
[----:B------:R0:W-:Y:S03]  /*0bc0*/  @P2 STG.E.64 desc[UR6][R6.64], RZ ;  /* 0x000000ff06002986 */ /* 0x0001e6000c101b06 */
[----:B------:R-:W-:Y:S01]  /*0bd0*/  ISETP.LT.OR P0, PT, R3, R38, P0 ;  /* 0x000000260300720c */ /* 0x000fe20000701670 */
[----:B------:R1:W-:Y:S01]  /*0be0*/  @P2 STG.E.64 desc[UR6][R8.64], RZ ;  /* 0x000000ff08002986 */ /* 0x0003e2000c101b06 */
[----:B0-----:R-:W-:-:S11]  /*0bf0*/  @P2 IMAD.WIDE R6, R37, 0x2, R8 ;  /* 0x0000000225062825 */ /* 0x001fd600078e0208 */
[----:B------:R1:W-:Y:S02]  /*0c00*/  @P0 STG.E.64 desc[UR6][R6.64], RZ ;  /* 0x000000ff06000986 */ /* 0x0003e4000c101b06 */
.L_x_1900:
[----:B------:R-:W0:Y:S08]  /*0c10*/  LDC R24, c[0x0][0x25c] ;  /* 0x00009700ff187b82 */ /* 0x000e300000000800 */
[----:B------:R-:W-:Y:S01]  /*0c20*/  BAR.SYNC.DEFER_BLOCKING 0x0 ;  /* 0x0000000000007b1d */ /* 0x000fe20000010000 */
[----:B------:R-:W-:-:S07]  /*0c30*/  ISETP.GE.AND P0, PT, R39, R36, PT ;  /* 0x000000242700720c */ /* 0x000fce0003f06270 */
[----:B------:R-:W2:Y:S06]  /*0c40*/  LDC R23, c[0x0][0x264] ;  /* 0x00009900ff177b82 */ /* 0x000eac0000000800 */
[----:B------:R-:W-:Y:S05]  /*0c50*/  @P0 BRA `(.L_x_1903) ;  /* 0x0000000000d40947 */ /* 0x000fea0003800000 */
[----:B------:R-:W3:Y:S01]  /*0c60*/  LDC.64 R12, c[0x0][0x248] ;  /* 0x00009200ff0c7b82 */ /* 0x000ee20000000a00 */
[----:B-1----:R-:W-:-:S07]  /*0c70*/  SHF.L.U32 R7, R16, 0x6, RZ ;  /* 0x0000000610077819 */ /* 0x002fce00000006ff */
[----:B------:R-:W1:Y:S08]  /*0c80*/  LDC.64 R14, c[0x0][0x220] ;  /* 0x00008800ff0e7b82 */ /* 0x000e700000000a00 */
[----:B------:R-:W4:Y:S01]  /*0c90*/  LDC.64 R16, c[0x0][0x228] ;  /* 0x00008a00ff107b82 */ /* 0x000f220000000a00 */
[----:B---3--:R-:W-:-:S05]  /*0ca0*/  IMAD.WIDE R6, R7, 0x2, R12 ;  /* 0x0000000207067825 */ /* 0x008fca00078e020c */
[----:B------:R3:W5:Y:S01]  /*0cb0*/  LDG.E.U16.CONSTANT R3, desc[UR6][R6.64] ;  /* 0x0000000606037981 */ /* 0x000762000c1e9500 */
[----:B------:R-:W-:Y:S01]  /*0cc0*/  SHF.R.S32.HI R9, RZ, 0x1f, R4 ;  /* 0x0000001fff097819 */ /* 0x000fe20000011404 */
[----:B------:R-:W-:Y:S01]  /*0cd0*/  IMAD.MOV.U32 R19, RZ, RZ, R39 ;  /* 0x000000ffff137224 */ /* 0x000fe200078e0027 */
[----:B------:R-:W-:Y:S01]  /*0ce0*/  SHF.L.U32 R5, R4, 0x2, RZ ;  /* 0x0000000204057819 */ /* 0x000fe200000006ff */
[----:B------:R-:W-:Y:S01]  /*0cf0*/  UMOV UR4, URZ ;  /* 0x0000003f00047c82 */ /* 0x000fe20008000000 */
[----:B------:R-:W-:Y:S02]  /*0d00*/  LEA.HI R9, R9, R4, RZ, 0x3 ;  /* 0x0000000409097211 */ /* 0x000fe400078f18ff */
[----:B------:R-:W-:Y:S02]  /*0d10*/  LOP3.LUT R5, R5, 0x10, RZ, 0xc0, !PT ;  /* 0x0000001005057812 */ /* 0x000fe400078ec0ff */
[----:B-1----:R-:W-:-:S07]  /*0d20*/  SHF.R.S32.HI R18, RZ, 0x3, R9 ;  /* 0x00000003ff127819 */ /* 0x002fce0000011409 */
.L_x_1904:
[----:B-----5:R-:W-:-:S05]  /*0d30*/  IADD3 R8, R3, UR4, RZ ;  /* 0x0000000403087c10 */ /* 0x020fca000fffe0ff */
        /* <DEDUP_REMOVED lines=8> */
[----:B------:R-:W2:Y:S01]  /*0dc0*/  LDG.E.U16.CONSTANT R10, desc[UR6][R10.64] ;  /* 0x000000060a0a7981 */ /* 0x000ea2000c1e9500 */
[----:B----4-:R-:W-:-:S06]  /*0dd0*/  IMAD.WIDE R8, R8, 0x2, R16 ;  /* 0x0000000208087825 */ /* 0x010fcc00078e0210 */
[----:B------:R-:W4:Y:S01]  /*0de0*/  LDG.E.U16.CONSTANT R8, desc[UR6][R8.64] ;  /* 0x0000000608087981 */ /* 0x000f22000c1e9500 */
        /* <DEDUP_REMOVED lines=10> */
[----:B------:R-:W-:Y:S01]  /*0e90*/  IADD3 R22, R22, 0x1, RZ ;  /* 0x0000000116167810 */ /* 0x000fe20007ffe0ff */
[----:B------:R-:W-:Y:S01]  /*0ea0*/  VIADD R20, R20, 0x1 ;  /* 0x0000000114147836 */ /* 0x000fe20000000000 */
[----:B------:R-:W-:Y:S01]  /*0eb0*/  IADD3 R6, R6, 0x1, RZ ;  /* 0x0000000106067810 */ /* 0x000fe20007ffe0ff */
[----:B------:R-:W-:Y:S01]  /*0ec0*/  IMAD R21, R21, R21, RZ ;  /* 0x0000001515157224 */ /* 0x000fe200078e02ff */
[----:B--2---:R-:W-:Y:S01]  /*0ed0*/  IADD3 R19, R10, R19, RZ ;  /* 0x000000130a137210 */ /* 0x004fe20007ffe0ff */
[----:B------:R-:W-:Y:S02]  /*0ee0*/  IMAD R22, R22, R22, RZ ;  /* 0x0000001616167224 */ /* 0x000fe400078e02ff */
[----:B------:R-:W-:Y:S01]  /*0ef0*/  IMAD R6, R6, R6, RZ ;  /* 0x0000000606067224 */ /* 0x000fe200078e02ff */
[----:B------:R-:W4:Y:S01]  /*0f00*/  I2F.F16 R35, R21 ;  /* 0x0000001500237306 */ /* 0x000f220000200c00 */
[----:B------:R-:W-:Y:S01]  /*0f10*/  IMAD R20, R20, R20, RZ ;  /* 0x0000001414147224 */ /* 0x000fe200078e02ff */
[----:B------:R-:W-:-:S06]  /*0f20*/  ISETP.GE.AND P2, PT, R19, R36, PT ;  /* 0x000000241300720c */ /* 0x000fcc0003f46270 */
[----:B------:R-:W1:Y:S01]  /*0f30*/  I2F.F16 R7, R22 ;  /* 0x0000001600077306 */ /* 0x000e620000200c00 */
[----:B----4-:R-:W-:-:S07]  /*0f40*/  HMUL2 R35, R35.H0_H0, R8.H0_H0 ;  /* 0x2000000823237232 */ /* 0x010fce0000000800 */
[----:B------:R-:W2:Y:S01]  /*0f50*/  I2F.F16 R33, R6 ;  /* 0x0000000600217306 */ /* 0x000ea20000200c00 */
[----:B-1----:R-:W-:-:S07]  /*0f60*/  HMUL2 R34, R7.H0_H0, R8.H0_H0 ;  /* 0x2000000807227232 */ /* 0x002fce0000000800 */
[----:B------:R-:W1:Y:S01]  /*0f70*/  I2F.F16 R9, R20 ;  /* 0x0000001400097306 */ /* 0x000e620000200c00 */
[-C--:B--2---:R-:W-:Y:S02]  /*0f80*/  HMUL2 R33, R33.H0_H0, R8.reuse.H0_H0 ;  /* 0x2000000821217232 */ /* 0x084fe40000000800 */
[----:B-1----:R-:W-:Y:S01]  /*0f90*/  HMUL2 R32, R9.H0_H0, R8.H0_H0 ;  /* 0x2000000809207232 */ /* 0x002fe20000000800 */
[----:B------:R-:W-:Y:S06]  /*0fa0*/  @!P2 BRA `(.L_x_1904) ;  /* 0xfffffffc0060a947 */ /* 0x000fec000383ffff */
.L_x_1903:
[----:B------:R-:W-:Y:S01]  /*0fb0*/  ULDC UR4, c[0x0][0x258] ;  /* 0x0000960000047ab9 */ /* 0x000fe20000000800 */
[----:B------:R-:W-:Y:S01]  /*0fc0*/  ULDC UR5, c[0x0][0x260] ;  /* 0x0000980000057ab9 */ /* 0x000fe20000000800 */
[C---:B------:R-:W-:Y:S01]  /*0fd0*/  ISETP.GT.AND P2, PT, R39.reuse, UR4, PT ;  /* 0x0000000427007c0c */ /* 0x040fe2000bf44270 */
[----:B------:R-:W-:Y:S01]  /*0fe0*/  ULDC UR8, c[0x0][0x268] ;  /* 0x00009a0000087ab9 */ /* 0x000fe20000000800 */
[C---:B------:R-:W-:Y:S01]  /*0ff0*/  VIMNMX R3, R39.reuse, UR4, PT ;  /* 0x0000000427037c48 */ /* 0x040fe2000bfe0100 */
[----:B-1----:R-:W-:Y:S01]  /*1000*/  HFMA2.MMA R8, -RZ, RZ, 0, 0 ;  /* 0x00000000ff087435 */ /* 0x002fe200000001ff */
[C---:B------:R-:W-:Y:S01]  /*1010*/  ISETP.GT.AND P4, PT, R39.reuse, UR5, PT ;  /* 0x0000000527007c0c */ /* 0x040fe2000bf84270 */
[----:B------:R-:W-:Y:S01]  /*1020*/  IMAD.MOV.U32 R5, RZ, RZ, RZ ;  /* 0x000000ffff057224 */ /* 0x000fe200078e00ff */
[----:B------:R-:W-:Y:S02]  /*1030*/  SHF.R.S32.HI R6, RZ, 0x1f, R3 ;  /* 0x0000001fff067819 */ /* 0x000fe40000011403 */
[----:B------:R-:W-:-:S02]  /*1040*/  ISETP.GT.AND P6, PT, R39, UR8, PT ;  /* 0x0000000827007c0c */ /* 0x000fc4000bfc4270 */
[----:B------:R-:W-:Y:S01]  /*1050*/  LEA.HI R6, R6, R3, RZ, 0x5 ;  /* 0x0000000306067211 */ /* 0x000fe200078f28ff */
[----:B------:R-:W-:Y:S01]  /*1060*/  HFMA2.MMA R3, -RZ, RZ, 0, 0 ;  /* 0x00000000ff037435 */ /* 0x000fe200000001ff */
[C---:B0-----:R-:W-:Y:S02]  /*1070*/  ISETP.GT.AND P3, PT, R39.reuse, R24, PT ;  /* 0x000000182700720c */ /* 0x041fe40003f64270 */
[----:B--2---:R-:W-:Y:S02]  /*1080*/  ISETP.GT.AND P5, PT, R39, R23, PT ;  /* 0x000000172700720c */ /* 0x004fe40003fa4270 */
[----:B------:R-:W-:Y:S02]  /*1090*/  MOV R7, RZ ;  /* 0x000000ff00077202 */ /* 0x000fe40000000f00 */
[----:B------:R-:W-:Y:S01]  /*10a0*/  SHF.R.S32.HI R10, RZ, 0x5, R6 ;  /* 0x00000005ff0a7819 */ /* 0x000fe20000011406 */
        /* <DEDUP_REMOVED lines=8> */
.L_x_1905:
        /* <DEDUP_REMOVED lines=8> */
.L_x_1906:
        /* <DEDUP_REMOVED lines=8> */
.L_x_1907:
        /* <DEDUP_REMOVED lines=8> */
.L_x_1908:
        /* <DEDUP_REMOVED lines=9> */
.L_x_1909:
        /* <DEDUP_REMOVED lines=19> */
[----:B------:R-:W-:Y:S01]  /*1470*/  LEA.HI.X R21, R4, UR9, R3, 0x2, P2 ;  /* 0x0000000904157c11 */ /* 0x000fe200090f1403 */
[----:B------:R-:W-:Y:S08]  /*1480*/  @P0 BRA `(.L_x_1910) ;  /* 0x0000002400100947 */ /* 0x000ff00003800000 */
[----:B------:R-:W0:Y:S01]  /*1490*/  LDC R12, c[0x0][0x23c] ;  /* 0x00008f00ff0c7b82 */ /* 0x000e220000000800 */
[----:B------:R-:W-:Y:S01]  /*14a0*/  PRMT R3, R0, 0x9910, RZ ;  /* 0x0000991000037816 */ /* 0x000fe200000000ff */
[----:B------:R-:W-:Y:S01]  /*14b0*/  ULDC UR5, c[0x0][0x25c] ;  /* 0x0000970000057ab9 */ /* 0x000fe20000000800 */
[----:B------:R-:W-:Y:S02]  /*14c0*/  SHF.R.S32.HI R61, RZ, 0x1f, R37 ;  /* 0x0000001fff3d7819 */ /* 0x000fe40000011425 */
[----:B------:R-:W-:Y:S02]  /*14d0*/  ISETP.NE.AND P0, PT, R3, RZ, PT ;  /* 0x000000ff0300720c */ /* 0x000fe40003f05270 */
[----:B------:R-:W-:Y:S02]  /*14e0*/  PRMT R31, RZ, 0x7610, R31 ;  /* 0x00007610ff1f7816 */ /* 0x000fe4000000001f */
[----:B------:R-:W-:-:S13]  /*14f0*/  ISETP.LT.OR P0, PT, R2, 0x3, !P0 ;  /* 0x000000030200780c */ /* 0x000fda0004701670 */
.L_x_1917:
[----:B------:R-:W-:Y:S01]  /*1500*/  IMAD.MOV.U32 R2, RZ, RZ, R20 ;  /* 0x000000ffff027224 */ /* 0x000fe200078e0014 */
[----:B------:R-:W-:-:S05]  /*1510*/  MOV R3, R21 ;  /* 0x0000001500037202 */ /* 0x000fca0000000f00 */
[----:B-----5:R1:W5:Y:S01]  /*1520*/  LDG.E.128.CONSTANT R16, desc[UR6][R2.64] ;  /* 0x0000000602107981 */ /* 0x020362000c1e9d00 */
[----:B0-----:R-:W-:Y:S01]  /*1530*/  MOV R37, R12 ;  /* 0x0000000c00257202 */ /* 0x001fe20000000f00 */
[----:B------:R-:W-:Y:S06]  /*1540*/  @!P1 BRA `(.L_x_1911) ;  /* 0x0000001000549947 */ /* 0x000fec0003800000 */
[----:B------:R-:W-:-:S04]  /*1550*/  IMAD.WIDE R4, R37, 0x4, R2 ;  /* 0x0000000425047825 */ /* 0x000fc800078e0202 */
[----:B------:R-:W-:Y:S02]  /*1560*/  IMAD.WIDE R8, R37, 0x4, R4 ;  /* 0x0000000425087825 */ /* 0x000fe400078e0204 */
[----:B------:R-:W2:Y:S04]  /*1570*/  LDG.E.128.CONSTANT R4, desc[UR6][R4.64] ;  /* 0x0000000604047981 */ /* 0x000ea8000c1e9d00 */
[----:B------:R-:W3:Y:S01]  /*1580*/  LDG.E.128.CONSTANT R8, desc[UR6][R8.64] ;  /* 0x0000000608087981 */ /* 0x000ee2000c1e9d00 */
[----:B------:R-:W-:Y:S02]  /*1590*/  PRMT R15, R41, 0x9910, RZ ;  /* 0x00009910290f7816 */ /* 0x000fe400000000ff */
[----:B-----5:R-:W-:Y:S02]  /*15a0*/  SHF.R.U32.HI R14, RZ, 0xc, R16 ;  /* 0x0000000cff0e7819 */ /* 0x020fe40000011610 */
[----:B------:R-:W-:-:S02]  /*15b0*/  SHF.R.U32.HI R24, RZ, 0xc, R17 ;  /* 0x0000000cff187819 */ /* 0x000fc40000011611 */
[----:B------:R-:W-:Y:S02]  /*15c0*/  LOP3.LUT R20, R17, 0x3f003f, RZ, 0xc0, !PT ;  /* 0x003f003f11147812 */ /* 0x000fe400078ec0ff */
[----:B------:R-:W-:Y:S02]  /*15d0*/  SHF.R.U32.HI R23, RZ, 0x6, R17 ;  /* 0x00000006ff177819 */ /* 0x000fe40000011611 */
[--C-:B------:R-:W-:Y:S02]  /*15e0*/  SHF.R.U32.HI R44, RZ, 0xc, R18.reuse ;  /* 0x0000000cff2c7819 */ /* 0x100fe40000011612 */
[----:B------:R-:W-:Y:S02]  /*15f0*/  ISETP.NE.AND P2, PT, R15, RZ, PT ;  /* 0x000000ff0f00720c */ /* 0x000fe40003f45270 */
[----:B------:R-:W-:Y:S02]  /*1600*/  LOP3.LUT R25, R18, 0x3f003f, RZ, 0xc0, !PT ;  /* 0x003f003f12197812 */ /* 0x000fe400078ec0ff */
[----:B------:R-:W-:-:S02]  /*1610*/  SHF.R.U32.HI R45, RZ, 0x6, R18 ;  /* 0x00000006ff2d7819 */ /* 0x000fc40000011612 */
[--C-:B------:R-:W-:Y:S02]  /*1620*/  SHF.R.U32.HI R46, RZ, 0xc, R19.reuse ;  /* 0x0000000cff2e7819 */ /* 0x100fe40000011613 */
[----:B------:R-:W-:Y:S02]  /*1630*/  LOP3.LUT R14, R14, 0xf000f, RZ, 0xc0, !PT ;  /* 0x000f000f0e0e7812 */ /* 0x000fe400078ec0ff */
[----:B------:R-:W-:Y:S02]  /*1640*/  LOP3.LUT R51, R19, 0x3f003f, RZ, 0xc0, !PT ;  /* 0x003f003f13337812 */ /* 0x000fe400078ec0ff */
[----:B------:R-:W-:Y:S02]  /*1650*/  SHF.R.U32.HI R52, RZ, 0x6, R19 ;  /* 0x00000006ff347819 */ /* 0x000fe40000011613 */
[----:B------:R-:W-:Y:S02]  /*1660*/  LOP3.LUT R46, R46, 0xf000f, RZ, 0xc0, !PT ;  /* 0x000f000f2e2e7812 */ /* 0x000fe400078ec0ff */
[----:B------:R-:W-:-:S02]  /*1670*/  LOP3.LUT R13, R16, 0x3f003f, RZ, 0xc0, !PT ;  /* 0x003f003f100d7812 */ /* 0x000fc400078ec0ff */
[----:B------:R-:W-:Y:S02]  /*1680*/  SHF.R.U32.HI R16, RZ, 0x6, R16 ;  /* 0x00000006ff107819 */ /* 0x000fe40000011610 */
        /* <DEDUP_REMOVED lines=16> */
[----:B------:R-:W-:Y:S02]  /*1790*/  LOP3.LUT R9, R24, 0xf000f, RZ, 0xc0, !PT ;  /* 0x000f000f18097812 */ /* 0x000fe400078ec0ff */
[--C-:B------:R-:W-:Y:S02]  /*17a0*/  SHF.R.U32.HI R19, RZ, 0x8, R10.reuse ;  /* 0x00000008ff137819 */ /* 0x100fe4000001160a */
[----:B------:R-:W-:Y:S02]  /*17b0*/  LOP3.LUT R24, R44, 0xf000f, RZ, 0xc0, !PT ;  /* 0x000f000f2c187812 */ /* 0x000fe400078ec0ff */
[----:B------:R-:W-:-:S02]  /*17c0*/  SHF.R.U32.HI R50, RZ, 0xa, R10 ;  /* 0x0000000aff327819 */ /* 0x000fc4000001160a */
[----:B------:R-:W-:Y:S02]  /*17d0*/  LOP3.LUT R47, R10, 0x3f003f, RZ, 0xc0, !PT ;  /* 0x003f003f0a2f7812 */ /* 0x000fe400078ec0ff */
[----:B------:R-:W-:Y:S02]  /*17e0*/  SHF.R.U32.HI R48, RZ, 0x6, R10 ;  /* 0x00000006ff307819 */ /* 0x000fe4000001160a */
[----:B------:R-:W-:Y:S02]  /*17f0*/  SHF.R.U32.HI R53, RZ, 0x8, R11 ;  /* 0x00000008ff357819 */ /* 0x000fe4000001160b */
[----:B------:R-:W-:Y:S02]  /*1800*/  LOP3.LUT R10, R14, 0x300030, R15, 0xf8, !PT ;  /* 0x003000300e0a7812 */ /* 0x000fe400078ef80f */
[----:B--2---:R-:W-:Y:S02]  /*1810*/  SHF.R.U32.HI R14, RZ, 0xc, R5 ;  /* 0x0000000cff0e7819 */ /* 0x004fe40000011605 */
[----:B------:R-:W-:-:S02]  /*1820*/  LOP3.LUT R44, R9, 0x300030, R8, 0xf8, !PT ;  /* 0x00300030092c7812 */ /* 0x000fc400078ef808 */
[----:B------:R-:W-:Y:S02]  /*1830*/  LOP3.LUT R49, R24, 0x300030, R19, 0xf8, !PT ;  /* 0x0030003018317812 */ /* 0x000fe400078ef813 */
[----:B------:R-:W-:Y:S02]  /*1840*/  LOP3.LUT R58, R46, 0x300030, R53, 0xf8, !PT ;  /* 0x003000302e3a7812 */ /* 0x000fe400078ef835 */
[----:B------:R-:W-:Y:S02]  /*1850*/  SHF.R.U32.HI R9, RZ, 0xc, R4 ;  /* 0x0000000cff097819 */ /* 0x000fe40000011604 */
[----:B------:R-:W-:Y:S02]  /*1860*/  SHF.R.U32.HI R15, RZ, 0xc, R6 ;  /* 0x0000000cff0f7819 */ /* 0x000fe40000011606 */
[----:B------:R-:W-:Y:S02]  /*1870*/  SHF.R.U32.HI R19, RZ, 0xc, R7 ;  /* 0x0000000cff137819 */ /* 0x000fe40000011607 */
[----:B------:R-:W-:-:S02]  /*1880*/  SHF.R.U32.HI R56, RZ, 0xa, R11 ;  /* 0x0000000aff387819 */ /* 0x000fc4000001160b */
[----:B------:R-:W-:Y:S02]  /*1890*/  LOP3.LUT R55, R11, 0x3f003f, RZ, 0xc0, !PT ;  /* 0x003f003f0b377812 */ /* 0x000fe400078ec0ff */
[----:B------:R-:W-:Y:S02]  /*18a0*/  SHF.R.U32.HI R57, RZ, 0x6, R11 ;  /* 0x00000006ff397819 */ /* 0x000fe4000001160b */
[----:B------:R-:W-:Y:S02]  /*18b0*/  LOP3.LUT R53, R7, 0x3f003f, RZ, 0xc0, !PT ;  /* 0x003f003f07357812 */ /* 0x000fe400078ec0ff */
[----:B------:R-:W-:Y:S02]  /*18c0*/  SHF.R.U32.HI R54, RZ, 0x6, R7 ;  /* 0x00000006ff367819 */ /* 0x000fe40000011607 */
[----:B------:R-:W-:Y:S02]  /*18d0*/  LOP3.LUT R11, R5, 0x3f003f, RZ, 0xc0, !PT ;  /* 0x003f003f050b7812 */ /* 0x000fe400078ec0ff */
[----:B------:R-:W-:-:S02]  /*18e0*/  LOP3.LUT R7, R14, 0xf000f, RZ, 0xc0, !PT ;  /* 0x000f000f0e077812 */ /* 0x000fc400078ec0ff */
[----:B------:R-:W-:Y:S02]  /*18f0*/  LOP3.LUT R8, R4, 0x3f003f, RZ, 0xc0, !PT ;  /* 0x003f003f04087812 */ /* 0x000fe400078ec0ff */
[----:B------:R-:W-:Y:S02]  /*1900*/  SHF.R.U32.HI R5, RZ, 0x6, R5 ;  /* 0x00000006ff057819 */ /* 0x000fe40000011605 */
[----:B------:R-:W-:Y:S02]  /*1910*/  LOP3.LUT R24, R6, 0x3f003f, RZ, 0xc0, !PT ;  /* 0x003f003f06187812 */ /* 0x000fe400078ec0ff */
        /* <DEDUP_REMOVED lines=9> */
[----:B------:R-:W-:Y:S02]  /*19b0*/  LOP3.LUT R6, R6, 0x300030, R17, 0xf8, !PT ;  /* 0x0030003006067812 */ /* 0x000fe400078ef811 */
[----:B------:R-:W-:Y:S02]  /*19c0*/  LOP3.LUT R50, R15, 0x300030, R50, 0xf8, !PT ;  /* 0x003000300f327812 */ /* 0x000fe400078ef832 */
[----:B------:R-:W-:Y:S02]  /*19d0*/  LOP3.LUT R60, R19, 0x300030, R56, 0xf8, !PT ;  /* 0x00300030133c7812 */ /* 0x000fe400078ef838 */
        /* <DEDUP_REMOVED lines=111> */
.L_x_1912:
[----:B------:R-:W-:Y:S05]  /*20d0*/  @!P3 BRA `(.L_x_1911) ;  /* 0x000000040070b947 */ /* 0x000fea0003800000 */
[----:B------:R-:W-:-:S04]  /*20e0*/  PRMT R4, R40, 0x9910, RZ ;  /* 0x0000991028047816 */ /* 0x000fc800000000ff */
        /* <DEDUP_REMOVED lines=46> */
.L_x_1913:
        /* <DEDUP_REMOVED lines=45> */
.L_x_1911:
[----:B------:R-:W-:Y:S05]  /*26a0*/  @!P1 BRA `(.L_x_1914) ;  /* 0x0000001000649947 */ /* 0x000fea0003800000 */
[----:B------:R-:W-:Y:S02]  /*26b0*/  IMAD R5, R61, 0xc, RZ ;  /* 0x0000000c3d057824 */ /* 0x000fe400078e02ff */
[----:B------:R-:W-:-:S05]  /*26c0*/  IMAD.WIDE.U32 R14, R37, 0xc, R2 ;  /* 0x0000000c250e7825 */ /* 0x000fca00078e0002 */
[----:B------:R-:W-:-:S03]  /*26d0*/  IADD3 R15, R15, R5, RZ ;  /* 0x000000050f0f7210 */ /* 0x000fc60007ffe0ff */
[C---:B------:R-:W-:Y:S02]  /*26e0*/  IMAD.WIDE R4, R37.reuse, 0x4, R14 ;  /* 0x0000000425047825 */ /* 0x040fe400078e020e */
[----:B-----5:R-:W2:Y:S02]  /*26f0*/  LDG.E.128.CONSTANT R16, desc[UR6][R14.64] ;  /* 0x000000060e107981 */ /* 0x020ea4000c1e9d00 */
        /* <DEDUP_REMOVED lines=10> */
[----:B------:R-:W-:Y:S02]  /*27a0*/  SHF.R.U32.HI R45, RZ, 0x6, R18 ;  /* 0x00000006ff2d7819 */ /* 0x000fe40000011612 */
[--C-:B------:R-:W-:Y:S02]  /*27b0*/  SHF.R.U32.HI R46, RZ, 0xc, R19.reuse ;  /* 0x0000000cff2e7819 */ /* 0x100fe40000011613 */
[----:B------:R-:W-:Y:S02]  /*27c0*/  LOP3.LUT R53, R19, 0x3f003f, RZ, 0xc0, !PT ;  /* 0x003f003f13357812 */ /* 0x000fe400078ec0ff */
[----:B------:R-:W-:Y:S02]  /*27d0*/  SHF.R.U32.HI R54, RZ, 0x6, R19 ;  /* 0x00000006ff367819 */ /* 0x000fe40000011613 */
[--C-:B----4-:R-:W-:Y:S02]  /*27e0*/  SHF.R.U32.HI R14, RZ, 0x8, R8.reuse ;  /* 0x00000008ff0e7819 */ /* 0x110fe40000011608 */
        /* <DEDUP_REMOVED lines=13> */
[--C-:B------:R-:W-:Y:S02]  /*28c0*/  SHF.R.U32.HI R44, RZ, 0x8, R10.reuse ;  /* 0x00000008ff2c7819 */ /* 0x100fe4000001160a */
[----:B------:R-:W-:Y:S02]  /*28d0*/  LOP3.LUT R47, R43, 0xf000f, RZ, 0xc0, !PT ;  /* 0x000f000f2b2f7812 */ /* 0x000fe400078ec0ff */
[--C-:B------:R-:W-:Y:S02]  /*28e0*/  SHF.R.U32.HI R49, RZ, 0xa, R10.reuse ;  /* 0x0000000aff317819 */ /* 0x100fe4000001160a */
[----:B------:R-:W-:Y:S02]  /*28f0*/  LOP3.LUT R48, R10, 0x3f003f, RZ, 0xc0, !PT ;  /* 0x003f003f0a307812 */ /* 0x000fe400078ec0ff */
[----:B------:R-:W-:Y:S02]  /*2900*/  SHF.R.U32.HI R50, RZ, 0x6, R10 ;  /* 0x00000006ff327819 */ /* 0x000fe4000001160a */
[----:B------:R-:W-:-:S02]  /*2910*/  LOP3.LUT R10, R9, 0x300030, R14, 0xf8, !PT ;  /* 0x00300030090a7812 */ /* 0x000fc400078ef80e */
[----:B------:R-:W-:Y:S02]  /*2920*/  LOP3.LUT R43, R11, 0x300030, R8, 0xf8, !PT ;  /* 0x003000300b2b7812 */ /* 0x000fe400078ef808 */
[----:B------:R-:W-:Y:S02]  /*2930*/  LOP3.LUT R55, R46, 0xf000f, RZ, 0xc0, !PT ;  /* 0x000f000f2e377812 */ /* 0x000fe400078ec0ff */
[--C-:B---3--:R-:W-:Y:S02]  /*2940*/  SHF.R.U32.HI R14, RZ, 0xc, R5.reuse ;  /* 0x0000000cff0e7819 */ /* 0x108fe40000011605 */
[----:B------:R-:W-:Y:S02]  /*2950*/  LOP3.LUT R11, R5, 0x3f003f, RZ, 0xc0, !PT ;  /* 0x003f003f050b7812 */ /* 0x000fe400078ec0ff */
[----:B------:R-:W-:Y:S02]  /*2960*/  SHF.R.U32.HI R20, RZ, 0x6, R5 ;  /* 0x00000006ff147819 */ /* 0x000fe40000011605 */
[----:B------:R-:W-:-:S02]  /*2970*/  LOP3.LUT R51, R47, 0x300030, R44, 0xf8, !PT ;  /* 0x003000302f337812 */ /* 0x000fc400078ef82c */
[----:B------:R-:W-:Y:S02]  /*2980*/  SHF.R.U32.HI R5, RZ, 0xc, R6 ;  /* 0x0000000cff057819 */ /* 0x000fe40000011606 */
[----:B------:R-:W-:Y:S02]  /*2990*/  SHF.R.U32.HI R44, RZ, 0xc, R7 ;  /* 0x0000000cff2c7819 */ /* 0x000fe40000011607 */
[----:B------:R-:W-:Y:S02]  /*29a0*/  LOP3.LUT R62, R55, 0x300030, R52, 0xf8, !PT ;  /* 0x00300030373e7812 */ /* 0x000fe400078ef834 */
[----:B------:R-:W-:Y:S02]  /*29b0*/  LOP3.LUT R52, R5, 0xf000f, RZ, 0xc0, !PT ;  /* 0x000f000f05347812 */ /* 0x000fe400078ec0ff */
[----:B------:R-:W-:Y:S02]  /*29c0*/  LOP3.LUT R21, R17, 0x3f003f, RZ, 0xc0, !PT ;  /* 0x003f003f11157812 */ /* 0x000fe400078ec0ff */
[----:B------:R-:W-:-:S02]  /*29d0*/  LOP3.LUT R5, R44, 0xf000f, RZ, 0xc0, !PT ;  /* 0x000f000f2c057812 */ /* 0x000fc400078ec0ff */
[----:B------:R-:W-:Y:S02]  /*29e0*/  SHF.R.U32.HI R17, RZ, 0x6, R17 ;  /* 0x00000006ff117819 */ /* 0x000fe40000011611 */
[----:B------:R-:W-:Y:S02]  /*29f0*/  SHF.R.U32.HI R9, RZ, 0xc, R4 ;  /* 0x0000000cff097819 */ /* 0x000fe40000011604 */
[----:B------:R-:W-:Y:S02]  /*2a00*/  LOP3.LUT R14, R14, 0xf000f, RZ, 0xc0, !PT ;  /* 0x000f000f0e0e7812 */ /* 0x000fe400078ec0ff */
[----:B------:R-:W-:Y:S02]  /*2a10*/  LOP3.LUT R63, R5, 0x300030, R60, 0xf8, !PT ;  /* 0x00300030053f7812 */ /* 0x000fe400078ef83c */
        /* <DEDUP_REMOVED lines=133> */
.L_x_1915:
        /* <DEDUP_REMOVED lines=48> */
.L_x_1916:
        /* <DEDUP_REMOVED lines=45> */
.L_x_1914:
[----:B------:R-:W-:Y:S01]  /*3840*/  IADD3 R39, R39, 0x20, RZ ;  /* 0x0000002027277810 */ /* 0x000fe20007ffe0ff */
[----:B-1----:R-:W-:Y:S01]  /*3850*/  IMAD.WIDE.U32 R2, R37, 0x18, R2 ;  /* 0x0000001825027825 */ /* 0x002fe200078e0002 */
[----:B------:R-:W-:Y:S02]  /*3860*/  UIADD3 UR4, UR4, 0x40, URZ ;  /* 0x0000004004047890 */ /* 0x000fe4000fffe03f */
[----:B------:R-:W-:Y:S01]  /*3870*/  ISETP.GE.AND P2, PT, R39, UR5, PT ;  /* 0x0000000527007c0c */ /* 0x000fe2000bf46270 */
[----:B------:R-:W-:Y:S01]  /*3880*/  IMAD R21, R61, 0x18, RZ ;  /* 0x000000183d157824 */ /* 0x000fe200078e02ff */
[----:B------:R-:W-:Y:S02]  /*3890*/  ISETP.LT.AND P3, PT, R39, R36, PT ;  /* 0x000000242700720c */ /* 0x000fe40003f61270 */
[----:B------:R-:W-:Y:S01]  /*38a0*/  MOV R20, R2 ;  /* 0x0000000200147202 */ /* 0x000fe20000000f00 */
[----:B------:R-:W-:-:S10]  /*38b0*/  IMAD.IADD R21, R3, 0x1, R21 ;  /* 0x0000000103157824 */ /* 0x000fd400078e0215 */
[----:B------:R-:W-:Y:S05]  /*38c0*/  @!P2 BRA P3, `(.L_x_1917) ;  /* 0xffffffdc000ca947 */ /* 0x000fea000183ffff */
.L_x_1910:
        /* <DEDUP_REMOVED lines=11> */
.L_x_1922:
[----:B0-----:R-:W0:Y:S02]  /*3980*/  LDC R37, c[0x0][0x23c] ;  /* 0x00008f00ff257b82 */ /* 0x001e240000000800 */
[C---:B0----5:R-:W-:Y:S02]  /*3990*/  IMAD.WIDE R16, R37.reuse, 0x4, R20 ;  /* 0x0000000425107825 */ /* 0x061fe400078e0214 */
        /* <DEDUP_REMOVED lines=8> */
[----:B0-----:R-:W2:Y:S01]  /*3a20*/  LDG.E.128.CONSTANT R4, desc[UR6][R2.64] ;  /* 0x0000000602047981 */ /* 0x001ea2000c1e9d00 */
        /* <DEDUP_REMOVED lines=8> */
[----:B------:R-:W-:Y:S02]  /*3ab0*/  SHF.R.U32.HI R72, RZ, 0xe, R17 ;  /* 0x0000000eff487819 */ /* 0x000fe40000011611 */
[----:B------:R-:W-:Y:S02]  /*3ac0*/  LOP3.LUT R59, R58, 0x20002, R59, 0xf8, !PT ;  /* 0x000200023a3b7812 */ /* 0x000fe400078ef83b */
[----:B------:R-:W-:Y:S02]  /*3ad0*/  LOP3.LUT R71, R71, 0x10001, RZ, 0xc0, !PT ;  /* 0x0001000147477812 */ /* 0x000fe400078ec0ff */
[----:B------:R-:W-:-:S02]  /*3ae0*/  SHF.R.U32.HI R85, RZ, 0xe, R19 ;  /* 0x0000000eff557819 */ /* 0x000fc40000011613 */
[----:B------:R-:W-:Y:S02]  /*3af0*/  PRMT R58, R41, 0x9910, RZ ;  /* 0x00009910293a7816 */ /* 0x000fe400000000ff */
[----:B------:R-:W-:Y:S02]  /*3b00*/  LOP3.LUT R84, R84, 0x10001, RZ, 0xc0, !PT ;  /* 0x0001000154547812 */ /* 0x000fe400078ec0ff */
[----:B------:R-:W-:Y:S02]  /*3b10*/  SHF.R.U32.HI R82, RZ, 0xd, R14 ;  /* 0x0000000dff527819 */ /* 0x000fe4000001160e */
[----:B------:R-:W-:Y:S02]  /*3b20*/  LOP3.LUT R81, R80, 0x20002, R81, 0xf8, !PT ;  /* 0x0002000250517812 */ /* 0x000fe400078ef851 */
[----:B------:R-:W-:Y:S02]  /*3b30*/  SHF.R.U32.HI R73, RZ, 0xd, R13 ;  /* 0x0000000dff497819 */ /* 0x000fe4000001160d */
[----:B------:R-:W-:-:S02]  /*3b40*/  LOP3.LUT R72, R71, 0x20002, R72, 0xf8, !PT ;  /* 0x0002000247487812 */ /* 0x000fc400078ef848 */
[----:B------:R-:W-:Y:S02]  /*3b50*/  SHF.R.U32.HI R86, RZ, 0xd, R15 ;  /* 0x0000000dff567819 */ /* 0x000fe4000001160f */
[----:B------:R-:W-:Y:S02]  /*3b60*/  LOP3.LUT R85, R84, 0x20002, R85, 0xf8, !PT ;  /* 0x0002000254557812 */ /* 0x000fe400078ef855 */
[----:B------:R-:W-:Y:S02]  /*3b70*/  ISETP.NE.AND P2, PT, R58, RZ, PT ;  /* 0x000000ff3a00720c */ /* 0x000fe40003f45270 */
[----:B------:R-:W-:Y:S02]  /*3b80*/  SHF.R.U32.HI R83, RZ, 0xc, R10 ;  /* 0x0000000cff537819 */ /* 0x000fe4000001160a */
[----:B------:R-:W-:Y:S02]  /*3b90*/  LOP3.LUT R58, R81, 0x40004, R82, 0xf8, !PT ;  /* 0x00040004513a7812 */ /* 0x000fe400078ef852 */
[----:B------:R-:W-:-:S02]  /*3ba0*/  LOP3.LUT R24, R21, 0x3e003e0, RZ, 0xc0, !PT ;  /* 0x03e003e015187812 */ /* 0x000fc400078ec0ff */
[----:B------:R-:W-:Y:S02]  /*3bb0*/  LOP3.LUT R48, R21, 0x1f001f, RZ, 0xc0, !PT ;  /* 0x001f001f15307812 */ /* 0x000fe400078ec0ff */
[----:B------:R-:W-:Y:S02]  /*3bc0*/  SHF.R.U32.HI R51, RZ, 0xa, R21 ;  /* 0x0000000aff337819 */ /* 0x000fe40000011615 */
[----:B------:R-:W-:Y:S02]  /*3bd0*/  SHF.R.U32.HI R75, RZ, 0xc, R9 ;  /* 0x0000000cff4b7819 */ /* 0x000fe40000011609 */
[----:B------:R-:W-:Y:S02]  /*3be0*/  MOV R88, 0x2800 ;  /* 0x0000280000587802 */ /* 0x000fe40000000f00 */
[----:B------:R-:W-:Y:S02]  /*3bf0*/  LOP3.LUT R72, R72, 0x40004, R73, 0xf8, !PT ;  /* 0x0004000448487812 */ /* 0x000fe400078ef849 */
[----:B------:R-:W-:-:S02]  /*3c00*/  LOP3.LUT R21, R23, 0x3e003e0, RZ, 0xc0, !PT ;  /* 0x03e003e017157812 */ /* 0x000fc400078ec0ff */
[----:B------:R-:W-:Y:S02]  /*3c10*/  LOP3.LUT R42, R23, 0x1f001f, RZ, 0xc0, !PT ;  /* 0x001f001f172a7812 */ /* 0x000fe400078ec0ff */
[----:B------:R-:W-:Y:S02]  /*3c20*/  SHF.R.U32.HI R43, RZ, 0xa, R23 ;  /* 0x0000000aff2b7819 */ /* 0x000fe40000011617 */
[----:B------:R-:W-:Y:S02]  /*3c30*/  SHF.R.U32.HI R60, RZ, 0xd, R12 ;  /* 0x0000000dff3c7819 */ /* 0x000fe4000001160c */
[----:B------:R-:W-:Y:S02]  /*3c40*/  SHF.R.U32.HI R87, RZ, 0xc, R11 ;  /* 0x0000000cff577819 */ /* 0x000fe4000001160b */
[----:B------:R-:W-:Y:S02]  /*3c50*/  LOP3.LUT R80, R85, 0x40004, R86, 0xf8, !PT ;  /* 0x0004000455507812 */ /* 0x000fe400078ef856 */
[----:B------:R-:W-:-:S02]  /*3c60*/  LOP3.LUT R25, R20, 0x3e003e0, RZ, 0xc0, !PT ;  /* 0x03e003e014197812 */ /* 0x000fc400078ec0ff */
[----:B------:R-:W-:Y:S02]  /*3c70*/  LOP3.LUT R23, R13, 0x3e003e0, RZ, 0xc0, !PT ;  /* 0x03e003e00d177812 */ /* 0x000fe400078ec0ff */
[----:B------:R-:W-:Y:S02]  /*3c80*/  LOP3.LUT R90, R58, 0x80008, R83, 0xf8, !PT ;  /* 0x000800083a5a7812 */ /* 0x000fe400078ef853 */
[----:B------:R-:W-:Y:S02]  /*3c90*/  LOP3.LUT R79, R8, 0x3e003e0, RZ, 0xc0, !PT ;  /* 0x03e003e0084f7812 */ /* 0x000fe400078ec0ff */
[----:B------:R-:W-:Y:S02]  /*3ca0*/  LOP3.LUT R70, R9, 0x3e003e0, RZ, 0xc0, !PT ;  /* 0x03e003e009467812 */ /* 0x000fe400078ec0ff */
[----:B------:R-:W-:Y:S02]  /*3cb0*/  PRMT R0, R88, 0x7610, R0 ;  /* 0x0000761058007816 */ /* 0x000fe40000000000 */
[----:B------:R-:W-:-:S02]  /*3cc0*/  LOP3.LUT R86, R72, 0x80008, R75, 0xf8, !PT ;  /* 0x0008000848567812 */ /* 0x000fc400078ef84b */
[----:B------:R-:W-:Y:S02]  /*3cd0*/  SHF.R.U32.HI R65, RZ, 0xc, R8 ;  /* 0x0000000cff417819 */ /* 0x000fe40000011608 */
[----:B------:R-:W-:Y:S02]  /*3ce0*/  LOP3.LUT R63, R9, 0x1f001f, RZ, 0xc0, !PT ;  /* 0x001f001f093f7812 */ /* 0x000fe400078ec0ff */
[----:B------:R-:W-:Y:S02]  /*3cf0*/  SHF.R.U32.HI R64, RZ, 0xa, R9 ;  /* 0x0000000aff407819 */ /* 0x000fe40000011609 */
[----:B------:R-:W-:Y:S02]  /*3d00*/  LOP3.LUT R60, R59, 0x40004, R60, 0xf8, !PT ;  /* 0x000400043b3c7812 */ /* 0x000fe400078ef83c */
[----:B------:R-:W-:Y:S02]  /*3d10*/  LOP3.LUT R94, R80, 0x80008, R87, 0xf8, !PT ;  /* 0x00080008505e7812 */ /* 0x000fe400078ef857 */
        /* <DEDUP_REMOVED lines=8> */
[----:B------:R-:W-:Y:S02]  /*3da0*/  SHF.R.U32.HI R45, RZ, 0xa, R22 ;  /* 0x0000000aff2d7819 */ /* 0x000fe40000011616 */
[----:B------:R-:W-:Y:S02]  /*3db0*/  SHF.R.U32.HI R78, RZ, 0xa, R8 ;  /* 0x0000000aff4e7819 */ /* 0x000fe40000011608 */
[----:B------:R-:W-:Y:S02]  /*3dc0*/  SHF.R.U32.HI R11, RZ, 0xa, R11 ;  /* 0x0000000aff0b7819 */ /* 0x000fe4000001160b */
[----:B------:R-:W-:Y:S02]  /*3dd0*/  LOP3.LUT R79, R79, 0x64006400, RZ, 0xfc, !PT ;  /* 0x640064004f4f7812 */ /* 0x000fe400078efcff */
[----:B------:R-:W-:-:S02]  /*3de0*/  LOP3.LUT R22, R17, 0x3e003e0, RZ, 0xc0, !PT ;  /* 0x03e003e011167812 */ /* 0x000fc400078ec0ff */
[C---:B------:R-:W-:Y:S02]  /*3df0*/  LOP3.LUT R68, R16.reuse, 0x3e003e0, RZ, 0xc0, !PT ;  /* 0x03e003e010447812 */ /* 0x040fe400078ec0ff */
[----:B------:R-:W-:Y:S02]  /*3e00*/  LOP3.LUT R61, R16, 0x1f001f, RZ, 0xc0, !PT ;  /* 0x001f001f103d7812 */ /* 0x000fe400078ec0ff */
[----:B------:R-:W-:Y:S02]  /*3e10*/  SHF.R.U32.HI R62, RZ, 0xa, R16 ;  /* 0x0000000aff3e7819 */ /* 0x000fe40000011610 */
[----:B------:R-:W-:Y:S02]  /*3e20*/  LOP3.LUT R52, R17, 0x1f001f, RZ, 0xc0, !PT ;  /* 0x001f001f11347812 */ /* 0x000fe400078ec0ff */
[----:B------:R-:W-:Y:S02]  /*3e30*/  SHF.R.U32.HI R53, RZ, 0xa, R17 ;  /* 0x0000000aff357819 */ /* 0x000fe40000011611 */
[----:B------:R-:W-:-:S02]  /*3e40*/  SHF.R.U32.HI R49, RZ, 0xa, R18 ;  /* 0x0000000aff317819 */ /* 0x000fc40000011612 */
[----:B------:R-:W-:Y:S02]  /*3e50*/  LOP3.LUT R82, R60, 0x80008, R65, 0xf8, !PT ;  /* 0x000800083c527812 */ /* 0x000fe400078ef841 */
[C---:B------:R-:W-:Y:S02]  /*3e60*/  LOP3.LUT R17, R18.reuse, 0x3e003e0, RZ, 0xc0, !PT ;  /* 0x03e003e012117812 */ /* 0x040fe400078ec0ff */
[----:B------:R-:W-:Y:S02]  /*3e70*/  LOP3.LUT R50, R18, 0x1f001f, RZ, 0xc0, !PT ;  /* 0x001f001f12327812 */ /* 0x000fe400078ec0ff */
        /* <DEDUP_REMOVED lines=13> */
[C---:B------:R-:W-:Y:S01]  /*3f50*/  LOP3.LUT R19, R14.reuse, 0x3e003e0, RZ, 0xc0, !PT ;  /* 0x03e003e00e137812 */ /* 0x040fe200078ec0ff */
[----:B------:R-:W-:Y:S01]  /*3f60*/  HFMA2 R93, R93, R0.H0_H0, -48, -48 ;  /* 0xd200d2005d5d7431 */ /* 0x000fe20000040000 */
        /* <DEDUP_REMOVED lines=55> */
[----:B--2---:R-:W-:Y:S02]  /*42e0*/  SHF.R.U32.HI R85, RZ, 0xb, R6 ;  /* 0x0000000bff557819 */ /* 0x004fe40000011606 */
[----:B------:R-:W-:-:S02]  /*42f0*/  LOP3.LUT R88, R6, 0x3e003e0, RZ, 0xc0, !PT ;  /* 0x03e003e006587812 */ /* 0x000fc400078ec0ff */
[----:B------:R-:W-:Y:S02]  /*4300*/  LOP3.LUT R71, R6, 0x1f001f, RZ, 0xc0, !PT ;  /* 0x001f001f06477812 */ /* 0x000fe400078ec0ff */
[----:B------:R-:W-:Y:S02]  /*4310*/  SHF.R.U32.HI R72, RZ, 0xa, R6 ;  /* 0x0000000aff487819 */ /* 0x000fe40000011606 */
[----:B------:R-:W-:Y:S02]  /*4320*/  SHF.R.U32.HI R87, RZ, 0xb, R7 ;  /* 0x0000000bff577819 */ /* 0x000fe40000011607 */
[----:B------:R-:W-:Y:S01]  /*4330*/  LOP3.LUT R6, R90, 0x100010, R85, 0xf8, !PT ;  /* 0x001000105a067812 */ /* 0x000fe200078ef855 */
[----:B------:R-:W-:Y:S01]  /*4340*/  HADD2 R90, R55, -1040, -1040 ;  /* 0xe410e410375a7430 */ /* 0x000fe20000000000 */
[----:B------:R-:W-:Y:S02]  /*4350*/  SHF.R.U32.HI R83, RZ, 0xb, R5 ;  /* 0x0000000bff537819 */ /* 0x000fe40000011605 */
[----:B------:R-:W-:Y:S01]  /*4360*/  LOP3.LUT R85, R70, 0x64006400, RZ, 0xfc, !PT ;  /* 0x6400640046557812 */ /* 0x000fe200078efcff */
[----:B------:R-:W-:Y:S01]  /*4370*/  HFMA2 R70, R101, R0.H0_H0, -48, -48 ;  /* 0xd200d20065467431 */ /* 0x000fe20000040000 */
[----:B------:R-:W-:-:S02]  /*4380*/  SHF.R.U32.HI R81, RZ, 0xb, R4 ;  /* 0x0000000bff517819 */ /* 0x000fc40000011604 */
[C---:B------:R-:W-:Y:S01]  /*4390*/  LOP3.LUT R92, R7.reuse, 0x3e003e0, RZ, 0xc0, !PT ;  /* 0x03e003e0075c7812 */ /* 0x040fe200078ec0ff */
[----:B------:R-:W-:Y:S01]  /*43a0*/  HFMA2 R23, R85, R0.H0_H0, -48, -48 ;  /* 0xd200d20055177431 */ /* 0x000fe20000040000 */
[----:B------:R-:W-:Y:S02]  /*43b0*/  LOP3.LUT R73, R7, 0x1f001f, RZ, 0xc0, !PT ;  /* 0x001f001f07497812 */ /* 0x000fe400078ec0ff */
[----:B------:R-:W-:Y:S02]  /*43c0*/  SHF.R.U32.HI R75, RZ, 0xa, R7 ;  /* 0x0000000aff4b7819 */ /* 0x000fe40000011607 */
[C---:B------:R-:W-:Y:S02]  /*43d0*/  LOP3.LUT R84, R5.reuse, 0x3e003e0, RZ, 0xc0, !PT ;  /* 0x03e003e005547812 */ /* 0x040fe400078ec0ff */
[----:B------:R-:W-:Y:S02]  /*43e0*/  LOP3.LUT R59, R5, 0x1f001f, RZ, 0xc0, !PT ;  /* 0x001f001f053b7812 */ /* 0x000fe400078ec0ff */
[----:B------:R-:W-:-:S02]  /*43f0*/  SHF.R.U32.HI R65, RZ, 0xa, R5 ;  /* 0x0000000aff417819 */ /* 0x000fc40000011605 */
[----:B------:R-:W-:Y:S01]  /*4400*/  LOP3.LUT R7, R94, 0x100010, R87, 0xf8, !PT ;  /* 0x001000105e077812 */ /* 0x000fe200078ef857 */
[-C--:B------:R-:W-:Y:S01]  /*4410*/  HFMA2 R94, R25, R0.reuse.H0_H0, -48, -48 ;  /* 0xd200d200195e7431 */ /* 0x080fe20000040000 */
[----:B------:R-:W-:Y:S01]  /*4420*/  SHF.R.U32.HI R60, RZ, 0xa, R4 ;  /* 0x0000000aff3c7819 */ /* 0x000fe20000011604 */
[-C--:B------:R-:W-:Y:S01]  /*4430*/  HFMA2 R25, R79, R0.reuse.H0_H0, -48, -48 ;  /* 0xd200d2004f197431 */ /* 0x080fe20000040000 */
[----:B------:R-:W-:Y:S01]  /*4440*/  LOP3.LUT R5, R86, 0x100010, R83, 0xf8, !PT ;  /* 0x0010001056057812 */ /* 0x000fe200078ef853 */
[----:B------:R-:W-:Y:S01]  /*4450*/  HADD2 R86, R44, -1040, -1040 ;  /* 0xe410e4102c567430 */ /* 0x000fe20000000000 */
[C---:B------:R-:W-:Y:S01]  /*4460*/  LOP3.LUT R80, R4.reuse, 0x3e003e0, RZ, 0xc0, !PT ;  /* 0x03e003e004507812 */ /* 0x040fe200078ec0ff */
[----:B------:R-:W-:Y:S01]  /*4470*/  HADD2 R44, R8, -1040, -1040 ;  /* 0xe410e410082c7430 */ /* 0x000fe20000000000 */
[----:B------:R-:W-:Y:S02]  /*4480*/  LOP3.LUT R58, R4, 0x1f001f, RZ, 0xc0, !PT ;  /* 0x001f001f043a7812 */ /* 0x000fe400078ec0ff */
[----:B------:R-:W-:Y:S01]  /*4490*/  LOP3.LUT R83, R22, 0x64006400, RZ, 0xfc, !PT ;  /* 0x6400640016537812 */ /* 0x000fe200078efcff */
[-C--:B------:R-:W-:Y:S01]  /*44a0*/  HFMA2 R22, R19, R0.reuse.H0_H0, -48, -48 ;  /* 0xd200d20013167431 */ /* 0x080fe20000040000 */
[----:B------:R-:W-:Y:S01]  /*44b0*/  LOP3.LUT R4, R82, 0x100010, R81, 0xf8, !PT ;  /* 0x0010001052047812 */ /* 0x000fe200078ef851 */
        /* <DEDUP_REMOVED lines=66> */
[----:B------:R-:W-:Y:S02]  /*48e0*/  HFMA2 R0, R107, R0.H0_H0, -48, -48 ;  /* 0xd200d2006b007431 */ /* 0x000fe40000040000 */
        /* <DEDUP_REMOVED lines=96> */
.L_x_1920:
        /* <DEDUP_REMOVED lines=82> */
.L_x_1921:
        /* <DEDUP_REMOVED lines=79> */
.L_x_1919:
        /* <DEDUP_REMOVED lines=8> */
.L_x_1918:
[----:B------:R-:W-:Y:S05]  /*5980*/  @!P1 EXIT ;  /* 0x000000000000994d */ /* 0x000fea0003800000 */
[----:B------:R-:W1:Y:S01]  /*5990*/  S2R R0, SR_CTAID.X ;  /* 0x0000000000007919 */ /* 0x000e620000002500 */
[----:B------:R-:W2:Y:S01]  /*59a0*/  S2UR UR4, SR_CTAID.Y ;  /* 0x00000000000479c3 */ /* 0x000ea20000002600 */
[----:B------:R-:W1:Y:S07]  /*59b0*/  S2R R3, SR_TID.X ;  /* 0x0000000000037919 */ /* 0x000e6e0000002100 */
[----:B------:R-:W0:Y:S01]  /*59c0*/  LDC.64 R6, c[0x0][0x230] ;  /* 0x00008c00ff067b82 */ /* 0x000e220000000a00 */
[----:B--2---:R-:W-:Y:S01]  /*59d0*/  UIMAD UR4, UR4, 0x3, URZ ;  /* 0x00000003040478a4 */ /* 0x004fe2000f8e023f */
        /* <DEDUP_REMOVED lines=11> */
.L_x_1926:
[----:B------:R-:W0:Y:S02]  /*5a90*/  LDS R2, [R0] ;  /* 0x0000000000027984 */ /* 0x000e240000000800 */
[----:B0-----:R-:W-:-:S06]  /*5aa0*/  HADD2 R3, R2, R31 ;  /* 0x0000001f02037230 */ /* 0x001fcc0000000000 */
[----:B------:R-:W0:Y:S02]  /*5ab0*/  ATOMS.CAST.SPIN R3, [R0], R2, R3 ;  /* 0x000000020003738d */ /* 0x000e240001800003 */
[----:B0-----:R-:W-:-:S13]  /*5ac0*/  ISETP.EQ.U32.AND P0, PT, R3, 0x1, PT ;  /* 0x000000010300780c */ /* 0x001fda0003f02070 */
[----:B------:R-:W-:Y:S05]  /*5ad0*/  @!P0 BRA `(.L_x_1926) ;  /* 0xfffffffc00ec8947 */ /* 0x000fea000383ffff */
[----:B------:R-:W-:Y:S05]  /*5ae0*/  BRA `(.L_x_1924) ;  /* 0x00000000000c7947 */ /* 0x000fea0003800000 */
.L_x_1925:
[----:B------:R-:W2:Y:S02]  /*5af0*/  LD.E R0, desc[UR6][R4.64] ;  /* 0x0000000604007980 */ /* 0x000ea4000c101900 */
[----:B--2---:R-:W-:-:S05]  /*5b00*/  IADD3 R3, R31, R0, RZ ;  /* 0x000000001f037210 */ /* 0x004fca0007ffe0ff */
[----:B------:R0:W-:Y:S02]  /*5b10*/  ST.E desc[UR6][R4.64], R3 ;  /* 0x0000000304007985 */ /* 0x0001e4000c101906 */
.L_x_1924:
[----:B------:R-:W-:Y:S05]  /*5b20*/  BSYNC B0 ;  /* 0x0000000000007941 */ /* 0x000fea0003800000 */
.L_x_1923:
[----:B------:R1:W-:Y:S01]  /*5b30*/  ATOM.E.ADD.F16x2.RN.STRONG.GPU P0, RZ, desc[UR6][R4.64+0x4], R30 ;  /* 0x0000041e04ff79a2 */ /* 0x0003e2000810e1c6 */
[----:B------:R-:W-:Y:S04]  /*5b40*/  BSSY B0, `(.L_x_1927) ;  /* 0x000000f000007945 */ /* 0x000fe80003800000 */
[----:B-1----:R-:W-:Y:S05]  /*5b50*/  @P0 BRA `(.L_x_1928) ;  /* 0x0000000000340947 */ /* 0x002fea0003800000 */
[----:B------:R-:W1:Y:S02]  /*5b60*/  QSPC.E.S P0, RZ, [R4+0x4] ;  /* 0x0000040004ff73aa */ /* 0x000e640000000500 */
[----:B-1----:R-:W-:Y:S05]  /*5b70*/  @!P0 BRA `(.L_x_1929) ;  /* 0x0000000000208947 */ /* 0x002fea0003800000 */
[----:B------:R-:W-:-:S05]  /*5b80*/  IMAD.MOV.U32 R2, RZ, RZ, R4 ;  /* 0x000000ffff027224 */ /* 0x000fca00078e0004 */
[----:B------:R-:W-:-:S07]  /*5b90*/  MOV R0, R2 ;  /* 0x0000000200007202 */ /* 0x000fce0000000f00 */
.L_x_1930:
[----:B------:R-:W0:Y:S02]  /*5ba0*/  LDS R2, [R0+0x4] ;  /* 0x0000040000027984 */ /* 0x000e240000000800 */
[----:B0-----:R-:W-:-:S10]  /*5bb0*/  HFMA2.MMA R3, R2, 1, 1, R30 ;  /* 0x3c003c0002037835 */ /* 0x001fd4000000001e */
[----:B------:R-:W0:Y:S02]  /*5bc0*/  ATOMS.CAST.SPIN R3, [R0+0x4], R2, R3 ;  /* 0x000004020003738d */ /* 0x000e240001800003 */
[----:B0-----:R-:W-:-:S13]  /*5bd0*/  ISETP.EQ.U32.AND P0, PT, R3, 0x1, PT ;  /* 0x000000010300780c */ /* 0x001fda0003f02070 */
[----:B------:R-:W-:Y:S05]  /*5be0*/  @!P0 BRA `(.L_x_1930) ;  /* 0xfffffffc00ec8947 */ /* 0x000fea000383ffff */
[----:B------:R-:W-:Y:S05]  /*5bf0*/  BRA `(.L_x_1928) ;  /* 0x00000000000c7947 */ /* 0x000fea0003800000 */
.L_x_1929:
[----:B------:R-:W0:Y:S02]  /*5c00*/  LD.E R0, desc[UR6][R4.64+0x4] ;  /* 0x0000040604007980 */ /* 0x000e24000c101900 */
[----:B0-----:R-:W-:-:S05]  /*5c10*/  IADD3 R3, R30, R0, RZ ;  /* 0x000000001e037210 */ /* 0x001fca0007ffe0ff */
[----:B------:R1:W-:Y:S02]  /*5c20*/  ST.E desc[UR6][R4.64+0x4], R3 ;  /* 0x0000040304007985 */ /* 0x0003e4000c101906 */
.L_x_1928:
[----:B------:R-:W-:Y:S05]  /*5c30*/  BSYNC B0 ;  /* 0x0000000000007941 */ /* 0x000fea0003800000 */
.L_x_1927:
        /* <DEDUP_REMOVED lines=11> */
.L_x_1934:
[----:B------:R-:W0:Y:S02]  /*5cf0*/  LDS R2, [R0] ;  /* 0x0000000000027984 */ /* 0x000e240000000800 */
[----:B0-----:R-:W-:-:S06]  /*5d00*/  HADD2 R3, R2, R29 ;  /* 0x0000001d02037230 */ /* 0x001fcc0000000000 */
[----:B------:R-:W0:Y:S02]  /*5d10*/  ATOMS.CAST.SPIN R3, [R0], R2, R3 ;  /* 0x000000020003738d */ /* 0x000e240001800003 */
[----:B0-----:R-:W-:-:S13]  /*5d20*/  ISETP.EQ.U32.AND P0, PT, R3, 0x1, PT ;  /* 0x000000010300780c */ /* 0x001fda0003f02070 */
[----:B------:R-:W-:Y:S05]  /*5d30*/  @!P0 BRA `(.L_x_1934) ;  /* 0xfffffffc00ec8947 */ /* 0x000fea000383ffff */
[----:B------:R-:W-:Y:S05]  /*5d40*/  BRA `(.L_x_1932) ;  /* 0x00000000000c7947 */ /* 0x000fea0003800000 */
.L_x_1933:
[----:B------:R-:W2:Y:S02]  /*5d50*/  LD.E R0, desc[UR6][R4.64] ;  /* 0x0000000604007980 */ /* 0x000ea4000c101900 */
[----:B--2---:R-:W-:-:S05]  /*5d60*/  IADD3 R3, R29, R0, RZ ;  /* 0x000000001d037210 */ /* 0x004fca0007ffe0ff */
[----:B------:R0:W-:Y:S02]  /*5d70*/  ST.E desc[UR6][R4.64], R3 ;  /* 0x0000000304007985 */ /* 0x0001e4000c101906 */
.L_x_1932:
[----:B------:R-:W-:Y:S05]  /*5d80*/  BSYNC B0 ;  /* 0x0000000000007941 */ /* 0x000fea0003800000 */
.L_x_1931:
[----:B------:R1:W-:Y:S01]  /*5d90*/  ATOM.E.ADD.F16x2.RN.STRONG.GPU P0, RZ, desc[UR6][R4.64+0x4], R28 ;  /* 0x0000041c04ff79a2 */ /* 0x0003e2000810e1c6 */
[----:B------:R-:W-:Y:S04]  /*5da0*/  BSSY B0, `(.L_x_1935) ;  /* 0x000000f000007945 */ /* 0x000fe80003800000 */
[----:B-1----:R-:W-:Y:S05]  /*5db0*/  @P0 BRA `(.L_x_1936) ;  /* 0x0000000000340947 */ /* 0x002fea0003800000 */
[----:B------:R-:W1:Y:S02]  /*5dc0*/  QSPC.E.S P0, RZ, [R4+0x4] ;  /* 0x0000040004ff73aa */ /* 0x000e640000000500 */
[----:B-1----:R-:W-:Y:S05]  /*5dd0*/  @!P0 BRA `(.L_x_1937) ;  /* 0x0000000000208947 */ /* 0x002fea0003800000 */
[----:B------:R-:W-:-:S04]  /*5de0*/  MOV R2, R4 ;  /* 0x0000000400027202 */ /* 0x000fc80000000f00 */
[----:B------:R-:W-:-:S07]  /*5df0*/  MOV R0, R2 ;  /* 0x0000000200007202 */ /* 0x000fce0000000f00 */
.L_x_1938:
[----:B------:R-:W0:Y:S02]  /*5e00*/  LDS R2, [R0+0x4] ;  /* 0x0000040000027984 */ /* 0x000e240000000800 */
[----:B0-----:R-:W-:-:S10]  /*5e10*/  HFMA2.MMA R3, R2, 1, 1, R28 ;  /* 0x3c003c0002037835 */ /* 0x001fd4000000001c */
[----:B------:R-:W0:Y:S02]  /*5e20*/  ATOMS.CAST.SPIN R3, [R0+0x4], R2, R3 ;  /* 0x000004020003738d */ /* 0x000e240001800003 */
[----:B0-----:R-:W-:-:S13]  /*5e30*/  ISETP.EQ.U32.AND P0, PT, R3, 0x1, PT ;  /* 0x000000010300780c */ /* 0x001fda0003f02070 */
[----:B------:R-:W-:Y:S05]  /*5e40*/  @!P0 BRA `(.L_x_1938) ;  /* 0xfffffffc00ec8947 */ /* 0x000fea000383ffff */
[----:B------:R-:W-:Y:S05]  /*5e50*/  BRA `(.L_x_1936) ;  /* 0x00000000000c7947 */ /* 0x000fea0003800000 */
.L_x_1937:
[----:B------:R-:W0:Y:S02]  /*5e60*/  LD.E R0, desc[UR6][R4.64+0x4] ;  /* 0x0000040604007980 */ /* 0x000e24000c101900 */
[----:B0-----:R-:W-:-:S05]  /*5e70*/  IMAD.IADD R3, R28, 0x1, R0 ;  /* 0x000000011c037824 */ /* 0x001fca00078e0200 */
[----:B------:R1:W-:Y:S02]  /*5e80*/  ST.E desc[UR6][R4.64+0x4], R3 ;  /* 0x0000040304007985 */ /* 0x0003e4000c101906 */
.L_x_1936:
[----:B------:R-:W-:Y:S05]  /*5e90*/  BSYNC B0 ;  /* 0x0000000000007941 */ /* 0x000fea0003800000 */
.L_x_1935:
        /* <DEDUP_REMOVED lines=11> */
.L_x_1942:
[----:B------:R-:W0:Y:S02]  /*5f50*/  LDS R2, [R0] ;  /* 0x0000000000027984 */ /* 0x000e240000000800 */
[----:B0-----:R-:W-:-:S06]  /*5f60*/  HADD2 R3, R2, R27 ;  /* 0x0000001b02037230 */ /* 0x001fcc0000000000 */
[----:B------:R-:W0:Y:S02]  /*5f70*/  ATOMS.CAST.SPIN R3, [R0], R2, R3 ;  /* 0x000000020003738d */ /* 0x000e240001800003 */
[----:B0-----:R-:W-:-:S13]  /*5f80*/  ISETP.EQ.U32.AND P0, PT, R3, 0x1, PT ;  /* 0x000000010300780c */ /* 0x001fda0003f02070 */
[----:B------:R-:W-:Y:S05]  /*5f90*/  @!P0 BRA `(.L_x_1942) ;  /* 0xfffffffc00ec8947 */ /* 0x000fea000383ffff */
[----:B------:R-:W-:Y:S05]  /*5fa0*/  BRA `(.L_x_1940) ;  /* 0x00000000000c7947 */ /* 0x000fea0003800000 */
.L_x_1941:
[----:B------:R-:W2:Y:S02]  /*5fb0*/  LD.E R0, desc[UR6][R4.64] ;  /* 0x0000000604007980 */ /* 0x000ea4000c101900 */
[----:B--2---:R-:W-:-:S05]  /*5fc0*/  IADD3 R3, R27, R0, RZ ;  /* 0x000000001b037210 */ /* 0x004fca0007ffe0ff */
[----:B------:R0:W-:Y:S02]  /*5fd0*/  ST.E desc[UR6][R4.64], R3 ;  /* 0x0000000304007985 */ /* 0x0001e4000c101906 */
.L_x_1940:
[----:B------:R-:W-:Y:S05]  /*5fe0*/  BSYNC B0 ;  /* 0x0000000000007941 */ /* 0x000fea0003800000 */
.L_x_1939:
[----:B------:R1:W-:Y:S02]  /*5ff0*/  ATOM.E.ADD.F16x2.RN.STRONG.GPU P0, RZ, desc[UR6][R4.64+0x4], R26 ;  /* 0x0000041a04ff79a2 */ /* 0x0003e4000810e1c6 */
[----:B-1----:R-:W-:Y:S05]  /*6000*/  @P0 EXIT ;  /* 0x000000000000094d */ /* 0x002fea0003800000 */
[----:B------:R-:W1:Y:S02]  /*6010*/  QSPC.E.S P0, RZ, [R4+0x4] ;  /* 0x0000040004ff73aa */ /* 0x000e640000000500 */
[----:B-1----:R-:W-:Y:S05]  /*6020*/  @!P0 BRA `(.L_x_1943) ;  /* 0x0000000000208947 */ /* 0x002fea0003800000 */
[----:B------:R-:W-:-:S04]  /*6030*/  MOV R2, R4 ;  /* 0x0000000400027202 */ /* 0x000fc80000000f00 */
[----:B------:R-:W-:-:S07]  /*6040*/  MOV R0, R2 ;  /* 0x0000000200007202 */ /* 0x000fce0000000f00 */
.L_x_1944:
[----:B------:R-:W0:Y:S02]  /*6050*/  LDS R2, [R0+0x4] ;  /* 0x0000040000027984 */ /* 0x000e240000000800 */
[----:B0-----:R-:W-:-:S10]  /*6060*/  HFMA2.MMA R3, R2, 1, 1, R26 ;  /* 0x3c003c0002037835 */ /* 0x001fd4000000001a */
[----:B------:R-:W0:Y:S02]  /*6070*/  ATOMS.CAST.SPIN R3, [R0+0x4], R2, R3 ;  /* 0x000004020003738d */ /* 0x000e240001800003 */
[----:B0-----:R-:W-:-:S13]  /*6080*/  ISETP.EQ.U32.AND P0, PT, R3, 0x1, PT ;  /* 0x000000010300780c */ /* 0x001fda0003f02070 */
[----:B------:R-:W-:Y:S05]  /*6090*/  @!P0 BRA `(.L_x_1944) ;  /* 0xfffffffc00ec8947 */ /* 0x000fea000383ffff */
[----:B------:R-:W-:Y:S05]  /*60a0*/  EXIT ;  /* 0x000000000000794d */ /* 0x000fea0003800000 */
.L_x_1943:
[----:B------:R-:W0:Y:S02]  /*60b0*/  LD.E R0, desc[UR6][R4.64+0x4] ;  /* 0x0000040604007980 */ /* 0x000e24000c101900 */
[----:B0-----:R-:W-:-:S05]  /*60c0*/  IADD3 R3, R26, R0, RZ ;  /* 0x000000001a037210 */ /* 0x001fca0007ffe0ff */
[----:B------:R-:W-:Y:S01]  /*60d0*/  ST.E desc[UR6][R4.64+0x4], R3 ;  /* 0x0000040304007985 */ /* 0x000fe2000c101906 */
[----:B------:R-:W-:Y:S05]  /*60e0*/  EXIT ;  /* 0x000000000000794d */ /* 0x000fea0003800000 */
.L_x_1945:
        /* <DEDUP_REMOVED lines=9> */
.L_x_3691:


//--------------------- .text._Z23gemm_half_q_half_kernelILi3ELi16ELb1ELb0ELi32EEvPK6__halfPKjS4_S2_PS0_iiiiPKtS7_iiiiiibS2_i --------------------------
	.section	.text._Z23gemm_half_q_half_kernelILi3ELi16ELb1ELb0ELi32EEvPK6__halfPKjS4_S2_PS0_iiiiPKtS7_iiiiiibS2_i,"ax",@progbits
	.align	128
        .global         _Z23gemm_half_q_half_kernelILi3ELi16ELb1ELb0ELi32EEvPK6__halfPKjS4_S2_PS0_iiiiPKtS7_iiiiiibS2_i
        .type           _Z23gemm_half_q_half_kernelILi3ELi16ELb1ELb0ELi32EEvPK6__halfPKjS4_S2_PS0_iiiiPKtS7_iiiiiibS2_i,@function
        .size           _Z23gemm_half_q_half_kernelILi3ELi16ELb1ELb0ELi32EEvPK6__halfPKjS4_S2_PS0_iiiiPKtS7_iiiiiibS2_i,(.L_x_3692 - _Z23gemm_half_q_half_kernelILi3ELi16ELb1ELb0ELi32EEvPK6__halfPKjS4_S2_PS0_iiiiPKtS7_iiiiiibS2_i)
        .other          _Z23gemm_half_q_half_kernelILi3ELi16ELb1ELb0ELi32EEvPK6__halfPKjS4_S2_PS0_iiiiPKtS7_iiiiiibS2_i,@"STO_CUDA_ENTRY STV_DEFAULT"
_Z23gemm_half_q_half_kernelILi3ELi16ELb1ELb0ELi32EEvPK6__halfPKjS4_S2_PS0_iiiiPKtS7_iiiiiibS2_i:
.text._Z23gemm_half_q_half_kernelILi3ELi16ELb1ELb0ELi32EEvPK6__halfPKjS4_S2_PS0_iiiiPKtS7_iiiiiibS2_i:
        /* <DEDUP_REMOVED lines=36> */
.L_x_1946:
        /* <DEDUP_REMOVED lines=36> */
.L_x_1951:
        /* <DEDUP_REMOVED lines=16> */
.L_x_1950:
        /* <DEDUP_REMOVED lines=16> */
.L_x_1949:
        /* <DEDUP_REMOVED lines=17> */
.L_x_1953:
        /* <DEDUP_REMOVED lines=16> */
.L_x_1952:
        /* <DEDUP_REMOVED lines=14> */
.L_x_1948:
[----:B------:R-:W-:Y:S05]  /*0970*/  BSYNC B0 ;  /* 0x0000000000007941 */ /* 0x000fea0003800000 */
.L_x_1947:
        /* <DEDUP_REMOVED lines=11> */
[----:B------:R-:W-:Y:S01]  /*0a30*/  IMAD R11, R18, R87, RZ ;  /* 0x00000057120b7224 */ /* 0x000fe200078e02ff */
[----:B------:R-:W-:Y:S01]  /*0a40*/  PLOP3.LUT P0, PT, PT, PT, PT, 0x80, 0x0 ;  /* 0x000000000000781c */ /* 0x000fe20003f0f070 */
[----:B------:R-:W-:Y:S02]  /*0a50*/  IMAD.MOV.U32 R15, RZ, RZ, RZ ;  /* 0x000000ffff0f7224 */ /* 0x000fe400078e00ff */
[----:B------:R-:W-:-:S04]  /*0a60*/  IMAD R6, R11, 0x3, R6 ;  /* 0x000000030b067824 */ /* 0x000fc800078e0206 */
[----:B------:R-:W-:-:S04]  /*0a70*/  IMAD R7, R7, 0x4, R6 ;  /* 0x0000000407077824 */ /* 0x000fc800078e0206 */
[----:B-1----:R-:W-:Y:S01]  /*0a80*/  IMAD.WIDE R6, R7, 0x2, R8 ;  /* 0x0000000207067825 */ /* 0x002fe200078e0208 */
[----:B------:R-:W-:Y:S06]  /*0a90*/  @!P2 BRA `(.L_x_1955) ;  /* 0x000000000034a947 */ /* 0x000fec0003800000 */
[----:B------:R-:W-:Y:S02]  /*0aa0*/  PLOP3.LUT P0, PT, PT, PT, PT, 0x8, 0x0 ;  /* 0x000000000000781c */ /* 0x000fe40003f0e170 */
[----:B------:R-:W-:-:S11]  /*0ab0*/  IADD3 R14, R90, -0x3, RZ ;  /* 0xfffffffd5a0e7810 */ /* 0x000fd60007ffe0ff */
.L_x_1956:
[----:B--2---:R-:W-:Y:S01]  /*0ac0*/  IMAD.WIDE R8, R87, 0x2, R6 ;  /* 0x0000000257087825 */ /* 0x004fe200078e0206 */
[----:B------:R1:W-:Y:S03]  /*0ad0*/  STG.E.64 desc[UR6][R6.64], RZ ;  /* 0x000000ff06007986 */ /* 0x0003e6000c101b06 */
[----:B------:R-:W-:Y:S01]  /*0ae0*/  VIADD R15, R15, 0x4 ;  /* 0x000000040f0f7836 */ /* 0x000fe20000000000 */
[----:B------:R2:W-:Y:S01]  /*0af0*/  STG.E.64 desc[UR6][R8.64], RZ ;  /* 0x000000ff08007986 */ /* 0x0005e2000c101b06 */
[----:B------:R-:W-:-:S03]  /*0b00*/  IMAD.WIDE R10, R87, 0x2, R8 ;  /* 0x00000002570a7825 */ /* 0x000fc600078e0208 */
[----:B------:R-:W-:Y:S02]  /*0b10*/  ISETP.GE.AND P2, PT, R15, R14, PT ;  /* 0x0000000e0f00720c */ /* 0x000fe40003f46270 */
[----:B------:R2:W-:Y:S01]  /*0b20*/  STG.E.64 desc[UR6][R10.64], RZ ;  /* 0x000000ff0a007986 */ /* 0x0005e2000c101b06 */
[----:B0-----:R-:W-:-:S05]  /*0b30*/  IMAD.WIDE R12, R87, 0x2, R10 ;  /* 0x00000002570c7825 */ /* 0x001fca00078e020a */
[----:B------:R2:W-:Y:S01]  /*0b40*/  STG.E.64 desc[UR6][R12.64], RZ ;  /* 0x000000ff0c007986 */ /* 0x0005e2000c101b06 */
[----:B-1----:R-:W-:-:S04]  /*0b50*/  IMAD.WIDE R6, R87, 0x2, R12 ;  /* 0x0000000257067825 */ /* 0x002fc800078e020c */
[----:B------:R-:W-:Y:S05]  /*0b60*/  @!P2 BRA `(.L_x_1956) ;  /* 0xfffffffc00d4a947 */ /* 0x000fea000383ffff */
.L_x_1955:
[----:B--2---:R-:W-:-:S05]  /*0b70*/  IMAD.IADD R8, R90, 0x1, -R15 ;  /* 0x000000015a087824 */ /* 0x004fca00078e0a0f */
[----:B------:R-:W-:-:S13]  /*0b80*/  ISETP.GT.AND P2, PT, R8, 0x1, PT ;  /* 0x000000010800780c */ /* 0x000fda0003f44270 */
[----:B------:R-:W-:Y:S01]  /*0b90*/  @P2 PLOP3.LUT P0, PT, PT, PT, PT, 0x8, 0x0 ;  /* 0x000000000000281c */ /* 0x000fe20003f0e170 */
[----:B------:R-:W-:Y:S01]  /*0ba0*/  @P2 IMAD.WIDE R8, R87, 0x2, R6 ;  /* 0x0000000257082825 */ /* 0x000fe200078e0206 */
[----:B------:R-:W-:Y:S01]  /*0bb0*/  @P2 IADD3 R15, R15, 0x2, RZ ;  /* 0x000000020f0f2810 */ /* 0x000fe20007ffe0ff */
[----:B------:R1:W-:Y:S03]  /*0bc0*/  @P2 STG.E.64 desc[UR6][R6.64], RZ ;  /* 0x000000ff06002986 */ /* 0x0003e6000c101b06 */
[----:B------:R-:W-:Y:S01]  /*0bd0*/  ISETP.LT.OR P0, PT, R15, R90, P0 ;  /* 0x0000005a0f00720c */ /* 0x000fe20000701670 */
[----:B------:R2:W-:Y:S01]  /*0be0*/  @P2 STG.E.64 desc[UR6][R8.64], RZ ;  /* 0x000000ff08002986 */ /* 0x0005e2000c101b06 */
[----:B-1----:R-:W-:-:S11]  /*0bf0*/  @P2 IMAD.WIDE R6, R87, 0x2, R8 ;  /* 0x0000000257062825 */ /* 0x002fd600078e0208 */
[----:B------:R2:W-:Y:S02]  /*0c00*/  @P0 STG.E.64 desc[UR6][R6.64], RZ ;  /* 0x000000ff06000986 */ /* 0x0005e4000c101b06 */
.L_x_1954:
[----:B------:R-:W1:Y:S08]  /*0c10*/  LDC R28, c[0x0][0x25c] ;  /* 0x00009700ff1c7b82 */ /* 0x000e700000000800 */
[----:B------:R-:W-:Y:S01]  /*0c20*/  BAR.SYNC.DEFER_BLOCKING 0x0 ;  /* 0x0000000000007b1d */ /* 0x000fe20000010000 */
[----:B------:R-:W-:-:S07]  /*0c30*/  ISETP.GE.AND P0, PT, R88, R89, PT ;  /* 0x000000595800720c */ /* 0x000fce0003f06270 */
[----:B0-----:R-:W0:Y:S06]  /*0c40*/  LDC R17, c[0x0][0x264] ;  /* 0x00009900ff117b82 */ /* 0x001e2c0000000800 */
        /* <DEDUP_REMOVED lines=8> */
[----:B------:R-:W-:Y:S01]  /*0cd0*/  IMAD.MOV.U32 R22, RZ, RZ, R88 ;  /* 0x000000ffff167224 */ /* 0x000fe200078e0058 */
[----:B------:R-:W-:Y:S01]  /*0ce0*/  SHF.L.U32 R14, R16, 0x2, RZ ;  /* 0x00000002100e7819 */ /* 0x000fe200000006ff */
[----:B------:R-:W-:Y:S01]  /*0cf0*/  UMOV UR4, URZ ;  /* 0x0000003f00047c82 */ /* 0x000fe20008000000 */
[----:B------:R-:W-:Y:S02]  /*0d00*/  LEA.HI R15, R15, R16, RZ, 0x3 ;  /* 0x000000100f0f7211 */ /* 0x000fe400078f18ff */
[----:B------:R-:W-:Y:S02]  /*0d10*/  LOP3.LUT R20, R14, 0x10, RZ, 0xc0, !PT ;  /* 0x000000100e147812 */ /* 0x000fe400078ec0ff */
[----:B---3--:R-:W-:-:S07]  /*0d20*/  SHF.R.S32.HI R21, RZ, 0x3, R15 ;  /* 0x00000003ff157819 */ /* 0x008fce000001140f */
.L_x_1958:
[----:B-----5:R-:W-:-:S05]  /*0d30*/  IADD3 R14, R5, UR4, RZ ;  /* 0x00000004050e7c10 */ /* 0x020fca000fffe0ff */
        /* <DEDUP_REMOVED lines=17> */
[----:B------:R-:W-:Y:S01]  /*0e50*/  SHF.R.U32.HI R23, RZ, 0xc, R23 ;  /* 0x0000000cff177819 */ /* 0x000fe20000011617 */
[----:B---3--:R-:W-:Y:S01]  /*0e60*/  IMAD.IADD R22, R27, 0x1, R22 ;  /* 0x000000011b167824 */ /* 0x008fe200078e0216 */
[----:B------:R-:W-:Y:S01]  /*0e70*/  LOP3.LUT R25, R25, 0xf, RZ, 0xc0, !PT ;  /* 0x0000000f19197812 */ /* 0x000fe200078ec0ff */
[----:B------:R-:W-:Y:S01]  /*0e80*/  IMAD R24, R24, R24, RZ ;  /* 0x0000001818187224 */ /* 0x000fe200078e02ff */
[----:B------:R-:W-:-:S02]  /*0e90*/  LOP3.LUT R23, R23, 0xf, RZ, 0xc0, !PT ;  /* 0x0000000f17177812 */ /* 0x000fc400078ec0ff */
[----:B------:R-:W-:Y:S01]  /*0ea0*/  LOP3.LUT R12, R12, 0xf, RZ, 0xc0, !PT ;  /* 0x0000000f0c0c7812 */ /* 0x000fe200078ec0ff */
[----:B------:R-:W4:Y:S01]  /*0eb0*/  I2F.F16 R13, R24 ;  /* 0x00000018000d7306 */ /* 0x000f220000200c00 */
[----:B------:R-:W-:Y:S02]  /*0ec0*/  IADD3 R25, R25, 0x1, RZ ;  /* 0x0000000119197810 */ /* 0x000fe40007ffe0ff */
[----:B------:R-:W-:Y:S01]  /*0ed0*/  IADD3 R23, R23, 0x1, RZ ;  /* 0x0000000117177810 */ /* 0x000fe20007ffe0ff */
[----:B------:R-:W-:Y:S01]  /*0ee0*/  VIADD R12, R12, 0x1 ;  /* 0x000000010c0c7836 */ /* 0x000fe20000000000 */
[----:B------:R-:W-:Y:S01]  /*0ef0*/  ISETP.GE.AND P2, PT, R22, R89, PT ;  /* 0x000000591600720c */ /* 0x000fe20003f46270 */
[----:B------:R-:W-:Y:S02]  /*0f00*/  IMAD R25, R25, R25, RZ ;  /* 0x0000001919197224 */ /* 0x000fe400078e02ff */
[----:B------:R-:W-:Y:S02]  /*0f10*/  IMAD R23, R23, R23, RZ ;  /* 0x0000001717177224 */ /* 0x000fe400078e02ff */
[----:B------:R-:W-:-:S02]  /*0f20*/  IMAD R18, R12, R12, RZ ;  /* 0x0000000c0c127224 */ /* 0x000fc400078e02ff */
        /* <DEDUP_REMOVED lines=8> */
.L_x_1957:
[----:B------:R-:W-:Y:S01]  /*0fb0*/  ULDC UR4, c[0x0][0x258] ;  /* 0x0000960000047ab9 */ /* 0x000fe20000000800 */
[----:B------:R-:W-:Y:S01]  /*0fc0*/  ULDC UR5, c[0x0][0x260] ;  /* 0x0000980000057ab9 */ /* 0x000fe20000000800 */
[C---:B------:R-:W-:Y:S01]  /*0fd0*/  ISETP.GT.AND P2, PT, R88.reuse, UR4, PT ;  /* 0x0000000458007c0c */ /* 0x040fe2000bf44270 */
[----:B------:R-:W-:Y:S01]  /*0fe0*/  ULDC UR8, c[0x0][0x268] ;  /* 0x00009a0000087ab9 */ /* 0x000fe20000000800 */
[C---:B------:R-:W-:Y:S02]  /*0ff0*/  VIMNMX R5, R88.reuse, UR4, PT ;  /* 0x0000000458057c48 */ /* 0x040fe4000bfe0100 */
[C---:B------:R-:W-:Y:S02]  /*1000*/  ISETP.GT.AND P4, PT, R88.reuse, UR5, PT ;  /* 0x0000000558007c0c */ /* 0x040fe4000bf84270 */
[----:B--2---:R-:W-:Y:S02]  /*1010*/  SHF.R.S32.HI R6, RZ, 0x1f, R5 ;  /* 0x0000001fff067819 */ /* 0x004fe40000011405 */
[----:B------:R-:W-:-:S02]  /*1020*/  ISETP.GT.AND P6, PT, R88, UR8, PT ;  /* 0x0000000858007c0c */ /* 0x000fc4000bfc4270 */
[----:B------:R-:W-:Y:S01]  /*1030*/  LEA.HI R9, R6, R5, RZ, 0x5 ;  /* 0x0000000506097211 */ /* 0x000fe200078f28ff */
[----:B------:R-:W-:Y:S01]  /*1040*/  HFMA2.MMA R5, -RZ, RZ, 0, 0 ;  /* 0x00000000ff057435 */ /* 0x000fe200000001ff */
[C---:B-1----:R-:W-:Y:S01]  /*1050*/  ISETP.GT.AND P3, PT, R88.reuse, R28, PT ;  /* 0x0000001c5800720c */ /* 0x042fe20003f64270 */
[----:B------:R-:W-:Y:S01]  /*1060*/  IMAD.MOV.U32 R6, RZ, RZ, RZ ;  /* 0x000000ffff067224 */ /* 0x000fe200078e00ff */
[----:B0-----:R-:W-:Y:S01]  /*1070*/  ISETP.GT.AND P5, PT, R88, R17, PT ;  /* 0x000000115800720c */ /* 0x001fe20003fa4270 */
        /* <DEDUP_REMOVED lines=8> */
.L_x_1959:
        /* <DEDUP_REMOVED lines=8> */
.L_x_1960:
        /* <DEDUP_REMOVED lines=11> */
.L_x_1961:
        /* <DEDUP_REMOVED lines=8> */
.L_x_1962:
        /* <DEDUP_REMOVED lines=9> */
.L_x_1963:
        /* <DEDUP_REMOVED lines=14> */
[----:B------:R-:W-:Y:S01]  /*1420*/  PRMT R5, R3, 0x9910, RZ ;  /* 0x0000991003057816 */ /* 0x000fe200000000ff */
[----:B------:R-:W-:Y:S01]  /*1430*/  ULDC.64 UR8, c[0x0][0x218] ;  /* 0x0000860000087ab9 */ /* 0x000fe20000000a00 */
[----:B------:R-:W-:Y:S01]  /*1440*/  PRMT R2, R2, 0x9910, RZ ;  /* 0x0000991002027816 */ /* 0x000fe200000000ff */
[----:B------:R-:W-:Y:S01]  /*1450*/  IMAD.MOV.U32 R3, RZ, RZ, R4 ;  /* 0x000000ffff037224 */ /* 0x000fe200078e0004 */
[----:B------:R-:W-:Y:S01]  /*1460*/  MOV R4, R5 ;  /* 0x0000000500047202 */ /* 0x000fe20000000f00 */
[----:B------:R-:W-:Y:S01]  /*1470*/  UMOV UR4, 0x400 ;  /* 0x0000040000047882 */ /* 0x000fe20000000000 */
[----:B------:R-:W-:Y:S02]  /*1480*/  SHF.R.S32.HI R5, RZ, 0x1f, R87 ;  /* 0x0000001fff057819 */ /* 0x000fe40000011457 */
[----:B------:R-:W-:-:S02]  /*1490*/  IADD3 R33, P4, R16, R87, RZ ;  /* 0x0000005710217210 */ /* 0x000fc40007f9e0ff */
[----:B------:R-:W-:Y:S02]  /*14a0*/  ISETP.NE.AND P0, PT, R2, RZ, PT ;  /* 0x000000ff0200720c */ /* 0x000fe40003f05270 */
[----:B------:R-:W-:Y:S02]  /*14b0*/  LEA.HI.X.SX32 R16, R16, R5, 0x1, P4 ;  /* 0x0000000510107211 */ /* 0x000fe400020f0eff */
[----:B------:R-:W-:Y:S02]  /*14c0*/  LEA R32, P4, R33, UR8, 0x2 ;  /* 0x0000000821207c11 */ /* 0x000fe4000f8810ff */
[----:B------:R-:W-:Y:S02]  /*14d0*/  ISETP.NE.AND P2, PT, R3, RZ, PT ;  /* 0x000000ff0300720c */ /* 0x000fe40003f45270 */
[----:B------:R-:W-:Y:S02]  /*14e0*/  ISETP.NE.AND P3, PT, R4, RZ, PT ;  /* 0x000000ff0400720c */ /* 0x000fe40003f65270 */
[----:B------:R-:W-:Y:S01]  /*14f0*/  ISETP.LT.OR P0, PT, R0, 0x3, !P0 ;  /* 0x000000030000780c */ /* 0x000fe20004701670 */
[----:B0-----:R-:W-:Y:S01]  /*1500*/  ULEA UR4, UR5, UR4, 0x18 ;  /* 0x0000000405047291 */ /* 0x001fe2000f8ec03f */
[----:B------:R-:W-:-:S02]  /*1510*/  LEA.HI.X R33, R33, UR9, R16, 0x2, P4 ;  /* 0x0000000921217c11 */ /* 0x000fc4000a0f1410 */
[----:B------:R-:W-:Y:S01]  /*1520*/  PRMT R11, RZ, 0x7610, R11 ;  /* 0x00007610ff0b7816 */ /* 0x000fe2000000000b */
[----:B------:R-:W-:-:S08]  /*1530*/  ULDC UR5, c[0x0][0x260] ;  /* 0x0000980000057ab9 */ /* 0x000fd00000000800 */
.L_x_1968:
        /* <DEDUP_REMOVED lines=11> */
[--C-:B-----5:R-:W-:Y:S01]  /*15f0*/  SHF.R.U32.HI R46, RZ, 0xf, R32.reuse ;  /* 0x0000000fff2e7819 */ /* 0x120fe20000011620 */
[----:B------:R-:W-:Y:S01]  /*1600*/  IMAD.MOV.U32 R56, RZ, RZ, 0x2800 ;  /* 0x00002800ff387424 */ /* 0x000fe200078e00ff */
        /* <DEDUP_REMOVED lines=24> */
[C---:B0-----:R-:W-:Y:S02]  /*1790*/  LOP3.LUT R2, R34.reuse, 0x3e003e0, RZ, 0xc0, !PT ;  /* 0x03e003e022027812 */ /* 0x041fe400078ec0ff */
[----:B------:R-:W-:Y:S02]  /*17a0*/  LOP3.LUT R78, R34, 0x1f001f, RZ, 0xc0, !PT ;  /* 0x001f001f224e7812 */ /* 0x000fe400078ec0ff */
        /* <DEDUP_REMOVED lines=37> */
[----:B------:R-:W-:Y:S02]  /*1a00*/  LOP3.LUT R47, R47, 0x10001, RZ, 0xc0, !PT ;  /* 0x000100012f2f7812 */ /* 0x000fe400078ec0ff */
[----:B------:R-:W-:-:S02]  /*1a10*/  LOP3.LUT R23, R46, 0x10001, RZ, 0xc0, !PT ;  /* 0x000100012e177812 */ /* 0x000fc400078ec0ff */
[----:B------:R-:W-:Y:S02]  /*1a20*/  LOP3.LUT R32, R32, 0x10001, RZ, 0xc0, !PT ;  /* 0x0001000120207812 */ /* 0x000fe400078ec0ff */
[----:B------:R-:W-:Y:S02]  /*1a30*/  LOP3.LUT R46, R33, 0x10001, RZ, 0xc0, !PT ;  /* 0x00010001212e7812 */ /* 0x000fe400078ec0ff */
[----:B------:R-:W-:Y:S02]  /*1a40*/  LOP3.LUT R47, R47, 0x20002, R30, 0xf8, !PT ;  /* 0x000200022f2f7812 */ /* 0x000fe400078ef81e */
[----:B------:R-:W-:Y:S02]  /*1a50*/  LOP3.LUT R23, R23, 0x20002, R48, 0xf8, !PT ;  /* 0x0002000217177812 */ /* 0x000fe400078ef830 */
[----:B------:R-:W-:Y:S02]  /*1a60*/  LOP3.LUT R32, R32, 0x20002, R49, 0xf8, !PT ;  /* 0x0002000220207812 */ /* 0x000fe400078ef831 */
[----:B------:R-:W-:-:S02]  /*1a70*/  LOP3.LUT R29, R46, 0x20002, R29, 0xf8, !PT ;  /* 0x000200022e1d7812 */ /* 0x000fc400078ef81d */
[----:B------:R-:W-:Y:S02]  /*1a80*/  LOP3.LUT R47, R47, 0x40004, R26, 0xf8, !PT ;  /* 0x000400042f2f7812 */ /* 0x000fe400078ef81a */
[----:B------:R-:W-:Y:S02]  /*1a90*/  LOP3.LUT R50, R23, 0x40004, R50, 0xf8, !PT ;  /* 0x0004000417327812 */ /* 0x000fe400078ef832 */
[----:B------:R-:W-:Y:S02]  /*1aa0*/  LOP3.LUT R51, R32, 0x40004, R51, 0xf8, !PT ;  /* 0x0004000420337812 */ /* 0x000fe400078ef833 */
[----:B------:R-:W-:Y:S02]  /*1ab0*/  LOP3.LUT R52, R29, 0x40004, R52, 0xf8, !PT ;  /* 0x000400041d347812 */ /* 0x000fe400078ef834 */
[----:B------:R-:W-:Y:S02]  /*1ac0*/  LOP3.LUT R26, R47, 0x80008, R22, 0xf8, !PT ;  /* 0x000800082f1a7812 */ /* 0x000fe400078ef816 */
        /* <DEDUP_REMOVED lines=19> */
[----:B------:R-:W-:Y:S02]  /*1c00*/  PRMT R12, R12, 0x5410, R56 ;  /* 0x000054100c0c7816 */ /* 0x000fe40000000038 */
[----:B------:R-:W-:Y:S02]  /*1c10*/  LOP3.LUT R54, R54, 0x64006400, RZ, 0xfc, !PT ;  /* 0x6400640036367812 */ /* 0x000fe400078efcff */
[----:B------:R-:W-:Y:S02]  /*1c20*/  LOP3.LUT R81, R4, 0x64006400, RZ, 0xfc, !PT ;  /* 0x6400640004517812 */ /* 0x000fe400078efcff */
[----:B------:R-:W-:Y:S01]  /*1c30*/  LOP3.LUT R2, R2, 0x64006400, RZ, 0xfc, !PT ;  /* 0x6400640002027812 */ /* 0x000fe200078efcff */
[-C--:B------:R-:W-:Y:S01]  /*1c40*/  HFMA2 R85, R54, R12.reuse.H1_H1, -48, -48 ;  /* 0xd200d20036557431 */ /* 0x080fe2000006000c */
[----:B------:R-:W-:Y:S01]  /*1c50*/  LOP3.LUT R72, R72, 0x64006400, RZ, 0xfc, !PT ;  /* 0x6400640048487812 */ /* 0x000fe200078efcff */
[----:B------:R-:W-:Y:S01]  /*1c60*/  HFMA2 R81, R81, R12.H1_H1, -48, -48 ;  /* 0xd200d20051517431 */ /* 0x000fe2000006000c */
[----:B------:R-:W-:-:S02]  /*1c70*/  LOP3.LUT R69, R69, 0x64006400, RZ, 0xfc, !PT ;  /* 0x6400640045457812 */ /* 0x000fc400078efcff */
[----:B------:R-:W-:Y:S01]  /*1c80*/  LOP3.LUT R27, R27, 0x64006400, RZ, 0xfc, !PT ;  /* 0x640064001b1b7812 */ /* 0x000fe200078efcff */
[-C--:B------:R-:W-:Y:S01]  /*1c90*/  HFMA2 R72, R72, R12.reuse.H1_H1, -48, -48 ;  /* 0xd200d20048487431 */ /* 0x080fe2000006000c */
[----:B------:R-:W-:Y:S01]  /*1ca0*/  LOP3.LUT R68, R68, 0x64006400, RZ, 0xfc, !PT ;  /* 0x6400640044447812 */ /* 0x000fe200078efcff */
[-C--:B------:R-:W-:Y:S01]  /*1cb0*/  HFMA2 R69, R69, R12.reuse.H1_H1, -48, -48 ;  /* 0xd200d20045457431 */ /* 0x080fe2000006000c */
        /* <DEDUP_REMOVED lines=10> */
[----:B------:R-:W-:Y:S01]  /*1d60*/  LOP3.LUT R83, R83, 0x64006400, RZ, 0xfc, !PT ;  /* 0x6400640053537812 */ /* 0x000fe200078efcff */
[-C--:B------:R-:W-:Y:S01]  /*1d70*/  HFMA2 R74, R74, R12.reuse.H1_H1, -48, -48 ;  /* 0xd200d2004a4a7431 */ /* 0x080fe2000006000c */
[----:B------:R-:W-:Y:S01]  /*1d80*/  LOP3.LUT R70, R70, 0x64006400, RZ, 0xfc, !PT ;  /* 0x6400640046467812 */ /* 0x000fe200078efcff */
[----:B------:R-:W-:Y:S01]  /*1d90*/  HFMA2 R58, R58, R12.H1_H1, -48, -48 ;  /* 0xd200d2003a3a7431 */ /* 0x000fe2000006000c */
        /* <DEDUP_REMOVED lines=61> */
[----:B------:R-:W-:Y:S01]  /*2170*/  HADD2 R45, R45, -1040, -1040 ;  /* 0xe410e4102d2d7430 */ /* 0x000fe20000000000 */
[--C-:B--2---:R-:W-:Y:S02]  /*2180*/  SHF.R.U32.HI R22, RZ, 0xb, R16.reuse ;  /* 0x0000000bff167819 */ /* 0x104fe40000011610 */
[C---:B------:R-:W-:Y:S02]  /*2190*/  LOP3.LUT R29, R16.reuse, 0x3e003e0, RZ, 0xc0, !PT ;  /* 0x03e003e0101d7812 */ /* 0x040fe400078ec0ff */
[----:B------:R-:W-:Y:S02]  /*21a0*/  LOP3.LUT R46, R16, 0x1f001f, RZ, 0xc0, !PT ;  /* 0x001f001f102e7812 */ /* 0x000fe400078ec0ff */
[----:B------:R-:W-:Y:S02]  /*21b0*/  SHF.R.U32.HI R50, RZ, 0xa, R16 ;  /* 0x0000000aff327819 */ /* 0x000fe40000011610 */
[----:B------:R-:W-:-:S02]  /*21c0*/  SHF.R.U32.HI R57, RZ, 0xb, R17 ;  /* 0x0000000bff397819 */ /* 0x000fc40000011611 */
[C---:B------:R-:W-:Y:S02]  /*21d0*/  LOP3.LUT R30, R17.reuse, 0x3e003e0, RZ, 0xc0, !PT ;  /* 0x03e003e0111e7812 */ /* 0x040fe400078ec0ff */
[----:B------:R-:W-:Y:S02]  /*21e0*/  LOP3.LUT R47, R17, 0x1f001f, RZ, 0xc0, !PT ;  /* 0x001f001f112f7812 */ /* 0x000fe400078ec0ff */
[----:B------:R-:W-:Y:S02]  /*21f0*/  SHF.R.U32.HI R51, RZ, 0xa, R17 ;  /* 0x0000000aff337819 */ /* 0x000fe40000011611 */
[--C-:B------:R-:W-:Y:S02]  /*2200*/  SHF.R.U32.HI R16, RZ, 0xb, R18.reuse ;  /* 0x0000000bff107819 */ /* 0x100fe40000011612 */
[----:B------:R-:W-:Y:S02]  /*2210*/  SHF.R.U32.HI R52, RZ, 0xa, R18 ;  /* 0x0000000aff347819 */ /* 0x000fe40000011612 */
[----:B------:R-:W-:-:S02]  /*2220*/  SHF.R.U32.HI R17, RZ, 0xb, R19 ;  /* 0x0000000bff117819 */ /* 0x000fc40000011613 */
[----:B------:R-:W-:Y:S02]  /*2230*/  SHF.R.U32.HI R53, RZ, 0xa, R19 ;  /* 0x0000000aff357819 */ /* 0x000fe40000011613 */
[----:B------:R-:W-:Y:S02]  /*2240*/  LOP3.LUT R21, R23, 0x100010, R22, 0xf8, !PT ;  /* 0x0010001017157812 */ /* 0x000fe400078ef816 */
[----:B------:R-:W-:Y:S02]  /*2250*/  LOP3.LUT R22, R20, 0x100010, R57, 0xf8, !PT ;  /* 0x0010001014167812 */ /* 0x000fe400078ef839 */
[C---:B------:R-:W-:Y:S02]  /*2260*/  LOP3.LUT R32, R18.reuse, 0x3e003e0, RZ, 0xc0, !PT ;  /* 0x03e003e012207812 */ /* 0x040fe400078ec0ff */
[----:B------:R-:W-:Y:S02]  /*2270*/  LOP3.LUT R48, R18, 0x1f001f, RZ, 0xc0, !PT ;  /* 0x001f001f12307812 */ /* 0x000fe400078ec0ff */
[----:B------:R-:W-:-:S02]  /*2280*/  LOP3.LUT R33, R19, 0x3e003e0, RZ, 0xc0, !PT ;  /* 0x03e003e013217812 */ /* 0x000fc400078ec0ff */
[----:B------:R-:W-:Y:S02]  /*2290*/  LOP3.LUT R49, R19, 0x1f001f, RZ, 0xc0, !PT ;  /* 0x001f001f13317812 */ /* 0x000fe400078ec0ff */
[----:B------:R-:W-:Y:S01]  /*22a0*/  LOP3.LUT R20, R77, 0x100010, R16, 0xf8, !PT ;  /* 0x001000104d147812 */ /* 0x000fe200078ef810 */
[----:B------:R-:W-:Y:S01]  /*22b0*/  HFMA2 R77, R2, R12.H1_H1, -48, -48 ;  /* 0xd200d200024d7431 */ /* 0x000fe2000006000c */
[----:B------:R-:W-:Y:S02]  /*22c0*/  LOP3.LUT R23, R26, 0x100010, R17, 0xf8, !PT ;  /* 0x001000101a177812 */ /* 0x000fe400078ef811 */
[----:B------:R-:W-:Y:S02]  /*22d0*/  LOP3.LUT R50, R50, 0x1f001f, RZ, 0xc0, !PT ;  /* 0x001f001f32327812 */ /* 0x000fe400078ec0ff */
[----:B------:R-:W-:Y:S02]  /*22e0*/  LOP3.LUT R51, R51, 0x1f001f, RZ, 0xc0, !PT ;  /* 0x001f001f33337812 */ /* 0x000fe400078ec0ff */
[----:B------:R-:W-:-:S02]  /*22f0*/  LOP3.LUT R52, R52, 0x1f001f, RZ, 0xc0, !PT ;  /* 0x001f001f34347812 */ /* 0x000fc400078ec0ff */
[----:B------:R-:W-:Y:S02]  /*2300*/  LOP3.LUT R53, R53, 0x1f001f, RZ, 0xc0, !PT ;  /* 0x001f001f35357812 */ /* 0x000fe400078ec0ff */
[----:B------:R-:W-:Y:S02]  /*2310*/  LOP3.LUT R16, R55, 0x64006400, RZ, 0xfc, !PT ;  /* 0x6400640037107812 */ /* 0x000fe400078efcff */
[----:B------:R-:W-:Y:S02]  /*2320*/  LOP3.LUT R26, R24, 0x64006400, RZ, 0xfc, !PT ;  /* 0x64006400181a7812 */ /* 0x000fe400078efcff */
[----:B------:R-:W-:Y:S01]  /*2330*/  LOP3.LUT R17, R5, 0x64006400, RZ, 0xfc, !PT ;  /* 0x6400640005117812 */ /* 0x000fe200078efcff */
[-C--:B------:R-:W-:Y:S01]  /*2340*/  HFMA2 R0, R16, R12.reuse.H1_H1, -48, -48 ;  /* 0xd200d20010007431 */ /* 0x080fe2000006000c */
        /* <DEDUP_REMOVED lines=50> */
[-C--:B------:R-:W-:Y:S02]  /*2670*/  HFMA2 R29, R80, R30.reuse, R25 ;  /* 0x0000001e501d7231 */ /* 0x080fe40000000019 */
[----:B------:R-:W-:Y:S02]  /*2680*/  HFMA2 R91, R73, R30, R91 ;  /* 0x0000001e495b7231 */ /* 0x000fe4000000005b */
[-C--:B------:R-:W-:Y:S01]  /*2690*/  HFMA2 R29, R79, R31.reuse, R29 ;  /* 0x0000001f4f1d7231 */ /* 0x080fe2000000001d */
[-C--:B------:R-:W-:Y:S01]  /*26a0*/  HFMA2.MMA R26, R84, R30.reuse, R26 ;  /* 0x0000001e541a7235 */ /* 0x080fe2000000001a */
[----:B------:R-:W-:Y:S01]  /*26b0*/  HFMA2 R91, R59, R31, R91 ;  /* 0x0000001f3b5b7231 */ /* 0x000fe2000000005b */
[----:B------:R-:W-:Y:S01]  /*26c0*/  HFMA2.MMA R28, R76, R30, R24 ;  /* 0x0000001e4c1c7235 */ /* 0x000fe20000000018 */
[----:B-1----:R-:W-:-:S02]  /*26d0*/  HFMA2 R29, R68, R20, R29 ;  /* 0x00000014441d7231 */ /* 0x002fc4000000001d */
[----:B------:R-:W-:Y:S02]  /*26e0*/  HFMA2 R91, R58, R20, R91 ;  /* 0x000000143a5b7231 */ /* 0x000fe4000000005b */
[-C--:B------:R-:W-:Y:S01]  /*26f0*/  HFMA2 R29, R67, R21.reuse, R29 ;  /* 0x00000015431d7231 */ /* 0x080fe2000000001d */
[-C--:B------:R-:W-:Y:S01]  /*2700*/  HFMA2.MMA R30, R83, R31.reuse, R26 ;  /* 0x0000001f531e7235 */ /* 0x080fe2000000001a */
[----:B------:R-:W-:Y:S01]  /*2710*/  HFMA2 R91, R61, R21, R91 ;  /* 0x000000153d5b7231 */ /* 0x000fe2000000005b */
[----:B------:R-:W0:Y:S01]  /*2720*/  LDS.128 R24, [UR4+0x20] ;  /* 0x00002004ff187984 */ /* 0x000e220008000c00 */
[----:B------:R-:W-:-:S05]  /*2730*/  HFMA2.MMA R28, R65, R31, R28 ;  /* 0x0000001f411c7235 */ /* 0x000fca000000001c */
[----:B------:R-:W-:-:S03]  /*2740*/  HFMA2.MMA R30, R72, R20, R30 ;  /* 0x00000014481e7235 */ /* 0x000fc6000000001e */
        /* <DEDUP_REMOVED lines=52> */
.L_x_1966:
        /* <DEDUP_REMOVED lines=80> */
.L_x_1967:
        /* <DEDUP_REMOVED lines=79> */
.L_x_1965:
        /* <DEDUP_REMOVED lines=8> */
.L_x_1964:
[----:B------:R-:W-:Y:S05]  /*3500*/  @!P1 EXIT ;  /* 0x000000000000994d */ /* 0x000fea0003800000 */
[----:B------:R-:W1:Y:S01]  /*3510*/  S2R R0, SR_CTAID.X ;  /* 0x0000000000007919 */ /* 0x000e620000002500 */
[----:B------:R-:W2:Y:S01]  /*3520*/  S2UR UR4, SR_CTAID.Y ;  /* 0x00000000000479c3 */ /* 0x000ea20000002600 */
[----:B------:R-:W1:Y:S07]  /*3530*/  S2R R5, SR_TID.X ;  /* 0x0000000000057919 */ /* 0x000e6e0000002100 */
[----:B0-----:R-:W0:Y:S01]  /*3540*/  LDC.64 R2, c[0x0][0x230] ;  /* 0x00008c00ff027b82 */ /* 0x001e220000000a00 */
[----:B--2---:R-:W-:Y:S01]  /*3550*/  UIMAD UR4, UR4, 0x3, URZ ;  /* 0x00000003040478a4 */ /* 0x004fe2000f8e023f */
[----:B-1----:R-:W-:-:S05]  /*3560*/  IMAD R0, R0, 0x20, R5 ;  /* 0x0000002000007824 */ /* 0x002fca00078e0205 */
        /* <DEDUP_REMOVED lines=10> */
.L_x_1972:
[----:B------:R-:W0:Y:S02]  /*3610*/  LDS R4, [R0] ;  /* 0x0000000000047984 */ /* 0x000e240000000800 */
[----:B0-----:R-:W-:-:S06]  /*3620*/  HADD2 R5, R4, R11 ;  /* 0x0000000b04057230 */ /* 0x001fcc0000000000 */
[----:B------:R-:W0:Y:S02]  /*3630*/  ATOMS.CAST.SPIN R5, [R0], R4, R5 ;  /* 0x000000040005738d */ /* 0x000e240001800005 */
[----:B0-----:R-:W-:-:S13]  /*3640*/  ISETP.EQ.U32.AND P0, PT, R5, 0x1, PT ;  /* 0x000000010500780c */ /* 0x001fda0003f02070 */
[----:B------:R-:W-:Y:S05]  /*3650*/  @!P0 BRA `(.L_x_1972) ;  /* 0xfffffffc00ec8947 */ /* 0x000fea000383ffff */
[----:B------:R-:W-:Y:S05]  /*3660*/  BRA `(.L_x_1970) ;  /* 0x00000000000c7947 */ /* 0x000fea0003800000 */
.L_x_1971:
[----:B------:R-:W2:Y:S02]  /*3670*/  LD.E R0, desc[UR6][R12.64] ;  /* 0x000000060c007980 */ /* 0x000ea4000c101900 */
[----:B--2---:R-:W-:-:S05]  /*3680*/  IADD3 R5, R11, R0, RZ ;  /* 0x000000000b057210 */ /* 0x004fca0007ffe0ff */
[----:B------:R0:W-:Y:S02]  /*3690*/  ST.E desc[UR6][R12.64], R5 ;  /* 0x000000050c007985 */ /* 0x0001e4000c101906 */
.L_x_1970:
[----:B------:R-:W-:Y:S05]  /*36a0*/  BSYNC B0 ;  /* 0x0000000000007941 */ /* 0x000fea0003800000 */
.L_x_1969:
[----:B------:R1:W-:Y:S01]  /*36b0*/  ATOM.E.ADD.F16x2.RN.STRONG.GPU P0, RZ, desc[UR6][R12.64+0x4], R10 ;  /* 0x0000040a0cff79a2 */ /* 0x0003e2000810e1c6 */
[----:B------:R-:W-:Y:S04]  /*36c0*/  BSSY B0, `(.L_x_1973) ;  /* 0x000000f000007945 */ /* 0x000fe80003800000 */
[----:B-1----:R-:W-:Y:S05]  /*36d0*/  @P0 BRA `(.L_x_1974) ;  /* 0x0000000000340947 */ /* 0x002fea0003800000 */
[----:B------:R-:W1:Y:S02]  /*36e0*/  QSPC.E.S P0, RZ, [R12+0x4] ;  /* 0x000004000cff73aa */ /* 0x000e640000000500 */
[----:B-1----:R-:W-:Y:S05]  /*36f0*/  @!P0 BRA `(.L_x_1975) ;  /* 0x0000000000208947 */ /* 0x002fea0003800000 */
[----:B------:R-:W-:-:S05]  /*3700*/  IMAD.MOV.U32 R4, RZ, RZ, R12 ;  /* 0x000000ffff047224 */ /* 0x000fca00078e000c */
[----:B------:R-:W-:-:S07]  /*3710*/  MOV R0, R4 ;  /* 0x0000000400007202 */ /* 0x000fce0000000f00 */
.L_x_1976:
[----:B------:R-:W0:Y:S02]  /*3720*/  LDS R4, [R0+0x4] ;  /* 0x0000040000047984 */ /* 0x000e240000000800 */
[----:B0-----:R-:W-:-:S10]  /*3730*/  HFMA2.MMA R5, R4, 1, 1, R10 ;  /* 0x3c003c0004057835 */ /* 0x001fd4000000000a */
[----:B------:R-:W0:Y:S02]  /*3740*/  ATOMS.CAST.SPIN R5, [R0+0x4], R4, R5 ;  /* 0x000004040005738d */ /* 0x000e240001800005 */
[----:B0-----:R-:W-:-:S13]  /*3750*/  ISETP.EQ.U32.AND P0, PT, R5, 0x1, PT ;  /* 0x000000010500780c */ /* 0x001fda0003f02070 */
[----:B------:R-:W-:Y:S05]  /*3760*/  @!P0 BRA `(.L_x_1976) ;  /* 0xfffffffc00ec8947 */ /* 0x000fea000383ffff */
[----:B------:R-:W-:Y:S05]  /*3770*/  BRA `(.L_x_1974) ;  /* 0x00000000000c7947 */ /* 0x000fea0003800000 */
.L_x_1975:
[----:B------:R-:W0:Y:S02]  /*3780*/  LD.E R0, desc[UR6][R12.64+0x4] ;  /* 0x000004060c007980 */ /* 0x000e24000c101900 */
[----:B0-----:R-:W-:-:S05]  /*3790*/  IADD3 R5, R10, R0, RZ ;  /* 0x000000000a057210 */ /* 0x001fca0007ffe0ff */
[----:B------:R1:W-:Y:S02]  /*37a0*/  ST.E desc[UR6][R12.64+0x4], R5 ;  /* 0x000004050c007985 */ /* 0x0003e4000c101906 */
.L_x_1974:
[----:B------:R-:W-:Y:S05]  /*37b0*/  BSYNC B0 ;  /* 0x0000000000007941 */ /* 0x000fea0003800000 */
.L_x_1973:
        /* <DEDUP_REMOVED lines=11> */
.L_x_1980:
[----:B------:R-:W0:Y:S02]  /*3870*/  LDS R4, [R0] ;  /* 0x0000000000047984 */ /* 0x000e240000000800 */
[----:B01----:R-:W-:-:S06]  /*3880*/  HADD2 R5, R4, R9 ;  /* 0x0000000904057230 */ /* 0x003fcc0000000000 */
[----:B------:R-:W0:Y:S02]  /*3890*/  ATOMS.CAST.SPIN R5, [R0], R4, R5 ;  /* 0x000000040005738d */ /* 0x000e240001800005 */
[----:B0-----:R-:W-:-:S13]  /*38a0*/  ISETP.EQ.U32.AND P0, PT, R5, 0x1, PT ;  /* 0x000000010500780c */ /* 0x001fda0003f02070 */
[----:B------:R-:W-:Y:S05]  /*38b0*/  @!P0 BRA `(.L_x_1980) ;  /* 0xfffffffc00ec8947 */ /* 0x000fea000383ffff */
[----:B------:R-:W-:Y:S05]  /*38c0*/  BRA `(.L_x_1978) ;  /* 0x00000000000c7947 */ /* 0x000fea0003800000 */
.L_x_1979:
[----:B------:R-:W0:Y:S02]  /*38d0*/  LD.E R0, desc[UR6][R10.64] ;  /* 0x000000060a007980 */ /* 0x000e24000c101900 */
[----:B01----:R-:W-:-:S05]  /*38e0*/  IMAD.IADD R5, R9, 0x1, R0 ;  /* 0x0000000109057824 */ /* 0x003fca00078e0200 */
[----:B------:R2:W-:Y:S02]  /*38f0*/  ST.E desc[UR6][R10.64], R5 ;  /* 0x000000050a007985 */ /* 0x0005e4000c101906 */
.L_x_1978:
[----:B------:R-:W-:Y:S05]  /*3900*/  BSYNC B0 ;  /* 0x0000000000007941 */ /* 0x000fea0003800000 */
.L_x_1977:
[----:B------:R3:W-:Y:S01]  /*3910*/  ATOM.E.ADD.F16x2.RN.STRONG.GPU P0, RZ, desc[UR6][R10.64+0x4], R8 ;  /* 0x000004080aff79a2 */ /* 0x0007e2000810e1c6 */
[----:B------:R-:W-:Y:S04]  /*3920*/  BSSY B0, `(.L_x_1981) ;  /* 0x000000f000007945 */ /* 0x000fe80003800000 */
[----:B---3--:R-:W-:Y:S05]  /*3930*/  @P0 BRA `(.L_x_1982) ;  /* 0x0000000000340947 */ /* 0x008fea0003800000 */
[----:B------:R-:W3:Y:S02]  /*3940*/  QSPC.E.S P0, RZ, [R10+0x4] ;  /* 0x000004000aff73aa */ /* 0x000ee40000000500 */
[----:B---3--:R-:W-:Y:S05]  /*3950*/  @!P0 BRA `(.L_x_1983) ;  /* 0x0000000000208947 */ /* 0x008fea0003800000 */
[----:B------:R-:W-:-:S04]  /*3960*/  MOV R4, R10 ;  /* 0x0000000a00047202 */ /* 0x000fc80000000f00 */
[----:B------:R-:W-:-:S07]  /*3970*/  MOV R0, R4 ;  /* 0x0000000400007202 */ /* 0x000fce0000000f00 */
.L_x_1984:
[----:B------:R-:W0:Y:S02]  /*3980*/  LDS R4, [R0+0x4] ;  /* 0x0000040000047984 */ /* 0x000e240000000800 */
[----:B012---:R-:W-:-:S10]  /*3990*/  HFMA2.MMA R5, R4, 1, 1, R8 ;  /* 0x3c003c0004057835 */ /* 0x007fd40000000008 */
[----:B------:R-:W0:Y:S02]  /*39a0*/  ATOMS.CAST.SPIN R5, [R0+0x4], R4, R5 ;  /* 0x000004040005738d */ /* 0x000e240001800005 */
[----:B0-----:R-:W-:-:S13]  /*39b0*/  ISETP.EQ.U32.AND P0, PT, R5, 0x1, PT ;  /* 0x000000010500780c */ /* 0x001fda0003f02070 */
[----:B------:R-:W-:Y:S05]  /*39c0*/  @!P0 BRA `(.L_x_1984) ;  /* 0xfffffffc00ec8947 */ /* 0x000fea000383ffff */
[----:B------:R-:W-:Y:S05]  /*39d0*/  BRA `(.L_x_1982) ;  /* 0x00000000000c7947 */ /* 0x000fea0003800000 */
.L_x_1983:
[----:B------:R-:W0:Y:S02]  /*39e0*/  LD.E R0, desc[UR6][R10.64+0x4] ;  /* 0x000004060a007980 */ /* 0x000e24000c101900 */
[----:B012---:R-:W-:-:S05]  /*39f0*/  IMAD.IADD R5, R8, 0x1, R0 ;  /* 0x0000000108057824 */ /* 0x007fca00078e0200 */
[----:B------:R3:W-:Y:S02]  /*3a00*/  ST.E desc[UR6][R10.64+0x4], R5 ;  /* 0x000004050a007985 */ /* 0x0007e4000c101906 */
.L_x_1982:
[----:B------:R-:W-:Y:S05]  /*3a10*/  BSYNC B0 ;  /* 0x0000000000007941 */ /* 0x000fea0003800000 */
.L_x_1981:
        /* <DEDUP_REMOVED lines=11> */
.L_x_1988:
[----:B------:R-:W0:Y:S02]  /*3ad0*/  LDS R2, [R0] ;  /* 0x0000000000027984 */ /* 0x000e240000000800 */
[----:B0-----:R-:W-:-:S06]  /*3ae0*/  HADD2 R3, R2, R7 ;  /* 0x0000000702037230 */ /* 0x001fcc0000000000 */
[----:B------:R-:W0:Y:S02]  /*3af0*/  ATOMS.CAST.SPIN R3, [R0], R2, R3 ;  /* 0x000000020003738d */ /* 0x000e240001800003 */
[----:B0-----:R-:W-:-:S13]  /*3b00*/  ISETP.EQ.U32.AND P0, PT, R3, 0x1, PT ;  /* 0x000000010300780c */ /* 0x001fda0003f02070 */
[----:B------:R-:W-:Y:S05]  /*3b10*/  @!P0 BRA `(.L_x_1988) ;  /* 0xfffffffc00ec8947 */ /* 0x000fea000383ffff */
[----:B------:R-:W-:Y:S05]  /*3b20*/  BRA `(.L_x_1986) ;  /* 0x00000000000c7947 */ /* 0x000fea0003800000 */
.L_x_1987:
[----:B------:R-:W2:Y:S02]  /*3b30*/  LD.E R0, desc[UR6][R4.64] ;  /* 0x0000000604007980 */ /* 0x000ea4000c101900 */
[----:B--2---:R-:W-:-:S05]  /*3b40*/  IADD3 R3, R7, R0, RZ ;  /* 0x0000000007037210 */ /* 0x004fca0007ffe0ff */
[----:B------:R0:W-:Y:S02]  /*3b50*/  ST.E desc[UR6][R4.64], R3 ;  /* 0x0000000304007985 */ /* 0x0001e4000c101906 */
.L_x_1986:
[----:B------:R-:W-:Y:S05]  /*3b60*/  BSYNC B0 ;  /* 0x0000000000007941 */ /* 0x000fea0003800000 */
.L_x_1985:
[----:B------:R1:W-:Y:S02]  /*3b70*/  ATOM.E.ADD.F16x2.RN.STRONG.GPU P0, RZ, desc[UR6][R4.64+0x4], R6 ;  /* 0x0000040604ff79a2 */ /* 0x0003e4000810e1c6 */
[----:B-1----:R-:W-:Y:S05]  /*3b80*/  @P0 EXIT ;  /* 0x000000000000094d */ /* 0x002fea0003800000 */
[----:B------:R-:W1:Y:S02]  /*3b90*/  QSPC.E.S P0, RZ, [R4+0x4] ;  /* 0x0000040004ff73aa */ /* 0x000e640000000500 */
[----:B-1----:R-:W-:Y:S05]  /*3ba0*/  @!P0 BRA `(.L_x_1989) ;  /* 0x0000000000208947 */ /* 0x002fea0003800000 */
[----:B------:R-:W-:-:S05]  /*3bb0*/  IMAD.MOV.U32 R2, RZ, RZ, R4 ;  /* 0x000000ffff027224 */ /* 0x000fca00078e0004 */
[----:B------:R-:W-:-:S07]  /*3bc0*/  MOV R0, R2 ;  /* 0x0000000200007202 */ /* 0x000fce0000000f00 */
.L_x_1990:
[----:B------:R-:W0:Y:S02]  /*3bd0*/  LDS R2, [R0+0x4] ;  /* 0x0000040000027984 */ /* 0x000e240000000800 */
[----:B0-----:R-:W-:-:S10]  /*3be0*/  HFMA2.MMA R3, R2, 1, 1, R6 ;  /* 0x3c003c0002037835 */ /* 0x001fd40000000006 */
[----:B------:R-:W0:Y:S02]  /*3bf0*/  ATOMS.CAST.SPIN R3, [R0+0x4], R2, R3 ;  /* 0x000004020003738d */ /* 0x000e240001800003 */
[----:B0-----:R-:W-:-:S13]  /*3c00*/  ISETP.EQ.U32.AND P0, PT, R3, 0x1, PT ;  /* 0x000000010300780c */ /* 0x001fda0003f02070 */
[----:B------:R-:W-:Y:S05]  /*3c10*/  @!P0 BRA `(.L_x_1990) ;  /* 0xfffffffc00ec8947 */ /* 0x000fea000383ffff */
[----:B------:R-:W-:Y:S05]  /*3c20*/  EXIT ;  /* 0x000000000000794d */ /* 0x000fea0003800000 */
.L_x_1989:
[----:B------:R-:W0:Y:S02]  /*3c30*/  LD.E R0, desc[UR6][R4.64+0x4] ;  /* 0x0000040604007980 */ /* 0x000e24000c101900 */
[----:B0-----:R-:W-:-:S05]  /*3c40*/  IADD3 R3, R6, R0, RZ ;  /* 0x0000000006037210 */ /* 0x001fca0007ffe0ff */
[----:B------:R-:W-:Y:S01]  /*3c50*/  ST.E desc[UR6][R4.64+0x4], R3 ;  /* 0x0000040304007985 */ /* 0x000fe2000c101906 */
[----:B------:R-:W-:Y:S05]  /*3c60*/  EXIT ;  /* 0x000000000000794d */ /* 0x000fea0003800000 */
.L_x_1991:
        /* <DEDUP_REMOVED lines=9> */
.L_x_3692:


//--------------------- .text._Z23gemm_half_q_half_kernelILi3ELi24ELb1ELb0ELi32EEvPK6__halfPKjS4_S2_PS0_iiiiPKtS7_iiiiiibS2_i --------------------------
	.section	.text._Z23gemm_half_q_half_kernelILi3ELi24ELb1ELb0ELi32EEvPK6__halfPKjS4_S2_PS0_iiiiPKtS7_iiiiiibS2_i,"ax",@progbits
	.align	128
        .global         _Z23gemm_half_q_half_kernelILi3ELi24ELb1ELb0ELi32EEvPK6__halfPKjS4_S2_PS0_iiiiPKtS7_iiiiiibS2_i
        .type           _Z23gemm_half_q_half_kernelILi3ELi24ELb1ELb0ELi32EEvPK6__halfPKjS4_S2_PS0_iiiiPKtS7_iiiiiibS2_i,@function
        .size           _Z23gemm_half_q_half_kernelILi3ELi24ELb1ELb0ELi32EEvPK6__halfPKjS4_S2_PS0_iiiiPKtS7_iiiiiibS2_i,(.L_x_3693 - _Z23gemm_half_q_half_kernelILi3ELi24ELb1ELb0ELi32EEvPK6__halfPKjS4_S2_PS0_iiiiPKtS7_iiiiiibS2_i)
        .other          _Z23gemm_half_q_half_kernelILi3ELi24ELb1ELb0ELi32EEvPK6__halfPKjS4_S2_PS0_iiiiPKtS7_iiiiiibS2_i,@"STO_CUDA_ENTRY STV_DEFAULT"
_Z23gemm_half_q_half_kernelILi3ELi24ELb1ELb0ELi32EEvPK6__halfPKjS4_S2_PS0_iiiiPKtS7_iiiiiibS2_i:
.text._Z23gemm_half_q_half_kernelILi3ELi24ELb1ELb0ELi32EEvPK6__halfPKjS4_S2_PS0_iiiiPKtS7_iiiiiibS2_i:
        /* <DEDUP_REMOVED lines=36> */
.L_x_1992:
[----:B------:R-:W-:Y:S02]  /*0240*/  PRMT R0, R7, 0x9910, RZ ;  /* 0x0000991007007816 */ /* 0x000fe400000000ff */
[----:B------:R-:W-:Y:S02]  /*0250*/  SHF.L.U32 R14, R87, 0x5, RZ ;  /* 0x00000005570e7819 */ /* 0x000fe400000006ff */
[----:B------:R-:W-:Y:S02]  /*0260*/  ISETP.NE.AND P0, PT, R0, RZ, PT ;  /* 0x000000ff0000720c */ /* 0x000fe40003f05270 */
[----:B------:R-:W-:-:S11]  /*0270*/  VIADDMNMX R13, R14, 0x20, R23, PT ;  /* 0x000000200e0d7846 */ /* 0x000fd60003800117 */
[----:B------:R-:W-:Y:S05]  /*0280*/  @!P0 EXIT ;  /* 0x000000000000894d */ /* 0x000fea0003800000 */
[----:B------:R-:W-:Y:S01]  /*0290*/  IADD3 R4, R14, R19, RZ ;  /* 0x000000130e047210 */ /* 0x000fe20007ffe0ff */
[----:B------:R-:W-:Y:S01]  /*02a0*/  BSSY B0, `(.L_x_1993) ;  /* 0x000006d000007945 */ /* 0x000fe20003800000 */
[----:B------:R-:W-:Y:S02]  /*02b0*/  SHF.L.U32 R0, R6, 0x7, RZ ;  /* 0x0000000706007819 */ /* 0x000fe400000006ff */
        /* <DEDUP_REMOVED lines=28> */
.L_x_1997:
        /* <DEDUP_REMOVED lines=16> */
.L_x_1996:
        /* <DEDUP_REMOVED lines=16> */
.L_x_1995:
        /* <DEDUP_REMOVED lines=17> */
.L_x_1999:
        /* <DEDUP_REMOVED lines=16> */
.L_x_1998:
        /* <DEDUP_REMOVED lines=14> */
.L_x_1994:
[----:B------:R-:W-:Y:S05]  /*0970*/  BSYNC B0 ;  /* 0x0000000000007941 */ /* 0x000fea0003800000 */
.L_x_1993:
        /* <DEDUP_REMOVED lines=20> */
.L_x_2002:
        /* <DEDUP_REMOVED lines=11> */
.L_x_2001:
        /* <DEDUP_REMOVED lines=10> */
.L_x_2000:
[----:B------:R-:W0:Y:S08]  /*0c10*/  LDC R27, c[0x0][0x25c] ;  /* 0x00009700ff1b7b82 */ /* 0x000e300000000800 */
[----:B------:R-:W-:Y:S01]  /*0c20*/  BAR.SYNC.DEFER_BLOCKING 0x0 ;  /* 0x0000000000007b1d */ /* 0x000fe20000010000 */
[----:B------:R-:W-:-:S05]  /*0c30*/  ISETP.GE.AND P0, PT, R14, R13, PT ;  /* 0x0000000d0e00720c */ /* 0x000fca0003f06270 */
[----:B------:R-:W-:Y:S02]  /*0c40*/  ULDC UR5, c[0x0][0x258] ;  /* 0x0000960000057ab9 */ /* 0x000fe40000000800 */
[----:B------:R-:W2:Y:S01]  /*0c50*/  LDC R29, c[0x0][0x264] ;  /* 0x00009900ff1d7b82 */ /* 0x000ea20000000800 */
[----:B------:R-:W-:Y:S01]  /*0c60*/  ULDC UR10, c[0x0][0x260] ;  /* 0x00009800000a7ab9 */ /* 0x000fe20000000800 */
[----:B------:R-:W-:Y:S01]  /*0c70*/  ULDC UR8, c[0x0][0x268] ;  /* 0x00009a0000087ab9 */ /* 0x000fe20000000800 */
[C---:B------:R-:W-:Y:S02]  /*0c80*/  ISETP.GT.AND P5, PT, R14.reuse, UR5, PT ;  /* 0x000000050e007c0c */ /* 0x040fe4000bfa4270 */
[C---:B------:R-:W-:Y:S02]  /*0c90*/  ISETP.GT.AND P4, PT, R14.reuse, UR10, PT ;  /* 0x0000000a0e007c0c */ /* 0x040fe4000bf84270 */
[C---:B------:R-:W-:Y:S02]  /*0ca0*/  ISETP.GT.AND P3, PT, R14.reuse, UR8, PT ;  /* 0x000000080e007c0c */ /* 0x040fe4000bf64270 */
[----:B------:R-:W-:-:S02]  /*0cb0*/  VIMNMX R26, R14, UR5, PT ;  /* 0x000000050e1a7c48 */ /* 0x000fc4000bfe0100 */
[----:B0-----:R-:W-:Y:S01]  /*0cc0*/  ISETP.GT.AND P2, PT, R14, R27, PT ;  /* 0x0000001b0e00720c */ /* 0x001fe20003f44270 */
[----:B------:R-:W-:-:S12]  /*0cd0*/  @P0 BRA `(.L_x_2003) ;  /* 0x0000000000d40947 */ /* 0x000fd80003800000 */
[----:B------:R-:W0:Y:S01]  /*0ce0*/  LDC.64 R10, c[0x0][0x248] ;  /* 0x00009200ff0a7b82 */ /* 0x000e220000000a00 */
        /* <DEDUP_REMOVED lines=11> */
.L_x_2004:
[----:B-----5:R-:W-:Y:S01]  /*0da0*/  IADD3 R0, R3, UR4, RZ ;  /* 0x0000000403007c10 */ /* 0x020fe2000fffe0ff */
[----:B------:R-:W0:Y:S04]  /*0db0*/  LDC.64 R6, c[0x0][0x228] ;  /* 0x00008a00ff067b82 */ /* 0x000e280000000a00 */
        /* <DEDUP_REMOVED lines=9> */
[----:B0-----:R-:W-:-:S06]  /*0e50*/  IMAD.WIDE R6, R0, 0x2, R6 ;  /* 0x0000000200067825 */ /* 0x001fcc00078e0206 */
[----:B------:R0:W2:Y:S01]  /*0e60*/  LDG.E.U16.CONSTANT R6, desc[UR6][R6.64] ;  /* 0x0000000606067981 */ /* 0x0000a2000c1e9500 */
        /* <DEDUP_REMOVED lines=12> */
[----:B0-----:R-:W-:Y:S01]  /*0f30*/  IMAD R7, R19, R19, RZ ;  /* 0x0000001313077224 */ /* 0x001fe200078e02ff */
[----:B------:R-:W-:Y:S01]  /*0f40*/  IADD3 R4, R4, 0x1, RZ ;  /* 0x0000000104047810 */ /* 0x000fe20007ffe0ff */
[----:B------:R-:W-:Y:S01]  /*0f50*/  IMAD R23, R0, R0, RZ ;  /* 0x0000000000177224 */ /* 0x000fe200078e02ff */
[----:B----4-:R-:W-:Y:S01]  /*0f60*/  IADD3 R24, R25, R24, RZ ;  /* 0x0000001819187210 */ /* 0x010fe20007ffe0ff */
[----:B------:R-:W-:-:S02]  /*0f70*/  IMAD R18, R18, R18, RZ ;  /* 0x0000001212127224 */ /* 0x000fc400078e02ff */
[----:B------:R-:W-:Y:S01]  /*0f80*/  IMAD R8, R4, R4, RZ ;  /* 0x0000000404087224 */ /* 0x000fe200078e02ff */
[----:B------:R-:W2:Y:S01]  /*0f90*/  I2F.F16 R7, R7 ;  /* 0x0000000700077306 */ /* 0x000ea20000200c00 */
[----:B------:R-:W-:-:S07]  /*0fa0*/  ISETP.GE.AND P6, PT, R24, R13, PT ;  /* 0x0000000d1800720c */ /* 0x000fce0003fc6270 */
[----:B------:R2:W0:Y:S08]  /*0fb0*/  I2F.F16 R5, R18 ;  /* 0x0000001200057306 */ /* 0x0004300000200c00 */
[----:B------:R-:W1:Y:S01]  /*0fc0*/  I2F.F16 R9, R8 ;  /* 0x0000000800097306 */ /* 0x000e620000200c00 */
[-C--:B--2---:R-:W-:Y:S02]  /*0fd0*/  HMUL2 R18, R7.H0_H0, R6.reuse.H0_H0 ;  /* 0x2000000607127232 */ /* 0x084fe40000000800 */
[----:B0-----:R-:W-:-:S05]  /*0fe0*/  HMUL2 R19, R5.H0_H0, R6.H0_H0 ;  /* 0x2000000605137232 */ /* 0x001fca0000000800 */
[----:B------:R-:W0:Y:S01]  /*0ff0*/  I2F.F16 R23, R23 ;  /* 0x0000001700177306 */ /* 0x000e220000200c00 */
[-C--:B-1----:R-:W-:Y:S02]  /*1000*/  HMUL2 R4, R9.H0_H0, R6.reuse.H0_H0 ;  /* 0x2000000609047232 */ /* 0x082fe40000000800 */
[----:B0-----:R-:W-:Y:S01]  /*1010*/  HMUL2 R0, R23.H0_H0, R6.H0_H0 ;  /* 0x2000000617007232 */ /* 0x001fe20000000800 */
[----:B------:R-:W-:Y:S06]  /*1020*/  @!P6 BRA `(.L_x_2004) ;  /* 0xfffffffc005ce947 */ /* 0x000fec000383ffff */
.L_x_2003:
[----:B------:R-:W-:Y:S02]  /*1030*/  SHF.R.S32.HI R3, RZ, 0x1f, R26 ;  /* 0x0000001fff037819 */ /* 0x000fe4000001141a */
[----:B--2---:R-:W-:Y:S02]  /*1040*/  ISETP.GT.AND P6, PT, R14, R29, PT ;  /* 0x0000001d0e00720c */ /* 0x004fe40003fc4270 */
[----:B------:R-:W-:Y:S01]  /*1050*/  LEA.HI R26, R3, R26, RZ, 0x5 ;  /* 0x0000001a031a7211 */ /* 0x000fe200078f28ff */
[----:B------:R-:W-:Y:S01]  /*1060*/  HFMA2.MMA R3, -RZ, RZ, 0, 0 ;  /* 0x00000000ff037435 */ /* 0x000fe200000001ff */
[----:B-1----:R-:W-:Y:S01]  /*1070*/  MOV R5, RZ ;  /* 0x000000ff00057202 */ /* 0x002fe20000000f00 */
[----:B------:R-:W-:Y:S09]  /*1080*/  @!P5 BRA `(.L_x_2005) ;  /* 0x00000000001cd947 */ /* 0x000ff20003800000 */
[----:B------:R-:W0:Y:S02]  /*1090*/  LDC R5, c[0x0][0x25c] ;  /* 0x00009700ff057b82 */ /* 0x000e240000000800 */
[----:B0-----:R-:W-:-:S04]  /*10a0*/  VIMNMX R5, R14, R5, PT ;  /* 0x000000050e057248 */ /* 0x001fc80003fe0100 */
[----:B------:R-:W-:-:S04]  /*10b0*/  IADD3 R5, R5, -UR5, RZ ;  /* 0x8000000505057c10 */ /* 0x000fc8000fffe0ff */
[----:B------:R-:W-:-:S04]  /*10c0*/  SHF.R.S32.HI R6, RZ, 0x1f, R5 ;  /* 0x0000001fff067819 */ /* 0x000fc80000011405 */
[----:B------:R-:W-:-:S04]  /*10d0*/  LEA.HI R6, R6, R5, RZ, 0x5 ;  /* 0x0000000506067211 */ /* 0x000fc800078f28ff */
[----:B------:R-:W-:-:S05]  /*10e0*/  SHF.R.S32.HI R6, RZ, 0x5, R6 ;  /* 0x00000005ff067819 */ /* 0x000fca0000011406 */
[----:B------:R-:W-:-:S07]  /*10f0*/  IMAD R5, R6, 0x6, RZ ;  /* 0x0000000606057824 */ /* 0x000fce00078e02ff */
.L_x_2005:
        /* <DEDUP_REMOVED lines=8> */
.L_x_2006:
        /* <DEDUP_REMOVED lines=11> */
.L_x_2007:
        /* <DEDUP_REMOVED lines=8> */
.L_x_2008:
        /* <DEDUP_REMOVED lines=9> */
.L_x_2009:
        /* <DEDUP_REMOVED lines=21> */
[----:B------:R-:W-:Y:S01]  /*1490*/  PRMT R12, RZ, 0x7610, R12 ;  /* 0x00007610ff0c7816 */ /* 0x000fe2000000000c */
[----:B------:R-:W-:Y:S01]  /*14a0*/  ULDC UR5, c[0x0][0x260] ;  /* 0x0000980000057ab9 */ /* 0x000fe20000000800 */
[----:B------:R-:W-:-:S05]  /*14b0*/  ULDC UR8, c[0x0][0x240] ;  /* 0x0000900000087ab9 */ /* 0x000fca0000000800 */
.L_x_2014:
        /* <DEDUP_REMOVED lines=24> */
[----:B------:R-:W-:Y:S02]  /*1640*/  SHF.R.U32.HI R92, RZ, 0xe, R39 ;  /* 0x0000000eff5c7819 */ /* 0x000fe40000011627 */
[----:B------:R-:W-:Y:S02]  /*1650*/  LOP3.LUT R24, R7, 0x10001, RZ, 0xc0, !PT ;  /* 0x0001000107187812 */ /* 0x000fe400078ec0ff */
[----:B------:R-:W-:Y:S02]  /*1660*/  LOP3.LUT R91, R91, 0x10001, RZ, 0xc0, !PT ;  /* 0x000100015b5b7812 */ /* 0x000fe400078ec0ff */
[C---:B------:R-:W-:Y:S02]  /*1670*/  LOP3.LUT R70, R36.reuse, 0x3e003e0, RZ, 0xc0, !PT ;  /* 0x03e003e024467812 */ /* 0x040fe400078ec0ff */
[----:B------:R-:W-:-:S02]  /*1680*/  LOP3.LUT R73, R36, 0x1f001f, RZ, 0xc0, !PT ;  /* 0x001f001f24497812 */ /* 0x000fc400078ec0ff */
[----:B------:R-:W-:Y:S02]  /*1690*/  SHF.R.U32.HI R74, RZ, 0xa, R36 ;  /* 0x0000000aff4a7819 */ /* 0x000fe40000011624 */
[----:B------:R-:W-:Y:S02]  /*16a0*/  SHF.R.U32.HI R85, RZ, 0xe, R37 ;  /* 0x0000000eff557819 */ /* 0x000fe40000011625 */
[----:B------:R-:W-:Y:S02]  /*16b0*/  LOP3.LUT R84, R84, 0x10001, RZ, 0xc0, !PT ;  /* 0x0001000154547812 */ /* 0x000fe400078ec0ff */
[----:B------:R-:W-:Y:S02]  /*16c0*/  SHF.R.U32.HI R89, RZ, 0xe, R38 ;  /* 0x0000000eff597819 */ /* 0x000fe40000011626 */
[C---:B------:R-:W-:Y:S02]  /*16d0*/  LOP3.LUT R36, R38.reuse, 0x3e003e0, RZ, 0xc0, !PT ;  /* 0x03e003e026247812 */ /* 0x040fe400078ec0ff */
[----:B------:R-:W-:-:S02]  /*16e0*/  LOP3.LUT R52, R38, 0x1f001f, RZ, 0xc0, !PT ;  /* 0x001f001f26347812 */ /* 0x000fc400078ec0ff */
[----:B------:R-:W-:Y:S02]  /*16f0*/  SHF.R.U32.HI R54, RZ, 0xa, R38 ;  /* 0x0000000aff367819 */ /* 0x000fe40000011626 */
        /* <DEDUP_REMOVED lines=23> */
[C---:B------:R-:W-:Y:S02]  /*1870*/  LOP3.LUT R72, R25.reuse, 0x3e003e0, RZ, 0xc0, !PT ;  /* 0x03e003e019487812 */ /* 0x040fe400078ec0ff */
[----:B------:R-:W-:Y:S02]  /*1880*/  LOP3.LUT R75, R25, 0x1f001f, RZ, 0xc0, !PT ;  /* 0x001f001f194b7812 */ /* 0x000fe400078ec0ff */
[----:B------:R-:W-:Y:S02]  /*1890*/  SHF.R.U32.HI R76, RZ, 0xa, R25 ;  /* 0x0000000aff4c7819 */ /* 0x000fe40000011619 */
[----:B------:R-:W-:Y:S02]  /*18a0*/  LOP3.LUT R89, R88, 0x20002, R89, 0xf8, !PT ;  /* 0x0002000258597812 */ /* 0x000fe400078ef859 */
[----:B------:R-:W-:Y:S02]  /*18b0*/  SHF.R.U32.HI R25, RZ, 0xc, R26 ;  /* 0x0000000cff197819 */ /* 0x000fe4000001161a */
[----:B------:R-:W-:-:S02]  /*18c0*/  LOP3.LUT R43, R26, 0x3e003e0, RZ, 0xc0, !PT ;  /* 0x03e003e01a2b7812 */ /* 0x000fc400078ec0ff */
[----:B------:R-:W-:Y:S02]  /*18d0*/  LOP3.LUT R66, R26, 0x1f001f, RZ, 0xc0, !PT ;  /* 0x001f001f1a427812 */ /* 0x000fe400078ec0ff */
[----:B------:R-:W-:Y:S02]  /*18e0*/  SHF.R.U32.HI R67, RZ, 0xa, R26 ;  /* 0x0000000aff437819 */ /* 0x000fe4000001161a */
        /* <DEDUP_REMOVED lines=9> */
[----:B------:R-:W-:-:S02]  /*1980*/  PRMT R24, R17, 0x9910, RZ ;  /* 0x0000991011187816 */ /* 0x000fc400000000ff */
[----:B------:R-:W-:Y:S02]  /*1990*/  LOP3.LUT R86, R85, 0x40004, R86, 0xf8, !PT ;  /* 0x0004000455567812 */ /* 0x000fe400078ef856 */
[C---:B------:R-:W-:Y:S02]  /*19a0*/  LOP3.LUT R37, R39.reuse, 0x3e003e0, RZ, 0xc0, !PT ;  /* 0x03e003e027257812 */ /* 0x040fe400078ec0ff */
[----:B------:R-:W-:Y:S02]  /*19b0*/  LOP3.LUT R48, R39, 0x1f001f, RZ, 0xc0, !PT ;  /* 0x001f001f27307812 */ /* 0x000fe400078ec0ff */
[----:B------:R-:W-:Y:S02]  /*19c0*/  SHF.R.U32.HI R49, RZ, 0xa, R39 ;  /* 0x0000000aff317819 */ /* 0x000fe40000011627 */
[----:B------:R-:W-:Y:S02]  /*19d0*/  LOP3.LUT R90, R89, 0x40004, R90, 0xf8, !PT ;  /* 0x00040004595a7812 */ /* 0x000fe400078ef85a */
[----:B------:R-:W-:-:S02]  /*19e0*/  LOP3.LUT R39, R31, 0x3e003e0, RZ, 0xc0, !PT ;  /* 0x03e003e01f277812 */ /* 0x000fc400078ec0ff */
[----:B------:R-:W-:Y:S02]  /*19f0*/  LOP3.LUT R55, R31, 0x1f001f, RZ, 0xc0, !PT ;  /* 0x001f001f1f377812 */ /* 0x000fe400078ec0ff */
[----:B------:R-:W-:Y:S02]  /*1a00*/  SHF.R.U32.HI R50, RZ, 0xa, R31 ;  /* 0x0000000aff327819 */ /* 0x000fe4000001161f */
[----:B------:R-:W-:Y:S02]  /*1a10*/  MOV R31, 0x2800 ;  /* 0x00002800001f7802 */ /* 0x000fe40000000f00 */
[----:B------:R-:W-:Y:S02]  /*1a20*/  LOP3.LUT R85, R83, 0x80008, R28, 0xf8, !PT ;  /* 0x0008000853557812 */ /* 0x000fe400078ef81c */
[----:B------:R-:W-:Y:S02]  /*1a30*/  LOP3.LUT R97, R91, 0x80008, R26, 0xf8, !PT ;  /* 0x000800085b617812 */ /* 0x000fe400078ef81a */
[----:B------:R-:W-:-:S02]  /*1a40*/  ISETP.NE.AND P0, PT, R24, RZ, PT ;  /* 0x000000ff1800720c */ /* 0x000fc40003f05270 */
[----:B------:R-:W-:Y:S02]  /*1a50*/  LOP3.LUT R89, R86, 0x80008, R29, 0xf8, !PT ;  /* 0x0008000856597812 */ /* 0x000fe400078ef81d */
[C---:B------:R-:W-:Y:S02]  /*1a60*/  LOP3.LUT R69, R27.reuse, 0x3e003e0, RZ, 0xc0, !PT ;  /* 0x03e003e01b457812 */ /* 0x040fe400078ec0ff */
[----:B------:R-:W-:Y:S02]  /*1a70*/  LOP3.LUT R60, R27, 0x1f001f, RZ, 0xc0, !PT ;  /* 0x001f001f1b3c7812 */ /* 0x000fe400078ec0ff */
[----:B------:R-:W-:Y:S02]  /*1a80*/  SHF.R.U32.HI R63, RZ, 0xa, R27 ;  /* 0x0000000aff3f7819 */ /* 0x000fe4000001161b */
[----:B------:R-:W-:Y:S02]  /*1a90*/  LOP3.LUT R93, R90, 0x80008, R25, 0xf8, !PT ;  /* 0x000800085a5d7812 */ /* 0x000fe400078ef819 */
[----:B------:R-:W-:-:S02]  /*1aa0*/  PRMT R7, R31, 0x7610, R7 ;  /* 0x000076101f077816 */ /* 0x000fc40000000007 */
        /* <DEDUP_REMOVED lines=45> */
[----:B------:R-:W-:Y:S02]  /*1d80*/  ISETP.GE.AND P2, PT, R15, 0x2, PT ;  /* 0x000000020f00780c */ /* 0x000fe40003f46270 */
[----:B--2---:R-:W-:Y:S02]  /*1d90*/  SHF.R.U32.HI R82, RZ, 0xb, R20 ;  /* 0x0000000bff527819 */ /* 0x004fe40000011614 */
[----:B------:R-:W-:Y:S02]  /*1da0*/  LOP3.LUT R91, R22, 0x3e003e0, RZ, 0xc0, !PT ;  /* 0x03e003e0165b7812 */ /* 0x000fe400078ec0ff */
[----:B------:R-:W-:-:S02]  /*1db0*/  LOP3.LUT R83, R20, 0x3e003e0, RZ, 0xc0, !PT ;  /* 0x03e003e014537812 */ /* 0x000fc400078ec0ff */
[----:B------:R-:W-:Y:S02]  /*1dc0*/  LOP3.LUT R24, R20, 0x1f001f, RZ, 0xc0, !PT ;  /* 0x001f001f14187812 */ /* 0x000fe400078ec0ff */
[----:B------:R-:W-:Y:S02]  /*1dd0*/  SHF.R.U32.HI R26, RZ, 0xa, R20 ;  /* 0x0000000aff1a7819 */ /* 0x000fe40000011614 */
[----:B------:R-:W-:Y:S02]  /*1de0*/  SHF.R.U32.HI R86, RZ, 0xb, R23 ;  /* 0x0000000bff567819 */ /* 0x000fe40000011617 */
        /* <DEDUP_REMOVED lines=9> */
[----:B------:R-:W-:Y:S01]  /*1e80*/  LOP3.LUT R82, R71, 0x64006400, RZ, 0xfc, !PT ;  /* 0x6400640047527812 */ /* 0x000fe200078efcff */
[-C--:B------:R-:W-:Y:S01]  /*1e90*/  HFMA2 R71, R70, R7.reuse.H0_H0, -48, -48 ;  /* 0xd200d20046477431 */ /* 0x080fe20000040007 */
[----:B------:R-:W-:Y:S01]  /*1ea0*/  LOP3.LUT R98, R91, 0x64006400, RZ, 0xfc, !PT ;  /* 0x640064005b627812 */ /* 0x000fe200078efcff */
[----:B------:R-:W-:Y:S01]  /*1eb0*/  HADD2 R91, R51, -1040, -1040 ;  /* 0xe410e410335b7430 */ /* 0x000fe20000000000 */
[----:B------:R-:W-:Y:S01]  /*1ec0*/  LOP3.LUT R28, R22, 0x1f001f, RZ, 0xc0, !PT ;  /* 0x001f001f161c7812 */ /* 0x000fe200078ec0ff */
[-C--:B------:R-:W-:Y:S01]  /*1ed0*/  HFMA2 R70, R82, R7.reuse.H0_H0, -48, -48 ;  /* 0xd200d20052467431 */ /* 0x080fe20000040007 */
[----:B------:R-:W-:Y:S01]  /*1ee0*/  SHF.R.U32.HI R29, RZ, 0xa, R22 ;  /* 0x0000000aff1d7819 */ /* 0x000fe20000011616 */
[-C--:B------:R-:W-:Y:S01]  /*1ef0*/  HFMA2 R35, R98, R7.reuse.H0_H0, -48, -48 ;  /* 0xd200d20062237431 */ /* 0x080fe20000040007 */
[----:B------:R-:W-:Y:S01]  /*1f00*/  LOP3.LUT R23, R97, 0x100010, R86, 0xf8, !PT ;  /* 0x0010001061177812 */ /* 0x000fe200078ef856 */
[-C--:B------:R-:W-:Y:S01]  /*1f10*/  HFMA2 R97, R68, R7.reuse.H0_H0, -48, -48 ;  /* 0xd200d20044617431 */ /* 0x080fe20000040007 */
[----:B------:R-:W-:Y:S01]  /*1f20*/  LOP3.LUT R22, R89, 0x100010, R20, 0xf8, !PT ;  /* 0x0010001059167812 */ /* 0x000fe200078ef814 */
        /* <DEDUP_REMOVED lines=176> */
.L_x_2012:
        /* <DEDUP_REMOVED lines=85> */
.L_x_2013:
        /* <DEDUP_REMOVED lines=79> */
.L_x_2011:
[----:B-1----:R-:W-:Y:S01]  /*3470*/  LEA R6, R87, 0x20, 0x5 ;  /* 0x0000002057067811 */ /* 0x002fe200078e28ff */
[----:B------:R-:W-:Y:S01]  /*3480*/  UIADD3 UR4, UR4, 0x40, URZ ;  /* 0x0000004004047890 */ /* 0x000fe2000fffe03f */
[----:B------:R-:W-:Y:S02]  /*3490*/  IADD3 R14, R14, 0x20, RZ ;  /* 0x000000200e0e7810 */ /* 0x000fe40007ffe0ff */
[----:B------:R-:W-:Y:S02]  /*34a0*/  VIMNMX R7, R6, UR8, PT ;  /* 0x0000000806077c48 */ /* 0x000fe4000bfe0100 */
[C---:B------:R-:W-:Y:S02]  /*34b0*/  ISETP.GE.AND P0, PT, R14.reuse, UR5, PT ;  /* 0x000000050e007c0c */ /* 0x040fe4000bf06270 */
[----:B------:R-:W-:Y:S01]  /*34c0*/  ISETP.LT.AND P2, PT, R14, R7, PT ;  /* 0x000000070e00720c */ /* 0x000fe20003f41270 */
[----:B------:R-:W-:-:S12]  /*34d0*/  IMAD.WIDE R6, R33, 0x4, R2 ;  /* 0x0000000421067825 */ /* 0x000fd800078e0202 */
[----:B------:R-:W-:Y:S05]  /*34e0*/  @!P0 BRA P2, `(.L_x_2014) ;  /* 0xffffffdc00f48947 */ /* 0x000fea000103ffff */
.L_x_2010:
        /* <DEDUP_REMOVED lines=12> */
.L_x_2028:
        /* <DEDUP_REMOVED lines=8> */
[----:B------:R-:W-:Y:S02]  /*3630*/  LOP3.LUT R4, R25, 0xf000f0, RZ, 0xc0, !PT ;  /* 0x00f000f019047812 */ /* 0x000fe400078ec0ff */
[----:B------:R-:W-:Y:S02]  /*3640*/  SHF.R.U32.HI R32, RZ, 0x8, R26 ;  /* 0x00000008ff207819 */ /* 0x000fe4000001161a */
[----:B------:R-:W-:Y:S02]  /*3650*/  SHF.R.U32.HI R24, RZ, 0x8, R24 ;  /* 0x00000008ff187819 */ /* 0x000fe40000011618 */
[----:B------:R-:W-:Y:S02]  /*3660*/  SHF.R.U32.HI R28, RZ, 0x8, R25 ;  /* 0x00000008ff1c7819 */ /* 0x000fe40000011619 */
[----:B------:R-:W-:Y:S02]  /*3670*/  LOP3.LUT R30, R26, 0xf000f0, RZ, 0xc0, !PT ;  /* 0x00f000f01a1e7812 */ /* 0x000fe400078ec0ff */
[----:B------:R-:W-:-:S02]  /*3680*/  SHF.R.U32.HI R36, RZ, 0x8, R27 ;  /* 0x00000008ff247819 */ /* 0x000fc4000001161b */
[----:B------:R-:W-:Y:S02]  /*3690*/  LOP3.LUT R3, R25, 0xf000f, RZ, 0xc0, !PT ;  /* 0x000f000f19037812 */ /* 0x000fe400078ec0ff */
[C---:B------:R-:W-:Y:S02]  /*36a0*/  LOP3.LUT R33, R27.reuse, 0xf000f, RZ, 0xc0, !PT ;  /* 0x000f000f1b217812 */ /* 0x040fe400078ec0ff */
        /* <DEDUP_REMOVED lines=129> */
.L_x_2017:
        /* <DEDUP_REMOVED lines=90> */
.L_x_2019:
        /* <DEDUP_REMOVED lines=16> */
[----:B------:R-:W-:-:S02]  /*4560*/  HADD2.F32 R46, -RZ, R31.H1_H1 ;  /* 0x3000001fff2e7230 */ /* 0x000fc40000004100 */
[-C--:B------:R-:W-:Y:S01]  /*4570*/  FFMA.FTZ R3, R3, R41.reuse, RZ ;  /* 0x0000002903037223 */ /* 0x080fe200000100ff */
        /* <DEDUP_REMOVED lines=18> */
[-C--:B------:R-:W-:Y:S01]  /*46a0*/  FFMA.FTZ R4, R3, R43.reuse, R2 ;  /* 0x0000002b03047223 */ /* 0x080fe20000010002 */
[----:B------:R-:W-:Y:S02]  /*46b0*/  HADD2.F32 R23, -RZ, R33.H0_H0 ;  /* 0x20000021ff177230 */ /* 0x000fe40000004100 */
[-C--:B------:R-:W-:Y:S01]  /*46c0*/  FFMA.FTZ R26, R27, R43.reuse, R26 ;  /* 0x0000002b1b1a7223 */ /* 0x080fe2000001001a */
[----:B-1----:R-:W-:Y:S02]  /*46d0*/  HADD2.F32 R3, -RZ, R24.H0_H0 ;  /* 0x20000018ff037230 */ /* 0x002fe40000004100 */
[----:B------:R-:W-:Y:S01]  /*46e0*/  FFMA.FTZ R44, R29, R43, R44 ;  /* 0x0000002b1d2c7223 */ /* 0x000fe2000001002c */
[----:B------:R-:W-:Y:S02]  /*46f0*/  HADD2.F32 R27, -RZ, R35.H0_H0 ;  /* 0x20000023ff1b7230 */ /* 0x000fe40000004100 */
        /* <DEDUP_REMOVED lines=45> */
.L_x_2018:
        /* <DEDUP_REMOVED lines=142> */
.L_x_2020:
        /* <DEDUP_REMOVED lines=90> */
.L_x_2022:
        /* <DEDUP_REMOVED lines=87> */
.L_x_2021:
        /* <DEDUP_REMOVED lines=141> */
.L_x_2023:
        /* <DEDUP_REMOVED lines=90> */
.L_x_2025:
        /* <DEDUP_REMOVED lines=87> */
.L_x_2024:
[----:B------:R-:W-:-:S06]  /*71a0*/  IMAD.WIDE R24, R23, 0x4, R24 ;  /* 0x0000000417187825 */ /* 0x000fcc00078e0218 */
[----:B------:R-:W2:Y:S02]  /*71b0*/  LDG.E.128.CONSTANT R24, desc[UR6][R24.64] ;  /* 0x0000000618187981 */ /* 0x000ea4000c1e9d00 */
[C---:B--2---:R-:W-:Y:S02]  /*71c0*/  LOP3.LUT R0, R24.reuse, 0xf000f, RZ, 0xc0, !PT ;  /* 0x000f000f18007812 */ /* 0x044fe400078ec0ff */
[----:B------:R-:W-:Y:S02]  /*71d0*/  LOP3.LUT R2, R24, 0xf000f0, RZ, 0xc0, !PT ;  /* 0x00f000f018027812 */ /* 0x000fe400078ec0ff */
[----:B------:R-:W-:Y:S02]  /*71e0*/  SHF.R.U32.HI R3, RZ, 0x8, R24 ;  /* 0x00000008ff037819 */ /* 0x000fe40000011618 */
[----:B------:R-:W-:Y:S02]  /*71f0*/  LOP3.LUT R24, R27, 0xf000f0, RZ, 0xc0, !PT ;  /* 0x00f000f01b187812 */ /* 0x000fe400078ec0ff */
[----:B------:R-:W-:-:S02]  /*7200*/  SHF.R.U32.HI R32, RZ, 0x8, R25 ;  /* 0x00000008ff207819 */ /* 0x000fc40000011619 */
[----:B------:R-:W-:Y:S02]  /*7210*/  SHF.R.U32.HI R34, RZ, 0x8, R26 ;  /* 0x00000008ff227819 */ /* 0x000fe4000001161a */
[----:B------:R-:W-:Y:S02]  /*7220*/  LOP3.LUT R37, R24, 0x64006400, RZ, 0xfc, !PT ;  /* 0x6400640018257812 */ /* 0x000fe400078efcff */
[----:B------:R-:W-:Y:S02]  /*7230*/  LOP3.LUT R28, R25, 0xf000f0, RZ, 0xc0, !PT ;  /* 0x00f000f0191c7812 */ /* 0x000fe400078ec0ff */
[C---:B------:R-:W-:Y:S02]  /*7240*/  LOP3.LUT R33, R26.reuse, 0xf000f, RZ, 0xc0, !PT ;  /* 0x000f000f1a217812 */ /* 0x040fe400078ec0ff */
[----:B------:R-:W-:Y:S02]  /*7250*/  LOP3.LUT R29, R26, 0xf000f0, RZ, 0xc0, !PT ;  /* 0x00f000f01a1d7812 */ /* 0x000fe400078ec0ff */
[----:B------:R-:W-:-:S02]  /*7260*/  LOP3.LUT R24, R32, 0xf000f0, RZ, 0xc0, !PT ;  /* 0x00f000f020187812 */ /* 0x000fc400078ec0ff */
        /* <DEDUP_REMOVED lines=78> */
[----:B-1----:R-:W-:Y:S02]  /*7750*/  HADD2.F32 R2, -RZ, R24.H0_H0 ;  /* 0x20000018ff027230 */ /* 0x002fe40000004100 */
        /* <DEDUP_REMOVED lines=49> */
.L_x_2026:
        /* <DEDUP_REMOVED lines=30> */
[--C-:B------:R-:W-:Y:S02]  /*7c50*/  HADD2.F32 R40, -RZ, R28.reuse.H0_H0 ;  /* 0x2000001cff287230 */ /* 0x100fe40000004100 */
        /* <DEDUP_REMOVED lines=59> */
.L_x_2027:
        /* <DEDUP_REMOVED lines=14> */
[----:B------:R-:W-:Y:S02]  /*80f0*/  HADD2.F32 R0, -RZ, R23.H0_H0 ;  /* 0x20000017ff007230 */ /* 0x000fe40000004100 */
[----:B------:R-:W-:Y:S01]  /*8100*/  FFMA.FTZ R45, R2, R41, RZ ;  /* 0x00000029022d7223 */ /* 0x000fe200000100ff */
[----:B------:R-:W-:-:S02]  /*8110*/  HADD2.F32 R32, -RZ, R32.H1_H1 ;  /* 0x30000020ff207230 */ /* 0x000fc40000004100 */
[-C--:B------:R-:W-:Y:S01]  /*8120*/  FFMA.FTZ R3, R3, R41.reuse, RZ ;  /* 0x0000002903037223 */ /* 0x080fe200000100ff */
[----:B------:R-:W-:Y:S01]  /*8130*/  FFMA.FTZ R41, R4, R41, RZ ;  /* 0x0000002904297223 */ /* 0x000fe200000100ff */
        /* <DEDUP_REMOVED lines=8> */
[----:B------:R-:W-:Y:S02]  /*81c0*/  HADD2.F32 R2, -RZ, R26.H0_H0 ;  /* 0x2000001aff027230 */ /* 0x000fe40000004100 */
[----:B------:R-:W-:Y:S01]  /*81d0*/  FFMA.FTZ R43, R0, R44, R43 ;  /* 0x0000002c002b7223 */ /* 0x000fe2000001002b */
[----:B------:R-:W-:Y:S02]  /*81e0*/  HADD2.F32 R32, -RZ, R28.H0_H0 ;  /* 0x2000001cff207230 */ /* 0x000fe40000004100 */
[-C--:B------:R-:W-:Y:S01]  /*81f0*/  FFMA.FTZ R3, R4, R42.reuse, R3 ;  /* 0x0000002a04037223 */ /* 0x080fe20000010003 */
[----:B------:R-:W-:Y:S02]  /*8200*/  HADD2.F32 R4, -RZ, R36.H0_H0 ;  /* 0x20000024ff047230 */ /* 0x000fe40000004100 */
[----:B------:R-:W-:Y:S01]  /*8210*/  FFMA.FTZ R45, R2, R42, R45 ;  /* 0x0000002a022d7223 */ /* 0x000fe2000001002d */
[----:B-1----:R-:W-:-:S02]  /*8220*/  HADD2.F32 R0, -RZ, R24.H0_H0 ;  /* 0x20000018ff007230 */ /* 0x002fc40000004100 */
[----:B------:R-:W-:Y:S01]  /*8230*/  FFMA.FTZ R41, R32, R42, R41 ;  /* 0x0000002a20297223 */ /* 0x000fe20000010029 */
[----:B------:R-:W-:Y:S02]  /*8240*/  HADD2.F32 R26, -RZ, R26.H1_H1 ;  /* 0x3000001aff1a7230 */ /* 0x000fe40000004100 */
        /* <DEDUP_REMOVED lines=51> */
.L_x_2016:
[----:B------:R-:W0:Y:S01]  /*8580*/  LDC R33, c[0x0][0x23c] ;  /* 0x00008f00ff217b82 */ /* 0x000e220000000800 */
[----:B------:R-:W-:Y:S01]  /*8590*/  IADD3 R14, R14, 0x20, RZ ;  /* 0x000000200e0e7810 */ /* 0x000fe20007ffe0ff */
[----:B------:R-:W-:-:S03]  /*85a0*/  UIADD3 UR4, UR4, 0x40, URZ ;  /* 0x0000004004047890 */ /* 0x000fc6000fffe03f */
[C---:B------:R-:W-:Y:S02]  /*85b0*/  ISETP.GE.AND P2, PT, R14.reuse, UR5, PT ;  /* 0x000000050e007c0c */ /* 0x040fe4000bf46270 */
[----:B------:R-:W-:Y:S01]  /*85c0*/  ISETP.LT.AND P3, PT, R14, R13, PT ;  /* 0x0000000d0e00720c */ /* 0x000fe20003f61270 */
[----:B0-----:R-:W-:-:S12]  /*85d0*/  IMAD.WIDE R6, R33, 0x10, R6 ;  /* 0x0000001021067825 */ /* 0x001fd800078e0206 */
[----:B------:R-:W-:Y:S05]  /*85e0*/  @!P2 BRA P3, `(.L_x_2028) ;  /* 0xffffffac00f0a947 */ /* 0x000fea000183ffff */
.L_x_2015:
        /* <DEDUP_REMOVED lines=17> */
.L_x_2032:
[----:B------:R-:W0:Y:S02]  /*8700*/  LDS R2, [R0] ;  /* 0x0000000000027984 */ /* 0x000e240000000800 */
[----:B0-----:R-:W-:-:S10]  /*8710*/  HFMA2.MMA R3, R2, 1, 1, R12 ;  /* 0x3c003c0002037835 */ /* 0x001fd4000000000c */
[----:B------:R-:W0:Y:S02]  /*8720*/  ATOMS.CAST.SPIN R3, [R0], R2, R3 ;  /* 0x000000020003738d */ /* 0x000e240001800003 */
[----:B0-----:R-:W-:-:S13]  /*8730*/  ISETP.EQ.U32.AND P0, PT, R3, 0x1, PT ;  /* 0x000000010300780c */ /* 0x001fda0003f02070 */
[----:B------:R-:W-:Y:S05]  /*8740*/  @!P0 BRA `(.L_x_2032) ;  /* 0xfffffffc00ec8947 */ /* 0x000fea000383ffff */
[----:B------:R-:W-:Y:S05]  /*8750*/  BRA `(.L_x_2030) ;  /* 0x00000000000c7947 */ /* 0x000fea0003800000 */
.L_x_2031:
[----:B------:R-:W2:Y:S02]  /*8760*/  LD.E R0, desc[UR6][R6.64] ;  /* 0x0000000606007980 */ /* 0x000ea4000c101900 */
[----:B--2---:R-:W-:-:S05]  /*8770*/  IADD3 R3, R12, R0, RZ ;  /* 0x000000000c037210 */ /* 0x004fca0007ffe0ff */
[----:B------:R0:W-:Y:S02]  /*8780*/  ST.E desc[UR6][R6.64], R3 ;  /* 0x0000000306007985 */ /* 0x0001e4000c101906 */
.L_x_2030:
[----:B------:R-:W-:Y:S05]  /*8790*/  BSYNC B0 ;  /* 0x0000000000007941 */ /* 0x000fea0003800000 */
.L_x_2029:
[----:B------:R1:W-:Y:S01]  /*87a0*/  ATOM.E.ADD.F16x2.RN.STRONG.GPU P0, RZ, desc[UR6][R6.64+0x4], R11 ;  /* 0x0000040b06ff79a2 */ /* 0x0003e2000810e1c6 */
[----:B------:R-:W-:Y:S04]  /*87b0*/  BSSY B0, `(.L_x_2033) ;  /* 0x000000f000007945 */ /* 0x000fe80003800000 */
[----:B-1----:R-:W-:Y:S05]  /*87c0*/  @P0 BRA `(.L_x_2034) ;  /* 0x0000000000340947 */ /* 0x002fea0003800000 */
[----:B------:R-:W1:Y:S02]  /*87d0*/  QSPC.E.S P0, RZ, [R6+0x4] ;  /* 0x0000040006ff73aa */ /* 0x000e640000000500 */
[----:B-1----:R-:W-:Y:S05]  /*87e0*/  @!P0 BRA `(.L_x_2035) ;  /* 0x0000000000208947 */ /* 0x002fea0003800000 */
[----:B------:R-:W-:-:S04]  /*87f0*/  MOV R2, R6 ;  /* 0x0000000600027202 */ /* 0x000fc80000000f00 */
[----:B------:R-:W-:-:S07]  /*8800*/  MOV R0, R2 ;  /* 0x0000000200007202 */ /* 0x000fce0000000f00 */
.L_x_2036:
[----:B------:R-:W0:Y:S02]  /*8810*/  LDS R2, [R0+0x4] ;  /* 0x0000040000027984 */ /* 0x000e240000000800 */
[----:B0-----:R-:W-:-:S06]  /*8820*/  HADD2 R3, R2, R11 ;  /* 0x0000000b02037230 */ /* 0x001fcc0000000000 */
[----:B------:R-:W0:Y:S02]  /*8830*/  ATOMS.CAST.SPIN R3, [R0+0x4], R2, R3 ;  /* 0x000004020003738d */ /* 0x000e240001800003 */
[----:B0-----:R-:W-:-:S13]  /*8840*/  ISETP.EQ.U32.AND P0, PT, R3, 0x1, PT ;  /* 0x000000010300780c */ /* 0x001fda0003f02070 */
[----:B------:R-:W-:Y:S05]  /*8850*/  @!P0 BRA `(.L_x_2036) ;  /* 0xfffffffc00ec8947 */ /* 0x000fea000383ffff */
[----:B------:R-:W-:Y:S05]  /*8860*/  BRA `(.L_x_2034) ;  /* 0x00000000000c7947 */ /* 0x000fea0003800000 */
.L_x_2035:
[----:B------:R-:W0:Y:S02]  /*8870*/  LD.E R0, desc[UR6][R6.64+0x4] ;  /* 0x0000040606007980 */ /* 0x000e24000c101900 */
[----:B0-----:R-:W-:-:S05]  /*8880*/  IADD3 R3, R11, R0, RZ ;  /* 0x000000000b037210 */ /* 0x001fca0007ffe0ff */
[----:B------:R1:W-:Y:S02]  /*8890*/  ST.E desc[UR6][R6.64+0x4], R3 ;  /* 0x0000040306007985 */ /* 0x0003e4000c101906 */
.L_x_2034:
[----:B------:R-:W-:Y:S05]  /*88a0*/  BSYNC B0 ;  /* 0x0000000000007941 */ /* 0x000fea0003800000 */
.L_x_2033:
        /* <DEDUP_REMOVED lines=11> */
.L_x_2040:
[----:B------:R-:W0:Y:S02]  /*8960*/  LDS R2, [R0] ;  /* 0x0000000000027984 */ /* 0x000e240000000800 */
[----:B0-----:R-:W-:-:S10]  /*8970*/  HFMA2.MMA R3, R2, 1, 1, R10 ;  /* 0x3c003c0002037835 */ /* 0x001fd4000000000a */
[----:B------:R-:W0:Y:S02]  /*8980*/  ATOMS.CAST.SPIN R3, [R0], R2, R3 ;  /* 0x000000020003738d */ /* 0x000e240001800003 */
[----:B0-----:R-:W-:-:S13]  /*8990*/  ISETP.EQ.U32.AND P0, PT, R3, 0x1, PT ;  /* 0x000000010300780c */ /* 0x001fda0003f02070 */
[----:B------:R-:W-:Y:S05]  /*89a0*/  @!P0 BRA `(.L_x_2040) ;  /* 0xfffffffc00ec8947 */ /* 0x000fea000383ffff */
[----:B------:R-:W-:Y:S05]  /*89b0*/  BRA `(.L_x_2038) ;  /* 0x00000000000c7947 */ /* 0x000fea0003800000 */
.L_x_2039:
[----:B------:R-:W2:Y:S02]  /*89c0*/  LD.E R0, desc[UR6][R6.64] ;  /* 0x0000000606007980 */ /* 0x000ea4000c101900 */
[----:B--2---:R-:W-:-:S05]  /*89d0*/  IADD3 R3, R10, R0, RZ ;  /* 0x000000000a037210 */ /* 0x004fca0007ffe0ff */
[----:B------:R0:W-:Y:S02]  /*89e0*/  ST.E desc[UR6][R6.64], R3 ;  /* 0x0000000306007985 */ /* 0x0001e4000c101906 */
.L_x_2038:
[----:B------:R-:W-:Y:S05]  /*89f0*/  BSYNC B0 ;  /* 0x0000000000007941 */ /* 0x000fea0003800000 */
.L_x_2037:
[----:B------:R1:W-:Y:S01]  /*8a00*/  ATOM.E.ADD.F16x2.RN.STRONG.GPU P0, RZ, desc[UR6][R6.64+0x4], R9 ;  /* 0x0000040906ff79a2 */ /* 0x0003e2000810e1c6 */
[----:B------:R-:W-:Y:S04]  /*8a10*/  BSSY B0, `(.L_x_2041) ;  /* 0x000000f000007945 */ /* 0x000fe80003800000 */
[----:B-1----:R-:W-:Y:S05]  /*8a20*/  @P0 BRA `(.L_x_2042) ;  /* 0x0000000000340947 */ /* 0x002fea0003800000 */
[----:B------:R-:W1:Y:S02]  /*8a30*/  QSPC.E.S P0, RZ, [R6+0x4] ;  /* 0x0000040006ff73aa */ /* 0x000e640000000500 */
[----:B-1----:R-:W-:Y:S05]  /*8a40*/  @!P0 BRA `(.L_x_2043) ;  /* 0x0000000000208947 */ /* 0x002fea0003800000 */
[----:B------:R-:W-:-:S04]  /*8a50*/  MOV R2, R6 ;  /* 0x0000000600027202 */ /* 0x000fc80000000f00 */
[----:B------:R-:W-:-:S07]  /*8a60*/  MOV R0, R2 ;  /* 0x0000000200007202 */ /* 0x000fce0000000f00 */
.L_x_2044:
[----:B------:R-:W0:Y:S02]  /*8a70*/  LDS R2, [R0+0x4] ;  /* 0x0000040000027984 */ /* 0x000e240000000800 */
[----:B0-----:R-:W-:-:S06]  /*8a80*/  HADD2 R3, R2, R9 ;  /* 0x0000000902037230 */ /* 0x001fcc0000000000 */
[----:B------:R-:W0:Y:S02]  /*8a90*/  ATOMS.CAST.SPIN R3, [R0+0x4], R2, R3 ;  /* 0x000004020003738d */ /* 0x000e240001800003 */
[----:B0-----:R-:W-:-:S13]  /*8aa0*/  ISETP.EQ.U32.AND P0, PT, R3, 0x1, PT ;  /* 0x000000010300780c */ /* 0x001fda0003f02070 */
[----:B------:R-:W-:Y:S05]  /*8ab0*/  @!P0 BRA `(.L_x_2044) ;  /* 0xfffffffc00ec8947 */ /* 0x000fea000383ffff */
[----:B------:R-:W-:Y:S05]  /*8ac0*/  BRA `(.L_x_2042) ;  /* 0x00000000000c7947 */ /* 0x000fea0003800000 */
.L_x_2043:
[----:B------:R-:W0:Y:S02]  /*8ad0*/  LD.E R0, desc[UR6][R6.64+0x4] ;  /* 0x0000040606007980 */ /* 0x000e24000c101900 */
[----:B0-----:R-:W-:-:S05]  /*8ae0*/  IADD3 R3, R9, R0, RZ ;  /* 0x0000000009037210 */ /* 0x001fca0007ffe0ff */
[----:B------:R1:W-:Y:S02]  /*8af0*/  ST.E desc[UR6][R6.64+0x4], R3 ;  /* 0x0000040306007985 */ /* 0x0003e4000c101906 */
.L_x_2042:
[----:B------:R-:W-:Y:S05]  /*8b00*/  BSYNC B0 ;  /* 0x0000000000007941 */ /* 0x000fea0003800000 */
.L_x_2041:
        /* <DEDUP_REMOVED lines=11> */
.L_x_2048:
[----:B------:R-:W0:Y:S02]  /*8bc0*/  LDS R2, [R0] ;  /* 0x0000000000027984 */ /* 0x000e240000000800 */
[----:B0-----:R-:W-:-:S10]  /*8bd0*/  HFMA2.MMA R3, R2, 1, 1, R8 ;  /* 0x3c003c0002037835 */ /* 0x001fd40000000008 */
[----:B------:R-:W0:Y:S02]  /*8be0*/  ATOMS.CAST.SPIN R3, [R0], R2, R3 ;  /* 0x000000020003738d */ /* 0x000e240001800003 */
[----:B0-----:R-:W-:-:S13]  /*8bf0*/  ISETP.EQ.U32.AND P0, PT, R3, 0x1, PT ;  /* 0x000000010300780c */ /* 0x001fda0003f02070 */
[----:B------:R-:W-:Y:S05]  /*8c00*/  @!P0 BRA `(.L_x_2048) ;  /* 0xfffffffc00ec8947 */ /* 0x000fea000383ffff */
[----:B------:R-:W-:Y:S05]  /*8c10*/  BRA `(.L_x_2046) ;  /* 0x00000000000c7947 */ /* 0x000fea0003800000 */
.L_x_2047:
[----:B------:R-:W2:Y:S02]  /*8c20*/  LD.E R0, desc[UR6][R6.64] ;  /* 0x0000000606007980 */ /* 0x000ea4000c101900 */
[----:B--2---:R-:W-:-:S05]  /*8c30*/  IADD3 R3, R8, R0, RZ ;  /* 0x0000000008037210 */ /* 0x004fca0007ffe0ff */
[----:B------:R0:W-:Y:S02]  /*8c40*/  ST.E desc[UR6][R6.64], R3 ;  /* 0x0000000306007985 */ /* 0x0001e4000c101906 */
.L_x_2046:
[----:B------:R-:W-:Y:S05]  /*8c50*/  BSYNC B0 ;  /* 0x0000000000007941 */ /* 0x000fea0003800000 */
.L_x_2045:
[----:B------:R1:W-:Y:S02]  /*8c60*/  ATOM.E.ADD.F16x2.RN.STRONG.GPU P0, RZ, desc[UR6][R6.64+0x4], R5 ;  /* 0x0000040506ff79a2 */ /* 0x0003e4000810e1c6 */
[----:B-1----:R-:W-:Y:S05]  /*8c70*/  @P0 EXIT ;  /* 0x000000000000094d */ /* 0x002fea0003800000 */
[----:B------:R-:W1:Y:S02]  /*8c80*/  QSPC.E.S P0, RZ, [R6+0x4] ;  /* 0x0000040006ff73aa */ /* 0x000e640000000500 */
[----:B-1----:R-:W-:Y:S05]  /*8c90*/  @!P0 BRA `(.L_x_2049) ;  /* 0x0000000000208947 */ /* 0x002fea0003800000 */
[----:B------:R-:W-:-:S04]  /*8ca0*/  MOV R2, R6 ;  /* 0x0000000600027202 */ /* 0x000fc80000000f00 */
[----:B------:R-:W-:-:S07]  /*8cb0*/  MOV R0, R2 ;  /* 0x0000000200007202 */ /* 0x000fce0000000f00 */
.L_x_2050:
[----:B------:R-:W0:Y:S02]  /*8cc0*/  LDS R2, [R0+0x4] ;  /* 0x0000040000027984 */ /* 0x000e240000000800 */
[----:B0-----:R-:W-:-:S06]  /*8cd0*/  HADD2 R3, R2, R5 ;  /* 0x0000000502037230 */ /* 0x001fcc0000000000 */
[----:B------:R-:W0:Y:S02]  /*8ce0*/  ATOMS.CAST.SPIN R3, [R0+0x4], R2, R3 ;  /* 0x000004020003738d */ /* 0x000e240001800003 */
[----:B0-----:R-:W-:-:S13]  /*8cf0*/  ISETP.EQ.U32.AND P0, PT, R3, 0x1, PT ;  /* 0x000000010300780c */ /* 0x001fda0003f02070 */
[----:B------:R-:W-:Y:S05]  /*8d00*/  @!P0 BRA `(.L_x_2050) ;  /* 0xfffffffc00ec8947 */ /* 0x000fea000383ffff */
[----:B------:R-:W-:Y:S05]  /*8d10*/  EXIT ;  /* 0x000000000000794d */ /* 0x000fea0003800000 */
.L_x_2049:
[----:B------:R-:W0:Y:S02]  /*8d20*/  LD.E R0, desc[UR6][R6.64+0x4] ;  /* 0x0000040606007980 */ /* 0x000e24000c101900 */
[----:B0-----:R-:W-:-:S05]  /*8d30*/  IADD3 R3, R5, R0, RZ ;  /* 0x0000000005037210 */ /* 0x001fca0007ffe0ff */
[----:B------:R-:W-:Y:S01]  /*8d40*/  ST.E desc[UR6][R6.64+0x4], R3 ;  /* 0x0000040306007985 */ /* 0x000fe2000c101906 */
[----:B------:R-:W-:Y:S05]  /*8d50*/  EXIT ;  /* 0x000000000000794d */ /* 0x000fea0003800000 */
.L_x_2051:
        /* <DEDUP_REMOVED lines=10> */
.L_x_3693:


//--------------------- .text._Z23gemm_half_q_half_kernelILi3ELi8ELb1ELb0ELi32EEvPK6__halfPKjS4_S2_PS0_iiiiPKtS7_iiiiiibS2_i --------------------------
	.section	.text._Z23gemm_half_q_half_kernelILi3ELi8ELb1ELb0ELi32EEvPK6__halfPKjS4_S2_PS0_iiiiPKtS7_iiiiiibS2_i,"ax",@progbits
	.align	128
        .global         _Z23gemm_half_q_half_kernelILi3ELi8ELb1ELb0ELi32EEvPK6__halfPKjS4_S2_PS0_iiiiPKtS7_iiiiiibS2_i
        .type           _Z23gemm_half_q_half_kernelILi3ELi8ELb1ELb0ELi32EEvPK6__halfPKjS4_S2_PS0_iiiiPKtS7_iiiiiibS2_i,@function
        .size           _Z23gemm_half_q_half_kernelILi3ELi8ELb1ELb0ELi32EEvPK6__halfPKjS4_S2_PS0_iiiiPKtS7_iiiiiibS2_i,(.L_x_3694 - _Z23gemm_half_q_half_kernelILi3ELi8ELb1ELb0ELi32EEvPK6__halfPKjS4_S2_PS0_iiiiPKtS7_iiiiiibS2_i)
        .other          _Z23gemm_half_q_half_kernelILi3ELi8ELb1ELb0ELi32EEvPK6__halfPKjS4_S2_PS0_iiiiPKtS7_iiiiiibS2_i,@"STO_CUDA_ENTRY STV_DEFAULT"
_Z23gemm_half_q_half_kernelILi3ELi8ELb1ELb0ELi32EEvPK6__halfPKjS4_S2_PS0_iiiiPKtS7_iiiiiibS2_i:
.text._Z23gemm_half_q_half_kernelILi3ELi8ELb1ELb0ELi32EEvPK6__halfPKjS4_S2_PS0_iiiiPKtS7_iiiiiibS2_i:
        /* <DEDUP_REMOVED lines=8> */
[----:B------:R-:W2:Y:S01]  /*0080*/  S2R R4, SR_CTAID.X ;  /* 0x0000000000047919 */ /* 0x000ea20000002500 */
        /* <DEDUP_REMOVED lines=27> */
.L_x_2052:
[----:B------:R-:W-:Y:S02]  /*0240*/  PRMT R6, R9, 0x9910, RZ ;  /* 0x0000991009067816 */ /* 0x000fe400000000ff */
[----:B------:R-:W-:Y:S02]  /*0250*/  SHF.L.U32 R14, R8, 0x5, RZ ;  /* 0x00000005080e7819 */ /* 0x000fe400000006ff */
[----:B------:R-:W-:Y:S02]  /*0260*/  ISETP.NE.AND P0, PT, R6, RZ, PT ;  /* 0x000000ff0600720c */ /* 0x000fe40003f05270 */
[----:B------:R-:W-:-:S11]  /*0270*/  VIADDMNMX R15, R14, 0x20, R3, PT ;  /* 0x000000200e0f7846 */ /* 0x000fd60003800103 */
[----:B------:R-:W-:Y:S05]  /*0280*/  @!P0 EXIT ;  /* 0x000000000000894d */ /* 0x000fea0003800000 */
[-C--:B------:R-:W-:Y:S01]  /*0290*/  IADD3 R16, R14, R5.reuse, RZ ;  /* 0x000000050e107210 */ /* 0x080fe20007ffe0ff */
[----:B------:R-:W-:Y:S01]  /*02a0*/  BSSY B0, `(.L_x_2053) ;  /* 0x000006d000007945 */ /* 0x000fe20003800000 */
[----:B------:R-:W-:Y:S02]  /*02b0*/  LEA R6, R4, R5, 0x5 ;  /* 0x0000000504067211 */ /* 0x000fe400078e28ff */
        /* <DEDUP_REMOVED lines=28> */
.L_x_2057:
        /* <DEDUP_REMOVED lines=16> */
.L_x_2056:
        /* <DEDUP_REMOVED lines=16> */
.L_x_2055:
        /* <DEDUP_REMOVED lines=17> */
.L_x_2059:
        /* <DEDUP_REMOVED lines=16> */
.L_x_2058:
        /* <DEDUP_REMOVED lines=14> */
.L_x_2054:
[----:B------:R-:W-:Y:S05]  /*0970*/  BSYNC B0 ;  /* 0x0000000000007941 */ /* 0x000fea0003800000 */
.L_x_2053:
        /* <DEDUP_REMOVED lines=12> */
[----:B------:R-:W-:Y:S01]  /*0a40*/  ISETP.GT.AND P2, PT, R13, 0x3, PT ;  /* 0x000000030d00780c */ /* 0x000fe20003f44270 */
[----:B------:R-:W-:Y:S01]  /*0a50*/  HFMA2.MMA R20, -RZ, RZ, 0, 0 ;  /* 0x00000000ff147435 */ /* 0x000fe200000001ff */
[----:B------:R-:W-:Y:S01]  /*0a60*/  PLOP3.LUT P0, PT, PT, PT, PT, 0x80, 0x0 ;  /* 0x000000000000781c */ /* 0x000fe20003f0f070 */
[----:B------:R-:W-:-:S05]  /*0a70*/  IMAD R4, R9, 0x3, R4 ;  /* 0x0000000309047824 */ /* 0x000fca00078e0204 */
[----:B------:R-:W-:-:S05]  /*0a80*/  LEA R5, R5, R4, 0x2 ;  /* 0x0000000405057211 */ /* 0x000fca00078e10ff */
[----:B0-----:R-:W-:Y:S01]  /*0a90*/  IMAD.WIDE R4, R5, 0x2, R16 ;  /* 0x0000000205047825 */ /* 0x001fe200078e0210 */
[----:B------:R-:W-:Y:S06]  /*0aa0*/  @!P2 BRA `(.L_x_2061) ;  /* 0x000000000034a947 */ /* 0x000fec0003800000 */
[----:B------:R-:W-:Y:S02]  /*0ab0*/  PLOP3.LUT P0, PT, PT, PT, PT, 0x8, 0x0 ;  /* 0x000000000000781c */ /* 0x000fe40003f0e170 */
[----:B------:R-:W-:-:S11]  /*0ac0*/  IADD3 R9, R13, -0x3, RZ ;  /* 0xfffffffd0d097810 */ /* 0x000fd60007ffe0ff */
.L_x_2062:
        /* <DEDUP_REMOVED lines=11> */
.L_x_2061:
        /* <DEDUP_REMOVED lines=10> */
.L_x_2060:
[----:B------:R-:W0:Y:S08]  /*0c20*/  LDC R19, c[0x0][0x25c] ;  /* 0x00009700ff137b82 */ /* 0x000e300000000800 */
[----:B------:R-:W-:Y:S01]  /*0c30*/  BAR.SYNC.DEFER_BLOCKING 0x0 ;  /* 0x0000000000007b1d */ /* 0x000fe20000010000 */
[----:B------:R-:W-:-:S07]  /*0c40*/  ISETP.GE.AND P0, PT, R14, R15, PT ;  /* 0x0000000f0e00720c */ /* 0x000fce0003f06270 */
[----:B------:R-:W2:Y:S06]  /*0c50*/  LDC R17, c[0x0][0x264] ;  /* 0x00009900ff117b82 */ /* 0x000eac0000000800 */
[----:B------:R-:W-:Y:S05]  /*0c60*/  @P0 BRA `(.L_x_2063) ;  /* 0x0000000000d40947 */ /* 0x000fea0003800000 */
[----:B-1----:R-:W1:Y:S01]  /*0c70*/  LDC.64 R4, c[0x0][0x248] ;  /* 0x00009200ff047b82 */ /* 0x002e620000000a00 */
[----:B------:R-:W-:-:S07]  /*0c80*/  SHF.L.U32 R23, R8, 0x6, RZ ;  /* 0x0000000608177819 */ /* 0x000fce00000006ff */
[----:B------:R-:W3:Y:S08]  /*0c90*/  LDC.64 R8, c[0x0][0x220] ;  /* 0x00008800ff087b82 */ /* 0x000ef00000000a00 */
[----:B------:R-:W4:Y:S01]  /*0ca0*/  LDC.64 R10, c[0x0][0x228] ;  /* 0x00008a00ff0a7b82 */ /* 0x000f220000000a00 */
        /* <DEDUP_REMOVED lines=8> */
[----:B-1-34-:R-:W-:-:S07]  /*0d30*/  SHF.R.S32.HI R21, RZ, 0x3, R21 ;  /* 0x00000003ff157819 */ /* 0x01afce0000011415 */
.L_x_2064:
[----:B-----5:R-:W-:-:S05]  /*0d40*/  IADD3 R24, R16, UR4, RZ ;  /* 0x0000000410187c10 */ /* 0x020fca000fffe0ff */
        /* <DEDUP_REMOVED lines=9> */
[----:B------:R-:W-:-:S06]  /*0de0*/  IMAD.WIDE R24, R24, 0x2, R10 ;  /* 0x0000000218187825 */ /* 0x000fcc00078e020a */
        /* <DEDUP_REMOVED lines=29> */
.L_x_2063:
[----:B------:R-:W-:Y:S01]  /*0fc0*/  ULDC UR4, c[0x0][0x258] ;  /* 0x0000960000047ab9 */ /* 0x000fe20000000800 */
[----:B------:R-:W-:Y:S01]  /*0fd0*/  ULDC UR5, c[0x0][0x260] ;  /* 0x0000980000057ab9 */ /* 0x000fe20000000800 */
[C---:B------:R-:W-:Y:S01]  /*0fe0*/  ISETP.GT.AND P2, PT, R14.reuse, UR4, PT ;  /* 0x000000040e007c0c */ /* 0x040fe2000bf44270 */
[----:B------:R-:W-:Y:S01]  /*0ff0*/  ULDC UR8, c[0x0][0x268] ;  /* 0x00009a0000087ab9 */ /* 0x000fe20000000800 */
[C---:B-1----:R-:W-:Y:S02]  /*1000*/  VIMNMX R4, R14.reuse, UR4, PT ;  /* 0x000000040e047c48 */ /* 0x042fe4000bfe0100 */
[C---:B------:R-:W-:Y:S02]  /*1010*/  ISETP.GT.AND P4, PT, R14.reuse, UR5, PT ;  /* 0x000000050e007c0c */ /* 0x040fe4000bf84270 */
[----:B------:R-:W-:Y:S02]  /*1020*/  SHF.R.S32.HI R5, RZ, 0x1f, R4 ;  /* 0x0000001fff057819 */ /* 0x000fe40000011404 */
[----:B------:R-:W-:-:S02]  /*1030*/  ISETP.GT.AND P6, PT, R14, UR8, PT ;  /* 0x000000080e007c0c */ /* 0x000fc4000bfc4270 */
[----:B------:R-:W-:Y:S02]  /*1040*/  LEA.HI R10, R5, R4, RZ, 0x5 ;  /* 0x00000004050a7211 */ /* 0x000fe400078f28ff */
[----:B------:R-:W-:Y:S02]  /*1050*/  CS2R R4, SRZ ;  /* 0x0000000000047805 */ /* 0x000fe4000001ff00 */
[C---:B0-----:R-:W-:Y:S02]  /*1060*/  ISETP.GT.AND P3, PT, R14.reuse, R19, PT ;  /* 0x000000130e00720c */ /* 0x041fe40003f64270 */
        /* <DEDUP_REMOVED lines=9> */
.L_x_2065:
        /* <DEDUP_REMOVED lines=8> */
.L_x_2066:
[----:B------:R-:W-:Y:S01]  /*1180*/  HFMA2.MMA R19, -RZ, RZ, 0, 0 ;  /* 0x00000000ff137435 */ /* 0x000fe200000001ff */
        /* <DEDUP_REMOVED lines=10> */
.L_x_2067:
        /* <DEDUP_REMOVED lines=8> */
.L_x_2068:
        /* <DEDUP_REMOVED lines=8> */
.L_x_2069:
        /* <DEDUP_REMOVED lines=16> */
[----:B------:R-:W-:Y:S01]  /*1430*/  PRMT R7, R7, 0x9910, RZ ;  /* 0x0000991007077816 */ /* 0x000fe200000000ff */
[----:B------:R-:W-:Y:S01]  /*1440*/  HADD2.F32 R22, -RZ, R23.H0_H0 ;  /* 0x20000017ff167230 */ /* 0x000fe20000004100 */
[----:B------:R-:W-:Y:S01]  /*1450*/  SHF.R.S32.HI R5, RZ, 0x1f, R3 ;  /* 0x0000001fff057819 */ /* 0x000fe20000011403 */
[----:B------:R-:W-:Y:S01]  /*1460*/  HADD2.F32 R23, -RZ, R24.H0_H0 ;  /* 0x20000018ff177230 */ /* 0x000fe20000004100 */
[----:B------:R-:W-:Y:S01]  /*1470*/  IADD3 R3, P2, R6, R3, RZ ;  /* 0x0000000306037210 */ /* 0x000fe20007f5e0ff */
[----:B------:R-:W-:Y:S01]  /*1480*/  HADD2.F32 R24, -RZ, R25.H0_H0 ;  /* 0x20000019ff187230 */ /* 0x000fe20000004100 */
[----:B------:R-:W-:Y:S01]  /*1490*/  ISETP.NE.AND P0, PT, R2, RZ, PT ;  /* 0x000000ff0200720c */ /* 0x000fe20003f05270 */
[----:B------:R-:W-:Y:S01]  /*14a0*/  UMOV UR4, 0x400 ;  /* 0x0000040000047882 */ /* 0x000fe20000000000 */
[----:B------:R-:W-:-:S02]  /*14b0*/  LEA.HI.X.SX32 R2, R6, R5, 0x1, P2 ;  /* 0x0000000506027211 */ /* 0x000fc400010f0eff */
[C---:B------:R-:W-:Y:S02]  /*14c0*/  LEA R6, P2, R3.reuse, UR8, 0x2 ;  /* 0x0000000803067c11 */ /* 0x040fe4000f8410ff */
[----:B------:R-:W-:Y:S02]  /*14d0*/  ISETP.LT.OR P0, PT, R0, 0x3, !P0 ;  /* 0x000000030000780c */ /* 0x000fe40004701670 */
[----:B------:R-:W-:Y:S02]  /*14e0*/  LEA.HI.X R5, R3, UR9, R2, 0x2, P2 ;  /* 0x0000000903057c11 */ /* 0x000fe400090f1402 */
[----:B------:R-:W-:Y:S02]  /*14f0*/  PRMT R16, R16, 0x5410, RZ ;  /* 0x0000541010107816 */ /* 0x000fe400000000ff */
[----:B------:R-:W-:Y:S01]  /*1500*/  MOV R25, R7 ;  /* 0x0000000700197202 */ /* 0x000fe20000000f00 */
[----:B0-----:R-:W-:-:S03]  /*1510*/  ULEA UR4, UR5, UR4, 0x18 ;  /* 0x0000000405047291 */ /* 0x001fc6000f8ec03f */
[----:B------:R-:W-:-:S09]  /*1520*/  ULDC UR5, c[0x0][0x264] ;  /* 0x0000990000057ab9 */ /* 0x000fd20000000800 */
.L_x_2083:
        /* <DEDUP_REMOVED lines=8> */
[----:B------:R-:W-:Y:S02]  /*15b0*/  SHF.R.U32.HI R9, RZ, 0x8, R9 ;  /* 0x00000008ff097819 */ /* 0x000fe40000011609 */
[----:B------:R-:W-:-:S02]  /*15c0*/  LOP3.LUT R0, R8, 0xf000f, RZ, 0xc0, !PT ;  /* 0x000f000f08007812 */ /* 0x000fc400078ec0ff */
[----:B------:R-:W-:Y:S02]  /*15d0*/  LOP3.LUT R2, R8, 0xf000f0, RZ, 0xc0, !PT ;  /* 0x00f000f008027812 */ /* 0x000fe400078ec0ff */
[C---:B------:R-:W-:Y:S02]  /*15e0*/  LOP3.LUT R28, R10.reuse, 0xf000f, RZ, 0xc0, !PT ;  /* 0x000f000f0a1c7812 */ /* 0x040fe400078ec0ff */
[----:B------:R-:W-:Y:S02]  /*15f0*/  SHF.R.U32.HI R30, RZ, 0x8, R10 ;  /* 0x00000008ff1e7819 */ /* 0x000fe4000001160a */
[----:B------:R-:W-:Y:S02]  /*1600*/  SHF.R.U32.HI R8, RZ, 0x8, R8 ;  /* 0x00000008ff087819 */ /* 0x000fe40000011608 */
[----:B------:R-:W-:Y:S02]  /*1610*/  SHF.R.U32.HI R37, RZ, 0x8, R11 ;  /* 0x00000008ff257819 */ /* 0x000fe4000001160b */
[----:B------:R-:W-:-:S02]  /*1620*/  LOP3.LUT R29, R10, 0xf000f0, RZ, 0xc0, !PT ;  /* 0x00f000f00a1d7812 */ /* 0x000fc400078ec0ff */
[C---:B------:R-:W-:Y:S02]  /*1630*/  LOP3.LUT R31, R11.reuse, 0xf000f, RZ, 0xc0, !PT ;  /* 0x000f000f0b1f7812 */ /* 0x040fe400078ec0ff */
[----:B------:R-:W-:Y:S02]  /*1640*/  LOP3.LUT R33, R11, 0xf000f0, RZ, 0xc0, !PT ;  /* 0x00f000f00b217812 */ /* 0x000fe400078ec0ff */
[----:B------:R-:W-:Y:S02]  /*1650*/  LOP3.LUT R10, R27, 0x64006400, RZ, 0xfc, !PT ;  /* 0x640064001b0a7812 */ /* 0x000fe400078efcff */
[C---:B------:R-:W-:Y:S02]  /*1660*/  LOP3.LUT R11, R9.reuse, 0xf000f, RZ, 0xc0, !PT ;  /* 0x000f000f090b7812 */ /* 0x040fe400078ec0ff */
[----:B------:R-:W-:Y:S02]  /*1670*/  LOP3.LUT R9, R9, 0xf000f0, RZ, 0xc0, !PT ;  /* 0x00f000f009097812 */ /* 0x000fe400078ec0ff */
[----:B------:R-:W-:-:S02]  /*1680*/  LOP3.LUT R32, R28, 0x64006400, RZ, 0xfc, !PT ;  /* 0x640064001c207812 */ /* 0x000fc400078efcff */
[----:B------:R-:W-:Y:S02]  /*1690*/  LOP3.LUT R27, R30, 0xf000f, RZ, 0xc0, !PT ;  /* 0x000f000f1e1b7812 */ /* 0x000fe400078ec0ff */
[----:B------:R-:W-:Y:S01]  /*16a0*/  LOP3.LUT R3, R8, 0xf000f, RZ, 0xc0, !PT ;  /* 0x000f000f08037812 */ /* 0x000fe200078ec0ff */
[----:B------:R-:W-:Y:S01]  /*16b0*/  HADD2 R32, R32, -1032, -1032 ;  /* 0xe408e40820207430 */ /* 0x000fe20000000000 */
[----:B------:R-:W-:Y:S02]  /*16c0*/  LOP3.LUT R30, R30, 0xf000f0, RZ, 0xc0, !PT ;  /* 0x00f000f01e1e7812 */ /* 0x000fe400078ec0ff */
[C---:B------:R-:W-:Y:S02]  /*16d0*/  LOP3.LUT R28, R37.reuse, 0xf000f, RZ, 0xc0, !PT ;  /* 0x000f000f251c7812 */ /* 0x040fe400078ec0ff */
        /* <DEDUP_REMOVED lines=61> */
[----:B------:R-:W-:-:S02]  /*1ab0*/  HADD2.F32 R44, -RZ, R33.H0_H0 ;  /* 0x20000021ff2c7230 */ /* 0x000fc40000004100 */
[----:B------:R-:W-:Y:S02]  /*1ac0*/  HADD2.F32 R8, -RZ, R38.H0_H0 ;  /* 0x20000026ff087230 */ /* 0x000fe40000004100 */
[----:B------:R-:W-:Y:S01]  /*1ad0*/  FFMA.FTZ R43, R4, R9, R3 ;  /* 0x00000009042b7223 */ /* 0x000fe20000010003 */
[----:B------:R-:W-:Y:S02]  /*1ae0*/  HADD2.F32 R3, -RZ, R31.H1_H1 ;  /* 0x3000001fff037230 */ /* 0x000fe40000004100 */
[----:B------:R-:W-:Y:S01]  /*1af0*/  FFMA.FTZ R47, R0, R44, R47 ;  /* 0x0000002c002f7223 */ /* 0x000fe2000001002f */
[----:B------:R-:W-:Y:S02]  /*1b00*/  HADD2.F32 R4, -RZ, R36.H0_H0 ;  /* 0x20000024ff047230 */ /* 0x000fe40000004100 */
[----:B-1----:R-:W-:Y:S02]  /*1b10*/  HADD2.F32 R0, -RZ, R10.H0_H0 ;  /* 0x2000000aff007230 */ /* 0x002fe40000004100 */
[----:B------:R-:W-:Y:S01]  /*1b20*/  FFMA.FTZ R45, R9, R3, R2 ;  /* 0x00000003092d7223 */ /* 0x000fe20000010002 */
[----:B------:R-:W-:-:S02]  /*1b30*/  HADD2.F32 R44, -RZ, R33.H1_H1 ;  /* 0x30000021ff2c7230 */ /* 0x000fc40000004100 */
[----:B------:R-:W-:Y:S02]  /*1b40*/  HADD2.F32 R46, -RZ, R35.H1_H1 ;  /* 0x30000023ff2e7230 */ /* 0x000fe40000004100 */
[----:B------:R-:W-:Y:S01]  /*1b50*/  FFMA.FTZ R4, R4, R0, R43 ;  /* 0x0000000004047223 */ /* 0x000fe2000001002b */
        /* <DEDUP_REMOVED lines=25> */
[----:B------:R-:W-:Y:S02]  /*1cf0*/  HADD2.F32 R0, -RZ, R37.H1_H1 ;  /* 0x30000025ff007230 */ /* 0x000fe40000004100 */
[----:B------:R-:W-:Y:S02]  /*1d00*/  HADD2.F32 R4, -RZ, R39.H1_H1 ;  /* 0x30000027ff047230 */ /* 0x000fe40000004100 */
[----:B------:R-:W-:Y:S01]  /*1d10*/  FFMA.FTZ R49, R2, R3, R49 ;  /* 0x0000000302317223 */ /* 0x000fe20000010031 */
[----:B------:R-:W-:Y:S02]  /*1d20*/  HADD2.F32 R10, -RZ, R41.H1_H1 ;  /* 0x30000029ff0a7230 */ /* 0x000fe40000004100 */
[----:B------:R-:W-:Y:S01]  /*1d30*/  FFMA.FTZ R0, R0, R11, R9 ;  /* 0x0000000b00007223 */ /* 0x000fe20000010009 */
[----:B------:R-:W-:Y:S02]  /*1d40*/  HADD2.F32 R44, -RZ, R27.H1_H1 ;  /* 0x3000001bff2c7230 */ /* 0x000fe40000004100 */
[C---:B------:R-:W-:Y:S01]  /*1d50*/  FFMA.FTZ R3, R11.reuse, R4, R8 ;  /* 0x000000040b037223 */ /* 0x040fe20000010008 */
        /* <DEDUP_REMOVED lines=14> */
.L_x_2072:
        /* <DEDUP_REMOVED lines=9> */
[----:B------:R-:W-:Y:S02]  /*1ed0*/  HADD2.F32 R44, -RZ, R28.H1_H1 ;  /* 0x3000001cff2c7230 */ /* 0x000fe40000004100 */
[----:B------:R-:W-:Y:S02]  /*1ee0*/  HADD2.F32 R4, -RZ, R34.H0_H0 ;  /* 0x20000022ff047230 */ /* 0x000fe40000004100 */
[----:B------:R-:W-:-:S02]  /*1ef0*/  HADD2.F32 R46, -RZ, R38.H0_H0 ;  /* 0x20000026ff2e7230 */ /* 0x000fc40000004100 */
        /* <DEDUP_REMOVED lines=25> */
[----:B------:R-:W-:Y:S02]  /*2090*/  HADD2.F32 R44, -RZ, R36.H0_H0 ;  /* 0x20000024ff2c7230 */ /* 0x000fe40000004100 */
[-C--:B------:R-:W-:Y:S01]  /*20a0*/  FFMA.FTZ R43, R45, R9.reuse, R2 ;  /* 0x000000092d2b7223 */ /* 0x080fe20000010002 */
[----:B------:R-:W-:Y:S02]  /*20b0*/  HADD2.F32 R45, -RZ, R31.H1_H1 ;  /* 0x3000001fff2d7230 */ /* 0x000fe40000004100 */
[----:B------:R-:W-:Y:S01]  /*20c0*/  FFMA.FTZ R3, R3, R9, R8 ;  /* 0x0000000903037223 */ /* 0x000fe20000010008 */
[----:B-1----:R-:W-:-:S02]  /*20d0*/  HADD2.F32 R2, -RZ, R10.H0_H0 ;  /* 0x2000000aff027230 */ /* 0x002fc40000004100 */
[----:B------:R-:W-:Y:S02]  /*20e0*/  HADD2.F32 R47, -RZ, R35.H1_H1 ;  /* 0x30000023ff2f7230 */ /* 0x000fe40000004100 */
        /* <DEDUP_REMOVED lines=14> */
[----:B------:R-:W-:Y:S01]  /*21d0*/  FFMA.FTZ R3, R8, R10, R3 ;  /* 0x0000000a08037223 */ /* 0x000fe20000010003 */
[----:B------:R-:W-:-:S02]  /*21e0*/  HADD2.F32 R46, -RZ, R42.H1_H1 ;  /* 0x3000002aff2e7230 */ /* 0x000fc40000004100 */
[-C--:B------:R-:W-:Y:S01]  /*21f0*/  FFMA.FTZ R43, R4, R10.reuse, R43 ;  /* 0x0000000a042b7223 */ /* 0x080fe2000001002b */
[----:B------:R-:W-:Y:S02]  /*2200*/  HADD2.F32 R44, -RZ, R41.H0_H0 ;  /* 0x20000029ff2c7230 */ /* 0x000fe40000004100 */
        /* <DEDUP_REMOVED lines=29> */
.L_x_2074:
        /* <DEDUP_REMOVED lines=20> */
[----:B------:R-:W-:Y:S01]  /*2520*/  FFMA.FTZ R28, R3, R45, RZ ;  /* 0x0000002d031c7223 */ /* 0x000fe200000100ff */
        /* <DEDUP_REMOVED lines=66> */
.L_x_2073:
        /* <DEDUP_REMOVED lines=92> */
[----:B-1----:R-:W-:-:S02]  /*2f10*/  HADD2.F32 R3, -RZ, R10.H0_H0 ;  /* 0x2000000aff037230 */ /* 0x002fc40000004100 */
[----:B------:R-:W-:Y:S01]  /*2f20*/  FFMA.FTZ R0, R9, R48, R51 ;  /* 0x0000003009007223 */ /* 0x000fe20000010033 */
[----:B------:R-:W-:Y:S02]  /*2f30*/  HADD2.F32 R48, -RZ, R38.H1_H1 ;  /* 0x30000026ff307230 */ /* 0x000fe40000004100 */
        /* <DEDUP_REMOVED lines=10> */
[----:B------:R-:W-:Y:S02]  /*2fe0*/  HADD2.F32 R2, -RZ, R40.H0_H0 ;  /* 0x20000028ff027230 */ /* 0x000fe40000004100 */
[----:B------:R-:W-:Y:S02]  /*2ff0*/  HADD2.F32 R0, -RZ, R11.H0_H0 ;  /* 0x2000000bff007230 */ /* 0x000fe40000004100 */
[----:B------:R-:W-:Y:S01]  /*3000*/  FFMA.FTZ R49, R49, R10, R8 ;  /* 0x0000000a31317223 */ /* 0x000fe20000010008 */
[----:B------:R-:W-:Y:S02]  /*3010*/  HADD2.F32 R4, -RZ, R41.H1_H1 ;  /* 0x30000029ff047230 */ /* 0x000fe40000004100 */
        /* <DEDUP_REMOVED lines=33> */
.L_x_2075:
        /* <DEDUP_REMOVED lines=18> */
[----:B------:R-:W-:Y:S02]  /*3350*/  HADD2.F32 R4, -RZ, R35.H1_H1 ;  /* 0x30000023ff047230 */ /* 0x000fe40000004100 */
[----:B------:R-:W-:Y:S01]  /*3360*/  FFMA.FTZ R47, R11, R47, RZ ;  /* 0x0000002f0b2f7223 */ /* 0x000fe200000100ff */
[-C--:B------:R-:W-:Y:S01]  /*3370*/  FFMA.FTZ R11, R46, R2.reuse, R49 ;  /* 0x000000022e0b7223 */ /* 0x080fe20000010031 */
[----:B------:R-:W-:Y:S02]  /*3380*/  HADD2.F32 R10, -RZ, R37.H1_H1 ;  /* 0x30000025ff0a7230 */ /* 0x000fe40000004100 */
[-C--:B------:R-:W-:Y:S01]  /*3390*/  FFMA.FTZ R49, R0, R2.reuse, R51 ;  /* 0x0000000200317223 */ /* 0x080fe20000010033 */
[----:B------:R-:W-:Y:S01]  /*33a0*/  FFMA.FTZ R51, R4, R2, R53 ;  /* 0x0000000204337223 */ /* 0x000fe20000010035 */
[----:B------:R-:W-:-:S02]  /*33b0*/  HADD2.F32 R0, -RZ, R3.H0_H0 ;  /* 0x20000003ff007230 */ /* 0x000fc40000004100 */
        /* <DEDUP_REMOVED lines=50> */
[----:B------:R-:W-:Y:S01]  /*36e0*/  FFMA.FTZ R3, R3, R9, R4 ;  /* 0x0000000903037223 */ /* 0x000fe20000010004 */
[----:B------:R-:W-:-:S02]  /*36f0*/  FMUL.FTZ R2, R21, R2 ;  /* 0x0000000215027220 */ /* 0x000fc40000410000 */
[-C--:B------:R-:W-:Y:S01]  /*3700*/  FFMA.FTZ R8, R11, R9.reuse, R8 ;  /* 0x000000090b087223 */ /* 0x080fe20000010008 */
[----:B------:R-:W-:Y:S01]  /*3710*/  FFMA.FTZ R9, R47, R9, R0 ;  /* 0x000000092f097223 */ /* 0x000fe20000010000 */
[----:B------:R-:W-:Y:S01]  /*3720*/  FMUL.FTZ R3, R22, R3 ;  /* 0x0000000316037220 */ /* 0x000fe20000410000 */
[----:B------:R-:W-:Y:S01]  /*3730*/  F2FP.F16.F32.PACK_AB R2, RZ, R2 ;  /* 0x00000002ff02723e */ /* 0x000fe200000000ff */
[----:B------:R-:W-:Y:S01]  /*3740*/  FMUL.FTZ R8, R23, R8 ;  /* 0x0000000817087220 */ /* 0x000fe20000410000 */
[----:B------:R-:W-:Y:S02]  /*3750*/  FMUL.FTZ R9, R24, R9 ;  /* 0x0000000918097220 */ /* 0x000fe40000410000 */
[----:B------:R-:W-:Y:S02]  /*3760*/  F2FP.F16.F32.PACK_AB R3, RZ, R3 ;  /* 0x00000003ff03723e */ /* 0x000fe400000000ff */
[----:B------:R-:W-:Y:S02]  /*3770*/  F2FP.F16.F32.PACK_AB R8, RZ, R8 ;  /* 0x00000008ff08723e */ /* 0x000fe400000000ff */
[----:B------:R-:W-:-:S02]  /*3780*/  F2FP.F16.F32.PACK_AB R9, RZ, R9 ;  /* 0x00000009ff09723e */ /* 0x000fc400000000ff */
[----:B------:R-:W-:Y:S02]  /*3790*/  PRMT R2, R2, 0x5410, R3 ;  /* 0x0000541002027816 */ /* 0x000fe40000000003 */
[----:B------:R-:W-:-:S04]  /*37a0*/  PRMT R8, R8, 0x5410, R9 ;  /* 0x0000541008087816 */ /* 0x000fc80000000009 */
[----:B------:R-:W-:Y:S01]  /*37b0*/  HFMA2.MMA R19, R2, 1, 1, R19 ;  /* 0x3c003c0002137835 */ /* 0x000fe20000000013 */
[----:B------:R-:W-:-:S10]  /*37c0*/  HADD2 R18, R8, R18 ;  /* 0x0000001208127230 */ /* 0x000fd40000000000 */
.L_x_2077:
        /* <DEDUP_REMOVED lines=11> */
[----:B------:R-:W-:Y:S02]  /*3880*/  HADD2.F32 R2, -RZ, R33.H0_H0 ;  /* 0x20000021ff027230 */ /* 0x000fe40000004100 */
        /* <DEDUP_REMOVED lines=41> */
[----:B------:R-:W-:Y:S02]  /*3b20*/  HADD2.F32 R0, -RZ, R9.H0_H0 ;  /* 0x20000009ff007230 */ /* 0x000fe40000004100 */
[-C--:B------:R-:W-:Y:S01]  /*3b30*/  FFMA.FTZ R31, R32, R8.reuse, R31 ;  /* 0x00000008201f7223 */ /* 0x080fe2000001001f */
[----:B------:R-:W-:Y:S02]  /*3b40*/  HADD2.F32 R2, -RZ, R40.H0_H0 ;  /* 0x20000028ff027230 */ /* 0x000fe40000004100 */
        /* <DEDUP_REMOVED lines=31> */
.L_x_2076:
        /* <DEDUP_REMOVED lines=141> */
.L_x_2078:
        /* <DEDUP_REMOVED lines=90> */
.L_x_2080:
        /* <DEDUP_REMOVED lines=87> */
.L_x_2079:
[----:B------:R-:W-:-:S06]  /*5120*/  IMAD.WIDE R10, R27, 0x4, R28 ;  /* 0x000000041b0a7825 */ /* 0x000fcc00078e021c */
        /* <DEDUP_REMOVED lines=54> */
[----:B------:R-:W0:Y:S01]  /*5490*/  LDS.64 R4, [UR4+0x30] ;  /* 0x00003004ff047984 */ /* 0x000e220008000a00 */
[--C-:B------:R-:W-:Y:S02]  /*54a0*/  HADD2.F32 R0, -RZ, R40.reuse.H0_H0 ;  /* 0x20000028ff007230 */ /* 0x100fe40000004100 */
[----:B------:R-:W-:Y:S01]  /*54b0*/  HADD2.F32 R43, -RZ, R40.H1_H1 ;  /* 0x30000028ff2b7230 */ /* 0x000fe20000004100 */
[----:B------:R-:W1:Y:S01]  /*54c0*/  LDS.64 R8, [UR4+0x38] ;  /* 0x00003804ff087984 */ /* 0x000e620008000a00 */
[----:B------:R-:W-:Y:S02]  /*54d0*/  HADD2.F32 R44, -RZ, R39.H0_H0 ;  /* 0x20000027ff2c7230 */ /* 0x000fe40000004100 */
[----:B------:R-:W-:Y:S02]  /*54e0*/  HADD2.F32 R2, -RZ, R37.H0_H0 ;  /* 0x20000025ff027230 */ /* 0x000fe40000004100 */
[----:B------:R-:W-:Y:S02]  /*54f0*/  HADD2.F32 R45, -RZ, R39.H1_H1 ;  /* 0x30000027ff2d7230 */ /* 0x000fe40000004100 */
[----:B------:R-:W-:-:S02]  /*5500*/  HADD2.F32 R49, -RZ, R38.H1_H1 ;  /* 0x30000026ff317230 */ /* 0x000fc40000004100 */
[--C-:B0-----:R-:W-:Y:S02]  /*5510*/  HADD2.F32 R3, -RZ, R4.reuse.H0_H0 ;  /* 0x20000004ff037230 */ /* 0x101fe40000004100 */
[----:B------:R-:W-:Y:S02]  /*5520*/  HADD2.F32 R42, -RZ, R4.H1_H1 ;  /* 0x30000004ff2a7230 */ /* 0x000fe40000004100 */
[----:B------:R-:W-:Y:S02]  /*5530*/  HADD2.F32 R4, -RZ, R38.H0_H0 ;  /* 0x20000026ff047230 */ /* 0x000fe40000004100 */
[----:B------:R-:W-:Y:S01]  /*5540*/  FFMA.FTZ R0, R0, R3, RZ ;  /* 0x0000000300007223 */ /* 0x000fe200000100ff */
[C---:B------:R-:W-:Y:S01]  /*5550*/  FFMA.FTZ R47, R3.reuse, R44, RZ ;  /* 0x0000002c032f7223 */ /* 0x040fe200000100ff */
[----:B------:R-:W-:Y:S01]  /*5560*/  FFMA.FTZ R44, R3, R2, RZ ;  /* 0x00000002032c7223 */ /* 0x000fe200000100ff */
[----:B------:R-:W-:Y:S02]  /*5570*/  HADD2.F32 R41, -RZ, R5.H0_H0 ;  /* 0x20000005ff297230 */ /* 0x000fe40000004100 */
[----:B------:R-:W-:Y:S01]  /*5580*/  FFMA.FTZ R0, R43, R42, R0 ;  /* 0x0000002a2b007223 */ /* 0x000fe20000010000 */
[----:B------:R-:W-:Y:S01]  /*5590*/  FFMA.FTZ R46, R3, R4, RZ ;  /* 0x00000004032e7223 */ /* 0x000fe200000100ff */
        /* <DEDUP_REMOVED lines=20> */
[C---:B------:R-:W-:Y:S01]  /*56e0*/  FFMA.FTZ R41, R5.reuse, R42, R45 ;  /* 0x0000002a05297223 */ /* 0x040fe2000001002d */
[----:B------:R-:W-:Y:S02]  /*56f0*/  HADD2.F32 R0, -RZ, R28.H1_H1 ;  /* 0x3000001cff007230 */ /* 0x000fe40000004100 */
[----:B------:R-:W-:Y:S02]  /*5700*/  HADD2.F32 R42, -RZ, R33.H0_H0 ;  /* 0x20000021ff2a7230 */ /* 0x000fe40000004100 */
[----:B------:R-:W-:Y:S01]  /*5710*/  FFMA.FTZ R4, R4, R2, R43 ;  /* 0x0000000204047223 */ /* 0x000fe2000001002b */
[----:B------:R-:W-:Y:S02]  /*5720*/  HADD2.F32 R8, -RZ, R8.H1_H1 ;  /* 0x30000008ff087230 */ /* 0x000fe40000004100 */
[----:B------:R-:W-:Y:S01]  /*5730*/  FFMA.FTZ R47, R5, R0, R47 ;  /* 0x00000000052f7223 */ /* 0x000fe2000001002f */
[----:B------:R-:W-:-:S02]  /*5740*/  HADD2.F32 R44, -RZ, R36.H0_H0 ;  /* 0x20000024ff2c7230 */ /* 0x000fc40000004100 */
[C---:B------:R-:W-:Y:S01]  /*5750*/  FFMA.FTZ R3, R2.reuse, R42, R3 ;  /* 0x0000002a02037223 */ /* 0x040fe20000010003 */
[----:B------:R-:W-:Y:S02]  /*5760*/  HADD2.F32 R43, -RZ, R33.H1_H1 ;  /* 0x30000021ff2b7230 */ /* 0x000fe40000004100 */
[----:B------:R-:W-:Y:S02]  /*5770*/  HADD2.F32 R5, -RZ, R34.H1_H1 ;  /* 0x30000022ff057230 */ /* 0x000fe40000004100 */
[----:B------:R-:W-:Y:S01]  /*5780*/  FFMA.FTZ R45, R2, R44, R41 ;  /* 0x0000002c022d7223 */ /* 0x000fe20000010029 */
[--C-:B------:R-:W-:Y:S02]  /*5790*/  HADD2.F32 R46, -RZ, R35.reuse.H0_H0 ;  /* 0x20000023ff2e7230 */ /* 0x100fe40000004100 */
        /* <DEDUP_REMOVED lines=37> */
.L_x_2081:
        /* <DEDUP_REMOVED lines=15> */
[----:B------:R-:W-:Y:S02]  /*5ae0*/  HADD2.F32 R5, -RZ, R3.H1_H1 ;  /* 0x30000003ff057230 */ /* 0x000fe40000004100 */
[----:B------:R-:W-:Y:S01]  /*5af0*/  FFMA.FTZ R47, R2, R43, RZ ;  /* 0x0000002b022f7223 */ /* 0x000fe200000100ff */
[----:B------:R-:W-:Y:S02]  /*5b00*/  HADD2.F32 R3, -RZ, R37.H0_H0 ;  /* 0x20000025ff037230 */ /* 0x000fe40000004100 */
[----:B------:R-:W-:Y:S01]  /*5b10*/  FFMA.FTZ R0, R44, R42, R45 ;  /* 0x0000002a2c007223 */ /* 0x000fe2000001002d */
[----:B------:R-:W-:-:S02]  /*5b20*/  HADD2.F32 R44, -RZ, R38.H1_H1 ;  /* 0x30000026ff2c7230 */ /* 0x000fc40000004100 */
[----:B------:R-:W-:Y:S01]  /*5b30*/  FFMA.FTZ R2, R46, R42, R47 ;  /* 0x0000002a2e027223 */ /* 0x000fe2000001002f */
[----:B------:R-:W-:Y:S02]  /*5b40*/  HADD2.F32 R47, -RZ, R30.H0_H0 ;  /* 0x2000001eff2f7230 */ /* 0x000fe40000004100 */
[-C--:B------:R-:W-:Y:S01]  /*5b50*/  FFMA.FTZ R3, R3, R43.reuse, RZ ;  /* 0x0000002b03037223 */ /* 0x080fe200000100ff */
[----:B------:R-:W-:Y:S01]  /*5b60*/  FFMA.FTZ R43, R4, R43, RZ ;  /* 0x0000002b042b7223 */ /* 0x000fe200000100ff */
[----:B------:R-:W-:Y:S02]  /*5b70*/  HADD2.F32 R4, -RZ, R37.H1_H1 ;  /* 0x30000025ff047230 */ /* 0x000fe40000004100 */
[----:B------:R-:W-:Y:S02]  /*5b80*/  HADD2.F32 R45, -RZ, R31.H0_H0 ;  /* 0x2000001fff2d7230 */ /* 0x000fe40000004100 */
[----:B------:R-:W-:Y:S01]  /*5b90*/  FFMA.FTZ R2, R47, R41, R2 ;  /* 0x000000292f027223 */ /* 0x000fe20000010002 */
[----:B------:R-:W-:-:S02]  /*5ba0*/  HADD2.F32 R47, -RZ, R28.H0_H0 ;  /* 0x2000001cff2f7230 */ /* 0x000fc40000004100 */
[-C--:B------:R-:W-:Y:S01]  /*5bb0*/  FFMA.FTZ R4, R4, R42.reuse, R3 ;  /* 0x0000002a04047223 */ /* 0x080fe20000010003 */
        /* <DEDUP_REMOVED lines=13> */
[--C-:B-1----:R-:W-:Y:S02]  /*5c90*/  HADD2.F32 R3, -RZ, R8.reuse.H0_H0 ;  /* 0x20000008ff037230 */ /* 0x102fe40000004100 */
[----:B------:R-:W-:Y:S01]  /*5ca0*/  FFMA.FTZ R44, R47, R5, R44 ;  /* 0x000000052f2c7223 */ /* 0x000fe2000001002c */
[----:B------:R-:W-:-:S02]  /*5cb0*/  HADD2.F32 R8, -RZ, R8.H1_H1 ;  /* 0x30000008ff087230 */ /* 0x000fc40000004100 */
[----:B------:R-:W-:Y:S02]  /*5cc0*/  HADD2.F32 R43, -RZ, R36.H0_H0 ;  /* 0x20000024ff2b7230 */ /* 0x000fe40000004100 */
[-C--:B------:R-:W-:Y:S01]  /*5cd0*/  FFMA.FTZ R5, R41, R3.reuse, R42 ;  /* 0x0000000329057223 */ /* 0x080fe2000001002a */
[--C-:B------:R-:W-:Y:S02]  /*5ce0*/  HADD2.F32 R41, -RZ, R33.reuse.H0_H0 ;  /* 0x20000021ff297230 */ /* 0x100fe40000004100 */
[----:B------:R-:W-:Y:S02]  /*5cf0*/  HADD2.F32 R42, -RZ, R34.H1_H1 ;  /* 0x30000022ff2a7230 */ /* 0x000fe40000004100 */
[-C--:B------:R-:W-:Y:S01]  /*5d00*/  FFMA.FTZ R43, R43, R3.reuse, R4 ;  /* 0x000000032b2b7223 */ /* 0x080fe20000010004 */
[----:B------:R-:W-:Y:S02]  /*5d10*/  HADD2.F32 R46, -RZ, R33.H1_H1 ;  /* 0x30000021ff2e7230 */ /* 0x000fe40000004100 */
[----:B------:R-:W-:Y:S01]  /*5d20*/  FFMA.FTZ R41, R41, R3, R2 ;  /* 0x0000000329297223 */ /* 0x000fe20000010002 */
        /* <DEDUP_REMOVED lines=8> */
[----:B------:R-:W-:-:S02]  /*5db0*/  HADD2.F32 R4, -RZ, R11.H0_H0 ;  /* 0x2000000bff047230 */ /* 0x000fc40000004100 */
[----:B------:R-:W-:Y:S02]  /*5dc0*/  HADD2.F32 R46, -RZ, R35.H1_H1 ;  /* 0x30000023ff2e7230 */ /* 0x000fe40000004100 */
        /* <DEDUP_REMOVED lines=28> */
.L_x_2082:
[----:B------:R-:W-:Y:S05]  /*5f90*/  @P0 BRA `(.L_x_2071) ;  /* 0x0000000400580947 */ /* 0x000fea0003800000 */
        /* <DEDUP_REMOVED lines=13> */
[----:B------:R-:W-:Y:S01]  /*6070*/  FFMA.FTZ R45, R2, R43, RZ ;  /* 0x0000002b022d7223 */ /* 0x000fe200000100ff */
[----:B------:R-:W-:-:S02]  /*6080*/  FFMA.FTZ R0, R40, R42, R39 ;  /* 0x0000002a28007223 */ /* 0x000fc40000010027 */
[-C--:B------:R-:W-:Y:S01]  /*6090*/  FFMA.FTZ R3, R3, R43.reuse, RZ ;  /* 0x0000002b03037223 */ /* 0x080fe200000100ff */
[----:B------:R-:W-:Y:S01]  /*60a0*/  FFMA.FTZ R43, R8, R43, RZ ;  /* 0x0000002b082b7223 */ /* 0x000fe200000100ff */
[----:B------:R-:W-:Y:S02]  /*60b0*/  HADD2.F32 R8, -RZ, R37.H1_H1 ;  /* 0x30000025ff087230 */ /* 0x000fe40000004100 */
[-C--:B------:R-:W-:Y:S01]  /*60c0*/  FFMA.FTZ R2, R44, R42.reuse, R45 ;  /* 0x0000002a2c027223 */ /* 0x080fe2000001002d */
[----:B------:R-:W-:Y:S02]  /*60d0*/  HADD2.F32 R40, -RZ, R38.H1_H1 ;  /* 0x30000026ff287230 */ /* 0x000fe40000004100 */
[----:B------:R-:W-:Y:S02]  /*60e0*/  HADD2.F32 R37, -RZ, R31.H0_H0 ;  /* 0x2000001fff257230 */ /* 0x000fe40000004100 */
[----:B------:R-:W-:Y:S01]  /*60f0*/  FFMA.FTZ R38, R8, R42, R3 ;  /* 0x0000002a08267223 */ /* 0x000fe20000010003 */
[----:B------:R-:W-:-:S02]  /*6100*/  HADD2.F32 R3, -RZ, R29.H0_H0 ;  /* 0x2000001dff037230 */ /* 0x000fc40000004100 */
[----:B------:R-:W-:Y:S01]  /*6110*/  FFMA.FTZ R42, R40, R42, R43 ;  /* 0x0000002a282a7223 */ /* 0x000fe2000001002b */
[--C-:B------:R-:W-:Y:S02]  /*6120*/  HADD2.F32 R39, -RZ, R30.reuse.H0_H0 ;  /* 0x2000001eff277230 */ /* 0x100fe40000004100 */
[-C--:B------:R-:W-:Y:S01]  /*6130*/  FFMA.FTZ R0, R37, R41.reuse, R0 ;  /* 0x0000002925007223 */ /* 0x080fe20000010000 */
[----:B------:R-:W-:Y:S02]  /*6140*/  HADD2.F32 R31, -RZ, R31.H1_H1 ;  /* 0x3000001fff1f7230 */ /* 0x000fe40000004100 */
[-C--:B------:R-:W-:Y:S01]  /*6150*/  FFMA.FTZ R38, R3, R41.reuse, R38 ;  /* 0x0000002903267223 */ /* 0x080fe20000010026 */
        /* <DEDUP_REMOVED lines=10> */
[----:B-1----:R-:W-:-:S02]  /*6200*/  HADD2.F32 R3, -RZ, R4.H0_H0 ;  /* 0x20000004ff037230 */ /* 0x002fc40000004100 */
[----:B------:R-:W-:Y:S02]  /*6210*/  HADD2.F32 R37, -RZ, R35.H0_H0 ;  /* 0x20000023ff257230 */ /* 0x000fe40000004100 */
[----:B------:R-:W-:Y:S01]  /*6220*/  FFMA.FTZ R42, R31, R9, R42 ;  /* 0x000000091f2a7223 */ /* 0x000fe2000001002a */
[----:B------:R-:W-:Y:S02]  /*6230*/  HADD2.F32 R31, -RZ, R36.H0_H0 ;  /* 0x20000024ff1f7230 */ /* 0x000fe40000004100 */
[-C--:B------:R-:W-:Y:S01]  /*6240*/  FFMA.FTZ R9, R29, R3.reuse, R2 ;  /* 0x000000031d097223 */ /* 0x080fe20000010002 */
[--C-:B------:R-:W-:Y:S02]  /*6250*/  HADD2.F32 R29, -RZ, R33.reuse.H0_H0 ;  /* 0x20000021ff1d7230 */ /* 0x100fe40000004100 */
        /* <DEDUP_REMOVED lines=42> */
.L_x_2071:
[----:B------:R-:W0:Y:S01]  /*6500*/  LDC R3, c[0x0][0x23c] ;  /* 0x00008f00ff037b82 */ /* 0x000e220000000800 */
[----:B------:R-:W-:Y:S01]  /*6510*/  IADD3 R14, R14, 0x20, RZ ;  /* 0x000000200e0e7810 */ /* 0x000fe20007ffe0ff */
[----:B------:R-:W-:-:S03]  /*6520*/  UIADD3 UR4, UR4, 0x40, URZ ;  /* 0x0000004004047890 */ /* 0x000fc6000fffe03f */
[C---:B------:R-:W-:Y:S02]  /*6530*/  ISETP.GE.AND P2, PT, R14.reuse, UR5, PT ;  /* 0x000000050e007c0c */ /* 0x040fe4000bf46270 */
[----:B------:R-:W-:Y:S01]  /*6540*/  ISETP.LT.AND P3, PT, R14, R15, PT ;  /* 0x0000000f0e00720c */ /* 0x000fe20003f61270 */
[----:B0-----:R-:W-:-:S05]  /*6550*/  IMAD.WIDE R6, R3, 0x10, R6 ;  /* 0x0000001003067825 */ /* 0x001fca00078e0206 */
[----:B------:R-:W-:-:S07]  /*6560*/  MOV R5, R7 ;  /* 0x0000000700057202 */ /* 0x000fce0000000f00 */
[----:B------:R-:W-:Y:S05]  /*6570*/  @!P2 BRA P3, `(.L_x_2083) ;  /* 0xffffffac00eca947 */ /* 0x000fea000183ffff */
.L_x_2070:
        /* <DEDUP_REMOVED lines=17> */
.L_x_2087:
[----:B------:R-:W0:Y:S02]  /*6690*/  LDS R6, [R0] ;  /* 0x0000000000067984 */ /* 0x000e240000000800 */
[----:B0-----:R-:W-:-:S10]  /*66a0*/  HFMA2.MMA R7, R6, 1, 1, R26 ;  /* 0x3c003c0006077835 */ /* 0x001fd4000000001a */
[----:B------:R-:W0:Y:S02]  /*66b0*/  ATOMS.CAST.SPIN R7, [R0], R6, R7 ;  /* 0x000000060007738d */ /* 0x000e240001800007 */
[----:B0-----:R-:W-:-:S13]  /*66c0*/  ISETP.EQ.U32.AND P0, PT, R7, 0x1, PT ;  /* 0x000000010700780c */ /* 0x001fda0003f02070 */
[----:B------:R-:W-:Y:S05]  /*66d0*/  @!P0 BRA `(.L_x_2087) ;  /* 0xfffffffc00ec8947 */ /* 0x000fea000383ffff */
[----:B------:R-:W-:Y:S05]  /*66e0*/  BRA `(.L_x_2085) ;  /* 0x00000000000c7947 */ /* 0x000fea0003800000 */
.L_x_2086:
[----:B------:R-:W2:Y:S02]  /*66f0*/  LD.E R0, desc[UR6][R8.64] ;  /* 0x0000000608007980 */ /* 0x000ea4000c101900 */
[----:B--2---:R-:W-:-:S05]  /*6700*/  IADD3 R7, R26, R0, RZ ;  /* 0x000000001a077210 */ /* 0x004fca0007ffe0ff */
[----:B------:R0:W-:Y:S02]  /*6710*/  ST.E desc[UR6][R8.64], R7 ;  /* 0x0000000708007985 */ /* 0x0001e4000c101906 */
.L_x_2085:
[----:B------:R-:W-:Y:S05]  /*6720*/  BSYNC B0 ;  /* 0x0000000000007941 */ /* 0x000fea0003800000 */
.L_x_2084:
[----:B------:R1:W-:Y:S01]  /*6730*/  ATOM.E.ADD.F16x2.RN.STRONG.GPU P0, RZ, desc[UR6][R8.64+0x4], R20 ;  /* 0x0000041408ff79a2 */ /* 0x0003e2000810e1c6 */
[----:B------:R-:W-:Y:S04]  /*6740*/  BSSY B0, `(.L_x_2088) ;  /* 0x000000f000007945 */ /* 0x000fe80003800000 */
[----:B-1----:R-:W-:Y:S05]  /*6750*/  @P0 BRA `(.L_x_2089) ;  /* 0x0000000000340947 */ /* 0x002fea0003800000 */
[----:B------:R-:W1:Y:S02]  /*6760*/  QSPC.E.S P0, RZ, [R8+0x4] ;  /* 0x0000040008ff73aa */ /* 0x000e640000000500 */
[----:B-1----:R-:W-:Y:S05]  /*6770*/  @!P0 BRA `(.L_x_2090) ;  /* 0x0000000000208947 */ /* 0x002fea0003800000 */
[----:B------:R-:W-:-:S04]  /*6780*/  MOV R6, R8 ;  /* 0x0000000800067202 */ /* 0x000fc80000000f00 */
[----:B------:R-:W-:-:S07]  /*6790*/  MOV R0, R6 ;  /* 0x0000000600007202 */ /* 0x000fce0000000f00 */
.L_x_2091:
[----:B------:R-:W0:Y:S02]  /*67a0*/  LDS R6, [R0+0x4] ;  /* 0x0000040000067984 */ /* 0x000e240000000800 */
[----:B0-----:R-:W-:-:S06]  /*67b0*/  HADD2 R7, R6, R20 ;  /* 0x0000001406077230 */ /* 0x001fcc0000000000 */
[----:B------:R-:W0:Y:S02]  /*67c0*/  ATOMS.CAST.SPIN R7, [R0+0x4], R6, R7 ;  /* 0x000004060007738d */ /* 0x000e240001800007 */
[----:B0-----:R-:W-:-:S13]  /*67d0*/  ISETP.EQ.U32.AND P0, PT, R7, 0x1, PT ;  /* 0x000000010700780c */ /* 0x001fda0003f02070 */
[----:B------:R-:W-:Y:S05]  /*67e0*/  @!P0 BRA `(.L_x_2091) ;  /* 0xfffffffc00ec8947 */ /* 0x000fea000383ffff */
[----:B------:R-:W-:Y:S05]  /*67f0*/  BRA `(.L_x_2089) ;  /* 0x00000000000c7947 */ /* 0x000fea0003800000 */
.L_x_2090:
[----:B------:R-:W0:Y:S02]  /*6800*/  LD.E R0, desc[UR6][R8.64+0x4] ;  /* 0x0000040608007980 */ /* 0x000e24000c101900 */
[----:B0-----:R-:W-:-:S05]  /*6810*/  IADD3 R7, R20, R0, RZ ;  /* 0x0000000014077210 */ /* 0x001fca0007ffe0ff */
[----:B------:R1:W-:Y:S02]  /*6820*/  ST.E desc[UR6][R8.64+0x4], R7 ;  /* 0x0000040708007985 */ /* 0x0003e4000c101906 */
.L_x_2089:
[----:B------:R-:W-:Y:S05]  /*6830*/  BSYNC B0 ;  /* 0x0000000000007941 */ /* 0x000fea0003800000 */
.L_x_2088:
        /* <DEDUP_REMOVED lines=11> */
.L_x_2095:
[----:B------:R-:W0:Y:S02]  /*68f0*/  LDS R6, [R0] ;  /* 0x0000000000067984 */ /* 0x000e240000000800 */
[----:B0-----:R-:W-:-:S10]  /*6900*/  HFMA2.MMA R7, R6, 1, 1, R19 ;  /* 0x3c003c0006077835 */ /* 0x001fd40000000013 */
[----:B------:R-:W0:Y:S02]  /*6910*/  ATOMS.CAST.SPIN R7, [R0], R6, R7 ;  /* 0x000000060007738d */ /* 0x000e240001800007 */
[----:B0-----:R-:W-:-:S13]  /*6920*/  ISETP.EQ.U32.AND P0, PT, R7, 0x1, PT ;  /* 0x000000010700780c */ /* 0x001fda0003f02070 */
[----:B------:R-:W-:Y:S05]  /*6930*/  @!P0 BRA `(.L_x_2095) ;  /* 0xfffffffc00ec8947 */ /* 0x000fea000383ffff */
[----:B------:R-:W-:Y:S05]  /*6940*/  BRA `(.L_x_2093) ;  /* 0x00000000000c7947 */ /* 0x000fea0003800000 */
.L_x_2094:
[----:B------:R-:W2:Y:S02]  /*6950*/  LD.E R0, desc[UR6][R8.64] ;  /* 0x0000000608007980 */ /* 0x000ea4000c101900 */
[----:B--2---:R-:W-:-:S05]  /*6960*/  IADD3 R7, R19, R0, RZ ;  /* 0x0000000013077210 */ /* 0x004fca0007ffe0ff */
[----:B------:R0:W-:Y:S02]  /*6970*/  ST.E desc[UR6][R8.64], R7 ;  /* 0x0000000708007985 */ /* 0x0001e4000c101906 */
.L_x_2093:
[----:B------:R-:W-:Y:S05]  /*6980*/  BSYNC B0 ;  /* 0x0000000000007941 */ /* 0x000fea0003800000 */
.L_x_2092:
[----:B------:R1:W-:Y:S01]  /*6990*/  ATOM.E.ADD.F16x2.RN.STRONG.GPU P0, RZ, desc[UR6][R8.64+0x4], R18 ;  /* 0x0000041208ff79a2 */ /* 0x0003e2000810e1c6 */
[----:B------:R-:W-:Y:S04]  /*69a0*/  BSSY B0, `(.L_x_2096) ;  /* 0x000000f000007945 */ /* 0x000fe80003800000 */
[----:B-1----:R-:W-:Y:S05]  /*69b0*/  @P0 BRA `(.L_x_2097) ;  /* 0x0000000000340947 */ /* 0x002fea0003800000 */
[----:B------:R-:W1:Y:S02]  /*69c0*/  QSPC.E.S P0, RZ, [R8+0x4] ;  /* 0x0000040008ff73aa */ /* 0x000e640000000500 */
[----:B-1----:R-:W-:Y:S05]  /*69d0*/  @!P0 BRA `(.L_x_2098) ;  /* 0x0000000000208947 */ /* 0x002fea0003800000 */
[----:B------:R-:W-:-:S04]  /*69e0*/  MOV R6, R8 ;  /* 0x0000000800067202 */ /* 0x000fc80000000f00 */
[----:B------:R-:W-:-:S07]  /*69f0*/  MOV R0, R6 ;  /* 0x0000000600007202 */ /* 0x000fce0000000f00 */
.L_x_2099:
[----:B------:R-:W0:Y:S02]  /*6a00*/  LDS R6, [R0+0x4] ;  /* 0x0000040000067984 */ /* 0x000e240000000800 */
[----:B0-----:R-:W-:-:S06]  /*6a10*/  HADD2 R7, R6, R18 ;  /* 0x0000001206077230 */ /* 0x001fcc0000000000 */
[----:B------:R-:W0:Y:S02]  /*6a20*/  ATOMS.CAST.SPIN R7, [R0+0x4], R6, R7 ;  /* 0x000004060007738d */ /* 0x000e240001800007 */
[----:B0-----:R-:W-:-:S13]  /*6a30*/  ISETP.EQ.U32.AND P0, PT, R7, 0x1, PT ;  /* 0x000000010700780c */ /* 0x001fda0003f02070 */
[----:B------:R-:W-:Y:S05]  /*6a40*/  @!P0 BRA `(.L_x_2099) ;  /* 0xfffffffc00ec8947 */ /* 0x000fea000383ffff */
[----:B------:R-:W-:Y:S05]  /*6a50*/  BRA `(.L_x_2097) ;  /* 0x00000000000c7947 */ /* 0x000fea0003800000 */
.L_x_2098:
[----:B------:R-:W0:Y:S02]  /*6a60*/  LD.E R0, desc[UR6][R8.64+0x4] ;  /* 0x0000040608007980 */ /* 0x000e24000c101900 */
[----:B0-----:R-:W-:-:S05]  /*6a70*/  IADD3 R7, R18, R0, RZ ;  /* 0x0000000012077210 */ /* 0x001fca0007ffe0ff */
[----:B------:R1:W-:Y:S02]  /*6a80*/  ST.E desc[UR6][R8.64+0x4], R7 ;  /* 0x0000040708007985 */ /* 0x0003e4000c101906 */
.L_x_2097:
[----:B------:R-:W-:Y:S05]  /*6a90*/  BSYNC B0 ;  /* 0x0000000000007941 */ /* 0x000fea0003800000 */
.L_x_2096:
        /* <DEDUP_REMOVED lines=11> */
.L_x_2103:
[----:B------:R-:W2:Y:S02]  /*6b50*/  LDS R2, [R0] ;  /* 0x0000000000027984 */ /* 0x000ea40000000800 */
[----:B--2---:R-:W-:-:S10]  /*6b60*/  HFMA2.MMA R3, R2, 1, 1, R17 ;  /* 0x3c003c0002037835 */ /* 0x004fd40000000011 */
[----:B------:R-:W2:Y:S02]  /*6b70*/  ATOMS.CAST.SPIN R3, [R0], R2, R3 ;  /* 0x000000020003738d */ /* 0x000ea40001800003 */
[----:B--2---:R-:W-:-:S13]  /*6b80*/  ISETP.EQ.U32.AND P0, PT, R3, 0x1, PT ;  /* 0x000000010300780c */ /* 0x004fda0003f02070 */
[----:B------:R-:W-:Y:S05]  /*6b90*/  @!P0 BRA `(.L_x_2103) ;  /* 0xfffffffc00ec8947 */ /* 0x000fea000383ffff */
[----:B------:R-:W-:Y:S05]  /*6ba0*/  BRA `(.L_x_2101) ;  /* 0x00000000000c7947 */ /* 0x000fea0003800000 */
.L_x_2102:
[----:B------:R-:W2:Y:S02]  /*6bb0*/  LD.E R0, desc[UR6][R4.64] ;  /* 0x0000000604007980 */ /* 0x000ea4000c101900 */
[----:B--2---:R-:W-:-:S05]  /*6bc0*/  IADD3 R3, R17, R0, RZ ;  /* 0x0000000011037210 */ /* 0x004fca0007ffe0ff */
[----:B------:R2:W-:Y:S02]  /*6bd0*/  ST.E desc[UR6][R4.64], R3 ;  /* 0x0000000304007985 */ /* 0x0005e4000c101906 */
.L_x_2101:
[----:B------:R-:W-:Y:S05]  /*6be0*/  BSYNC B0 ;  /* 0x0000000000007941 */ /* 0x000fea0003800000 */
.L_x_2100:
[----:B------:R3:W-:Y:S02]  /*6bf0*/  ATOM.E.ADD.F16x2.RN.STRONG.GPU P0, RZ, desc[UR6][R4.64+0x4], R16 ;  /* 0x0000041004ff79a2 */ /* 0x0007e4000810e1c6 */
[----:B---3--:R-:W-:Y:S05]  /*6c00*/  @P0 EXIT ;  /* 0x000000000000094d */ /* 0x008fea0003800000 */
[----:B------:R-:W3:Y:S02]  /*6c10*/  QSPC.E.S P0, RZ, [R4+0x4] ;  /* 0x0000040004ff73aa */ /* 0x000ee40000000500 */
[----:B---3--:R-:W-:Y:S05]  /*6c20*/  @!P0 BRA `(.L_x_2104) ;  /* 0x0000000000208947 */ /* 0x008fea0003800000 */
[----:B------:R-:W-:-:S04]  /*6c30*/  MOV R2, R4 ;  /* 0x0000000400027202 */ /* 0x000fc80000000f00 */
[----:B------:R-:W-:-:S07]  /*6c40*/  MOV R0, R2 ;  /* 0x0000000200007202 */ /* 0x000fce0000000f00 */
.L_x_2105:
[----:B------:R-:W2:Y:S02]  /*6c50*/  LDS R2, [R0+0x4] ;  /* 0x0000040000027984 */ /* 0x000ea40000000800 */
[----:B--2---:R-:W-:-:S06]  /*6c60*/  HADD2 R3, R2, R16 ;  /* 0x0000001002037230 */ /* 0x004fcc0000000000 */
[----:B------:R-:W2:Y:S02]  /*6c70*/  ATOMS.CAST.SPIN R3, [R0+0x4], R2, R3 ;  /* 0x000004020003738d */ /* 0x000ea40001800003 */
[----:B--2---:R-:W-:-:S13]  /*6c80*/  ISETP.EQ.U32.AND P0, PT, R3, 0x1, PT ;  /* 0x000000010300780c */ /* 0x004fda0003f02070 */
[----:B------:R-:W-:Y:S05]  /*6c90*/  @!P0 BRA `(.L_x_2105) ;  /* 0xfffffffc00ec8947 */ /* 0x000fea000383ffff */
[----:B------:R-:W-:Y:S05]  /*6ca0*/  EXIT ;  /* 0x000000000000794d */ /* 0x000fea0003800000 */
.L_x_2104:
[----:B------:R-:W2:Y:S02]  /*6cb0*/  LD.E R0, desc[UR6][R4.64+0x4] ;  /* 0x0000040604007980 */ /* 0x000ea4000c101900 */
[----:B--2---:R-:W-:-:S05]  /*6cc0*/  IADD3 R3, R16, R0, RZ ;  /* 0x0000000010037210 */ /* 0x004fca0007ffe0ff */
[----:B------:R-:W-:Y:S01]  /*6cd0*/  ST.E desc[UR6][R4.64+0x4], R3 ;  /* 0x0000040304007985 */ /* 0x000fe2000c101906 */
[----:B------:R-:W-:Y:S05]  /*6ce0*/  EXIT ;  /* 0x000000000000794d */ /* 0x000fea0003800000 */
.L_x_2106:
        /* <DEDUP_REMOVED lines=9> */
.L_x_3694:


//--------------------- .text._Z23gemm_half_q_half_kernelILi3ELi12ELb1ELb0ELi32EEvPK6__halfPKjS4_S2_PS0_iiiiPKtS7_iiiiiibS2_i --------------------------
	.section	.text._Z23gemm_half_q_half_kernelILi3ELi12ELb1ELb0ELi32EEvPK6__halfPKjS4_S2_PS0_iiiiPKtS7_iiiiiibS2_i,"ax",@progbits
	.align	128
        .global         _Z23gemm_half_q_half_kernelILi3ELi12ELb1ELb0ELi32EEvPK6__halfPKjS4_S2_PS0_iiiiPKtS7_iiiiiibS2_i
        .type           _Z23gemm_half_q_half_kernelILi3ELi12ELb1ELb0ELi32EEvPK6__halfPKjS4_S2_PS0_iiiiPKtS7_iiiiiibS2_i,@function
        .size           _Z23gemm_half_q_half_kernelILi3ELi12ELb1ELb0ELi32EEvPK6__halfPKjS4_S2_PS0_iiiiPKtS7_iiiiiibS2_i,(.L_x_3695 - _Z23gemm_half_q_half_kernelILi3ELi12ELb1ELb0ELi32EEvPK6__halfPKjS4_S2_PS0_iiiiPKtS7_iiiiiibS2_i)
        .other          _Z23gemm_half_q_half_kernelILi3ELi12ELb1ELb0ELi32EEvPK6__halfPKjS4_S2_PS0_iiiiPKtS7_iiiiiibS2_i,@"STO_CUDA_ENTRY STV_DEFAULT"
_Z23gemm_half_q_half_kernelILi3ELi12ELb1ELb0ELi32EEvPK6__halfPKjS4_S2_PS0_iiiiPKtS7_iiiiiibS2_i:
.text._Z23gemm_half_q_half_kernelILi3ELi12ELb1ELb0ELi32EEvPK6__halfPKjS4_S2_PS0_iiiiPKtS7_iiiiiibS2_i:
        /* <DEDUP_REMOVED lines=36> */
.L_x_2107:
        /* <DEDUP_REMOVED lines=36> */
.L_x_2112:
        /* <DEDUP_REMOVED lines=16> */
.L_x_2111:
        /* <DEDUP_REMOVED lines=16> */
.L_x_2110:
        /* <DEDUP_REMOVED lines=17> */
.L_x_2114:
        /* <DEDUP_REMOVED lines=16> */
.L_x_2113:
        /* <DEDUP_REMOVED lines=14> */
.L_x_2109:
[----:B------:R-:W-:Y:S05]  /*0970*/  BSYNC B0 ;  /* 0x0000000000007941 */ /* 0x000fea0003800000 */
.L_x_2108:
        /* <DEDUP_REMOVED lines=21> */
.L_x_2117:
        /* <DEDUP_REMOVED lines=11> */
.L_x_2116:
        /* <DEDUP_REMOVED lines=10> */
.L_x_2115:
        /* <DEDUP_REMOVED lines=18> */
.L_x_2119:
        /* <DEDUP_REMOVED lines=26> */
[----:B-1----:R-:W-:Y:S01]  /*0ee0*/  IMAD R7, R15, R15, RZ ;  /* 0x0000000f0f077224 */ /* 0x002fe200078e02ff */
[----:B----4-:R-:W-:Y:S01]  /*0ef0*/  IADD3 R30, R29, R30, RZ ;  /* 0x0000001e1d1e7210 */ /* 0x010fe20007ffe0ff */
[----:B------:R-:W-:Y:S01]  /*0f00*/  IMAD R4, R4, R4, RZ ;  /* 0x0000000404047224 */ /* 0x000fe200078e02ff */
[----:B------:R-:W2:Y:S01]  /*0f10*/  I2F.F16 R5, R14 ;  /* 0x0000000e00057306 */ /* 0x000ea20000200c00 */
[----:B------:R-:W-:Y:S01]  /*0f20*/  IMAD R8, R13, R13, RZ ;  /* 0x0000000d0d087224 */ /* 0x000fe200078e02ff */
[----:B------:R-:W-:-:S06]  /*0f30*/  ISETP.GE.AND P2, PT, R30, R17, PT ;  /* 0x000000111e00720c */ /* 0x000fcc0003f46270 */
        /* <DEDUP_REMOVED lines=8> */
.L_x_2118:
        /* <DEDUP_REMOVED lines=21> */
.L_x_2120:
        /* <DEDUP_REMOVED lines=8> */
.L_x_2121:
        /* <DEDUP_REMOVED lines=12> */
.L_x_2122:
        /* <DEDUP_REMOVED lines=8> */
.L_x_2123:
        /* <DEDUP_REMOVED lines=8> */
.L_x_2124:
        /* <DEDUP_REMOVED lines=21> */
[----:B------:R-:W-:Y:S01]  /*14a0*/  PRMT R2, R22, 0x9910, RZ ;  /* 0x0000991016027816 */ /* 0x000fe200000000ff */
[----:B------:R-:W-:Y:S01]  /*14b0*/  HADD2.F32 R24, -RZ, R16.H0_H0 ;  /* 0x20000010ff187230 */ /* 0x000fe20000004100 */
[----:B------:R-:W-:Y:S01]  /*14c0*/  PRMT R12, RZ, 0x7610, R12 ;  /* 0x00007610ff0c7816 */ /* 0x000fe2000000000c */
[----:B------:R-:W-:Y:S01]  /*14d0*/  HADD2.F32 R25, -RZ, R15.H0_H0 ;  /* 0x2000000fff197230 */ /* 0x000fe20000004100 */
[----:B------:R-:W-:Y:S01]  /*14e0*/  ISETP.NE.AND P0, PT, R2, RZ, PT ;  /* 0x000000ff0200720c */ /* 0x000fe20003f05270 */
[----:B------:R-:W-:Y:S01]  /*14f0*/  HADD2.F32 R26, -RZ, R14.H0_H0 ;  /* 0x2000000eff1a7230 */ /* 0x000fe20000004100 */
[----:B------:R-:W-:Y:S01]  /*1500*/  ULDC UR5, c[0x0][0x264] ;  /* 0x0000990000057ab9 */ /* 0x000fe20000000800 */
[----:B------:R-:W-:Y:S01]  /*1510*/  HADD2.F32 R27, -RZ, R13.H0_H0 ;  /* 0x2000000dff1b7230 */ /* 0x000fe20000004100 */
[----:B------:R-:W-:-:S13]  /*1520*/  ISETP.LT.OR P0, PT, R0, 0x3, !P0 ;  /* 0x000000030000780c */ /* 0x000fda0004701670 */
.L_x_2138:
[----:B------:R-:W-:Y:S05]  /*1530*/  @!P1 BRA `(.L_x_2126) ;  /* 0x0000004c00f49947 */ /* 0x000fea0003800000 */
[----:B------:R-:W2:Y:S01]  /*1540*/  LDG.E.128.CONSTANT R28, desc[UR6][R6.64] ;  /* 0x00000006061c7981 */ /* 0x000ea2000c1e9d00 */
[----:B------:R-:W-:Y:S02]  /*1550*/  PRMT R2, R21, 0x9910, RZ ;  /* 0x0000991015027816 */ /* 0x000fe400000000ff */
[----:B------:R-:W-:Y:S02]  /*1560*/  MOV R0, 0x2c00 ;  /* 0x00002c0000007802 */ /* 0x000fe40000000f00 */
[----:B------:R-:W-:Y:S02]  /*1570*/  ISETP.NE.AND P3, PT, R2, RZ, PT ;  /* 0x000000ff0200720c */ /* 0x000fe40003f65270 */
[----:B------:R-:W-:Y:S02]  /*1580*/  PRMT R13, R13, 0x5410, R0 ;  /* 0x000054100d0d7816 */ /* 0x000fe40000000000 */
[----:B------:R-:W-:Y:S02]  /*1590*/  ISETP.GE.AND P4, PT, R19, 0x2, PT ;  /* 0x000000021300780c */ /* 0x000fe40003f86270 */
[----:B--2---:R-:W-:-:S02]  /*15a0*/  LOP3.LUT R0, R28, 0xf000f, RZ, 0xc0, !PT ;  /* 0x000f000f1c007812 */ /* 0x004fc400078ec0ff */
[----:B------:R-:W-:Y:S02]  /*15b0*/  LOP3.LUT R2, R28, 0xf000f0, RZ, 0xc0, !PT ;  /* 0x00f000f01c027812 */ /* 0x000fe400078ec0ff */
[C---:B------:R-:W-:Y:S02]  /*15c0*/  LOP3.LUT R4, R29.reuse, 0xf000f, RZ, 0xc0, !PT ;  /* 0x000f000f1d047812 */ /* 0x040fe400078ec0ff */
[----:B------:R-:W-:Y:S02]  /*15d0*/  LOP3.LUT R23, R29, 0xf000f0, RZ, 0xc0, !PT ;  /* 0x00f000f01d177812 */ /* 0x000fe400078ec0ff */
[C---:B------:R-:W-:Y:S02]  /*15e0*/  LOP3.LUT R33, R30.reuse, 0xf000f, RZ, 0xc0, !PT ;  /* 0x000f000f1e217812 */ /* 0x040fe400078ec0ff */
[----:B------:R-:W-:Y:S02]  /*15f0*/  LOP3.LUT R34, R30, 0xf000f0, RZ, 0xc0, !PT ;  /* 0x00f000f01e227812 */ /* 0x000fe400078ec0ff */
[----:B------:R-:W-:-:S02]  /*1600*/  SHF.R.U32.HI R28, RZ, 0x8, R28 ;  /* 0x00000008ff1c7819 */ /* 0x000fc4000001161c */
[----:B------:R-:W-:Y:S02]  /*1610*/  SHF.R.U32.HI R29, RZ, 0x8, R29 ;  /* 0x00000008ff1d7819 */ /* 0x000fe4000001161d */
[----:B------:R-:W-:Y:S02]  /*1620*/  SHF.R.U32.HI R30, RZ, 0x8, R30 ;  /* 0x00000008ff1e7819 */ /* 0x000fe4000001161e */
[----:B------:R-:W-:Y:S02]  /*1630*/  SHF.R.U32.HI R37, RZ, 0x8, R31 ;  /* 0x00000008ff257819 */ /* 0x000fe4000001161f */
[C---:B------:R-:W-:Y:S02]  /*1640*/  LOP3.LUT R35, R31.reuse, 0xf000f, RZ, 0xc0, !PT ;  /* 0x000f000f1f237812 */ /* 0x040fe400078ec0ff */
[----:B------:R-:W-:Y:S02]  /*1650*/  LOP3.LUT R36, R31, 0xf000f0, RZ, 0xc0, !PT ;  /* 0x00f000f01f247812 */ /* 0x000fe400078ec0ff */
[----:B------:R-:W-:-:S02]  /*1660*/  LOP3.LUT R32, R23, 0x64006400, RZ, 0xfc, !PT ;  /* 0x6400640017207812 */ /* 0x000fc400078efcff */
[----:B------:R-:W-:Y:S02]  /*1670*/  LOP3.LUT R3, R28, 0xf000f, RZ, 0xc0, !PT ;  /* 0x000f000f1c037812 */ /* 0x000fe400078ec0ff */
[----:B------:R-:W-:Y:S01]  /*1680*/  LOP3.LUT R23, R29, 0xf000f, RZ, 0xc0, !PT ;  /* 0x000f000f1d177812 */ /* 0x000fe200078ec0ff */
[----:B------:R-:W-:Y:S01]  /*1690*/  HFMA2 R32, R32, R13.H1_H1, -72, -72 ;  /* 0xd480d48020207431 */ /* 0x000fe2000006000d */
        /* <DEDUP_REMOVED lines=14> */
[-C--:B------:R-:W-:Y:S01]  /*1780*/  HFMA2 R34, R34, R13.reuse.H1_H1, -72, -72 ;  /* 0xd480d48022227431 */ /* 0x080fe2000006000d */
[----:B------:R-:W-:Y:S01]  /*1790*/  LOP3.LUT R3, R3, 0x64006400, RZ, 0xfc, !PT ;  /* 0x6400640003037812 */ /* 0x000fe200078efcff */
[----:B------:R-:W-:Y:S01]  /*17a0*/  HADD2 R35, R35, -1032, -1032 ;  /* 0xe408e40823237430 */ /* 0x000fe20000000000 */
[----:B------:R-:W-:Y:S01]  /*17b0*/  LOP3.LUT R28, R28, 0x64006400, RZ, 0xfc, !PT ;  /* 0x640064001c1c7812 */ /* 0x000fe200078efcff */
[-C--:B------:R-:W-:Y:S01]  /*17c0*/  HFMA2 R36, R36, R13.reuse.H1_H1, -72, -72 ;  /* 0xd480d48024247431 */ /* 0x080fe2000006000d */
[----:B------:R-:W-:Y:S01]  /*17d0*/  LOP3.LUT R39, R23, 0x64006400, RZ, 0xfc, !PT ;  /* 0x6400640017277812 */ /* 0x000fe200078efcff */
[----:B------:R-:W-:Y:S01]  /*17e0*/  HFMA2 R23, R2, R13.H1_H1, -72, -72 ;  /* 0xd480d48002177431 */ /* 0x000fe2000006000d */
[----:B------:R-:W-:-:S02]  /*17f0*/  LOP3.LUT R40, R29, 0x64006400, RZ, 0xfc, !PT ;  /* 0x640064001d287812 */ /* 0x000fc400078efcff */
[----:B------:R-:W-:Y:S01]  /*1800*/  LOP3.LUT R41, R31, 0x64006400, RZ, 0xfc, !PT ;  /* 0x640064001f297812 */ /* 0x000fe200078efcff */
[----:B------:R-:W-:Y:S01]  /*1810*/  HADD2 R31, R0, -1032, -1032 ;  /* 0xe408e408001f7430 */ /* 0x000fe20000000000 */
[----:B------:R-:W-:Y:S01]  /*1820*/  LOP3.LUT R42, R30, 0x64006400, RZ, 0xfc, !PT ;  /* 0x640064001e2a7812 */ /* 0x000fe200078efcff */
[----:B------:R-:W-:Y:S01]  /*1830*/  HADD2 R30, R4, -1032, -1032 ;  /* 0xe408e408041e7430 */ /* 0x000fe20000000000 */
[----:B------:R-:W-:Y:S01]  /*1840*/  LOP3.LUT R43, R38, 0x64006400, RZ, 0xfc, !PT ;  /* 0x64006400262b7812 */ /* 0x000fe200078efcff */
[-C--:B------:R-:W-:Y:S01]  /*1850*/  HFMA2 R38, R28, R13.reuse.H1_H1, -72, -72 ;  /* 0xd480d4801c267431 */ /* 0x080fe2000006000d */
[----:B------:R-:W-:Y:S01]  /*1860*/  LOP3.LUT R44, R37, 0x64006400, RZ, 0xfc, !PT ;  /* 0x64006400252c7812 */ /* 0x000fe200078efcff */
[----:B------:R-:W-:Y:S02]  /*1870*/  HADD2 R37, R3, -1032, -1032 ;  /* 0xe408e40803257430 */ /* 0x000fe40000000000 */
[----:B------:R-:W-:Y:S02]  /*1880*/  HADD2 R39, R39, -1032, -1032 ;  /* 0xe408e40827277430 */ /* 0x000fe40000000000 */
[----:B------:R-:W-:-:S02]  /*1890*/  HFMA2 R40, R40, R13.H1_H1, -72, -72 ;  /* 0xd480d48028287431 */ /* 0x000fc4000006000d */
[----:B------:R-:W-:Y:S02]  /*18a0*/  HADD2 R41, R41, -1032, -1032 ;  /* 0xe408e40829297430 */ /* 0x000fe40000000000 */
[-C--:B------:R-:W-:Y:S02]  /*18b0*/  HFMA2 R42, R42, R13.reuse.H1_H1, -72, -72 ;  /* 0xd480d4802a2a7431 */ /* 0x080fe4000006000d */
[----:B------:R-:W-:Y:S02]  /*18c0*/  HADD2 R43, R43, -1032, -1032 ;  /* 0xe408e4082b2b7430 */ /* 0x000fe40000000000 */
[----:B------:R-:W-:Y:S01]  /*18d0*/  HFMA2 R44, R44, R13.H1_H1, -72, -72 ;  /* 0xd480d4802c2c7431 */ /* 0x000fe2000006000d */
        /* <DEDUP_REMOVED lines=87> */
.L_x_2127:
        /* <DEDUP_REMOVED lines=90> */
.L_x_2129:
        /* <DEDUP_REMOVED lines=34> */
[----:B------:R-:W-:Y:S01]  /*2610*/  FFMA.FTZ R0, R23, R47, R0 ;  /* 0x0000002f17007223 */ /* 0x000fe20000010000 */
[----:B------:R-:W-:-:S02]  /*2620*/  HADD2.F32 R33, -RZ, R36.H1_H1 ;  /* 0x30000024ff217230 */ /* 0x000fc40000004100 */
[-C--:B------:R-:W-:Y:S01]  /*2630*/  FFMA.FTZ R4, R3, R47.reuse, R2 ;  /* 0x0000002f03047223 */ /* 0x080fe20000010002 */
[----:B------:R-:W-:Y:S02]  /*2640*/  HADD2.F32 R23, -RZ, R37.H0_H0 ;  /* 0x20000025ff177230 */ /* 0x000fe40000004100 */
[-C--:B------:R-:W-:Y:S01]  /*2650*/  FFMA.FTZ R30, R31, R47.reuse, R30 ;  /* 0x0000002f1f1e7223 */ /* 0x080fe2000001001e */
[--C-:B-1----:R-:W-:Y:S02]  /*2660*/  HADD2.F32 R3, -RZ, R28.reuse.H0_H0 ;  /* 0x2000001cff037230 */ /* 0x102fe40000004100 */
[----:B------:R-:W-:Y:S01]  /*2670*/  FFMA.FTZ R48, R33, R47, R48 ;  /* 0x0000002f21307223 */ /* 0x000fe20000010030 */
[----:B------:R-:W-:Y:S02]  /*2680*/  HADD2.F32 R31, -RZ, R39.H0_H0 ;  /* 0x20000027ff1f7230 */ /* 0x000fe40000004100 */
        /* <DEDUP_REMOVED lines=45> */
.L_x_2128:
[----:B------:R-:W0:Y:S02]  /*2960*/  LDC R23, c[0x0][0x23c] ;  /* 0x00008f00ff177b82 */ /* 0x000e240000000800 */
[----:B0-----:R-:W-:-:S05]  /*2970*/  IMAD.WIDE R28, R23, 0x4, R6 ;  /* 0x00000004171c7825 */ /* 0x001fca00078e0206 */
[----:B------:R-:W2:Y:S02]  /*2980*/  LDG.E.128.CONSTANT R32, desc[UR6][R28.64] ;  /* 0x000000061c207981 */ /* 0x000ea4000c1e9d00 */
[----:B--2---:R-:W-:Y:S02]  /*2990*/  SHF.R.U32.HI R39, RZ, 0x8, R34 ;  /* 0x00000008ff277819 */ /* 0x004fe40000011622 */
[C---:B------:R-:W-:Y:S02]  /*29a0*/  LOP3.LUT R0, R32.reuse, 0xf000f, RZ, 0xc0, !PT ;  /* 0x000f000f20007812 */ /* 0x040fe400078ec0ff */
[----:B------:R-:W-:Y:S02]  /*29b0*/  LOP3.LUT R2, R32, 0xf000f0, RZ, 0xc0, !PT ;  /* 0x00f000f020027812 */ /* 0x000fe400078ec0ff */
[----:B------:R-:W-:Y:S02]  /*29c0*/  SHF.R.U32.HI R31, RZ, 0x8, R33 ;  /* 0x00000008ff1f7819 */ /* 0x000fe40000011621 */
[----:B------:R-:W-:-:S02]  /*29d0*/  LOP3.LUT R37, R34, 0xf000f0, RZ, 0xc0, !PT ;  /* 0x00f000f022257812 */ /* 0x000fc400078ec0ff */
[----:B------:R-:W-:Y:S02]  /*29e0*/  SHF.R.U32.HI R32, RZ, 0x8, R32 ;  /* 0x00000008ff207819 */ /* 0x000fe40000011620 */
[C---:B------:R-:W-:Y:S02]  /*29f0*/  LOP3.LUT R41, R35.reuse, 0xf000f0, RZ, 0xc0, !PT ;  /* 0x00f000f023297812 */ /* 0x040fe400078ec0ff */
[----:B------:R-:W-:Y:S02]  /*2a00*/  SHF.R.U32.HI R42, RZ, 0x8, R35 ;  /* 0x00000008ff2a7819 */ /* 0x000fe40000011623 */
        /* <DEDUP_REMOVED lines=15> */
[----:B------:R-:W-:Y:S01]  /*2b00*/  HFMA2 R39, R48, R13.H1_H1, -72, -72 ;  /* 0xd480d48030277431 */ /* 0x000fe2000006000d */
[----:B------:R-:W-:-:S02]  /*2b10*/  LOP3.LUT R33, R4, 0x64006400, RZ, 0xfc, !PT ;  /* 0x6400640004217812 */ /* 0x000fc400078efcff */
[----:B------:R-:W-:Y:S01]  /*2b20*/  LOP3.LUT R40, R40, 0x64006400, RZ, 0xfc, !PT ;  /* 0x6400640028287812 */ /* 0x000fe200078efcff */
[-C--:B------:R-:W-:Y:S01]  /*2b30*/  HFMA2 R45, R46, R13.reuse.H1_H1, -72, -72 ;  /* 0xd480d4802e2d7431 */ /* 0x080fe2000006000d */
[----:B------:R-:W-:Y:S01]  /*2b40*/  LOP3.LUT R44, R31, 0x64006400, RZ, 0xfc, !PT ;  /* 0x640064001f2c7812 */ /* 0x000fe200078efcff */
[----:B------:R-:W-:Y:S01]  /*2b50*/  HADD2 R33, R33, -1032, -1032 ;  /* 0xe408e40821217430 */ /* 0x000fe20000000000 */
[----:B------:R-:W-:Y:S01]  /*2b60*/  LOP3.LUT R47, R37, 0x64006400, RZ, 0xfc, !PT ;  /* 0x64006400252f7812 */ /* 0x000fe200078efcff */
[-C--:B------:R-:W-:Y:S01]  /*2b70*/  HFMA2 R37, R38, R13.reuse.H1_H1, -72, -72 ;  /* 0xd480d48026257431 */ /* 0x080fe2000006000d */
[----:B------:R-:W-:Y:S01]  /*2b80*/  LOP3.LUT R0, R0, 0x64006400, RZ, 0xfc, !PT ;  /* 0x6400640000007812 */ /* 0x000fe200078efcff */
[----:B------:R-:W-:Y:S01]  /*2b90*/  HADD2 R38, R40, -1032, -1032 ;  /* 0xe408e40828267430 */ /* 0x000fe20000000000 */
[----:B------:R-:W-:Y:S01]  /*2ba0*/  LOP3.LUT R2, R2, 0x64006400, RZ, 0xfc, !PT ;  /* 0x6400640002027812 */ /* 0x000fe200078efcff */
[----:B------:R-:W-:Y:S01]  /*2bb0*/  HFMA2 R43, R44, R13.H1_H1, -72, -72 ;  /* 0xd480d4802c2b7431 */ /* 0x000fe2000006000d */
[----:B------:R-:W-:Y:S01]  /*2bc0*/  LOP3.LUT R30, R30, 0x64006400, RZ, 0xfc, !PT ;  /* 0x640064001e1e7812 */ /* 0x000fe200078efcff */
[----:B------:R-:W-:Y:S01]  /*2bd0*/  HADD2 R46, R47, -1032, -1032 ;  /* 0xe408e4082f2e7430 */ /* 0x000fe20000000000 */
[----:B------:R-:W-:-:S02]  /*2be0*/  LOP3.LUT R36, R36, 0x64006400, RZ, 0xfc, !PT ;  /* 0x6400640024247812 */ /* 0x000fc400078efcff */
[----:B------:R-:W-:Y:S02]  /*2bf0*/  LOP3.LUT R3, R3, 0x64006400, RZ, 0xfc, !PT ;  /* 0x6400640003037812 */ /* 0x000fe400078efcff */
[----:B------:R-:W-:Y:S01]  /*2c00*/  LOP3.LUT R4, R32, 0x64006400, RZ, 0xfc, !PT ;  /* 0x6400640020047812 */ /* 0x000fe200078efcff */
[-C--:B------:R-:W-:Y:S01]  /*2c10*/  HFMA2 R32, R2, R13.reuse.H1_H1, -72, -72 ;  /* 0xd480d48002207431 */ /* 0x080fe2000006000d */
[----:B------:R-:W-:Y:S01]  /*2c20*/  LOP3.LUT R42, R34, 0x64006400, RZ, 0xfc, !PT ;  /* 0x64006400222a7812 */ /* 0x000fe200078efcff */
[----:B------:R-:W-:Y:S01]  /*2c30*/  HADD2 R34, R0, -1032, -1032 ;  /* 0xe408e40800227430 */ /* 0x000fe20000000000 */
[----:B------:R-:W-:Y:S01]  /*2c40*/  LOP3.LUT R31, R35, 0x64006400, RZ, 0xfc, !PT ;  /* 0x64006400231f7812 */ /* 0x000fe200078efcff */
[----:B------:R-:W-:Y:S01]  /*2c50*/  HFMA2 R35, R30, R13.H1_H1, -72, -72 ;  /* 0xd480d4801e237431 */ /* 0x000fe2000006000d */
[----:B------:R-:W-:Y:S01]  /*2c60*/  LOP3.LUT R50, R41, 0x64006400, RZ, 0xfc, !PT ;  /* 0x6400640029327812 */ /* 0x000fe200078efcff */
[----:B------:R-:W-:Y:S02]  /*2c70*/  HADD2 R36, R36, -1032, -1032 ;  /* 0xe408e40824247430 */ /* 0x000fe40000000000 */
[----:B------:R-:W-:-:S02]  /*2c80*/  HADD2 R40, R3, -1032, -1032 ;  /* 0xe408e40803287430 */ /* 0x000fc40000000000 */
[-C--:B------:R-:W-:Y:S02]  /*2c90*/  HFMA2 R41, R4, R13.reuse.H1_H1, -72, -72 ;  /* 0xd480d48004297431 */ /* 0x080fe4000006000d */
[----:B------:R-:W-:Y:S02]  /*2ca0*/  HADD2 R42, R42, -1032, -1032 ;  /* 0xe408e4082a2a7430 */ /* 0x000fe40000000000 */
[----:B------:R-:W-:Y:S02]  /*2cb0*/  HADD2 R44, R31, -1032, -1032 ;  /* 0xe408e4081f2c7430 */ /* 0x000fe40000000000 */
[----:B------:R-:W-:Y:S01]  /*2cc0*/  HFMA2 R47, R50, R13.H1_H1, -72, -72 ;  /* 0xd480d480322f7431 */ /* 0x000fe2000006000d */
        /* <DEDUP_REMOVED lines=87> */
.L_x_2130:
        /* <DEDUP_REMOVED lines=43> */
[----:B-1----:R-:W-:-:S02]  /*34f0*/  HADD2.F32 R0, -RZ, R30.H0_H0 ;  /* 0x2000001eff007230 */ /* 0x002fc40000004100 */
        /* <DEDUP_REMOVED lines=31> */
[-C--:B------:R-:W-:Y:S01]  /*36f0*/  FFMA.FTZ R2, R55, R31.reuse, R2 ;  /* 0x0000001f37027223 */ /* 0x080fe20000010002 */
[-C--:B------:R-:W-:Y:S01]  /*3700*/  FFMA.FTZ R4, R51, R31.reuse, R4 ;  /* 0x0000001f33047223 */ /* 0x080fe20000010004 */
[----:B------:R-:W-:Y:S01]  /*3710*/  FFMA.FTZ R49, R53, R31, R30 ;  /* 0x0000001f35317223 */ /* 0x000fe2000001001e */
[----:B------:R-:W-:Y:S02]  /*3720*/  FMUL.FTZ R3, R24, R3 ;  /* 0x0000000318037220 */ /* 0x000fe40000410000 */
[----:B------:R-:W-:Y:S01]  /*3730*/  FMUL.FTZ R4, R25, R4 ;  /* 0x0000000419047220 */ /* 0x000fe20000410000 */
[----:B------:R-:W-:Y:S01]  /*3740*/  FMUL.FTZ R2, R27, R2 ;  /* 0x000000021b027220 */ /* 0x000fe20000410000 */
        /* <DEDUP_REMOVED lines=9> */
.L_x_2132:
        /* <DEDUP_REMOVED lines=87> */
.L_x_2131:
[----:B------:R-:W-:-:S05]  /*3d50*/  IMAD.WIDE R28, R23, 0x4, R28 ;  /* 0x00000004171c7825 */ /* 0x000fca00078e021c */
        /* <DEDUP_REMOVED lines=140> */
.L_x_2133:
        /* <DEDUP_REMOVED lines=90> */
.L_x_2135:
        /* <DEDUP_REMOVED lines=87> */
.L_x_2134:
[----:B------:R-:W-:-:S06]  /*5130*/  IMAD.WIDE R28, R23, 0x4, R28 ;  /* 0x00000004171c7825 */ /* 0x000fcc00078e021c */
[----:B------:R-:W2:Y:S02]  /*5140*/  LDG.E.128.CONSTANT R28, desc[UR6][R28.64] ;  /* 0x000000061c1c7981 */ /* 0x000ea4000c1e9d00 */
[----:B--2---:R-:W-:Y:S02]  /*5150*/  LOP3.LUT R4, R29, 0xf000f0, RZ, 0xc0, !PT ;  /* 0x00f000f01d047812 */ /* 0x004fe400078ec0ff */
[----:B------:R-:W-:Y:S02]  /*5160*/  SHF.R.U32.HI R3, RZ, 0x8, R28 ;  /* 0x00000008ff037819 */ /* 0x000fe4000001161c */
[C---:B------:R-:W-:Y:S02]  /*5170*/  LOP3.LUT R39, R30.reuse, 0xf000f, RZ, 0xc0, !PT ;  /* 0x000f000f1e277812 */ /* 0x040fe400078ec0ff */
[----:B------:R-:W-:Y:S02]  /*5180*/  LOP3.LUT R23, R30, 0xf000f0, RZ, 0xc0, !PT ;  /* 0x00f000f01e177812 */ /* 0x000fe400078ec0ff */
[----:B------:R-:W-:-:S02]  /*5190*/  SHF.R.U32.HI R40, RZ, 0x8, R30 ;  /* 0x00000008ff287819 */ /* 0x000fc4000001161e */
[----:B------:R-:W-:Y:S02]  /*51a0*/  LOP3.LUT R30, R4, 0x64006400, RZ, 0xfc, !PT ;  /* 0x64006400041e7812 */ /* 0x000fe400078efcff */
[----:B------:R-:W-:Y:S02]  /*51b0*/  LOP3.LUT R4, R3, 0xf000f0, RZ, 0xc0, !PT ;  /* 0x00f000f003047812 */ /* 0x000fe400078ec0ff */
[----:B------:R-:W-:Y:S01]  /*51c0*/  LOP3.LUT R37, R29, 0xf000f, RZ, 0xc0, !PT ;  /* 0x000f000f1d257812 */ /* 0x000fe200078ec0ff */
[----:B------:R-:W-:Y:S01]  /*51d0*/  HFMA2 R30, R30, R13.H1_H1, -72, -72 ;  /* 0xd480d4801e1e7431 */ /* 0x000fe2000006000d */
[----:B------:R-:W-:Y:S02]  /*51e0*/  SHF.R.U32.HI R38, RZ, 0x8, R29 ;  /* 0x00000008ff267819 */ /* 0x000fe4000001161d */
[----:B------:R-:W-:Y:S02]  /*51f0*/  LOP3.LUT R29, R31, 0xf000f0, RZ, 0xc0, !PT ;  /* 0x00f000f01f1d7812 */ /* 0x000fe400078ec0ff */
[----:B------:R-:W-:-:S02]  /*5200*/  LOP3.LUT R2, R28, 0xf000f0, RZ, 0xc0, !PT ;  /* 0x00f000f01c027812 */ /* 0x000fc400078ec0ff */
[----:B------:R-:W-:Y:S02]  /*5210*/  LOP3.LUT R4, R4, 0x64006400, RZ, 0xfc, !PT ;  /* 0x6400640004047812 */ /* 0x000fe400078efcff */
[----:B------:R-:W-:Y:S02]  /*5220*/  SHF.R.U32.HI R42, RZ, 0x8, R31 ;  /* 0x00000008ff2a7819 */ /* 0x000fe4000001161f */
[----:B------:R-:W-:Y:S01]  /*5230*/  LOP3.LUT R0, R28, 0xf000f, RZ, 0xc0, !PT ;  /* 0x000f000f1c007812 */ /* 0x000fe200078ec0ff */
[----:B------:R-:W-:Y:S01]  /*5240*/  HFMA2 R33, R4, R13.H1_H1, -72, -72 ;  /* 0xd480d48004217431 */ /* 0x000fe2000006000d */
[----:B------:R-:W-:Y:S02]  /*5250*/  LOP3.LUT R28, R23, 0x64006400, RZ, 0xfc, !PT ;  /* 0x64006400171c7812 */ /* 0x000fe400078efcff */
[----:B------:R-:W-:Y:S02]  /*5260*/  LOP3.LUT R32, R29, 0x64006400, RZ, 0xfc, !PT ;  /* 0x640064001d207812 */ /* 0x000fe400078efcff */
[----:B------:R-:W-:-:S02]  /*5270*/  LOP3.LUT R41, R31, 0xf000f, RZ, 0xc0, !PT ;  /* 0x000f000f1f297812 */ /* 0x000fc400078ec0ff */
[----:B------:R-:W-:Y:S01]  /*5280*/  LOP3.LUT R2, R2, 0x64006400, RZ, 0xfc, !PT ;  /* 0x6400640002027812 */ /* 0x000fe200078efcff */
[----:B------:R-:W-:Y:S01]  /*5290*/  HFMA2 R32, R32, R13.H1_H1, -72, -72 ;  /* 0xd480d48020207431 */ /* 0x000fe2000006000d */
        /* <DEDUP_REMOVED lines=8> */
[-C--:B------:R-:W-:Y:S01]  /*5320*/  HFMA2 R23, R2, R13.reuse.H1_H1, -72, -72 ;  /* 0xd480d48002177431 */ /* 0x080fe2000006000d */
        /* <DEDUP_REMOVED lines=109> */
.L_x_2136:
        /* <DEDUP_REMOVED lines=90> */
.L_x_2137:
        /* <DEDUP_REMOVED lines=13> */
[----:B------:R-:W-:Y:S02]  /*6070*/  HADD2.F32 R2, -RZ, R37.H0_H0 ;  /* 0x20000025ff027230 */ /* 0x000fe40000004100 */
[----:B------:R-:W-:Y:S01]  /*6080*/  FFMA.FTZ R3, R3, R45, RZ ;  /* 0x0000002d03037223 */ /* 0x000fe200000100ff */
[----:B------:R-:W-:-:S02]  /*6090*/  HADD2.F32 R38, -RZ, R38.H1_H1 ;  /* 0x30000026ff267230 */ /* 0x000fc40000004100 */
[-C--:B------:R-:W-:Y:S01]  /*60a0*/  FFMA.FTZ R37, R0, R45.reuse, RZ ;  /* 0x0000002d00257223 */ /* 0x080fe200000100ff */
[----:B------:R-:W-:Y:S02]  /*60b0*/  HADD2.F32 R0, -RZ, R23.H0_H0 ;  /* 0x20000017ff007230 */ /* 0x000fe40000004100 */
[-C--:B------:R-:W-:Y:S01]  /*60c0*/  FFMA.FTZ R39, R2, R45.reuse, RZ ;  /* 0x0000002d02277223 */ /* 0x080fe200000100ff */
[----:B------:R-:W-:Y:S01]  /*60d0*/  FFMA.FTZ R45, R4, R45, RZ ;  /* 0x0000002d042d7223 */ /* 0x000fe200000100ff */
[-C--:B------:R-:W-:Y:S01]  /*60e0*/  FFMA.FTZ R3, R38, R46.reuse, R3 ;  /* 0x0000002e26037223 */ /* 0x080fe20000010003 */
[----:B------:R-:W-:Y:S02]  /*60f0*/  HADD2.F32 R38, -RZ, R31.H0_H0 ;  /* 0x2000001fff267230 */ /* 0x000fe40000004100 */
[-C--:B------:R-:W-:Y:S01]  /*6100*/  FFMA.FTZ R37, R50, R46.reuse, R37 ;  /* 0x0000002e32257223 */ /* 0x080fe20000010025 */
[----:B------:R-:W-:Y:S02]  /*6110*/  HADD2.F32 R2, -RZ, R30.H0_H0 ;  /* 0x2000001eff027230 */ /* 0x000fe40000004100 */
[----:B------:R-:W-:Y:S01]  /*6120*/  FFMA.FTZ R39, R52, R46, R39 ;  /* 0x0000002e34277223 */ /* 0x000fe20000010027 */
[----:B------:R-:W-:-:S02]  /*6130*/  HADD2.F32 R4, -RZ, R32.H0_H0 ;  /* 0x20000020ff047230 */ /* 0x000fc40000004100 */
[----:B------:R-:W-:Y:S01]  /*6140*/  FFMA.FTZ R38, R38, R48, R3 ;  /* 0x0000003026267223 */ /* 0x000fe20000010003 */
[----:B------:R-:W-:Y:S01]  /*6150*/  FFMA.FTZ R45, R40, R46, R45 ;  /* 0x0000002e282d7223 */ /* 0x000fe2000001002d */
[----:B------:R-:W-:Y:S02]  /*6160*/  HADD2.F32 R23, -RZ, R23.H1_H1 ;  /* 0x30000017ff177230 */ /* 0x000fe40000004100 */
[-C--:B------:R-:W-:Y:S01]  /*6170*/  FFMA.FTZ R0, R0, R48.reuse, R37 ;  /* 0x0000003000007223 */ /* 0x080fe20000010025 */
[----:B------:R-:W-:Y:S02]  /*6180*/  HADD2.F32 R3, -RZ, R30.H1_H1 ;  /* 0x3000001eff037230 */ /* 0x000fe40000004100 */
[-C--:B------:R-:W-:Y:S01]  /*6190*/  FFMA.FTZ R2, R2, R48.reuse, R39 ;  /* 0x0000003002027223 */ /* 0x080fe20000010027 */
[----:B------:R-:W-:Y:S01]  /*61a0*/  FFMA.FTZ R48, R4, R48, R45 ;  /* 0x0000003004307223 */ /* 0x000fe2000001002d */
[----:B------:R-:W-:Y:S01]  /*61b0*/  FFMA.FTZ R0, R23, R47, R0 ;  /* 0x0000002f17007223 */ /* 0x000fe20000010000 */
[----:B------:R-:W-:-:S02]  /*61c0*/  HADD2.F32 R31, -RZ, R31.H1_H1 ;  /* 0x3000001fff1f7230 */ /* 0x000fc40000004100 */
[-C--:B------:R-:W-:Y:S01]  /*61d0*/  FFMA.FTZ R4, R3, R47.reuse, R2 ;  /* 0x0000002f03047223 */ /* 0x080fe20000010002 */
[----:B------:R-:W-:Y:S02]  /*61e0*/  HADD2.F32 R23, -RZ, R41.H0_H0 ;  /* 0x20000029ff177230 */ /* 0x000fe40000004100 */
[----:B-1----:R-:W-:Y:S02]  /*61f0*/  HADD2.F32 R3, -RZ, R28.H0_H0 ;  /* 0x2000001cff037230 */ /* 0x002fe40000004100 */
[----:B------:R-:W-:Y:S01]  /*6200*/  FFMA.FTZ R38, R31, R47, R38 ;  /* 0x0000002f1f267223 */ /* 0x000fe20000010026 */
[----:B------:R-:W-:Y:S02]  /*6210*/  HADD2.F32 R37, -RZ, R32.H1_H1 ;  /* 0x30000020ff257230 */ /* 0x000fe40000004100 */
[----:B------:R-:W-:Y:S02]  /*6220*/  HADD2.F32 R28, -RZ, R28.H1_H1 ;  /* 0x3000001cff1c7230 */ /* 0x000fe40000004100 */
[----:B------:R-:W-:Y:S01]  /*6230*/  FFMA.FTZ R23, R23, R3, R0 ;  /* 0x0000000317177223 */ /* 0x000fe20000010000 */
[----:B------:R-:W-:-:S02]  /*6240*/  HADD2.F32 R31, -RZ, R42.H0_H0 ;  /* 0x2000002aff1f7230 */ /* 0x000fc40000004100 */
[----:B------:R-:W-:Y:S01]  /*6250*/  FFMA.FTZ R48, R37, R47, R48 ;  /* 0x0000002f25307223 */ /* 0x000fe20000010030 */
[----:B------:R-:W-:Y:S02]  /*6260*/  HADD2.F32 R0, -RZ, R41.H1_H1 ;  /* 0x30000029ff007230 */ /* 0x000fe40000004100 */
[--C-:B------:R-:W-:Y:S02]  /*6270*/  HADD2.F32 R37, -RZ, R43.reuse.H0_H0 ;  /* 0x2000002bff257230 */ /* 0x100fe40000004100 */
        /* <DEDUP_REMOVED lines=11> */
[----:B------:R-:W-:Y:S02]  /*6330*/  HADD2.F32 R44, -RZ, R44.H1_H1 ;  /* 0x3000002cff2c7230 */ /* 0x000fe40000004100 */
        /* <DEDUP_REMOVED lines=29> */
.L_x_2126:
[----:B------:R-:W0:Y:S01]  /*6510*/  LDC R23, c[0x0][0x23c] ;  /* 0x00008f00ff177b82 */ /* 0x000e220000000800 */
[----:B------:R-:W-:Y:S01]  /*6520*/  IADD3 R18, R18, 0x20, RZ ;  /* 0x0000002012127810 */ /* 0x000fe20007ffe0ff */
[----:B------:R-:W-:-:S03]  /*6530*/  UIADD3 UR4, UR4, 0x40, URZ ;  /* 0x0000004004047890 */ /* 0x000fc6000fffe03f */
[C---:B------:R-:W-:Y:S02]  /*6540*/  ISETP.GE.AND P2, PT, R18.reuse, UR5, PT ;  /* 0x0000000512007c0c */ /* 0x040fe4000bf46270 */
[----:B------:R-:W-:Y:S01]  /*6550*/  ISETP.LT.AND P3, PT, R18, R17, PT ;  /* 0x000000111200720c */ /* 0x000fe20003f61270 */
[----:B0-----:R-:W-:-:S12]  /*6560*/  IMAD.WIDE R6, R23, 0x10, R6 ;  /* 0x0000001017067825 */ /* 0x001fd800078e0206 */
[----:B------:R-:W-:Y:S05]  /*6570*/  @!P2 BRA P3, `(.L_x_2138) ;  /* 0xffffffac00eca947 */ /* 0x000fea000183ffff */
.L_x_2125:
        /* <DEDUP_REMOVED lines=11> */
.L_x_2143:
[----:B------:R-:W0:Y:S01]  /*6630*/  LDC R23, c[0x0][0x23c] ;  /* 0x00008f00ff177b82 */ /* 0x000e220000000800 */
[----:B-----5:R1:W5:Y:S01]  /*6640*/  LDG.E.128.CONSTANT R32, desc[UR6][R6.64] ;  /* 0x0000000606207981 */ /* 0x020362000c1e9d00 */
[----:B0-----:R-:W-:-:S05]  /*6650*/  IMAD.WIDE R24, R23, 0x4, R6 ;  /* 0x0000000417187825 */ /* 0x001fca00078e0206 */
[----:B------:R1:W5:Y:S01]  /*6660*/  LDG.E.128.CONSTANT R28, desc[UR6][R24.64] ;  /* 0x00000006181c7981 */ /* 0x000362000c1e9d00 */
[----:B------:R-:W-:Y:S01]  /*6670*/  IMAD.WIDE R2, R23, 0x4, R24 ;  /* 0x0000000417027825 */ /* 0x000fe200078e0218 */
[----:B------:R-:W-:Y:S06]  /*6680*/  @!P1 BRA `(.L_x_2140) ;  /* 0x0000001c005c9947 */ /* 0x000fec0003800000 */
[----:B-1----:R-:W2:Y:S01]  /*6690*/  LDG.E.128.CONSTANT R24, desc[UR6][R2.64] ;  /* 0x0000000602187981 */ /* 0x002ea2000c1e9d00 */
[----:B-----5:R-:W-:Y:S01]  /*66a0*/  SHF.R.U32.HI R0, RZ, 0xf, R32 ;  /* 0x0000000fff007819 */ /* 0x020fe20000011620 */
[----:B------:R-:W-:Y:S01]  /*66b0*/  HFMA2.MMA R46, -RZ, RZ, 0, 0.015625 ;  /* 0x00002400ff2e7435 */ /* 0x000fe200000001ff */
[----:B------:R-:W-:Y:S02]  /*66c0*/  SHF.R.U32.HI R22, RZ, 0xf, R33 ;  /* 0x0000000fff167819 */ /* 0x000fe40000011621 */
[----:B------:R-:W-:Y:S02]  /*66d0*/  SHF.R.U32.HI R37, RZ, 0xe, R28 ;  /* 0x0000000eff257819 */ /* 0x000fe4000001161c */
[----:B------:R-:W-:Y:S02]  /*66e0*/  LOP3.LUT R6, R0, 0x10001, RZ, 0xc0, !PT ;  /* 0x0001000100067812 */ /* 0x000fe400078ec0ff */
[----:B------:R-:W-:Y:S02]  /*66f0*/  SHF.R.U32.HI R36, RZ, 0xf, R34 ;  /* 0x0000000fff247819 */ /* 0x000fe40000011622 */
[----:B------:R-:W-:-:S02]  /*6700*/  SHF.R.U32.HI R41, RZ, 0xe, R29 ;  /* 0x0000000eff297819 */ /* 0x000fc4000001161d */
[----:B------:R-:W-:Y:S02]  /*6710*/  LOP3.LUT R22, R22, 0x10001, RZ, 0xc0, !PT ;  /* 0x0001000116167812 */ /* 0x000fe400078ec0ff */
[C---:B------:R-:W-:Y:S02]  /*6720*/  LOP3.LUT R38, R33.reuse, 0x380038, RZ, 0xc0, !PT ;  /* 0x0038003821267812 */ /* 0x040fe400078ec0ff */
[----:B------:R-:W-:Y:S02]  /*6730*/  SHF.R.U32.HI R51, RZ, 0x6, R33 ;  /* 0x00000006ff337819 */ /* 0x000fe40000011621 */
[----:B------:R-:W-:Y:S02]  /*6740*/  LOP3.LUT R53, R33, 0x70007, RZ, 0xc0, !PT ;  /* 0x0007000721357812 */ /* 0x000fe400078ec0ff */
[----:B------:R-:W-:Y:S02]  /*6750*/  LOP3.LUT R37, R6, 0x20002, R37, 0xf8, !PT ;  /* 0x0002000206257812 */ /* 0x000fe400078ef825 */
[----:B------:R-:W-:-:S02]  /*6760*/  SHF.R.U32.HI R42, RZ, 0xf, R35 ;  /* 0x0000000fff2a7819 */ /* 0x000fc40000011623 */
[C---:B------:R-:W-:Y:S02]  /*6770*/  LOP3.LUT R49, R35.reuse, 0x380038, RZ, 0xc0, !PT ;  /* 0x0038003823317812 */ /* 0x040fe400078ec0ff */
[----:B------:R-:W-:Y:S02]  /*6780*/  SHF.R.U32.HI R33, RZ, 0x6, R35 ;  /* 0x00000006ff217819 */ /* 0x000fe40000011623 */
[----:B------:R-:W-:Y:S02]  /*6790*/  LOP3.LUT R54, R35, 0x70007, RZ, 0xc0, !PT ;  /* 0x0007000723367812 */ /* 0x000fe400078ec0ff */
[----:B------:R-:W-:Y:S02]  /*67a0*/  SHF.R.U32.HI R45, RZ, 0xe, R30 ;  /* 0x0000000eff2d7819 */ /* 0x000fe4000001161e */
[----:B------:R-:W-:Y:S02]  /*67b0*/  PRMT R6, R21, 0x9910, RZ ;  /* 0x0000991015067816 */ /* 0x000fe400000000ff */
        /* <DEDUP_REMOVED lines=8> */
[C---:B------:R-:W-:Y:S02]  /*6840*/  LOP3.LUT R44, R30.reuse, 0x380038, RZ, 0xc0, !PT ;  /* 0x003800381e2c7812 */ /* 0x040fe400078ec0ff */
[----:B------:R-:W-:Y:S02]  /*6850*/  SHF.R.U32.HI R29, RZ, 0x6, R30 ;  /* 0x00000006ff1d7819 */ /* 0x000fe4000001161e */
[----:B------:R-:W-:Y:S02]  /*6860*/  LOP3.LUT R59, R30, 0x70007, RZ, 0xc0, !PT ;  /* 0x000700071e3b7812 */ /* 0x000fe400078ec0ff */
[----:B------:R-:W-:Y:S02]  /*6870*/  PRMT R0, R46, 0x7610, R0 ;  /* 0x000076102e007816 */ /* 0x000fe40000000000 */
[----:B------:R-:W-:-:S02]  /*6880*/  SHF.R.U32.HI R47, RZ, 0xe, R31 ;  /* 0x0000000eff2f7819 */ /* 0x000fc4000001161f */
[C---:B------:R-:W-:Y:S02]  /*6890*/  LOP3.LUT R50, R31.reuse, 0x380038, RZ, 0xc0, !PT ;  /* 0x003800381f327812 */ /* 0x040fe400078ec0ff */
[----:B------:R-:W-:Y:S02]  /*68a0*/  SHF.R.U32.HI R30, RZ, 0x6, R31 ;  /* 0x00000006ff1e7819 */ /* 0x000fe4000001161f */
[----:B------:R-:W-:Y:S02]  /*68b0*/  LOP3.LUT R76, R31, 0x70007, RZ, 0xc0, !PT ;  /* 0x000700071f4c7812 */ /* 0x000fe400078ec0ff */
[----:B------:R-:W-:Y:S02]  /*68c0*/  LOP3.LUT R42, R42, 0x10001, RZ, 0xc0, !PT ;  /* 0x000100012a2a7812 */ /* 0x000fe400078ec0ff */
[----:B------:R-:W-:Y:S02]  /*68d0*/  LOP3.LUT R46, R36, 0x20002, R45, 0xf8, !PT ;  /* 0x00020002242e7812 */ /* 0x000fe400078ef82d */
[----:B------:R-:W-:-:S02]  /*68e0*/  ISETP.NE.AND P2, PT, R6, RZ, PT ;  /* 0x000000ff0600720c */ /* 0x000fc40003f45270 */
[----:B------:R-:W-:Y:S02]  /*68f0*/  LOP3.LUT R45, R42, 0x20002, R47, 0xf8, !PT ;  /* 0x000200022a2d7812 */ /* 0x000fe400078ef82f */
[----:B------:R-:W-:Y:S02]  /*6900*/  LOP3.LUT R4, R32, 0x380038, RZ, 0xc0, !PT ;  /* 0x0038003820047812 */ /* 0x000fe400078ec0ff */
[----:B------:R-:W-:Y:S02]  /*6910*/  MOV R39, 0x3000 ;  /* 0x0000300000277802 */ /* 0x000fe40000000f00 */
[----:B------:R-:W-:Y:S02]  /*6920*/  LOP3.LUT R48, R44, 0x64006400, RZ, 0xfc, !PT ;  /* 0x640064002c307812 */ /* 0x000fe400078efcff */
[----:B------:R-:W-:Y:S02]  /*6930*/  SHF.R.U32.HI R52, RZ, 0x6, R32 ;  /* 0x00000006ff347819 */ /* 0x000fe40000011620 */
[----:B------:R-:W-:Y:S01]  /*6940*/  LOP3.LUT R4, R4, 0x64006400, RZ, 0xfc, !PT ;  /* 0x6400640004047812 */ /* 0x000fe200078efcff */
[----:B------:R-:W-:Y:S01]  /*6950*/  HFMA2 R73, R48, R39.H0_H0, -132, -132 ;  /* 0xd820d82030497431 */ /* 0x000fe20000040027 */
[----:B------:R-:W-:-:S02]  /*6960*/  LOP3.LUT R74, R40, 0x64006400, RZ, 0xfc, !PT ;  /* 0x64006400284a7812 */ /* 0x000fc400078efcff */
[----:B------:R-:W-:Y:S01]  /*6970*/  LOP3.LUT R55, R32, 0x70007, RZ, 0xc0, !PT ;  /* 0x0007000720377812 */ /* 0x000fe200078ec0ff */
[-C--:B------:R-:W-:Y:S01]  /*6980*/  HFMA2 R86, R4, R39.reuse.H0_H0, -132, -132 ;  /* 0xd820d82004567431 */ /* 0x080fe20000040027 */
[----:B------:R-:W-:Y:S01]  /*6990*/  LOP3.LUT R43, R34, 0x380038, RZ, 0xc0, !PT ;  /* 0x00380038222b7812 */ /* 0x000fe200078ec0ff */
[-C--:B------:R-:W-:Y:S01]  /*69a0*/  HFMA2 R74, R74, R39.reuse.H0_H0, -132, -132 ;  /* 0xd820d8204a4a7431 */ /* 0x080fe20000040027 */
        /* <DEDUP_REMOVED lines=28> */
[----:B------:R-:W-:Y:S01]  /*6b70*/  HADD2 R92, R34, -1028, -1028 ;  /* 0xe404e404225c7430 */ /* 0x000fe20000000000 */
[----:B--2---:R-:W-:-:S02]  /*6b80*/  SHF.R.U32.HI R22, RZ, 0xd, R25 ;  /* 0x0000000dff167819 */ /* 0x004fc40000011619 */
        /* <DEDUP_REMOVED lines=13> */
[--C-:B------:R-:W-:Y:S02]  /*6c60*/  SHF.R.U32.HI R57, RZ, 0x6, R26.reuse ;  /* 0x00000006ff397819 */ /* 0x100fe4000001161a */
[----:B------:R-:W-:Y:S02]  /*6c70*/  SHF.R.U32.HI R25, RZ, 0xd, R26 ;  /* 0x0000000dff197819 */ /* 0x000fe4000001161a */
[C---:B------:R-:W-:Y:S02]  /*6c80*/  LOP3.LUT R47, R26.reuse, 0x380038, RZ, 0xc0, !PT ;  /* 0x003800381a2f7812 */ /* 0x040fe400078ec0ff */
[----:B------:R-:W-:Y:S02]  /*6c90*/  LOP3.LUT R63, R26, 0x70007, RZ, 0xc0, !PT ;  /* 0x000700071a3f7812 */ /* 0x000fe400078ec0ff */
[----:B------:R-:W-:-:S02]  /*6ca0*/  LOP3.LUT R26, R37, 0x40004, R6, 0xf8, !PT ;  /* 0x00040004251a7812 */ /* 0x000fc400078ef806 */
        /* <DEDUP_REMOVED lines=15> */
[----:B------:R-:W-:Y:S01]  /*6da0*/  HFMA2 R41, R4, R39.H0_H0, -132, -132 ;  /* 0xd820d82004297431 */ /* 0x000fe20000040027 */
[----:B------:R-:W-:-:S02]  /*6db0*/  LOP3.LUT R22, R51, 0x1c001c0, RZ, 0xc0, !PT ;  /* 0x01c001c033167812 */ /* 0x000fc400078ec0ff */
[----:B------:R-:W-:Y:S01]  /*6dc0*/  LOP3.LUT R25, R46, 0x40004, R25, 0xf8, !PT ;  /* 0x000400042e197812 */ /* 0x000fe200078ef819 */
[-C--:B------:R-:W-:Y:S01]  /*6dd0*/  HFMA2 R82, R6, R39.reuse.H0_H0, -132, -132 ;  /* 0xd820d82006527431 */ /* 0x080fe20000040027 */
[----:B------:R-:W-:Y:S02]  /*6de0*/  LOP3.LUT R24, R45, 0x40004, R24, 0xf8, !PT ;  /* 0x000400042d187812 */ /* 0x000fe400078ef818 */
        /* <DEDUP_REMOVED lines=192> */
.L_x_2141:
        /* <DEDUP_REMOVED lines=82> */
.L_x_2142:
        /* <DEDUP_REMOVED lines=79> */
.L_x_2140:
[----:B------:R-:W-:Y:S01]  /*8400*/  IADD3 R18, R18, 0x20, RZ ;  /* 0x0000002012127810 */ /* 0x000fe20007ffe0ff */
[----:B------:R-:W-:Y:S01]  /*8410*/  UIADD3 UR4, UR4, 0x40, URZ ;  /* 0x0000004004047890 */ /* 0x000fe2000fffe03f */
[----:B-1----:R-:W-:Y:S02]  /*8420*/  IMAD.WIDE R6, R23, 0x4, R2 ;  /* 0x0000000417067825 */ /* 0x002fe400078e0202 */
[C---:B------:R-:W-:Y:S02]  /*8430*/  ISETP.GE.AND P2, PT, R18.reuse, UR5, PT ;  /* 0x0000000512007c0c */ /* 0x040fe4000bf46270 */
[----:B------:R-:W-:-:S13]  /*8440*/  ISETP.LT.AND P3, PT, R18, R17, PT ;  /* 0x000000111200720c */ /* 0x000fda0003f61270 */
[----:B------:R-:W-:Y:S05]  /*8450*/  @!P2 BRA P3, `(.L_x_2143) ;  /* 0xffffffe00074a947 */ /* 0x000fea000183ffff */
.L_x_2139:
        /* <DEDUP_REMOVED lines=17> */
.L_x_2147:
[----:B------:R-:W0:Y:S02]  /*8570*/  LDS R2, [R0] ;  /* 0x0000000000027984 */ /* 0x000e240000000800 */
[----:B0-----:R-:W-:-:S06]  /*8580*/  HADD2 R3, R2, R12 ;  /* 0x0000000c02037230 */ /* 0x001fcc0000000000 */
[----:B------:R-:W0:Y:S02]  /*8590*/  ATOMS.CAST.SPIN R3, [R0], R2, R3 ;  /* 0x000000020003738d */ /* 0x000e240001800003 */
[----:B0-----:R-:W-:-:S13]  /*85a0*/  ISETP.EQ.U32.AND P0, PT, R3, 0x1, PT ;  /* 0x000000010300780c */ /* 0x001fda0003f02070 */
[----:B------:R-:W-:Y:S05]  /*85b0*/  @!P0 BRA `(.L_x_2147) ;  /* 0xfffffffc00ec8947 */ /* 0x000fea000383ffff */
[----:B------:R-:W-:Y:S05]  /*85c0*/  BRA `(.L_x_2145) ;  /* 0x00000000000c7947 */ /* 0x000fea0003800000 */
.L_x_2146:
[----:B------:R-:W2:Y:S02]  /*85d0*/  LD.E R0, desc[UR6][R6.64] ;  /* 0x0000000606007980 */ /* 0x000ea4000c101900 */
[----:B--2---:R-:W-:-:S05]  /*85e0*/  IADD3 R3, R12, R0, RZ ;  /* 0x000000000c037210 */ /* 0x004fca0007ffe0ff */
[----:B------:R0:W-:Y:S02]  /*85f0*/  ST.E desc[UR6][R6.64], R3 ;  /* 0x0000000306007985 */ /* 0x0001e4000c101906 */
.L_x_2145:
[----:B------:R-:W-:Y:S05]  /*8600*/  BSYNC B0 ;  /* 0x0000000000007941 */ /* 0x000fea0003800000 */
.L_x_2144:
[----:B------:R1:W-:Y:S01]  /*8610*/  ATOM.E.ADD.F16x2.RN.STRONG.GPU P0, RZ, desc[UR6][R6.64+0x4], R11 ;  /* 0x0000040b06ff79a2 */ /* 0x0003e2000810e1c6 */
[----:B------:R-:W-:Y:S04]  /*8620*/  BSSY B0, `(.L_x_2148) ;  /* 0x000000f000007945 */ /* 0x000fe80003800000 */
[----:B-1----:R-:W-:Y:S05]  /*8630*/  @P0 BRA `(.L_x_2149) ;  /* 0x0000000000340947 */ /* 0x002fea0003800000 */
[----:B------:R-:W1:Y:S02]  /*8640*/  QSPC.E.S P0, RZ, [R6+0x4] ;  /* 0x0000040006ff73aa */ /* 0x000e640000000500 */
[----:B-1----:R-:W-:Y:S05]  /*8650*/  @!P0 BRA `(.L_x_2150) ;  /* 0x0000000000208947 */ /* 0x002fea0003800000 */
[----:B------:R-:W-:-:S04]  /*8660*/  MOV R2, R6 ;  /* 0x0000000600027202 */ /* 0x000fc80000000f00 */
[----:B------:R-:W-:-:S07]  /*8670*/  MOV R0, R2 ;  /* 0x0000000200007202 */ /* 0x000fce0000000f00 */
.L_x_2151:
[----:B------:R-:W0:Y:S02]  /*8680*/  LDS R2, [R0+0x4] ;  /* 0x0000040000027984 */ /* 0x000e240000000800 */
[----:B0-----:R-:W-:-:S10]  /*8690*/  HFMA2.MMA R3, R2, 1, 1, R11 ;  /* 0x3c003c0002037835 */ /* 0x001fd4000000000b */
[----:B------:R-:W0:Y:S02]  /*86a0*/  ATOMS.CAST.SPIN R3, [R0+0x4], R2, R3 ;  /* 0x000004020003738d */ /* 0x000e240001800003 */
[----:B0-----:R-:W-:-:S13]  /*86b0*/  ISETP.EQ.U32.AND P0, PT, R3, 0x1, PT ;  /* 0x000000010300780c */ /* 0x001fda0003f02070 */
[----:B------:R-:W-:Y:S05]  /*86c0*/  @!P0 BRA `(.L_x_2151) ;  /* 0xfffffffc00ec8947 */ /* 0x000fea000383ffff */
[----:B------:R-:W-:Y:S05]  /*86d0*/  BRA `(.L_x_2149) ;  /* 0x00000000000c7947 */ /* 0x000fea0003800000 */
.L_x_2150:
[----:B------:R-:W0:Y:S02]  /*86e0*/  LD.E R0, desc[UR6][R6.64+0x4] ;  /* 0x0000040606007980 */ /* 0x000e24000c101900 */
[----:B0-----:R-:W-:-:S05]  /*86f0*/  IADD3 R3, R11, R0, RZ ;  /* 0x000000000b037210 */ /* 0x001fca0007ffe0ff */
[----:B------:R1:W-:Y:S02]  /*8700*/  ST.E desc[UR6][R6.64+0x4], R3 ;  /* 0x0000040306007985 */ /* 0x0003e4000c101906 */
.L_x_2149:
[----:B------:R-:W-:Y:S05]  /*8710*/  BSYNC B0 ;  /* 0x0000000000007941 */ /* 0x000fea0003800000 */
.L_x_2148:
        /* <DEDUP_REMOVED lines=11> */
.L_x_2155:
[----:B------:R-:W0:Y:S02]  /*87d0*/  LDS R2, [R0] ;  /* 0x0000000000027984 */ /* 0x000e240000000800 */
[----:B0-----:R-:W-:-:S06]  /*87e0*/  HADD2 R3, R2, R10 ;  /* 0x0000000a02037230 */ /* 0x001fcc0000000000 */
[----:B------:R-:W0:Y:S02]  /*87f0*/  ATOMS.CAST.SPIN R3, [R0], R2, R3 ;  /* 0x000000020003738d */ /* 0x000e240001800003 */
[----:B0-----:R-:W-:-:S13]  /*8800*/  ISETP.EQ.U32.AND P0, PT, R3, 0x1, PT ;  /* 0x000000010300780c */ /* 0x001fda0003f02070 */
[----:B------:R-:W-:Y:S05]  /*8810*/  @!P0 BRA `(.L_x_2155) ;  /* 0xfffffffc00ec8947 */ /* 0x000fea000383ffff */
[----:B------:R-:W-:Y:S05]  /*8820*/  BRA `(.L_x_2153) ;  /* 0x00000000000c7947 */ /* 0x000fea0003800000 */
.L_x_2154:
[----:B------:R-:W2:Y:S02]  /*8830*/  LD.E R0, desc[UR6][R6.64] ;  /* 0x0000000606007980 */ /* 0x000ea4000c101900 */
[----:B--2---:R-:W-:-:S05]  /*8840*/  IADD3 R3, R10, R0, RZ ;  /* 0x000000000a037210 */ /* 0x004fca0007ffe0ff */
[----:B------:R0:W-:Y:S02]  /*8850*/  ST.E desc[UR6][R6.64], R3 ;  /* 0x0000000306007985 */ /* 0x0001e4000c101906 */
.L_x_2153:
[----:B------:R-:W-:Y:S05]  /*8860*/  BSYNC B0 ;  /* 0x0000000000007941 */ /* 0x000fea0003800000 */
.L_x_2152:
[----:B------:R1:W-:Y:S01]  /*8870*/  ATOM.E.ADD.F16x2.RN.STRONG.GPU P0, RZ, desc[UR6][R6.64+0x4], R9 ;  /* 0x0000040906ff79a2 */ /* 0x0003e2000810e1c6 */
[----:B------:R-:W-:Y:S04]  /*8880*/  BSSY B0, `(.L_x_2156) ;  /* 0x000000f000007945 */ /* 0x000fe80003800000 */
[----:B-1----:R-:W-:Y:S05]  /*8890*/  @P0 BRA `(.L_x_2157) ;  /* 0x0000000000340947 */ /* 0x002fea0003800000 */
[----:B------:R-:W1:Y:S02]  /*88a0*/  QSPC.E.S P0, RZ, [R6+0x4] ;  /* 0x0000040006ff73aa */ /* 0x000e640000000500 */
[----:B-1----:R-:W-:Y:S05]  /*88b0*/  @!P0 BRA `(.L_x_2158) ;  /* 0x0000000000208947 */ /* 0x002fea0003800000 */
[----:B------:R-:W-:-:S04]  /*88c0*/  MOV R2, R6 ;  /* 0x0000000600027202 */ /* 0x000fc80000000f00 */
[----:B------:R-:W-:-:S07]  /*88d0*/  MOV R0, R2 ;  /* 0x0000000200007202 */ /* 0x000fce0000000f00 */
.L_x_2159:
[----:B------:R-:W0:Y:S02]  /*88e0*/  LDS R2, [R0+0x4] ;  /* 0x0000040000027984 */ /* 0x000e240000000800 */
[----:B0-----:R-:W-:-:S10]  /*88f0*/  HFMA2.MMA R3, R2, 1, 1, R9 ;  /* 0x3c003c0002037835 */ /* 0x001fd40000000009 */
[----:B------:R-:W0:Y:S02]  /*8900*/  ATOMS.CAST.SPIN R3, [R0+0x4], R2, R3 ;  /* 0x000004020003738d */ /* 0x000e240001800003 */
[----:B0-----:R-:W-:-:S13]  /*8910*/  ISETP.EQ.U32.AND P0, PT, R3, 0x1, PT ;  /* 0x000000010300780c */ /* 0x001fda0003f02070 */
[----:B------:R-:W-:Y:S05]  /*8920*/  @!P0 BRA `(.L_x_2159) ;  /* 0xfffffffc00ec8947 */ /* 0x000fea000383ffff */
[----:B------:R-:W-:Y:S05]  /*8930*/  BRA `(.L_x_2157) ;  /* 0x00000000000c7947 */ /* 0x000fea0003800000 */
.L_x_2158:
[----:B------:R-:W0:Y:S02]  /*8940*/  LD.E R0, desc[UR6][R6.64+0x4] ;  /* 0x0000040606007980 */ /* 0x000e24000c101900 */
[----:B0-----:R-:W-:-:S05]  /*8950*/  IADD3 R3, R9, R0, RZ ;  /* 0x0000000009037210 */ /* 0x001fca0007ffe0ff */
[----:B------:R1:W-:Y:S02]  /*8960*/  ST.E desc[UR6][R6.64+0x4], R3 ;  /* 0x0000040306007985 */ /* 0x0003e4000c101906 */
.L_x_2157:
[----:B------:R-:W-:Y:S05]  /*8970*/  BSYNC B0 ;  /* 0x0000000000007941 */ /* 0x000fea0003800000 */
.L_x_2156:
        /* <DEDUP_REMOVED lines=11> */
.L_x_2163:
[----:B------:R-:W0:Y:S02]  /*8a30*/  LDS R2, [R0] ;  /* 0x0000000000027984 */ /* 0x000e240000000800 */
[----:B0-----:R-:W-:-:S06]  /*8a40*/  HADD2 R3, R2, R8 ;  /* 0x0000000802037230 */ /* 0x001fcc0000000000 */
[----:B------:R-:W0:Y:S02]  /*8a50*/  ATOMS.CAST.SPIN R3, [R0], R2, R3 ;  /* 0x000000020003738d */ /* 0x000e240001800003 */
[----:B0-----:R-:W-:-:S13]  /*8a60*/  ISETP.EQ.U32.AND P0, PT, R3, 0x1, PT ;  /* 0x000000010300780c */ /* 0x001fda0003f02070 */
[----:B------:R-:W-:Y:S05]  /*8a70*/  @!P0 BRA `(.L_x_2163) ;  /* 0xfffffffc00ec8947 */ /* 0x000fea000383ffff */
[----:B------:R-:W-:Y:S05]  /*8a80*/  BRA `(.L_x_2161) ;  /* 0x00000000000c7947 */ /* 0x000fea0003800000 */
.L_x_2162:
[----:B------:R-:W2:Y:S02]  /*8a90*/  LD.E R0, desc[UR6][R6.64] ;  /* 0x0000000606007980 */ /* 0x000ea4000c101900 */
[----:B--2---:R-:W-:-:S05]  /*8aa0*/  IADD3 R3, R8, R0, RZ ;  /* 0x0000000008037210 */ /* 0x004fca0007ffe0ff */
[----:B------:R0:W-:Y:S02]  /*8ab0*/  ST.E desc[UR6][R6.64], R3 ;  /* 0x0000000306007985 */ /* 0x0001e4000c101906 */
.L_x_2161:
[----:B------:R-:W-:Y:S05]  /*8ac0*/  BSYNC B0 ;  /* 0x0000000000007941 */ /* 0x000fea0003800000 */
.L_x_2160:
[----:B------:R1:W-:Y:S02]  /*8ad0*/  ATOM.E.ADD.F16x2.RN.STRONG.GPU P0, RZ, desc[UR6][R6.64+0x4], R5 ;  /* 0x0000040506ff79a2 */ /* 0x0003e4000810e1c6 */
[----:B-1----:R-:W-:Y:S05]  /*8ae0*/  @P0 EXIT ;  /* 0x000000000000094d */ /* 0x002fea0003800000 */
[----:B------:R-:W1:Y:S02]  /*8af0*/  QSPC.E.S P0, RZ, [R6+0x4] ;  /* 0x0000040006ff73aa */ /* 0x000e640000000500 */
[----:B-1----:R-:W-:Y:S05]  /*8b00*/  @!P0 BRA `(.L_x_2164) ;  /* 0x0000000000208947 */ /* 0x002fea0003800000 */
[----:B------:R-:W-:-:S04]  /*8b10*/  MOV R2, R6 ;  /* 0x0000000600027202 */ /* 0x000fc80000000f00 */
[----:B------:R-:W-:-:S07]  /*8b20*/  MOV R0, R2 ;  /* 0x0000000200007202 */ /* 0x000fce0000000f00 */
.L_x_2165:
[----:B------:R-:W0:Y:S02]  /*8b30*/  LDS R2, [R0+0x4] ;  /* 0x0000040000027984 */ /* 0x000e240000000800 */
[----:B0-----:R-:W-:-:S10]  /*8b40*/  HFMA2.MMA R3, R2, 1, 1, R5 ;  /* 0x3c003c0002037835 */ /* 0x001fd40000000005 */
[----:B------:R-:W0:Y:S02]  /*8b50*/  ATOMS.CAST.SPIN R3, [R0+0x4], R2, R3 ;  /* 0x000004020003738d */ /* 0x000e240001800003 */
[----:B0-----:R-:W-:-:S13]  /*8b60*/  ISETP.EQ.U32.AND P0, PT, R3, 0x1, PT ;  /* 0x000000010300780c */ /* 0x001fda0003f02070 */
[----:B------:R-:W-:Y:S05]  /*8b70*/  @!P0 BRA `(.L_x_2165) ;  /* 0xfffffffc00ec8947 */ /* 0x000fea000383ffff */
[----:B------:R-:W-:Y:S05]  /*8b80*/  EXIT ;  /* 0x000000000000794d */ /* 0x000fea0003800000 */
.L_x_2164:
[----:B------:R-:W0:Y:S02]  /*8b90*/  LD.E R0, desc[UR6][R6.64+0x4] ;  /* 0x0000040606007980 */ /* 0x000e24000c101900 */
[----:B0-----:R-:W-:-:S05]  /*8ba0*/  IADD3 R3, R5, R0, RZ ;  /* 0x0000000005037210 */ /* 0x001fca0007ffe0ff */
[----:B------:R-:W-:Y:S01]  /*8bb0*/  ST.E desc[UR6][R6.64+0x4], R3 ;  /* 0x0000040306007985 */ /* 0x000fe2000c101906 */
[----:B------:R-:W-:Y:S05]  /*8bc0*/  EXIT ;  /* 0x000000000000794d */ /* 0x000fea0003800000 */
.L_x_2166:
        /* <DEDUP_REMOVED lines=11> */
.L_x_3695:


//--------------------- .text._Z23gemm_half_q_half_kernelILi3ELi14ELb1ELb0ELi32EEvPK6__halfPKjS4_S2_PS0_iiiiPKtS7_iiiiiibS2_i --------------------------
	.section	.text._Z23gemm_half_q_half_kernelILi3ELi14ELb1ELb0ELi32EEvPK6__halfPKjS4_S2_PS0_iiiiPKtS7_iiiiiibS2_i,"ax",@progbits
	.align	128
        .global         _Z23gemm_half_q_half_kernelILi3ELi14ELb1ELb0ELi32EEvPK6__halfPKjS4_S2_PS0_iiiiPKtS7_iiiiiibS2_i
        .type           _Z23gemm_half_q_half_kernelILi3ELi14ELb1ELb0ELi32EEvPK6__halfPKjS4_S2_PS0_iiiiPKtS7_iiiiiibS2_i,@function
        .size           _Z23gemm_half_q_half_kernelILi3ELi14ELb1ELb0ELi32EEvPK6__halfPKjS4_S2_PS0_iiiiPKtS7_iiiiiibS2_i,(.L_x_3696 - _Z23gemm_half_q_half_kernelILi3ELi14ELb1ELb0ELi32EEvPK6__halfPKjS4_S2_PS0_iiiiPKtS7_iiiiiibS2_i)
        .other          _Z23gemm_half_q_half_kernelILi3ELi14ELb1ELb0ELi32EEvPK6__halfPKjS4_S2_PS0_iiiiPKtS7_iiiiiibS2_i,@"STO_CUDA_ENTRY STV_DEFAULT"
_Z23gemm_half_q_half_kernelILi3ELi14ELb1ELb0ELi32EEvPK6__halfPKjS4_S2_PS0_iiiiPKtS7_iiiiiibS2_i:
.text._Z23gemm_half_q_half_kernelILi3ELi14ELb1ELb0ELi32EEvPK6__halfPKjS4_S2_PS0_iiiiPKtS7_iiiiiibS2_i:
        /* <DEDUP_REMOVED lines=36> */
.L_x_2167:
        /* <DEDUP_REMOVED lines=29> */
.L_x_2172:
        /* <DEDUP_REMOVED lines=37> */
.L_x_2171:
        /* <DEDUP_REMOVED lines=24> */
.L_x_2173:
        /* <DEDUP_REMOVED lines=14> */
.L_x_2170:
        /* <DEDUP_REMOVED lines=10> */
.L_x_2175:
        /* <DEDUP_REMOVED lines=37> */
.L_x_2174:
        /* <DEDUP_REMOVED lines=24> */
.L_x_2176:
        /* <DEDUP_REMOVED lines=13> */
.L_x_2169:
[----:B------:R-:W-:Y:S05]  /*0e00*/  BSYNC B0 ;  /* 0x0000000000007941 */ /* 0x000fea0003800000 */
.L_x_2168:
[----:B------:R-:W-:Y:S02]  /*0e10*/  ULDC UR4, c[0x0][0x23c] ;  /* 0x00008f0000047ab9 */ /* 0x000fe40000000800 */
[----:B0-----:R-:W-:-:S04]  /*0e20*/  MOV R23, UR4 ;  /* 0x0000000400177c02 */ /* 0x001fc80008000f00 */
[----:B------:R-:W-:-:S13]  /*0e30*/  ISETP.GE.AND P0, PT, R0, R23, PT ;  /* 0x000000170000720c */ /* 0x000fda0003f06270 */
[----:B------:R-:W-:Y:S05]  /*0e40*/  @P0 EXIT ;  /* 0x000000000000094d */ /* 0x000fea0003800000 */
[----:B------:R-:W0:Y:S02]  /*0e50*/  LDC.U8 R4, c[0x0][0x270] ;  /* 0x00009c00ff047b82 */ /* 0x000e240000000000 */
[----:B0-----:R-:W-:-:S04]  /*0e60*/  PRMT R4, R4, 0x8880, RZ ;  /* 0x0000888004047816 */ /* 0x001fc800000000ff */
        /* <DEDUP_REMOVED lines=8> */
[----:B-1----:R-:W0:Y:S01]  /*0ef0*/  LDC.64 R12, c[0x0][0x230] ;  /* 0x00008c00ff0c7b82 */ /* 0x002e220000000a00 */
[----:B------:R-:W-:Y:S02]  /*0f00*/  PLOP3.LUT P0, PT, PT, PT, PT, 0x8, 0x0 ;  /* 0x000000000000781c */ /* 0x000fe40003f0e170 */
[----:B------:R-:W-:-:S11]  /*0f10*/  IADD3 R15, R19, -0x3, RZ ;  /* 0xfffffffd130f7810 */ /* 0x000fd60007ffe0ff */
.L_x_2179:
[----:B----4-:R-:W-:Y:S01]  /*0f20*/  IMAD R4, R3, 0x3, R14 ;  /* 0x0000000303047824 */ /* 0x010fe200078e020e */
[----:B------:R-:W-:-:S03]  /*0f30*/  IADD3 R14, R14, 0x4, RZ ;  /* 0x000000040e0e7810 */ /* 0x000fc60007ffe0ff */
[CCC-:B--23--:R-:W-:Y:S01]  /*0f40*/  IMAD R5, R4.reuse, R23.reuse, R0.reuse ;  /* 0x0000001704057224 */ /* 0x1ccfe200078e0200 */
[C---:B------:R-:W-:Y:S02]  /*0f50*/  IADD3 R6, R4.reuse, 0x1, RZ ;  /* 0x0000000104067810 */ /* 0x040fe40007ffe0ff */
[C---:B------:R-:W-:Y:S02]  /*0f60*/  IADD3 R8, R4.reuse, 0x2, RZ ;  /* 0x0000000204087810 */ /* 0x040fe40007ffe0ff */
        /* <DEDUP_REMOVED lines=14> */
.L_x_2178:
        /* <DEDUP_REMOVED lines=14> */
.L_x_2180:
[----:B------:R-:W-:-:S13]  /*1130*/  ISETP.LT.OR P0, PT, R14, R19, P0 ;  /* 0x000000130e00720c */ /* 0x000fda0000701670 */
[----:B0-23--:R-:W0:Y:S01]  /*1140*/  @P0 LDC.64 R4, c[0x0][0x230] ;  /* 0x00008c00ff040b82 */ /* 0x00de220000000a00 */
[----:B------:R-:W-:-:S04]  /*1150*/  @P0 IMAD R3, R3, 0x3, R14 ;  /* 0x0000000303030824 */ /* 0x000fc800078e020e */
[----:B------:R-:W-:-:S04]  /*1160*/  @P0 IMAD R3, R3, R23, R0 ;  /* 0x0000001703030224 */ /* 0x000fc800078e0200 */
[----:B0-----:R-:W-:-:S05]  /*1170*/  @P0 IMAD.WIDE R4, R3, 0x2, R4 ;  /* 0x0000000203040825 */ /* 0x001fca00078e0204 */
[----:B------:R0:W-:Y:S02]  /*1180*/  @P0 STG.E.64 desc[UR8][R4.64], RZ ;  /* 0x000000ff04000986 */ /* 0x0001e4000c101b08 */
.L_x_2177:
[----:B------:R-:W4:Y:S08]  /*1190*/  LDC R31, c[0x0][0x25c] ;  /* 0x00009700ff1f7b82 */ /* 0x000f300000000800 */
[----:B------:R-:W-:Y:S01]  /*11a0*/  BAR.SYNC.DEFER_BLOCKING 0x0 ;  /* 0x0000000000007b1d */ /* 0x000fe20000010000 */
[----:B------:R-:W-:-:S07]  /*11b0*/  ISETP.GE.AND P0, PT, R18, R17, PT ;  /* 0x000000111200720c */ /* 0x000fce0003f06270 */
[----:B------:R-:W0:Y:S06]  /*11c0*/  LDC R33, c[0x0][0x264] ;  /* 0x00009900ff217b82 */ /* 0x000e2c0000000800 */
[----:B------:R-:W-:Y:S05]  /*11d0*/  @P0 BRA `(.L_x_2181) ;  /* 0x0000000000d40947 */ /* 0x000fea0003800000 */
[----:B-1----:R-:W1:Y:S01]  /*11e0*/  LDC.64 R8, c[0x0][0x248] ;  /* 0x00009200ff087b82 */ /* 0x002e620000000a00 */
[----:B------:R-:W-:-:S07]  /*11f0*/  SHF.L.U32 R3, R2, 0x6, RZ ;  /* 0x0000000602037819 */ /* 0x000fce00000006ff */
[----:B------:R-:W4:Y:S08]  /*1200*/  LDC.64 R10, c[0x0][0x220] ;  /* 0x00008800ff0a7b82 */ /* 0x000f300000000a00 */
[----:B-----5:R-:W4:Y:S01]  /*1210*/  LDC.64 R26, c[0x0][0x228] ;  /* 0x00008a00ff1a7b82 */ /* 0x020f220000000a00 */
[----:B-1----:R-:W-:-:S05]  /*1220*/  IMAD.WIDE R2, R3, 0x2, R8 ;  /* 0x0000000203027825 */ /* 0x002fca00078e0208 */
[----:B------:R1:W5:Y:S01]  /*1230*/  LDG.E.U16.CONSTANT R12, desc[UR8][R2.64] ;  /* 0x00000008020c7981 */ /* 0x000362000c1e9500 */
[----:B0-23--:R-:W-:Y:S01]  /*1240*/  SHF.R.S32.HI R5, RZ, 0x1f, R0 ;  /* 0x0000001fff057819 */ /* 0x00dfe20000011400 */
[----:B------:R-:W-:Y:S01]  /*1250*/  UMOV UR4, URZ ;  /* 0x0000003f00047c82 */ /* 0x000fe20008000000 */
[----:B------:R-:W-:Y:S02]  /*1260*/  SHF.L.U32 R4, R0, 0x2, RZ ;  /* 0x0000000200047819 */ /* 0x000fe400000006ff */
[----:B------:R-:W-:Y:S02]  /*1270*/  LEA.HI R5, R5, R0, RZ, 0x3 ;  /* 0x0000000005057211 */ /* 0x000fe400078f18ff */
[----:B------:R-:W-:Y:S02]  /*1280*/  MOV R30, R18 ;  /* 0x00000012001e7202 */ /* 0x000fe40000000f00 */
[----:B------:R-:W-:Y:S02]  /*1290*/  LOP3.LUT R25, R4, 0x10, RZ, 0xc0, !PT ;  /* 0x0000001004197812 */ /* 0x000fe400078ec0ff */
[----:B-1--4-:R-:W-:-:S07]  /*12a0*/  SHF.R.S32.HI R28, RZ, 0x3, R5 ;  /* 0x00000003ff1c7819 */ /* 0x012fce0000011405 */
.L_x_2182:
[----:B-----5:R-:W-:-:S05]  /*12b0*/  IADD3 R4, R12, UR4, RZ ;  /* 0x000000040c047c10 */ /* 0x020fca000fffe0ff */
[----:B------:R-:W-:-:S05]  /*12c0*/  IMAD R2, R4, R23, RZ ;  /* 0x0000001704027224 */ /* 0x000fca00078e02ff */
        /* <DEDUP_REMOVED lines=8> */
[----:B------:R-:W-:-:S06]  /*1350*/  IMAD.WIDE R4, R4, 0x2, R26 ;  /* 0x0000000204047825 */ /* 0x000fcc00078e021a */
[----:B------:R0:W4:Y:S01]  /*1360*/  LDG.E.U16.CONSTANT R4, desc[UR8][R4.64] ;  /* 0x0000000804047981 */ /* 0x000122000c1e9500 */
        /* <DEDUP_REMOVED lines=14> */
[----:B0-----:R-:W-:Y:S01]  /*1450*/  IMAD R5, R15, R15, RZ ;  /* 0x0000000f0f057224 */ /* 0x001fe200078e02ff */
[----:B---3--:R-:W-:Y:S01]  /*1460*/  IADD3 R30, R29, R30, RZ ;  /* 0x0000001e1d1e7210 */ /* 0x008fe20007ffe0ff */
[----:B------:R-:W-:Y:S01]  /*1470*/  IMAD R2, R2, R2, RZ ;  /* 0x0000000202027224 */ /* 0x000fe200078e02ff */
[----:B------:R-:W4:Y:S01]  /*1480*/  I2F.F16 R3, R14 ;  /* 0x0000000e00037306 */ /* 0x000f220000200c00 */
[----:B------:R-:W-:Y:S01]  /*1490*/  IMAD R6, R13, R13, RZ ;  /* 0x0000000d0d067224 */ /* 0x000fe200078e02ff */
[----:B------:R-:W-:-:S06]  /*14a0*/  ISETP.GE.AND P2, PT, R30, R17, PT ;  /* 0x000000111e00720c */ /* 0x000fcc0003f46270 */
        /* <DEDUP_REMOVED lines=8> */
.L_x_2181:
        /* <DEDUP_REMOVED lines=8> */
[----:B--23--:R-:W-:Y:S02]  /*15b0*/  LEA.HI R6, R3, R2, RZ, 0x5 ;  /* 0x0000000203067211 */ /* 0x00cfe400078f28ff */
[----:B------:R-:W-:Y:S02]  /*15c0*/  CS2R R2, SRZ ;  /* 0x0000000000027805 */ /* 0x000fe4000001ff00 */
[C---:B----4-:R-:W-:Y:S02]  /*15d0*/  ISETP.GT.AND P3, PT, R18.reuse, R31, PT ;  /* 0x0000001f1200720c */ /* 0x050fe40003f64270 */
        /* <DEDUP_REMOVED lines=9> */
.L_x_2183:
        /* <DEDUP_REMOVED lines=8> */
.L_x_2184:
[----:B------:R-:W-:Y:S01]  /*16f0*/  HFMA2.MMA R9, -RZ, RZ, 0, 0 ;  /* 0x00000000ff097435 */ /* 0x000fe200000001ff */
[----:B------:R-:W-:Y:S02]  /*1700*/  CS2R R4, SRZ ;  /* 0x0000000000047805 */ /* 0x000fe4000001ff00 */
[----:B-1----:R-:W-:Y:S01]  /*1710*/  SHF.R.S32.HI R8, RZ, 0x5, R6 ;  /* 0x00000005ff087819 */ /* 0x002fe20000011406 */
        /* <DEDUP_REMOVED lines=8> */
.L_x_2185:
        /* <DEDUP_REMOVED lines=8> */
.L_x_2186:
        /* <DEDUP_REMOVED lines=8> */
.L_x_2187:
        /* <DEDUP_REMOVED lines=21> */
[----:B------:R-:W-:Y:S01]  /*19f0*/  HADD2.F32 R25, -RZ, R16.H0_H0 ;  /* 0x20000010ff197230 */ /* 0x000fe20000004100 */
[----:B------:R-:W-:Y:S01]  /*1a00*/  PRMT R12, RZ, 0x7610, R12 ;  /* 0x00007610ff0c7816 */ /* 0x000fe2000000000c */
[----:B------:R-:W-:Y:S01]  /*1a10*/  HADD2.F32 R26, -RZ, R15.H0_H0 ;  /* 0x2000000fff1a7230 */ /* 0x000fe20000004100 */
[----:B------:R-:W-:Y:S01]  /*1a20*/  ULDC UR6, c[0x0][0x264] ;  /* 0x0000990000067ab9 */ /* 0x000fe20000000800 */
[----:B-----5:R-:W-:Y:S01]  /*1a30*/  HADD2.F32 R27, -RZ, R14.H0_H0 ;  /* 0x2000000eff1b7230 */ /* 0x020fe20000004100 */
[----:B------:R-:W-:Y:S01]  /*1a40*/  ULDC UR7, c[0x0][0x240] ;  /* 0x0000900000077ab9 */ /* 0x000fe20000000800 */
[----:B------:R-:W-:-:S07]  /*1a50*/  HADD2.F32 R28, -RZ, R13.H0_H0 ;  /* 0x2000000dff1c7230 */ /* 0x000fce0000004100 */
.L_x_2201:
        /* <DEDUP_REMOVED lines=9> */
[----:B------:R-:W-:Y:S02]  /*1af0*/  SHF.R.U32.HI R33, RZ, 0x8, R33 ;  /* 0x00000008ff217819 */ /* 0x000fe40000011621 */
[C---:B------:R-:W-:Y:S02]  /*1b00*/  LOP3.LUT R31, R34.reuse, 0xf000f, RZ, 0xc0, !PT ;  /* 0x000f000f221f7812 */ /* 0x040fe400078ec0ff */
[----:B------:R-:W-:Y:S02]  /*1b10*/  LOP3.LUT R36, R34, 0xf000f0, RZ, 0xc0, !PT ;  /* 0x00f000f022247812 */ /* 0x000fe400078ec0ff */
[----:B------:R-:W-:Y:S02]  /*1b20*/  SHF.R.U32.HI R34, RZ, 0x8, R34 ;  /* 0x00000008ff227819 */ /* 0x000fe40000011622 */
[----:B------:R-:W-:-:S02]  /*1b30*/  LOP3.LUT R0, R32, 0xf000f, RZ, 0xc0, !PT ;  /* 0x000f000f20007812 */ /* 0x000fc400078ec0ff */
[----:B------:R-:W-:Y:S02]  /*1b40*/  LOP3.LUT R2, R32, 0xf000f0, RZ, 0xc0, !PT ;  /* 0x00f000f020027812 */ /* 0x000fe400078ec0ff */
[----:B------:R-:W-:Y:S02]  /*1b50*/  LOP3.LUT R30, R23, 0x64006400, RZ, 0xfc, !PT ;  /* 0x64006400171e7812 */ /* 0x000fe400078efcff */
[----:B------:R-:W-:Y:S02]  /*1b60*/  SHF.R.U32.HI R32, RZ, 0x8, R32 ;  /* 0x00000008ff207819 */ /* 0x000fe40000011620 */
[----:B------:R-:W-:Y:S02]  /*1b70*/  SHF.R.U32.HI R39, RZ, 0x8, R35 ;  /* 0x00000008ff277819 */ /* 0x000fe40000011623 */
        /* <DEDUP_REMOVED lines=13> */
[----:B------:R-:W-:Y:S02]  /*1c50*/  LOP3.LUT R43, R35, 0x64006400, RZ, 0xfc, !PT ;  /* 0x64006400232b7812 */ /* 0x000fe400078efcff */
[----:B------:R-:W-:Y:S01]  /*1c60*/  LOP3.LUT R37, R37, 0x64006400, RZ, 0xfc, !PT ;  /* 0x6400640025257812 */ /* 0x000fe200078efcff */
[----:B------:R-:W-:Y:S01]  /*1c70*/  HFMA2 R35, R36, R13.H1_H1, -72, -72 ;  /* 0xd480d48024237431 */ /* 0x000fe2000006000d */
[----:B------:R-:W-:-:S02]  /*1c80*/  LOP3.LUT R44, R34, 0x64006400, RZ, 0xfc, !PT ;  /* 0x64006400222c7812 */ /* 0x000fc400078efcff */
[----:B------:R-:W-:Y:S01]  /*1c90*/  LOP3.LUT R29, R4, 0x64006400, RZ, 0xfc, !PT ;  /* 0x64006400041d7812 */ /* 0x000fe200078efcff */
[----:B------:R-:W-:Y:S01]  /*1ca0*/  HADD2 R36, R37, -1032, -1032 ;  /* 0xe408e40825247430 */ /* 0x000fe20000000000 */
[----:B------:R-:W-:Y:S02]  /*1cb0*/  LOP3.LUT R38, R38, 0x64006400, RZ, 0xfc, !PT ;  /* 0x6400640026267812 */ /* 0x000fe400078efcff */
[----:B------:R-:W-:Y:S01]  /*1cc0*/  LOP3.LUT R45, R41, 0x64006400, RZ, 0xfc, !PT ;  /* 0x64006400292d7812 */ /* 0x000fe200078efcff */
[-C--:B------:R-:W-:Y:S01]  /*1cd0*/  HFMA2 R41, R42, R13.reuse.H1_H1, -72, -72 ;  /* 0xd480d4802a297431 */ /* 0x080fe2000006000d */
[----:B------:R-:W-:Y:S01]  /*1ce0*/  LOP3.LUT R0, R0, 0x64006400, RZ, 0xfc, !PT ;  /* 0x6400640000007812 */ /* 0x000fe200078efcff */
[----:B------:R-:W-:Y:S01]  /*1cf0*/  HADD2 R42, R43, -1032, -1032 ;  /* 0xe408e4082b2a7430 */ /* 0x000fe20000000000 */
[----:B------:R-:W-:Y:S01]  /*1d00*/  LOP3.LUT R2, R2, 0x64006400, RZ, 0xfc, !PT ;  /* 0x6400640002027812 */ /* 0x000fe200078efcff */
[-C--:B------:R-:W-:Y:S01]  /*1d10*/  HFMA2 R43, R44, R13.reuse.H1_H1, -72, -72 ;  /* 0xd480d4802c2b7431 */ /* 0x080fe2000006000d */
[----:B------:R-:W-:Y:S01]  /*1d20*/  LOP3.LUT R31, R31, 0x64006400, RZ, 0xfc, !PT ;  /* 0x640064001f1f7812 */ /* 0x000fe200078efcff */
[-C--:B------:R-:W-:Y:S01]  /*1d30*/  HFMA2 R37, R38, R13.reuse.H1_H1, -72, -72 ;  /* 0xd480d48026257431 */ /* 0x080fe2000006000d */
[----:B------:R-:W-:Y:S01]  /*1d40*/  LOP3.LUT R3, R3, 0x64006400, RZ, 0xfc, !PT ;  /* 0x6400640003037812 */ /* 0x000fe200078efcff */
[----:B------:R-:W-:Y:S01]  /*1d50*/  HADD2 R44, R45, -1032, -1032 ;  /* 0xe408e4082d2c7430 */ /* 0x000fe20000000000 */
[----:B------:R-:W-:Y:S01]  /*1d60*/  LOP3.LUT R4, R32, 0x64006400, RZ, 0xfc, !PT ;  /* 0x6400640020047812 */ /* 0x000fe200078efcff */
[----:B------:R-:W-:Y:S01]  /*1d70*/  HADD2 R32, R0, -1032, -1032 ;  /* 0xe408e40800207430 */ /* 0x000fe20000000000 */
[----:B------:R-:W-:Y:S01]  /*1d80*/  LOP3.LUT R40, R23, 0x64006400, RZ, 0xfc, !PT ;  /* 0x6400640017287812 */ /* 0x000fe200078efcff */
[----:B------:R-:W-:Y:S01]  /*1d90*/  HFMA2 R23, R2, R13.H1_H1, -72, -72 ;  /* 0xd480d48002177431 */ /* 0x000fe2000006000d */
[----:B------:R-:W-:Y:S01]  /*1da0*/  LOP3.LUT R46, R39, 0x64006400, RZ, 0xfc, !PT ;  /* 0x64006400272e7812 */ /* 0x000fe200078efcff */
[----:B------:R-:W-:-:S02]  /*1db0*/  HADD2 R29, R29, -1032, -1032 ;  /* 0xe408e4081d1d7430 */ /* 0x000fc40000000000 */
[----:B------:R-:W-:Y:S02]  /*1dc0*/  HADD2 R34, R31, -1032, -1032 ;  /* 0xe408e4081f227430 */ /* 0x000fe40000000000 */
[----:B------:R-:W-:Y:S02]  /*1dd0*/  HADD2 R38, R3, -1032, -1032 ;  /* 0xe408e40803267430 */ /* 0x000fe40000000000 */
[-C--:B------:R-:W-:Y:S02]  /*1de0*/  HFMA2 R39, R4, R13.reuse.H1_H1, -72, -72 ;  /* 0xd480d48004277431 */ /* 0x080fe4000006000d */
[----:B------:R-:W-:Y:S02]  /*1df0*/  HADD2 R40, R40, -1032, -1032 ;  /* 0xe408e40828287430 */ /* 0x000fe40000000000 */
[----:B------:R-:W-:Y:S01]  /*1e00*/  HFMA2 R45, R46, R13.H1_H1, -72, -72 ;  /* 0xd480d4802e2d7431 */ /* 0x000fe2000006000d */
        /* <DEDUP_REMOVED lines=87> */
.L_x_2190:
        /* <DEDUP_REMOVED lines=93> */
.L_x_2192:
        /* <DEDUP_REMOVED lines=18> */
[----:B------:R-:W-:Y:S01]  /*2a70*/  FFMA.FTZ R51, R50, R46, R51 ;  /* 0x0000002e32337223 */ /* 0x000fe20000010033 */
[----:B------:R-:W-:Y:S02]  /*2a80*/  HADD2.F32 R2, -RZ, R33.H0_H0 ;  /* 0x20000021ff027230 */ /* 0x000fe40000004100 */
[-C--:B------:R-:W-:Y:S01]  /*2a90*/  FFMA.FTZ R3, R3, R47.reuse, RZ ;  /* 0x0000002f03037223 */ /* 0x080fe200000100ff */
[----:B------:R-:W-:Y:S01]  /*2aa0*/  FFMA.FTZ R47, R4, R47, RZ ;  /* 0x0000002f042f7223 */ /* 0x000fe200000100ff */
[----:B------:R-:W-:Y:S02]  /*2ab0*/  HADD2.F32 R0, -RZ, R23.H0_H0 ;  /* 0x20000017ff007230 */ /* 0x000fe40000004100 */
        /* <DEDUP_REMOVED lines=10> */
[----:B------:R-:W-:Y:S01]  /*2b60*/  FFMA.FTZ R48, R4, R48, R47 ;  /* 0x0000003004307223 */ /* 0x000fe2000001002f */
        /* <DEDUP_REMOVED lines=53> */
.L_x_2191:
        /* <DEDUP_REMOVED lines=142> */
.L_x_2193:
        /* <DEDUP_REMOVED lines=93> */
.L_x_2195:
        /* <DEDUP_REMOVED lines=87> */
.L_x_2194:
        /* <DEDUP_REMOVED lines=141> */
.L_x_2196:
        /* <DEDUP_REMOVED lines=93> */
.L_x_2198:
        /* <DEDUP_REMOVED lines=87> */
.L_x_2197:
[----:B------:R-:W-:-:S06]  /*56f0*/  IMAD.WIDE R32, R23, 0x4, R30 ;  /* 0x0000000417207825 */ /* 0x000fcc00078e021e */
[----:B------:R-:W2:Y:S02]  /*5700*/  LDG.E.128.CONSTANT R32, desc[UR8][R32.64] ;  /* 0x0000000820207981 */ /* 0x000ea4000c1e9d00 */
[----:B--2---:R-:W-:Y:S02]  /*5710*/  LOP3.LUT R23, R34, 0xf000f0, RZ, 0xc0, !PT ;  /* 0x00f000f022177812 */ /* 0x004fe400078ec0ff */
[----:B------:R-:W-:Y:S02]  /*5720*/  LOP3.LUT R4, R33, 0xf000f0, RZ, 0xc0, !PT ;  /* 0x00f000f021047812 */ /* 0x000fe400078ec0ff */
[----:B------:R-:W-:Y:S02]  /*5730*/  SHF.R.U32.HI R31, RZ, 0x8, R33 ;  /* 0x00000008ff1f7819 */ /* 0x000fe40000011621 */
[----:B------:R-:W-:Y:S02]  /*5740*/  LOP3.LUT R29, R35, 0xf000f0, RZ, 0xc0, !PT ;  /* 0x00f000f0231d7812 */ /* 0x000fe400078ec0ff */
[----:B------:R-:W-:-:S02]  /*5750*/  SHF.R.U32.HI R43, RZ, 0x8, R35 ;  /* 0x00000008ff2b7819 */ /* 0x000fc40000011623 */
[----:B------:R-:W-:Y:S02]  /*5760*/  SHF.R.U32.HI R3, RZ, 0x8, R32 ;  /* 0x00000008ff037819 */ /* 0x000fe40000011620 */
[----:B------:R-:W-:Y:S02]  /*5770*/  SHF.R.U32.HI R40, RZ, 0x8, R34 ;  /* 0x00000008ff287819 */ /* 0x000fe40000011622 */
        /* <DEDUP_REMOVED lines=132> */
.L_x_2199:
        /* <DEDUP_REMOVED lines=93> */
.L_x_2200:
        /* <DEDUP_REMOVED lines=87> */
.L_x_2189:
        /* <DEDUP_REMOVED lines=11> */
.L_x_2188:
        /* <DEDUP_REMOVED lines=8> */
.L_x_2206:
[----:B------:R-:W0:Y:S01]  /*6c30*/  LDC R23, c[0x0][0x23c] ;  /* 0x00008f00ff177b82 */ /* 0x000e220000000800 */
[----:B-----5:R-:W-:Y:S02]  /*6c40*/  MOV R32, R6 ;  /* 0x0000000600207202 */ /* 0x020fe40000000f00 */
[----:B------:R-:W-:-:S03]  /*6c50*/  MOV R33, R7 ;  /* 0x0000000700217202 */ /* 0x000fc60000000f00 */
[----:B0-----:R-:W-:-:S03]  /*6c60*/  IMAD.WIDE R6, R23, 0x4, R32 ;  /* 0x0000000417067825 */ /* 0x001fc600078e0220 */
[----:B-----5:R-:W5:Y:S04]  /*6c70*/  LDG.E.128.CONSTANT R32, desc[UR8][R32.64] ;  /* 0x0000000820207981 */ /* 0x020f68000c1e9d00 */
[----:B------:R0:W5:Y:S01]  /*6c80*/  LDG.E.128.CONSTANT R28, desc[UR8][R6.64] ;  /* 0x00000008061c7981 */ /* 0x000162000c1e9d00 */
[----:B------:R-:W-:Y:S01]  /*6c90*/  IMAD.WIDE R2, R23, 0x4, R6 ;  /* 0x0000000417027825 */ /* 0x000fe200078e0206 */
[----:B------:R-:W-:Y:S06]  /*6ca0*/  @!P1 BRA `(.L_x_2203) ;  /* 0x0000001c005c9947 */ /* 0x000fec0003800000 */
[----:B------:R-:W2:Y:S01]  /*6cb0*/  LDG.E.128.CONSTANT R24, desc[UR8][R2.64] ;  /* 0x0000000802187981 */ /* 0x000ea2000c1e9d00 */
[----:B-----5:R-:W-:Y:S01]  /*6cc0*/  SHF.R.U32.HI R0, RZ, 0xf, R32 ;  /* 0x0000000fff007819 */ /* 0x020fe20000011620 */
[----:B------:R-:W-:Y:S01]  /*6cd0*/  HFMA2.MMA R40, -RZ, RZ, 0, 0.125 ;  /* 0x00003000ff287435 */ /* 0x000fe200000001ff */
[----:B------:R-:W-:Y:S02]  /*6ce0*/  SHF.R.U32.HI R37, RZ, 0xe, R28 ;  /* 0x0000000eff257819 */ /* 0x000fe4000001161c */
[----:B0-----:R-:W-:Y:S02]  /*6cf0*/  LOP3.LUT R6, R0, 0x10001, RZ, 0xc0, !PT ;  /* 0x0001000100067812 */ /* 0x001fe400078ec0ff */
[----:B------:R-:W-:Y:S02]  /*6d00*/  SHF.R.U32.HI R36, RZ, 0xf, R33 ;  /* 0x0000000fff247819 */ /* 0x000fe40000011621 */
[----:B------:R-:W-:Y:S02]  /*6d10*/  SHF.R.U32.HI R43, RZ, 0xf, R34 ;  /* 0x0000000fff2b7819 */ /* 0x000fe40000011622 */
[----:B------:R-:W-:-:S02]  /*6d20*/  LOP3.LUT R37, R6, 0x20002, R37, 0xf8, !PT ;  /* 0x0002000206257812 */ /* 0x000fc400078ef825 */
[C---:B------:R-:W-:Y:S02]  /*6d30*/  LOP3.LUT R4, R32.reuse, 0x380038, RZ, 0xc0, !PT ;  /* 0x0038003820047812 */ /* 0x040fe400078ec0ff */
[----:B------:R-:W-:Y:S02]  /*6d40*/  SHF.R.U32.HI R52, RZ, 0x6, R32 ;  /* 0x00000006ff347819 */ /* 0x000fe40000011620 */
[----:B------:R-:W-:Y:S02]  /*6d50*/  LOP3.LUT R55, R32, 0x70007, RZ, 0xc0, !PT ;  /* 0x0007000720377812 */ /* 0x000fe400078ec0ff */
[----:B------:R-:W-:Y:S02]  /*6d60*/  PRMT R6, R21, 0x9910, RZ ;  /* 0x0000991015067816 */ /* 0x000fe400000000ff */
[----:B------:R-:W-:Y:S02]  /*6d70*/  LOP3.LUT R38, R33, 0x380038, RZ, 0xc0, !PT ;  /* 0x0038003821267812 */ /* 0x000fe400078ec0ff */
[----:B------:R-:W-:-:S02]  /*6d80*/  SHF.R.U32.HI R32, RZ, 0x6, R33 ;  /* 0x00000006ff207819 */ /* 0x000fc40000011621 */
[----:B------:R-:W-:Y:S02]  /*6d90*/  LOP3.LUT R53, R33, 0x70007, RZ, 0xc0, !PT ;  /* 0x0007000721357812 */ /* 0x000fe400078ec0ff */
[----:B------:R-:W-:Y:S02]  /*6da0*/  SHF.R.U32.HI R45, RZ, 0xf, R35 ;  /* 0x0000000fff2d7819 */ /* 0x000fe40000011623 */
        /* <DEDUP_REMOVED lines=13> */
[----:B------:R-:W-:Y:S02]  /*6e80*/  MOV R50, 0x2400 ;  /* 0x0000240000327802 */ /* 0x000fe40000000f00 */
[----:B------:R-:W-:Y:S02]  /*6e90*/  ISETP.NE.AND P2, PT, R6, RZ, PT ;  /* 0x000000ff0600720c */ /* 0x000fe40003f45270 */
        /* <DEDUP_REMOVED lines=8> */
[----:B------:R-:W-:Y:S02]  /*6f20*/  LOP3.LUT R41, R36, 0x20002, R41, 0xf8, !PT ;  /* 0x0002000224297812 */ /* 0x000fe400078ef829 */
[C---:B------:R-:W-:Y:S02]  /*6f30*/  LOP3.LUT R49, R31.reuse, 0x380038, RZ, 0xc0, !PT ;  /* 0x003800381f317812 */ /* 0x040fe400078ec0ff */
[----:B------:R-:W-:Y:S02]  /*6f40*/  SHF.R.U32.HI R30, RZ, 0x6, R31 ;  /* 0x00000006ff1e7819 */ /* 0x000fe4000001161f */
[----:B------:R-:W-:Y:S02]  /*6f50*/  LOP3.LUT R67, R31, 0x70007, RZ, 0xc0, !PT ;  /* 0x000700071f437812 */ /* 0x000fe400078ec0ff */
[----:B------:R-:W-:-:S02]  /*6f60*/  LOP3.LUT R46, R43, 0x20002, R46, 0xf8, !PT ;  /* 0x000200022b2e7812 */ /* 0x000fc400078ef82e */
[----:B------:R-:W-:Y:S02]  /*6f70*/  PRMT R0, R50, 0x7610, R0 ;  /* 0x0000761032007816 */ /* 0x000fe40000000000 */
        /* <DEDUP_REMOVED lines=40> */
[----:B------:R-:W-:Y:S01]  /*7200*/  ISETP.GE.AND P3, PT, R19, 0x2, PT ;  /* 0x000000021300780c */ /* 0x000fe20003f66270 */
[----:B------:R-:W-:-:S02]  /*7210*/  HADD2 R80, R80, -1028, -1028 ;  /* 0xe404e40450507430 */ /* 0x000fc40000000000 */
[----:B------:R-:W-:Y:S01]  /*7220*/  HADD2 R88, R34, -1028, -1028 ;  /* 0xe404e40422587430 */ /* 0x000fe20000000000 */
[--C-:B--2---:R-:W-:Y:S02]  /*7230*/  SHF.R.U32.HI R6, RZ, 0xd, R24.reuse ;  /* 0x0000000dff067819 */ /* 0x104fe40000011618 */
[C---:B------:R-:W-:Y:S02]  /*7240*/  LOP3.LUT R36, R24.reuse, 0x380038, RZ, 0xc0, !PT ;  /* 0x0038003818247812 */ /* 0x040fe400078ec0ff */
[----:B------:R-:W-:Y:S02]  /*7250*/  SHF.R.U32.HI R57, RZ, 0x6, R24 ;  /* 0x00000006ff397819 */ /* 0x000fe40000011618 */
[----:B------:R-:W-:Y:S02]  /*7260*/  LOP3.LUT R62, R24, 0x70007, RZ, 0xc0, !PT ;  /* 0x00070007183e7812 */ /* 0x000fe400078ec0ff */
[----:B------:R-:W-:Y:S02]  /*7270*/  SHF.R.U32.HI R24, RZ, 0xd, R25 ;  /* 0x0000000dff187819 */ /* 0x000fe40000011619 */
[----:B------:R-:W-:-:S02]  /*7280*/  LOP3.LUT R43, R25, 0x380038, RZ, 0xc0, !PT ;  /* 0x00380038192b7812 */ /* 0x000fc400078ec0ff */
[----:B------:R-:W-:Y:S02]  /*7290*/  SHF.R.U32.HI R31, RZ, 0x6, R25 ;  /* 0x00000006ff1f7819 */ /* 0x000fe40000011619 */
[----:B------:R-:W-:Y:S02]  /*72a0*/  LOP3.LUT R63, R25, 0x70007, RZ, 0xc0, !PT ;  /* 0x00070007193f7812 */ /* 0x000fe400078ec0ff */
[----:B------:R-:W-:Y:S02]  /*72b0*/  SHF.R.U32.HI R50, RZ, 0xd, R27 ;  /* 0x0000000dff327819 */ /* 0x000fe4000001161b */
[----:B------:R-:W-:Y:S02]  /*72c0*/  LOP3.LUT R25, R37, 0x40004, R6, 0xf8, !PT ;  /* 0x0004000425197812 */ /* 0x000fe400078ef806 */
[----:B------:R-:W-:Y:S02]  /*72d0*/  LOP3.LUT R6, R35, 0x380038, RZ, 0xc0, !PT ;  /* 0x0038003823067812 */ /* 0x000fe400078ec0ff */
[----:B------:R-:W-:-:S02]  /*72e0*/  LOP3.LUT R68, R27, 0x380038, RZ, 0xc0, !PT ;  /* 0x003800381b447812 */ /* 0x000fc400078ec0ff */
[----:B------:R-:W-:Y:S02]  /*72f0*/  SHF.R.U32.HI R61, RZ, 0x6, R27 ;  /* 0x00000006ff3d7819 */ /* 0x000fe4000001161b */
[----:B------:R-:W-:Y:S02]  /*7300*/  LOP3.LUT R66, R27, 0x70007, RZ, 0xc0, !PT ;  /* 0x000700071b427812 */ /* 0x000fe400078ec0ff */
[----:B------:R-:W-:Y:S02]  /*7310*/  LOP3.LUT R27, R41, 0x40004, R24, 0xf8, !PT ;  /* 0x00040004291b7812 */ /* 0x000fe400078ef818 */
[----:B------:R-:W-:Y:S02]  /*7320*/  LOP3.LUT R24, R51, 0x40004, R50, 0xf8, !PT ;  /* 0x0004000433187812 */ /* 0x000fe400078ef832 */
[----:B------:R-:W-:Y:S02]  /*7330*/  LOP3.LUT R37, R38, 0x64006400, RZ, 0xfc, !PT ;  /* 0x6400640026257812 */ /* 0x000fe400078efcff */
[----:B------:R-:W-:-:S02]  /*7340*/  LOP3.LUT R38, R32, 0x380038, RZ, 0xc0, !PT ;  /* 0x0038003820267812 */ /* 0x000fc400078ec0ff */
[----:B------:R-:W-:Y:S01]  /*7350*/  LOP3.LUT R51, R6, 0x64006400, RZ, 0xfc, !PT ;  /* 0x6400640006337812 */ /* 0x000fe200078efcff */
[-C--:B------:R-:W-:Y:S01]  /*7360*/  HFMA2 R86, R37, R40.reuse.H0_H0, -132, -132 ;  /* 0xd820d82025567431 */ /* 0x080fe20000040028 */
[----:B------:R-:W-:Y:S02]  /*7370*/  LOP3.LUT R6, R31, 0x380038, RZ, 0xc0, !PT ;  /* 0x003800381f067812 */ /* 0x000fe400078ec0ff */
[--C-:B------:R-:W-:Y:S01]  /*7380*/  SHF.R.U32.HI R60, RZ, 0x6, R26.reuse ;  /* 0x00000006ff3c7819 */ /* 0x100fe2000001161a */
[-C--:B------:R-:W-:Y:S01]  /*7390*/  HFMA2 R51, R51, R40.reuse.H0_H0, -132, -132 ;  /* 0xd820d82033337431 */ /* 0x080fe20000040028 */
        /* <DEDUP_REMOVED lines=199> */
.L_x_2204:
        /* <DEDUP_REMOVED lines=82> */
.L_x_2205:
        /* <DEDUP_REMOVED lines=79> */
.L_x_2203:
[----:B------:R-:W-:Y:S01]  /*8a20*/  IADD3 R18, R18, 0x20, RZ ;  /* 0x0000002012127810 */ /* 0x000fe20007ffe0ff */
[----:B------:R-:W-:Y:S01]  /*8a30*/  UIADD3 UR4, UR4, 0x40, URZ ;  /* 0x0000004004047890 */ /* 0x000fe2000fffe03f */
[----:B0-----:R-:W-:Y:S02]  /*8a40*/  IMAD.WIDE R6, R23, 0x4, R2 ;  /* 0x0000000417067825 */ /* 0x001fe400078e0202 */
[C---:B------:R-:W-:Y:S02]  /*8a50*/  ISETP.GE.AND P2, PT, R18.reuse, UR5, PT ;  /* 0x0000000512007c0c */ /* 0x040fe4000bf46270 */
[----:B------:R-:W-:-:S13]  /*8a60*/  ISETP.LT.AND P3, PT, R18, R17, PT ;  /* 0x000000111200720c */ /* 0x000fda0003f61270 */
[----:B------:R-:W-:Y:S05]  /*8a70*/  @!P2 BRA P3, `(.L_x_2206) ;  /* 0xffffffe0006ca947 */ /* 0x000fea000183ffff */
.L_x_2202:
        /* <DEDUP_REMOVED lines=14> */
[----:B0-----:R-:W-:Y:S01]  /*8b60*/  IMAD R0, R0, -0x3, R3 ;  /* 0xfffffffd00007824 */ /* 0x001fe200078e0203 */
[----:B------:R-:W-:-:S04]  /*8b70*/  SHF.L.U32 R3, R23, 0x2, RZ ;  /* 0x0000000217037819 */ /* 0x000fc800000006ff */
[----:B------:R-:W-:Y:S02]  /*8b80*/  ISETP.LT.OR P0, PT, R0, 0x3, !P0 ;  /* 0x000000030000780c */ /* 0x000fe40004701670 */
[----:B------:R-:W-:-:S04]  /*8b90*/  SHF.R.S32.HI R0, RZ, 0x1f, R23 ;  /* 0x0000001fff007819 */ /* 0x000fc80000011417 */
[----:B------:R-:W-:-:S07]  /*8ba0*/  SHF.L.U64.HI R0, R23, 0x2, R0 ;  /* 0x0000000217007819 */ /* 0x000fce0000010200 */
.L_x_2211:
[----:B------:R-:W-:Y:S05]  /*8bb0*/  @!P1 BRA `(.L_x_2208) ;  /* 0x0000000c00e09947 */ /* 0x000fea0003800000 */
[----:B-----5:R-:W2:Y:S01]  /*8bc0*/  LDG.E.128.CONSTANT R24, desc[UR8][R6.64] ;  /* 0x0000000806187981 */ /* 0x020ea2000c1e9d00 */
[----:B------:R-:W-:Y:S01]  /*8bd0*/  MOV R4, 0x3400 ;  /* 0x0000340000047802 */ /* 0x000fe20000000f00 */
[----:B------:R-:W-:Y:S01]  /*8be0*/  HFMA2.MMA R44, -RZ, RZ, 0, 0.0625 ;  /* 0x00002c00ff2c7435 */ /* 0x000fe200000001ff */
[----:B------:R-:W-:Y:S02]  /*8bf0*/  MOV R22, 0x2400 ;  /* 0x0000240000167802 */ /* 0x000fe40000000f00 */
[----:B------:R-:W-:Y:S02]  /*8c00*/  PRMT R16, R16, 0x5410, R4 ;  /* 0x0000541010107816 */ /* 0x000fe40000000004 */
[----:B------:R-:W-:Y:S02]  /*8c10*/  PRMT R13, R13, 0x5410, R22 ;  /* 0x000054100d0d7816 */ /* 0x000fe40000000016 */
[----:B------:R-:W-:Y:S02]  /*8c20*/  PRMT R2, R21, 0x9910, RZ ;  /* 0x0000991015027816 */ /* 0x000fe400000000ff */
[----:B------:R-:W-:-:S02]  /*8c30*/  ISETP.GE.AND P3, PT, R19, 0x2, PT ;  /* 0x000000021300780c */ /* 0x000fc40003f66270 */
[----:B------:R-:W-:Y:S02]  /*8c40*/  ISETP.NE.AND P2, PT, R2, RZ, PT ;  /* 0x000000ff0200720c */ /* 0x000fe40003f45270 */
[C---:B--2---:R-:W-:Y:S02]  /*8c50*/  LOP3.LUT R23, R26.reuse, 0xc000c, RZ, 0xc0, !PT ;  /* 0x000c000c1a177812 */ /* 0x044fe400078ec0ff */
[----:B------:R-:W-:Y:S02]  /*8c60*/  SHF.R.U32.HI R55, RZ, 0x8, R26 ;  /* 0x00000008ff377819 */ /* 0x000fe4000001161a */
[C---:B------:R-:W-:Y:S02]  /*8c70*/  LOP3.LUT R38, R26.reuse, 0x300030, RZ, 0xc0, !PT ;  /* 0x003000301a267812 */ /* 0x040fe400078ec0ff */
[C---:B------:R-:W-:Y:S02]  /*8c80*/  LOP3.LUT R46, R26.reuse, 0xc000c0, RZ, 0xc0, !PT ;  /* 0x00c000c01a2e7812 */ /* 0x040fe400078ec0ff */
[----:B------:R-:W-:-:S02]  /*8c90*/  LOP3.LUT R53, R26, 0x30003, RZ, 0xc0, !PT ;  /* 0x000300031a357812 */ /* 0x000fc400078ec0ff */
[C---:B------:R-:W-:Y:S02]  /*8ca0*/  LOP3.LUT R26, R27.reuse, 0xc000c, RZ, 0xc0, !PT ;  /* 0x000c000c1b1a7812 */ /* 0x040fe400078ec0ff */
[----:B------:R-:W-:Y:S02]  /*8cb0*/  SHF.R.U32.HI R57, RZ, 0x8, R27 ;  /* 0x00000008ff397819 */ /* 0x000fe4000001161b */
[C---:B------:R-:W-:Y:S02]  /*8cc0*/  LOP3.LUT R39, R27.reuse, 0x300030, RZ, 0xc0, !PT ;  /* 0x003000301b277812 */ /* 0x040fe400078ec0ff */
[C---:B------:R-:W-:Y:S02]  /*8cd0*/  LOP3.LUT R47, R27.reuse, 0xc000c0, RZ, 0xc0, !PT ;  /* 0x00c000c01b2f7812 */ /* 0x040fe400078ec0ff */
[----:B------:R-:W-:Y:S02]  /*8ce0*/  LOP3.LUT R56, R27, 0x30003, RZ, 0xc0, !PT ;  /* 0x000300031b387812 */ /* 0x000fe400078ec0ff */
[----:B------:R-:W-:-:S02]  /*8cf0*/  LOP3.LUT R27, R26, 0x64006400, RZ, 0xfc, !PT ;  /* 0x640064001a1b7812 */ /* 0x000fc400078efcff */
[----:B------:R-:W-:Y:S02]  /*8d00*/  LOP3.LUT R4, R25, 0xc000c, RZ, 0xc0, !PT ;  /* 0x000c000c19047812 */ /* 0x000fe400078ec0ff */
[----:B------:R-:W-:Y:S02]  /*8d10*/  LOP3.LUT R26, R55, 0xc000c, RZ, 0xc0, !PT ;  /* 0x000c000c371a7812 */ /* 0x000fe400078ec0ff */
[----:B------:R-:W-:Y:S02]  /*8d20*/  SHF.R.U32.HI R30, RZ, 0x8, R24 ;  /* 0x00000008ff1e7819 */ /* 0x000fe40000011618 */
[----:B------:R-:W-:Y:S02]  /*8d30*/  LOP3.LUT R22, R4, 0x64006400, RZ, 0xfc, !PT ;  /* 0x6400640004167812 */ /* 0x000fe400078efcff */
[----:B------:R-:W-:Y:S02]  /*8d40*/  LOP3.LUT R34, R57, 0xc000c, RZ, 0xc0, !PT ;  /* 0x000c000c39227812 */ /* 0x000fe400078ec0ff */
[----:B------:R-:W-:-:S02]  /*8d50*/  LOP3.LUT R26, R26, 0x64006400, RZ, 0xfc, !PT ;  /* 0x640064001a1a7812 */ /* 0x000fc400078efcff */
[----:B------:R-:W-:Y:S02]  /*8d60*/  SHF.R.U32.HI R52, RZ, 0x8, R25 ;  /* 0x00000008ff347819 */ /* 0x000fe40000011619 */
[C---:B------:R-:W-:Y:S02]  /*8d70*/  LOP3.LUT R36, R25.reuse, 0x300030, RZ, 0xc0, !PT ;  /* 0x0030003019247812 */ /* 0x040fe400078ec0ff */
[C---:B------:R-:W-:Y:S02]  /*8d80*/  LOP3.LUT R45, R25.reuse, 0xc000c0, RZ, 0xc0, !PT ;  /* 0x00c000c0192d7812 */ /* 0x040fe400078ec0ff */
[----:B------:R-:W-:Y:S02]  /*8d90*/  LOP3.LUT R31, R25, 0x30003, RZ, 0xc0, !PT ;  /* 0x00030003191f7812 */ /* 0x000fe400078ec0ff */
[----:B------:R-:W-:Y:S02]  /*8da0*/  LOP3.LUT R4, R30, 0xc000c, RZ, 0xc0, !PT ;  /* 0x000c000c1e047812 */ /* 0x000fe400078ec0ff */
[----:B------:R-:W-:-:S02]  /*8db0*/  LOP3.LUT R25, R23, 0x64006400, RZ, 0xfc, !PT ;  /* 0x6400640017197812 */ /* 0x000fc400078efcff */
        /* <DEDUP_REMOVED lines=56> */
[----:B------:R-:W-:Y:S01]  /*9140*/  LOP3.LUT R28, R27, 0x64006400, RZ, 0xfc, !PT ;  /* 0x640064001b1c7812 */ /* 0x000fe200078efcff */
[----:B------:R-:W-:Y:S01]  /*9150*/  HFMA2 R2, R2, R16.H1_H1, -258, -258 ;  /* 0xdc08dc0802027431 */ /* 0x000fe20000060010 */
[----:B------:R-:W-:Y:S01]  /*9160*/  LOP3.LUT R50, R29, 0x64006400, RZ, 0xfc, !PT ;  /* 0x640064001d327812 */ /* 0x000fe200078efcff */
[-C--:B------:R-:W-:Y:S01]  /*9170*/  HFMA2 R46, R46, R13.reuse.H1_H1, -18, -18 ;  /* 0xcc80cc802e2e7431 */ /* 0x080fe2000006000d */
        /* <DEDUP_REMOVED lines=46> */
[----:B------:R-:W-:-:S02]  /*9460*/  HFMA2.MMA R60, R56, R28, R60 ;  /* 0x0000001c383c7235 */ /* 0x000fc4000000003c */
[----:B------:R-:W-:-:S06]  /*9470*/  HFMA2.MMA R62, R58, R28, R62 ;  /* 0x0000001c3a3e7235 */ /* 0x000fcc000000003e */
[-C--:B------:R-:W-:Y:S02]  /*9480*/  HFMA2.MMA R60, R32, R29.reuse, R60 ;  /* 0x0000001d203c7235 */ /* 0x080fe4000000003c */
[----:B------:R-:W-:-:S06]  /*9490*/  HFMA2.MMA R62, R34, R29, R62 ;  /* 0x0000001d223e7235 */ /* 0x000fcc000000003e */
[-C--:B------:R-:W-:Y:S02]  /*94a0*/  HFMA2.MMA R60, R40, R30.reuse, R60 ;  /* 0x0000001e283c7235 */ /* 0x080fe4000000003c */
[----:B------:R-:W-:Y:S01]  /*94b0*/  HFMA2.MMA R62, R42, R30, R62 ;  /* 0x0000001e2a3e7235 */ /* 0x000fe2000000003e */
[----:B------:R-:W-:-:S05]  /*94c0*/  HADD2 R30, R61.H0_H0, R61.H1_H1 ;  /* 0x3000003d3d1e7230 */ /* 0x000fca0000000800 */
[-C--:B------:R-:W-:Y:S02]  /*94d0*/  HFMA2.MMA R60, R48, R31.reuse, R60 ;  /* 0x0000001f303c7235 */ /* 0x080fe4000000003c */
[----:B------:R-:W-:Y:S01]  /*94e0*/  HFMA2.MMA R62, R50, R31, R62 ;  /* 0x0000001f323e7235 */ /* 0x000fe2000000003e */
[----:B------:R-:W-:-:S07]  /*94f0*/  HADD2 R31, R24.H0_H0, R24.H1_H1 ;  /* 0x30000018181f7230 */ /* 0x000fce0000000800 */
[----:B------:R-:W-:Y:S02]  /*9500*/  HADD2 R60, R60.H0_H0, R60.H1_H1 ;  /* 0x3000003c3c3c7230 */ /* 0x000fe40000000800 */
[----:B------:R-:W-:-:S03]  /*9510*/  HADD2 R62, R62.H0_H0, R62.H1_H1 ;  /* 0x3000003e3e3e7230 */ /* 0x000fc60000000800 */
[----:B------:R-:W-:Y:S02]  /*9520*/  PRMT R60, R60, 0x5410, R30 ;  /* 0x000054103c3c7816 */ /* 0x000fe4000000001e */
[----:B------:R-:W-:-:S04]  /*9530*/  PRMT R62, R62, 0x5410, R31 ;  /* 0x000054103e3e7816 */ /* 0x000fc8000000001f */
[----:B------:R-:W-:Y:S01]  /*9540*/  HFMA2.MMA R12, R60, R16, R12 ;  /* 0x000000103c0c7235 */ /* 0x000fe2000000000c */
[----:B------:R-:W-:-:S10]  /*9550*/  HFMA2 R11, R62, R14, R11 ;  /* 0x0000000e3e0b7231 */ /* 0x000fd4000000000b */
.L_x_2209:
        /* <DEDUP_REMOVED lines=48> */
.L_x_2210:
        /* <DEDUP_REMOVED lines=46> */
.L_x_2208:
[----:B------:R-:W-:Y:S01]  /*9b40*/  IADD3 R18, R18, 0x10, RZ ;  /* 0x0000001012127810 */ /* 0x000fe20007ffe0ff */
[----:B------:R-:W-:Y:S01]  /*9b50*/  UIADD3 UR4, UR4, 0x20, URZ ;  /* 0x0000002004047890 */ /* 0x000fe2000fffe03f */
[----:B------:R-:W-:Y:S02]  /*9b60*/  IADD3 R6, P3, R6, R3, RZ ;  /* 0x0000000306067210 */ /* 0x000fe40007f7e0ff */
[C---:B------:R-:W-:Y:S02]  /*9b70*/  ISETP.GE.AND P2, PT, R18.reuse, UR5, PT ;  /* 0x0000000512007c0c */ /* 0x040fe4000bf46270 */
[----:B------:R-:W-:Y:S02]  /*9b80*/  ISETP.LT.AND P4, PT, R18, R17, PT ;  /* 0x000000111200720c */ /* 0x000fe40003f81270 */
[----:B------:R-:W-:-:S11]  /*9b90*/  IADD3.X R7, R7, R0, RZ, P3, !PT ;  /* 0x0000000007077210 */ /* 0x000fd60001ffe4ff */
[----:B------:R-:W-:Y:S05]  /*9ba0*/  @!P2 BRA P4, `(.L_x_2211) ;  /* 0xfffffff00000a947 */ /* 0x000fea000203ffff */
.L_x_2207:
[----:B------:R-:W-:Y:S05]  /*9bb0*/  @!P1 EXIT ;  /* 0x000000000000994d */ /* 0x000fea0003800000 */
[----:B------:R-:W0:Y:S01]  /*9bc0*/  S2R R0, SR_CTAID.X ;  /* 0x0000000000007919 */ /* 0x000e220000002500 */
[----:B------:R-:W1:Y:S01]  /*9bd0*/  S2UR UR4, SR_CTAID.Y ;  /* 0x00000000000479c3 */ /* 0x000e620000002600 */
[----:B------:R-:W0:Y:S07]  /*9be0*/  S2R R3, SR_TID.X ;  /* 0x0000000000037919 */ /* 0x000e2e0000002100 */
[----:B------:R-:W2:Y:S08]  /*9bf0*/  LDC R4, c[0x0][0x23c] ;  /* 0x00008f00ff047b82 */ /* 0x000eb00000000800 */
        /* <DEDUP_REMOVED lines=13> */
.L_x_2215:
[----:B------:R-:W0:Y:S02]  /*9cd0*/  LDS R16, [R6] ;  /* 0x0000000006107984 */ /* 0x000e240000000800 */
[----:B0-----:R-:W-:-:S06]  /*9ce0*/  HADD2 R17, R16, R12 ;  /* 0x0000000c10117230 */ /* 0x001fcc0000000000 */
[----:B------:R-:W0:Y:S02]  /*9cf0*/  ATOMS.CAST.SPIN R17, [R6], R16, R17 ;  /* 0x000000100611738d */ /* 0x000e240001800011 */
[----:B0-----:R-:W-:-:S13]  /*9d00*/  ISETP.EQ.U32.AND P0, PT, R17, 0x1, PT ;  /* 0x000000011100780c */ /* 0x001fda0003f02070 */
[----:B------:R-:W-:Y:S05]  /*9d10*/  @!P0 BRA `(.L_x_2215) ;  /* 0xfffffffc00ec8947 */ /* 0x000fea000383ffff */
[----:B------:R-:W-:Y:S05]  /*9d20*/  BRA `(.L_x_2213) ;  /* 0x00000000000c7947 */ /* 0x000fea0003800000 */
.L_x_2214:
[----:B------:R-:W2:Y:S02]  /*9d30*/  LD.E R0, desc[UR8][R2.64] ;  /* 0x0000000802007980 */ /* 0x000ea4000c101900 */
[----:B--2---:R-:W-:-:S05]  /*9d40*/  IADD3 R7, R12, R0, RZ ;  /* 0x000000000c077210 */ /* 0x004fca0007ffe0ff */
[----:B------:R0:W-:Y:S02]  /*9d50*/  ST.E desc[UR8][R2.64], R7 ;  /* 0x0000000702007985 */ /* 0x0001e4000c101908 */
.L_x_2213:
[----:B------:R-:W-:Y:S05]  /*9d60*/  BSYNC B0 ;  /* 0x0000000000007941 */ /* 0x000fea0003800000 */
.L_x_2212:
[----:B------:R1:W-:Y:S01]  /*9d70*/  ATOM.E.ADD.F16x2.RN.STRONG.GPU P0, RZ, desc[UR8][R2.64+0x4], R11 ;  /* 0x0000040b02ff79a2 */ /* 0x0003e2000810e1c8 */
[----:B------:R-:W-:Y:S04]  /*9d80*/  BSSY B0, `(.L_x_2216) ;  /* 0x000000e000007945 */ /* 0x000fe80003800000 */
[----:B-1----:R-:W-:Y:S05]  /*9d90*/  @P0 BRA `(.L_x_2217) ;  /* 0x0000000000300947 */ /* 0x002fea0003800000 */
[----:B------:R-:W1:Y:S02]  /*9da0*/  QSPC.E.S P0, RZ, [R2+0x4] ;  /* 0x0000040002ff73aa */ /* 0x000e640000000500 */
[----:B-1----:R-:W-:Y:S05]  /*9db0*/  @!P0 BRA `(.L_x_2218) ;  /* 0x00000000001c8947 */ /* 0x002fea0003800000 */
[----:B0-----:R-:W-:-:S07]  /*9dc0*/  MOV R2, R2 ;  /* 0x0000000200027202 */ /* 0x001fce0000000f00 */
.L_x_2219:
[----:B------:R-:W0:Y:S02]  /*9dd0*/  LDS R6, [R2+0x4] ;  /* 0x0000040002067984 */ /* 0x000e240000000800 */
[----:B0-----:R-:W-:-:S10]  /*9de0*/  HFMA2.MMA R7, R6, 1, 1, R11 ;  /* 0x3c003c0006077835 */ /* 0x001fd4000000000b */
[----:B------:R-:W0:Y:S02]  /*9df0*/  ATOMS.CAST.SPIN R7, [R2+0x4], R6, R7 ;  /* 0x000004060207738d */ /* 0x000e240001800007 */
[----:B0-----:R-:W-:-:S13]  /*9e00*/  ISETP.EQ.U32.AND P0, PT, R7, 0x1, PT ;  /* 0x000000010700780c */ /* 0x001fda0003f02070 */
[----:B------:R-:W-:Y:S05]  /*9e10*/  @!P0 BRA `(.L_x_2219) ;  /* 0xfffffffc00ec8947 */ /* 0x000fea000383ffff */
[----:B------:R-:W-:Y:S05]  /*9e20*/  BRA `(.L_x_2217) ;  /* 0x00000000000c7947 */ /* 0x000fea0003800000 */
.L_x_2218:
[----:B------:R-:W0:Y:S02]  /*9e30*/  LD.E R0, desc[UR8][R2.64+0x4] ;  /* 0x0000040802007980 */ /* 0x000e24000c101900 */
[----:B0-----:R-:W-:-:S05]  /*9e40*/  IADD3 R7, R11, R0, RZ ;  /* 0x000000000b077210 */ /* 0x001fca0007ffe0ff */
[----:B------:R1:W-:Y:S02]  /*9e50*/  ST.E desc[UR8][R2.64+0x4], R7 ;  /* 0x0000040702007985 */ /* 0x0003e4000c101908 */
.L_x_2217:
[----:B------:R-:W-:Y:S05]  /*9e60*/  BSYNC B0 ;  /* 0x0000000000007941 */ /* 0x000fea0003800000 */
.L_x_2216:
        /* <DEDUP_REMOVED lines=10> */
[----:B------:R-:W-:Y:S02]  /*9f10*/  MOV R6, R6 ;  /* 0x0000000600067202 */ /* 0x000fe40000000f00 */
[----:B------:R-:W-:-:S07]  /*9f20*/  MOV R7, R10 ;  /* 0x0000000a00077202 */ /* 0x000fce0000000f00 */
.L_x_2223:
[----:B------:R-:W0:Y:S02]  /*9f30*/  LDS R10, [R6] ;  /* 0x00000000060a7984 */ /* 0x000e240000000800 */
[----:B0-----:R-:W-:-:S06]  /*9f40*/  HADD2 R11, R10, R7 ;  /* 0x000000070a0b7230 */ /* 0x001fcc0000000000 */
[----:B------:R-:W0:Y:S02]  /*9f50*/  ATOMS.CAST.SPIN R11, [R6], R10, R11 ;  /* 0x0000000a060b738d */ /* 0x000e24000180000b */
[----:B0-----:R-:W-:-:S13]  /*9f60*/  ISETP.EQ.U32.AND P0, PT, R11, 0x1, PT ;  /* 0x000000010b00780c */ /* 0x001fda0003f02070 */
[----:B------:R-:W-:Y:S05]  /*9f70*/  @!P0 BRA `(.L_x_2223) ;  /* 0xfffffffc00ec8947 */ /* 0x000fea000383ffff */
[----:B------:R-:W-:Y:S05]  /*9f80*/  BRA `(.L_x_2221) ;  /* 0x00000000000c7947 */ /* 0x000fea0003800000 */
.L_x_2222:
[----:B------:R-:W2:Y:S02]  /*9f90*/  LD.E R0, desc[UR8][R2.64] ;  /* 0x0000000802007980 */ /* 0x000ea4000c101900 */
[----:B--2---:R-:W-:-:S05]  /*9fa0*/  IADD3 R7, R10, R0, RZ ;  /* 0x000000000a077210 */ /* 0x004fca0007ffe0ff */
[----:B------:R0:W-:Y:S02]  /*9fb0*/  ST.E desc[UR8][R2.64], R7 ;  /* 0x0000000702007985 */ /* 0x0001e4000c101908 */
.L_x_2221:
[----:B------:R-:W-:Y:S05]  /*9fc0*/  BSYNC B0 ;  /* 0x0000000000007941 */ /* 0x000fea0003800000 */
.L_x_2220:
[----:B------:R1:W-:Y:S01]  /*9fd0*/  ATOM.E.ADD.F16x2.RN.STRONG.GPU P0, RZ, desc[UR8][R2.64+0x4], R9 ;  /* 0x0000040902ff79a2 */ /* 0x0003e2000810e1c8 */
[----:B------:R-:W-:Y:S04]  /*9fe0*/  BSSY B0, `(.L_x_2224) ;  /* 0x000000e000007945 */ /* 0x000fe80003800000 */
[----:B-1----:R-:W-:Y:S05]  /*9ff0*/  @P0 BRA `(.L_x_2225) ;  /* 0x0000000000300947 */ /* 0x002fea0003800000 */
[----:B------:R-:W1:Y:S02]  /*a000*/  QSPC.E.S P0, RZ, [R2+0x4] ;  /* 0x0000040002ff73aa */ /* 0x000e640000000500 */
[----:B-1----:R-:W-:Y:S05]  /*a010*/  @!P0 BRA `(.L_x_2226) ;  /* 0x00000000001c8947 */ /* 0x002fea0003800000 */
[----:B0-----:R-:W-:-:S07]  /*a020*/  MOV R2, R2 ;  /* 0x0000000200027202 */ /* 0x001fce0000000f00 */
.L_x_2227:
[----:B------:R-:W0:Y:S02]  /*a030*/  LDS R6, [R2+0x4] ;  /* 0x0000040002067984 */ /* 0x000e240000000800 */
[----:B0-----:R-:W-:-:S10]  /*a040*/  HFMA2.MMA R7, R6, 1, 1, R9 ;  /* 0x3c003c0006077835 */ /* 0x001fd40000000009 */
[----:B------:R-:W0:Y:S02]  /*a050*/  ATOMS.CAST.SPIN R7, [R2+0x4], R6, R7 ;  /* 0x000004060207738d */ /* 0x000e240001800007 */
[----:B0-----:R-:W-:-:S13]  /*a060*/  ISETP.EQ.U32.AND P0, PT, R7, 0x1, PT ;  /* 0x000000010700780c */ /* 0x001fda0003f02070 */
[----:B------:R-:W-:Y:S05]  /*a070*/  @!P0 BRA `(.L_x_2227) ;  /* 0xfffffffc00ec8947 */ /* 0x000fea000383ffff */
[----:B------:R-:W-:Y:S05]  /*a080*/  BRA `(.L_x_2225) ;  /* 0x00000000000c7947 */ /* 0x000fea0003800000 */
.L_x_2226:
[----:B------:R-:W0:Y:S02]  /*a090*/  LD.E R0, desc[UR8][R2.64+0x4] ;  /* 0x0000040802007980 */ /* 0x000e24000c101900 */
[----:B0-----:R-:W-:-:S05]  /*a0a0*/  IADD3 R7, R9, R0, RZ ;  /* 0x0000000009077210 */ /* 0x001fca0007ffe0ff */
[----:B------:R1:W-:Y:S02]  /*a0b0*/  ST.E desc[UR8][R2.64+0x4], R7 ;  /* 0x0000040702007985 */ /* 0x0003e4000c101908 */
.L_x_2225:
[----:B------:R-:W-:Y:S05]  /*a0c0*/  BSYNC B0 ;  /* 0x0000000000007941 */ /* 0x000fea0003800000 */
.L_x_2224:
        /* <DEDUP_REMOVED lines=12> */
.L_x_2231:
[----:B------:R-:W0:Y:S02]  /*a190*/  LDS R8, [R6] ;  /* 0x0000000006087984 */ /* 0x000e240000000800 */
[----:B0-----:R-:W-:-:S06]  /*a1a0*/  HADD2 R9, R8, R7 ;  /* 0x0000000708097230 */ /* 0x001fcc0000000000 */
[----:B------:R-:W0:Y:S02]  /*a1b0*/  ATOMS.CAST.SPIN R9, [R6], R8, R9 ;  /* 0x000000080609738d */ /* 0x000e240001800009 */
[----:B0-----:R-:W-:-:S13]  /*a1c0*/  ISETP.EQ.U32.AND P0, PT, R9, 0x1, PT ;  /* 0x000000010900780c */ /* 0x001fda0003f02070 */
[----:B------:R-:W-:Y:S05]  /*a1d0*/  @!P0 BRA `(.L_x_2231) ;  /* 0xfffffffc00ec8947 */ /* 0x000fea000383ffff */
[----:B------:R-:W-:Y:S05]  /*a1e0*/  BRA `(.L_x_2229) ;  /* 0x00000000000c7947 */ /* 0x000fea0003800000 */
.L_x_2230:
[----:B------:R-:W2:Y:S02]  /*a1f0*/  LD.E R0, desc[UR8][R2.64] ;  /* 0x0000000802007980 */ /* 0x000ea4000c101900 */
[----:B--2---:R-:W-:-:S05]  /*a200*/  IADD3 R7, R8, R0, RZ ;  /* 0x0000000008077210 */ /* 0x004fca0007ffe0ff */
[----:B------:R0:W-:Y:S02]  /*a210*/  ST.E desc[UR8][R2.64], R7 ;  /* 0x0000000702007985 */ /* 0x0001e4000c101908 */
.L_x_2229:
[----:B------:R-:W-:Y:S05]  /*a220*/  BSYNC B0 ;  /* 0x0000000000007941 */ /* 0x000fea0003800000 */
.L_x_2228:
[----:B------:R1:W-:Y:S02]  /*a230*/  ATOM.E.ADD.F16x2.RN.STRONG.GPU P0, RZ, desc[UR8][R2.64+0x4], R5 ;  /* 0x0000040502ff79a2 */ /* 0x0003e4000810e1c8 */
[----:B-1----:R-:W-:Y:S05]  /*a240*/  @P0 EXIT ;  /* 0x000000000000094d */ /* 0x002fea0003800000 */
[----:B------:R-:W1:Y:S02]  /*a250*/  QSPC.E.S P0, RZ, [R2+0x4] ;  /* 0x0000040002ff73aa */ /* 0x000e640000000500 */
[----:B-1----:R-:W-:Y:S05]  /*a260*/  @!P0 BRA `(.L_x_2232) ;  /* 0x0000000000208947 */ /* 0x002fea0003800000 */
[----:B0-----:R-:W-:Y:S02]  /*a270*/  MOV R2, R2 ;  /* 0x0000000200027202 */ /* 0x001fe40000000f00 */
[----:B------:R-:W-:-:S07]  /*a280*/  MOV R3, R5 ;  /* 0x0000000500037202 */ /* 0x000fce0000000f00 */
.L_x_2233:
[----:B------:R-:W0:Y:S02]  /*a290*/  LDS R4, [R2+0x4] ;  /* 0x0000040002047984 */ /* 0x000e240000000800 */
[----:B0-----:R-:W-:-:S10]  /*a2a0*/  HFMA2.MMA R5, R4, 1, 1, R3 ;  /* 0x3c003c0004057835 */ /* 0x001fd40000000003 */
[----:B------:R-:W0:Y:S02]  /*a2b0*/  ATOMS.CAST.SPIN R5, [R2+0x4], R4, R5 ;  /* 0x000004040205738d */ /* 0x000e240001800005 */
[----:B0-----:R-:W-:-:S13]  /*a2c0*/  ISETP.EQ.U32.AND P0, PT, R5, 0x1, PT ;  /* 0x000000010500780c */ /* 0x001fda0003f02070 */
[----:B------:R-:W-:Y:S05]  /*a2d0*/  @!P0 BRA `(.L_x_2233) ;  /* 0xfffffffc00ec8947 */ /* 0x000fea000383ffff */
[----:B------:R-:W-:Y:S05]  /*a2e0*/  EXIT ;  /* 0x000000000000794d */ /* 0x000fea0003800000 */
.L_x_2232:
[----:B------:R-:W2:Y:S02]  /*a2f0*/  LD.E R0, desc[UR8][R2.64+0x4] ;  /* 0x0000040802007980 */ /* 0x000ea4000c101900 */
[----:B--2---:R-:W-:-:S05]  /*a300*/  IADD3 R5, R5, R0, RZ ;  /* 0x0000000005057210 */ /* 0x004fca0007ffe0ff */
[----:B------:R-:W-:Y:S01]  /*a310*/  ST.E desc[UR8][R2.64+0x4], R5 ;  /* 0x0000040502007985 */ /* 0x000fe2000c101908 */
[----:B------:R-:W-:Y:S05]  /*a320*/  EXIT ;  /* 0x000000000000794d */ /* 0x000fea0003800000 */
.L_x_2234:
        /* <DEDUP_REMOVED lines=13> */
.L_x_3696:


//--------------------- .text._Z23gemm_half_q_half_kernelILi3ELi4ELb1ELb0ELi32EEvPK6__halfPKjS4_S2_PS0_iiiiPKtS7_iiiiiibS2_i --------------------------
	.section	.text._Z23gemm_half_q_half_kernelILi3ELi4ELb1ELb0ELi32EEvPK6__halfPKjS4_S2_PS0_iiiiPKtS7_iiiiiibS2_i,"ax",@progbits
	.align	128
        .global         _Z23gemm_half_q_half_kernelILi3ELi4ELb1ELb0ELi32EEvPK6__halfPKjS4_S2_PS0_iiiiPKtS7_iiiiiibS2_i
        .type           _Z23gemm_half_q_half_kernelILi3ELi4ELb1ELb0ELi32EEvPK6__halfPKjS4_S2_PS0_iiiiPKtS7_iiiiiibS2_i,@function
        .size           _Z23gemm_half_q_half_kernelILi3ELi4ELb1ELb0ELi32EEvPK6__halfPKjS4_S2_PS0_iiiiPKtS7_iiiiiibS2_i,(.L_x_3697 - _Z23gemm_half_q_half_kernelILi3ELi4ELb1ELb0ELi32EEvPK6__halfPKjS4_S2_PS0_iiiiPKtS7_iiiiiibS2_i)
        .other          _Z23gemm_half_q_half_kernelILi3ELi4ELb1ELb0ELi32EEvPK6__halfPKjS4_S2_PS0_iiiiPKtS7_iiiiiibS2_i,@"STO_CUDA_ENTRY STV_DEFAULT"
_Z23gemm_half_q_half_kernelILi3ELi4ELb1ELb0ELi32EEvPK6__halfPKjS4_S2_PS0_iiiiPKtS7_iiiiiibS2_i:
.text._Z23gemm_half_q_half_kernelILi3ELi4ELb1ELb0ELi32EEvPK6__halfPKjS4_S2_PS0_iiiiPKtS7_iiiiiibS2_i:
        /* <DEDUP_REMOVED lines=36> */
.L_x_2235:
[----:B------:R-:W-:Y:S01]  /*0240*/  PRMT R2, R9, 0x9910, RZ ;  /* 0x0000991009027816 */ /* 0x000fe200000000ff */
[----:B------:R-:W-:-:S03]  /*0250*/  IMAD.SHL.U32 R88, R0, 0x20, RZ ;  /* 0x0000002000587824 */ /* 0x000fc600078e00ff */
[----:B------:R-:W-:Y:S02]  /*0260*/  ISETP.NE.AND P0, PT, R2, RZ, PT ;  /* 0x000000ff0200720c */ /* 0x000fe40003f05270 */
[----:B------:R-:W-:-:S11]  /*0270*/  VIADDMNMX R89, R88, 0x20, R23, PT ;  /* 0x0000002058597846 */ /* 0x000fd60003800117 */
[----:B------:R-:W-:Y:S05]  /*0280*/  @!P0 EXIT ;  /* 0x000000000000894d */ /* 0x000fea0003800000 */
[----:B------:R-:W-:Y:S01]  /*0290*/  IADD3 R4, R88, R3, RZ ;  /* 0x0000000358047210 */ /* 0x000fe20007ffe0ff */
[----:B------:R-:W-:Y:S01]  /*02a0*/  IMAD.SHL.U32 R2, R8, 0x80, RZ ;  /* 0x0000008008027824 */ /* 0x000fe200078e00ff */
[----:B------:R-:W-:Y:S02]  /*02b0*/  BSSY B0, `(.L_x_2236) ;  /* 0x000006c000007945 */ /* 0x000fe40003800000 */
        /* <DEDUP_REMOVED lines=28> */
.L_x_2240:
        /* <DEDUP_REMOVED lines=16> */
.L_x_2239:
        /* <DEDUP_REMOVED lines=16> */
.L_x_2238:
        /* <DEDUP_REMOVED lines=17> */
.L_x_2242:
        /* <DEDUP_REMOVED lines=16> */
.L_x_2241:
[----:B------:R-:W-:-:S04]  /*0890*/  IADD3 R6, R90, -R15, RZ ;  /* 0x8000000f5a067210 */ /* 0x000fc80007ffe0ff */
[----:B------:R-:W-:-:S13]  /*08a0*/  ISETP.GT.AND P2, PT, R6, 0x1, PT ;  /* 0x000000010600780c */ /* 0x000fda0003f44270 */
[----:B------:R-:W-:Y:S01]  /*08b0*/  @P2 VIADD R15, R15, 0x2 ;  /* 0x000000020f0f2836 */ /* 0x000fe20000000000 */
[----:B------:R-:W-:Y:S01]  /*08c0*/  @P2 PLOP3.LUT P0, PT, PT, PT, PT, 0x8, 0x0 ;  /* 0x000000000000281c */ /* 0x000fe20003f0e170 */
[----:B------:R-:W-:-:S03]  /*08d0*/  @P2 IMAD.WIDE R6, R23, 0x2, R4 ;  /* 0x0000000217062825 */ /* 0x000fc600078e0204 */
[----:B------:R-:W-:Y:S02]  /*08e0*/  ISETP.LT.OR P0, PT, R15, R90, P0 ;  /* 0x0000005a0f00720c */ /* 0x000fe40000701670 */
[----:B------:R0:W2:Y:S04]  /*08f0*/  @P2 LDG.E.U16.CONSTANT R15, desc[UR6][R4.64] ;  /* 0x00000006040f2981 */ /* 0x0000a8000c1e9500 */
[----:B------:R-:W3:Y:S01]  /*0900*/  @P2 LDG.E.U16.CONSTANT R17, desc[UR6][R6.64] ;  /* 0x0000000606112981 */ /* 0x000ee2000c1e9500 */
[----:B0-----:R-:W-:-:S06]  /*0910*/  @P2 IMAD.WIDE R4, R23, 0x2, R6 ;  /* 0x0000000217042825 */ /* 0x001fcc00078e0206 */
[----:B------:R-:W4:Y:S04]  /*0920*/  @P0 LDG.E.U16.CONSTANT R9, desc[UR6][R4.64] ;  /* 0x0000000604090981 */ /* 0x000f28000c1e9500 */
[----:B--2---:R-:W-:Y:S04]  /*0930*/  @P2 STS.U16 [R10], R15 ;  /* 0x0000000f0a002388 */ /* 0x004fe80000000400 */
[----:B---3--:R0:W-:Y:S02]  /*0940*/  @P2 STS.U16 [R10+0x40], R17 ;  /* 0x000040110a002388 */ /* 0x0081e40000000400 */
[----:B0-----:R-:W-:-:S05]  /*0950*/  @P2 IADD3 R10, R10, 0x80, RZ ;  /* 0x000000800a0a2810 */ /* 0x001fca0007ffe0ff */
[----:B----4-:R0:W-:Y:S02]  /*0960*/  @P0 STS.U16 [R10], R9 ;  /* 0x000000090a000388 */ /* 0x0101e40000000400 */
.L_x_2237:
[----:B------:R-:W-:Y:S05]  /*0970*/  BSYNC B0 ;  /* 0x0000000000007941 */ /* 0x000fea0003800000 */
.L_x_2236:
        /* <DEDUP_REMOVED lines=19> */
[----:B0-----:R-:W-:-:S12]  /*0ab0*/  VIADD R10, R90, 0xfffffffd ;  /* 0xfffffffd5a0a7836 */ /* 0x001fd80000000000 */
.L_x_2245:
        /* <DEDUP_REMOVED lines=11> */
.L_x_2244:
        /* <DEDUP_REMOVED lines=10> */
.L_x_2243:
[----:B------:R-:W3:Y:S08]  /*0c10*/  LDC R29, c[0x0][0x25c] ;  /* 0x00009700ff1d7b82 */ /* 0x000ef00000000800 */
[----:B------:R-:W-:Y:S01]  /*0c20*/  BAR.SYNC.DEFER_BLOCKING 0x0 ;  /* 0x0000000000007b1d */ /* 0x000fe20000010000 */
[----:B------:R-:W-:-:S07]  /*0c30*/  ISETP.GE.AND P0, PT, R88, R89, PT ;  /* 0x000000595800720c */ /* 0x000fce0003f06270 */
[----:B------:R-:W4:Y:S06]  /*0c40*/  LDC R15, c[0x0][0x264] ;  /* 0x00009900ff0f7b82 */ /* 0x000f2c0000000800 */
[----:B------:R-:W-:Y:S05]  /*0c50*/  @P0 BRA `(.L_x_2246) ;  /* 0x0000000000d40947 */ /* 0x000fea0003800000 */
[----:B--2---:R-:W2:Y:S01]  /*0c60*/  LDC.64 R2, c[0x0][0x248] ;  /* 0x00009200ff027b82 */ /* 0x004ea20000000a00 */
[----:B------:R-:W-:-:S07]  /*0c70*/  IMAD.SHL.U32 R7, R0, 0x40, RZ ;  /* 0x0000004000077824 */ /* 0x000fce00078e00ff */
[----:B-1----:R-:W1:Y:S08]  /*0c80*/  LDC.64 R4, c[0x0][0x220] ;  /* 0x00008800ff047b82 */ /* 0x002e700000000a00 */
[----:B------:R-:W1:Y:S01]  /*0c90*/  LDC.64 R18, c[0x0][0x228] ;  /* 0x00008a00ff127b82 */ /* 0x000e620000000a00 */
[----:B--2---:R-:W-:-:S05]  /*0ca0*/  IMAD.WIDE R6, R7, 0x2, R2 ;  /* 0x0000000207067825 */ /* 0x004fca00078e0202 */
[----:B------:R2:W5:Y:S01]  /*0cb0*/  LDG.E.U16.CONSTANT R0, desc[UR6][R6.64] ;  /* 0x0000000606007981 */ /* 0x000562000c1e9500 */
[----:B0-----:R-:W-:Y:S01]  /*0cc0*/  SHF.R.S32.HI R9, RZ, 0x1f, R16 ;  /* 0x0000001fff097819 */ /* 0x001fe20000011410 */
[----:B------:R-:W-:Y:S01]  /*0cd0*/  IMAD.MOV.U32 R24, RZ, RZ, R88 ;  /* 0x000000ffff187224 */ /* 0x000fe200078e0058 */
[----:B------:R-:W-:Y:S01]  /*0ce0*/  SHF.L.U32 R8, R16, 0x2, RZ ;  /* 0x0000000210087819 */ /* 0x000fe200000006ff */
[----:B------:R-:W-:Y:S01]  /*0cf0*/  UMOV UR4, URZ ;  /* 0x0000003f00047c82 */ /* 0x000fe20008000000 */
[----:B------:R-:W-:Y:S02]  /*0d00*/  LEA.HI R9, R9, R16, RZ, 0x3 ;  /* 0x0000001009097211 */ /* 0x000fe400078f18ff */
[----:B------:R-:W-:Y:S02]  /*0d10*/  LOP3.LUT R17, R8, 0x10, RZ, 0xc0, !PT ;  /* 0x0000001008117812 */ /* 0x000fe400078ec0ff */
[----:B------:R-:W-:-:S07]  /*0d20*/  SHF.R.S32.HI R22, RZ, 0x3, R9 ;  /* 0x00000003ff167819 */ /* 0x000fce0000011409 */
.L_x_2247:
[----:B-----5:R-:W-:-:S05]  /*0d30*/  IADD3 R8, R0, UR4, RZ ;  /* 0x0000000400087c10 */ /* 0x020fca000fffe0ff */
[----:B--2---:R-:W-:-:S05]  /*0d40*/  IMAD R6, R8, R87, RZ ;  /* 0x0000005708067224 */ /* 0x004fca00078e02ff */
[----:B------:R-:W-:-:S04]  /*0d50*/  SHF.R.S32.HI R7, RZ, 0x1f, R6 ;  /* 0x0000001fff077819 */ /* 0x000fc80000011406 */
[----:B------:R-:W-:-:S04]  /*0d60*/  LEA.HI R7, R7, R6, RZ, 0x3 ;  /* 0x0000000607077211 */ /* 0x000fc800078f18ff */
[----:B------:R-:W-:-:S05]  /*0d70*/  LEA.HI.SX32 R7, R7, R22, 0x1d ;  /* 0x0000001607077211 */ /* 0x000fca00078feaff */
[----:B-1----:R-:W-:-:S06]  /*0d80*/  IMAD.WIDE R6, R7, 0x4, R4 ;  /* 0x0000000407067825 */ /* 0x002fcc00078e0204 */
[----:B------:R-:W2:Y:S01]  /*0d90*/  LDG.E.CONSTANT R6, desc[UR6][R6.64] ;  /* 0x0000000606067981 */ /* 0x000ea2000c1e9900 */
[----:B------:R-:W-:-:S05]  /*0da0*/  LEA R21, R24, 0x1, 0x1 ;  /* 0x0000000118157811 */ /* 0x000fca00078e08ff */
[----:B------:R-:W-:-:S05]  /*0db0*/  IMAD.WIDE R20, R21, 0x2, R2 ;  /* 0x0000000215147825 */ /* 0x000fca00078e0202 */
[----:B------:R-:W3:Y:S01]  /*0dc0*/  LDG.E.U16.CONSTANT R27, desc[UR6][R20.64] ;  /* 0x00000006141b7981 */ /* 0x000ee2000c1e9500 */
[----:B------:R-:W-:-:S05]  /*0dd0*/  IMAD.WIDE R8, R8, 0x2, R18 ;  /* 0x0000000208087825 */ /* 0x000fca00078e0212 */
        /* <DEDUP_REMOVED lines=13> */
[----:B------:R-:W-:Y:S01]  /*0eb0*/  VIADD R6, R6, 0x1 ;  /* 0x0000000106067836 */ /* 0x000fe20000000000 */
[----:B------:R-:W-:Y:S01]  /*0ec0*/  IADD3 R25, R25, 0x1, RZ ;  /* 0x0000000119197810 */ /* 0x000fe20007ffe0ff */
[----:B------:R-:W4:Y:S01]  /*0ed0*/  I2F.F16 R23, R23 ;  /* 0x0000001700177306 */ /* 0x000f220000200c00 */
[----:B------:R-:W-:Y:S01]  /*0ee0*/  IADD3 R10, R10, 0x1, RZ ;  /* 0x000000010a0a7810 */ /* 0x000fe20007ffe0ff */
[----:B------:R-:W-:Y:S01]  /*0ef0*/  IMAD R6, R6, R6, RZ ;  /* 0x0000000606067224 */ /* 0x000fe200078e02ff */
[----:B------:R-:W-:Y:S01]  /*0f00*/  ISETP.GE.AND P2, PT, R24, R89, PT ;  /* 0x000000591800720c */ /* 0x000fe20003f46270 */
[----:B------:R-:W-:Y:S02]  /*0f10*/  IMAD R25, R25, R25, RZ ;  /* 0x0000001919197224 */ /* 0x000fe400078e02ff */
[----:B------:R-:W-:Y:S02]  /*0f20*/  IMAD R20, R10, R10, RZ ;  /* 0x0000000a0a147224 */ /* 0x000fe400078e02ff */
        /* <DEDUP_REMOVED lines=8> */
.L_x_2246:
[----:B------:R-:W-:Y:S01]  /*0fb0*/  ULDC UR4, c[0x0][0x258] ;  /* 0x0000960000047ab9 */ /* 0x000fe20000000800 */
[----:B------:R-:W-:Y:S01]  /*0fc0*/  ULDC UR5, c[0x0][0x260] ;  /* 0x0000980000057ab9 */ /* 0x000fe20000000800 */
[C---:B------:R-:W-:Y:S01]  /*0fd0*/  ISETP.GT.AND P2, PT, R88.reuse, UR4, PT ;  /* 0x0000000458007c0c */ /* 0x040fe2000bf44270 */
[----:B------:R-:W-:Y:S01]  /*0fe0*/  ULDC UR8, c[0x0][0x268] ;  /* 0x00009a0000087ab9 */ /* 0x000fe20000000800 */
[C---:B------:R-:W-:Y:S01]  /*0ff0*/  VIMNMX R0, R88.reuse, UR4, PT ;  /* 0x0000000458007c48 */ /* 0x040fe2000bfe0100 */
[----:B--2---:R-:W-:Y:S01]  /*1000*/  IMAD.MOV.U32 R2, RZ, RZ, RZ ;  /* 0x000000ffff027224 */ /* 0x004fe200078e00ff */
[C---:B------:R-:W-:Y:S02]  /*1010*/  ISETP.GT.AND P4, PT, R88.reuse, UR5, PT ;  /* 0x0000000558007c0c */ /* 0x040fe4000bf84270 */
[----:B------:R-:W-:Y:S02]  /*1020*/  SHF.R.S32.HI R3, RZ, 0x1f, R0 ;  /* 0x0000001fff037819 */ /* 0x000fe40000011400 */
[----:B------:R-:W-:-:S02]  /*1030*/  ISETP.GT.AND P6, PT, R88, UR8, PT ;  /* 0x0000000858007c0c */ /* 0x000fc4000bfc4270 */
[----:B------:R-:W-:Y:S01]  /*1040*/  LEA.HI R4, R3, R0, RZ, 0x5 ;  /* 0x0000000003047211 */ /* 0x000fe200078f28ff */
[----:B------:R-:W-:Y:S01]  /*1050*/  HFMA2.MMA R0, -RZ, RZ, 0, 0 ;  /* 0x00000000ff007435 */ /* 0x000fe200000001ff */
[C---:B---3--:R-:W-:Y:S02]  /*1060*/  ISETP.GT.AND P3, PT, R88.reuse, R29, PT ;  /* 0x0000001d5800720c */ /* 0x048fe40003f64270 */
[----:B----4-:R-:W-:Y:S01]  /*1070*/  ISETP.GT.AND P5, PT, R88, R15, PT ;  /* 0x0000000f5800720c */ /* 0x010fe20003fa4270 */
[----:B------:R-:W-:-:S12]  /*1080*/  @!P2 BRA `(.L_x_2248) ;  /* 0x00000000001ca947 */ /* 0x000fd80003800000 */
[----:B------:R-:W2:Y:S02]  /*1090*/  LDC R3, c[0x0][0x25c] ;  /* 0x00009700ff037b82 */ /* 0x000ea40000000800 */
[----:B--2---:R-:W-:-:S04]  /*10a0*/  VIMNMX R2, R88, R3, PT ;  /* 0x0000000358027248 */ /* 0x004fc80003fe0100 */
[----:B------:R-:W-:-:S04]  /*10b0*/  IADD3 R2, R2, -UR4, RZ ;  /* 0x8000000402027c10 */ /* 0x000fc8000fffe0ff */
[----:B------:R-:W-:-:S04]  /*10c0*/  SHF.R.S32.HI R3, RZ, 0x1f, R2 ;  /* 0x0000001fff037819 */ /* 0x000fc80000011402 */
[----:B------:R-:W-:-:S04]  /*10d0*/  LEA.HI R3, R3, R2, RZ, 0x5 ;  /* 0x0000000203037211 */ /* 0x000fc800078f28ff */
[----:B------:R-:W-:-:S05]  /*10e0*/  SHF.R.S32.HI R3, RZ, 0x5, R3 ;  /* 0x00000005ff037819 */ /* 0x000fca0000011403 */
[----:B------:R-:W-:-:S07]  /*10f0*/  IMAD R2, R3, 0x6, RZ ;  /* 0x0000000603027824 */ /* 0x000fce00078e02ff */
.L_x_2248:
[----:B------:R-:W-:Y:S05]  /*1100*/  @!P3 BRA `(.L_x_2249) ;  /* 0x00000000001cb947 */ /* 0x000fea0003800000 */
[----:B------:R-:W2:Y:S02]  /*1110*/  LDC R3, c[0x0][0x260] ;  /* 0x00009800ff037b82 */ /* 0x000ea40000000800 */
[----:B--2---:R-:W-:-:S05]  /*1120*/  VIMNMX R0, R88, R3, PT ;  /* 0x0000000358007248 */ /* 0x004fca0003fe0100 */
[----:B------:R-:W-:-:S05]  /*1130*/  IMAD.IADD R0, R0, 0x1, -R29 ;  /* 0x0000000100007824 */ /* 0x000fca00078e0a1d */
[----:B------:R-:W-:-:S04]  /*1140*/  SHF.R.S32.HI R3, RZ, 0x1f, R0 ;  /* 0x0000001fff037819 */ /* 0x000fc80000011400 */
[----:B------:R-:W-:-:S04]  /*1150*/  LEA.HI R3, R3, R0, RZ, 0x5 ;  /* 0x0000000003037211 */ /* 0x000fc800078f28ff */
[----:B------:R-:W-:-:S05]  /*1160*/  SHF.R.S32.HI R3, RZ, 0x5, R3 ;  /* 0x00000005ff037819 */ /* 0x000fca0000011403 */
[----:B------:R-:W-:-:S07]  /*1170*/  IMAD R0, R3, 0x5, RZ ;  /* 0x0000000503007824 */ /* 0x000fce00078e02ff */
.L_x_2249:
[----:B------:R-:W-:Y:S01]  /*1180*/  MOV R3, RZ ;  /* 0x000000ff00037202 */ /* 0x000fe20000000f00 */
[----:B-1----:R-:W-:Y:S01]  /*1190*/  IMAD.MOV.U32 R5, RZ, RZ, RZ ;  /* 0x000000ffff057224 */ /* 0x002fe200078e00ff */
[----:B------:R-:W-:Y:S01]  /*11a0*/  SHF.R.S32.HI R17, RZ, 0x5, R4 ;  /* 0x00000005ff117819 */ /* 0x000fe20000011404 */
        /* <DEDUP_REMOVED lines=8> */
.L_x_2250:
        /* <DEDUP_REMOVED lines=8> */
.L_x_2251:
        /* <DEDUP_REMOVED lines=9> */
.L_x_2252:
        /* <DEDUP_REMOVED lines=11> */
[----:B------:R-:W1:Y:S01]  /*13f0*/  S2UR UR5, SR_CgaCtaId ;  /* 0x00000000000579c3 */ /* 0x000e620000008800 */
        /* <DEDUP_REMOVED lines=16> */
[----:B-1----:R-:W-:Y:S01]  /*1500*/  ULEA UR4, UR5, UR4, 0x18 ;  /* 0x0000000405047291 */ /* 0x002fe2000f8ec03f */
[----:B------:R-:W-:-:S02]  /*1510*/  LEA.HI.X R21, R21, UR9, R16, 0x2, P4 ;  /* 0x0000000915157c11 */ /* 0x000fc4000a0f1410 */
[----:B------:R-:W-:Y:S01]  /*1520*/  PRMT R6, RZ, 0x7610, R6 ;  /* 0x00007610ff067816 */ /* 0x000fe20000000006 */
[----:B------:R-:W-:-:S08]  /*1530*/  ULDC UR5, c[0x0][0x268] ;  /* 0x00009a0000057ab9 */ /* 0x000fd00000000800 */
.L_x_2257:
[----:B-1----:R-:W1:Y:S02]  /*1540*/  LDC R87, c[0x0][0x23c] ;  /* 0x00008f00ff577b82 */ /* 0x002e640000000800 */
[C---:B-1----:R-:W-:Y:S02]  /*1550*/  IMAD.WIDE R12, R87.reuse, 0x4, R20 ;  /* 0x00000004570c7825 */ /* 0x042fe400078e0214 */
[----:B------:R-:W5:Y:S04]  /*1560*/  LDG.E.128.CONSTANT R20, desc[UR6][R20.64] ;  /* 0x0000000614147981 */ /* 0x000f68000c1e9d00 */
[----:B------:R1:W5:Y:S01]  /*1570*/  LDG.E.128.CONSTANT R16, desc[UR6][R12.64] ;  /* 0x000000060c107981 */ /* 0x000362000c1e9d00 */
[----:B------:R-:W-:Y:S01]  /*1580*/  IMAD.WIDE R92, R87, 0x4, R12 ;  /* 0x00000004575c7825 */ /* 0x000fe200078e020c */
[----:B------:R-:W-:Y:S06]  /*1590*/  @!P1 BRA `(.L_x_2254) ;  /* 0x0000001c00489947 */ /* 0x000fec0003800000 */
[----:B-1----:R-:W2:Y:S01]  /*15a0*/  LDG.E.128.CONSTANT R12, desc[UR6][R92.64] ;  /* 0x000000065c0c7981 */ /* 0x002ea2000c1e9d00 */
        /* <DEDUP_REMOVED lines=12> */
[----:B------:R-:W-:Y:S02]  /*1670*/  LOP3.LUT R37, R21, 0x380038, RZ, 0xc0, !PT ;  /* 0x0038003815257812 */ /* 0x000fe400078ec0ff */
[----:B------:R-:W-:-:S02]  /*1680*/  SHF.R.U32.HI R29, RZ, 0x6, R21 ;  /* 0x00000006ff1d7819 */ /* 0x000fc40000011615 */
[----:B------:R-:W-:Y:S02]  /*1690*/  LOP3.LUT R82, R21, 0x70007, RZ, 0xc0, !PT ;  /* 0x0007000715527812 */ /* 0x000fe400078ec0ff */
[----:B------:R-:W-:Y:S02]  /*16a0*/  SHF.R.U32.HI R23, RZ, 0xe, R19 ;  /* 0x0000000eff177819 */ /* 0x000fe40000011613 */
[----:B------:R-:W-:Y:S02]  /*16b0*/  LOP3.LUT R26, R26, 0x10001, RZ, 0xc0, !PT ;  /* 0x000100011a1a7812 */ /* 0x000fe400078ec0ff */
[C---:B------:R-:W-:Y:S02]  /*16c0*/  LOP3.LUT R33, R22.reuse, 0x380038, RZ, 0xc0, !PT ;  /* 0x0038003816217812 */ /* 0x040fe400078ec0ff */
[----:B------:R-:W-:Y:S02]  /*16d0*/  SHF.R.U32.HI R30, RZ, 0x6, R22 ;  /* 0x00000006ff1e7819 */ /* 0x000fe40000011616 */
[----:B------:R-:W-:-:S02]  /*16e0*/  LOP3.LUT R78, R22, 0x70007, RZ, 0xc0, !PT ;  /* 0x00070007164e7812 */ /* 0x000fc400078ec0ff */
[----:B------:R-:W-:Y:S02]  /*16f0*/  SHF.R.U32.HI R20, RZ, 0xe, R16 ;  /* 0x0000000eff147819 */ /* 0x000fe40000011610 */
[----:B------:R-:W-:Y:S02]  /*1700*/  SHF.R.U32.HI R21, RZ, 0xe, R17 ;  /* 0x0000000eff157819 */ /* 0x000fe40000011611 */
[----:B------:R-:W-:Y:S02]  /*1710*/  LOP3.LUT R11, R11, 0x10001, RZ, 0xc0, !PT ;  /* 0x000100010b0b7812 */ /* 0x000fe400078ec0ff */
[----:B------:R-:W-:Y:S02]  /*1720*/  LOP3.LUT R24, R24, 0x10001, RZ, 0xc0, !PT ;  /* 0x0001000118187812 */ /* 0x000fe400078ec0ff */
[----:B------:R-:W-:Y:S02]  /*1730*/  SHF.R.U32.HI R22, RZ, 0xe, R18 ;  /* 0x0000000eff167819 */ /* 0x000fe40000011612 */
[----:B------:R-:W-:-:S02]  /*1740*/  LOP3.LUT R25, R25, 0x10001, RZ, 0xc0, !PT ;  /* 0x0001000119197812 */ /* 0x000fc400078ec0ff */
        /* <DEDUP_REMOVED lines=10> */
[----:B------:R-:W-:Y:S02]  /*17f0*/  LOP3.LUT R17, R11, 0x20002, R20, 0xf8, !PT ;  /* 0x000200020b117812 */ /* 0x000fe400078ef814 */
[----:B------:R-:W-:-:S02]  /*1800*/  LOP3.LUT R18, R24, 0x20002, R21, 0xf8, !PT ;  /* 0x0002000218127812 */ /* 0x000fc400078ef815 */
[----:B------:R-:W-:Y:S02]  /*1810*/  LOP3.LUT R20, R25, 0x20002, R22, 0xf8, !PT ;  /* 0x0002000219147812 */ /* 0x000fe400078ef816 */
[----:B------:R-:W-:Y:S02]  /*1820*/  LOP3.LUT R77, R33, 0x64006400, RZ, 0xfc, !PT ;  /* 0x64006400214d7812 */ /* 0x000fe400078efcff */
[C---:B------:R-:W-:Y:S02]  /*1830*/  LOP3.LUT R40, R19.reuse, 0x380038, RZ, 0xc0, !PT ;  /* 0x0038003813287812 */ /* 0x040fe400078ec0ff */
[----:B------:R-:W-:Y:S01]  /*1840*/  LOP3.LUT R33, R30, 0x380038, RZ, 0xc0, !PT ;  /* 0x003800381e217812 */ /* 0x000fe200078ec0ff */
[----:B------:R-:W-:Y:S01]  /*1850*/  HFMA2 R77, R77, R34.H0_H0, -132, -132 ;  /* 0xd820d8204d4d7431 */ /* 0x000fe20000040022 */
[----:B------:R-:W-:Y:S02]  /*1860*/  SHF.R.U32.HI R50, RZ, 0x6, R19 ;  /* 0x00000006ff327819 */ /* 0x000fe40000011613 */
        /* <DEDUP_REMOVED lines=51> */
[----:B------:R-:W-:Y:S01]  /*1ba0*/  HADD2 R76, R76, -1028, -1028 ;  /* 0xe404e4044c4c7430 */ /* 0x000fe20000000000 */
[----:B--2---:R-:W-:Y:S02]  /*1bb0*/  SHF.R.U32.HI R23, RZ, 0xd, R13 ;  /* 0x0000000dff177819 */ /* 0x004fe4000001160d */
[--C-:B------:R-:W-:Y:S02]  /*1bc0*/  SHF.R.U32.HI R22, RZ, 0xd, R12.reuse ;  /* 0x0000000dff167819 */ /* 0x100fe4000001160c */
[C---:B------:R-:W-:Y:S02]  /*1bd0*/  LOP3.LUT R11, R12.reuse, 0x380038, RZ, 0xc0, !PT ;  /* 0x003800380c0b7812 */ /* 0x040fe400078ec0ff */
[----:B------:R-:W-:Y:S02]  /*1be0*/  SHF.R.U32.HI R24, RZ, 0x6, R12 ;  /* 0x00000006ff187819 */ /* 0x000fe4000001160c */
[----:B------:R-:W-:Y:S02]  /*1bf0*/  LOP3.LUT R46, R12, 0x70007, RZ, 0xc0, !PT ;  /* 0x000700070c2e7812 */ /* 0x000fe400078ec0ff */
[----:B------:R-:W-:-:S02]  /*1c00*/  LOP3.LUT R12, R13, 0x380038, RZ, 0xc0, !PT ;  /* 0x003800380d0c7812 */ /* 0x000fc400078ec0ff */
[----:B------:R-:W-:Y:S02]  /*1c10*/  SHF.R.U32.HI R25, RZ, 0x6, R13 ;  /* 0x00000006ff197819 */ /* 0x000fe4000001160d */
[----:B------:R-:W-:Y:S02]  /*1c20*/  LOP3.LUT R47, R13, 0x70007, RZ, 0xc0, !PT ;  /* 0x000700070d2f7812 */ /* 0x000fe400078ec0ff */
[----:B------:R-:W-:Y:S02]  /*1c30*/  LOP3.LUT R23, R18, 0x40004, R23, 0xf8, !PT ;  /* 0x0004000412177812 */ /* 0x000fe400078ef817 */
[--C-:B------:R-:W-:Y:S02]  /*1c40*/  SHF.R.U32.HI R21, RZ, 0xd, R14.reuse ;  /* 0x0000000dff157819 */ /* 0x100fe4000001160e */
[----:B------:R-:W-:Y:S02]  /*1c50*/  LOP3.LUT R13, R14, 0x380038, RZ, 0xc0, !PT ;  /* 0x003800380e0d7812 */ /* 0x000fe400078ec0ff */
[----:B------:R-:W-:-:S02]  /*1c60*/  SHF.R.U32.HI R26, RZ, 0x6, R14 ;  /* 0x00000006ff1a7819 */ /* 0x000fc4000001160e */
[----:B------:R-:W-:Y:S02]  /*1c70*/  LOP3.LUT R48, R14, 0x70007, RZ, 0xc0, !PT ;  /* 0x000700070e307812 */ /* 0x000fe400078ec0ff */
[----:B------:R-:W-:Y:S02]  /*1c80*/  LOP3.LUT R18, R29, 0x380038, RZ, 0xc0, !PT ;  /* 0x003800381d127812 */ /* 0x000fe400078ec0ff */
[----:B------:R-:W-:Y:S02]  /*1c90*/  LOP3.LUT R14, R15, 0x380038, RZ, 0xc0, !PT ;  /* 0x003800380f0e7812 */ /* 0x000fe400078ec0ff */
[----:B------:R-:W-:Y:S02]  /*1ca0*/  LOP3.LUT R22, R17, 0x40004, R22, 0xf8, !PT ;  /* 0x0004000411167812 */ /* 0x000fe400078ef816 */
[--C-:B------:R-:W-:Y:S02]  /*1cb0*/  SHF.R.U32.HI R19, RZ, 0xd, R15.reuse ;  /* 0x0000000dff137819 */ /* 0x100fe4000001160f */
[----:B------:R-:W-:-:S02]  /*1cc0*/  SHF.R.U32.HI R27, RZ, 0x6, R15 ;  /* 0x00000006ff1b7819 */ /* 0x000fc4000001160f */
[----:B------:R-:W-:Y:S02]  /*1cd0*/  LOP3.LUT R49, R15, 0x70007, RZ, 0xc0, !PT ;  /* 0x000700070f317812 */ /* 0x000fe400078ec0ff */
        /* <DEDUP_REMOVED lines=13> */
[----:B------:R-:W-:Y:S01]  /*1db0*/  HFMA2 R18, R18, R34.H0_H0, -132, -132 ;  /* 0xd820d82012127431 */ /* 0x000fe20000040022 */
[----:B------:R-:W-:-:S02]  /*1dc0*/  LOP3.LUT R13, R26, 0x380038, RZ, 0xc0, !PT ;  /* 0x003800381a0d7812 */ /* 0x000fc400078ec0ff */
[----:B------:R-:W-:Y:S02]  /*1dd0*/  LOP3.LUT R21, R20, 0x40004, R21, 0xf8, !PT ;  /* 0x0004000414157812 */ /* 0x000fe400078ef815 */
[----:B------:R-:W-:Y:S02]  /*1de0*/  LOP3.LUT R14, R27, 0x380038, RZ, 0xc0, !PT ;  /* 0x003800381b0e7812 */ /* 0x000fe400078ec0ff */
        /* <DEDUP_REMOVED lines=96> */
[----:B------:R-:W1:Y:S01]  /*23f0*/  LDS.128 R28, [UR4] ;  /* 0x00000004ff1c7984 */ /* 0x000e620008000c00 */
[----:B0-----:R-:W-:Y:S02]  /*2400*/  PRMT R10, R10, 0x5410, R9 ;  /* 0x000054100a0a7816 */ /* 0x001fe40000000009 */
[----:B------:R-:W-:Y:S01]  /*2410*/  PRMT R8, R8, 0x5410, R7 ;  /* 0x0000541008087816 */ /* 0x000fe20000000007 */
[----:B------:R-:W0:Y:S01]  /*2420*/  LDS.128 R20, [UR4+0x10] ;  /* 0x00001004ff147984 */ /* 0x000e220008000c00 */
[-C--:B-1----:R-:W-:Y:S01]  /*2430*/  HFMA2.MMA R26, R86, R28.reuse, RZ ;  /* 0x0000001c561a7235 */ /* 0x082fe200000000ff */
        /* <DEDUP_REMOVED lines=13> */
[----:B0-----:R-:W-:-:S02]  /*2510*/  HFMA2 R29, R68, R20, R29 ;  /* 0x00000014441d7231 */ /* 0x001fc4000000001d */
        /* <DEDUP_REMOVED lines=59> */
.L_x_2255:
[----:B------:R-:W-:Y:S05]  /*28d0*/  @!P4 BRA `(.L_x_2254) ;  /* 0x000000080078c947 */ /* 0x000fea0003800000 */
[----:B------:R-:W-:Y:S05]  /*28e0*/  @!P3 BRA `(.L_x_2256) ;  /* 0x000000040038b947 */ /* 0x000fea0003800000 */
[----:B------:R-:W1:Y:S01]  /*28f0*/  LDS.128 R28, [UR4+0x40] ;  /* 0x00004004ff1c7984 */ /* 0x000e620008000c00 */
        /* <DEDUP_REMOVED lines=77> */
.L_x_2256:
[----:B------:R-:W-:Y:S05]  /*2dd0*/  @P0 BRA `(.L_x_2254) ;  /* 0x0000000400380947 */ /* 0x000fea0003800000 */
        /* <DEDUP_REMOVED lines=17> */
[-C--:B0-----:R-:W-:Y:S02]  /*2ef0*/  HFMA2 R29, R68, R20.reuse, R29 ;  /* 0x00000014441d7231 */ /* 0x081fe4000000001d */
        /* <DEDUP_REMOVED lines=60> */
.L_x_2254:
        /* <DEDUP_REMOVED lines=8> */
.L_x_2253:
[----:B------:R-:W-:Y:S05]  /*3340*/  @!P1 EXIT ;  /* 0x000000000000994d */ /* 0x000fea0003800000 */
[----:B0-----:R-:W0:Y:S01]  /*3350*/  S2R R10, SR_CTAID.X ;  /* 0x00000000000a7919 */ /* 0x001e220000002500 */
[----:B------:R-:W2:Y:S01]  /*3360*/  S2UR UR4, SR_CTAID.Y ;  /* 0x00000000000479c3 */ /* 0x000ea20000002600 */
[----:B------:R-:W0:Y:S07]  /*3370*/  S2R R7, SR_TID.X ;  /* 0x0000000000077919 */ /* 0x000e2e0000002100 */
[----:B------:R-:W1:Y:S01]  /*3380*/  LDC.64 R8, c[0x0][0x230] ;  /* 0x00008c00ff087b82 */ /* 0x000e620000000a00 */
[----:B--2---:R-:W-:Y:S01]  /*3390*/  UIMAD UR4, UR4, 0x3, URZ ;  /* 0x00000003040478a4 */ /* 0x004fe2000f8e023f */
[----:B0-----:R-:W-:-:S02]  /*33a0*/  LEA R10, R10, R7, 0x5 ;  /* 0x000000070a0a7211 */ /* 0x001fc400078e28ff */
[----:B------:R-:W-:-:S03]  /*33b0*/  MOV R7, R6 ;  /* 0x0000000600077202 */ /* 0x000fc60000000f00 */
[----:B------:R-:W-:-:S04]  /*33c0*/  IMAD.SHL.U32 R10, R10, 0x4, RZ ;  /* 0x000000040a0a7824 */ /* 0x000fc800078e00ff */
[----:B------:R-:W-:-:S04]  /*33d0*/  IMAD R15, R87, UR4, R10 ;  /* 0x00000004570f7c24 */ /* 0x000fc8000f8e020a */
[----:B-1----:R-:W-:-:S05]  /*33e0*/  IMAD.WIDE R12, R15, 0x2, R8 ;  /* 0x000000020f0c7825 */ /* 0x002fca00078e0208 */
[----:B------:R0:W-:Y:S01]  /*33f0*/  ATOM.E.ADD.F16x2.RN.STRONG.GPU P0, RZ, desc[UR6][R12.64], R7 ;  /* 0x000000070cff79a2 */ /* 0x0001e2000810e1c6 */
[----:B------:R-:W-:Y:S01]  /*3400*/  BSSY B0, `(.L_x_2258) ;  /* 0x0000011000007945 */ /* 0x000fe20003800000 */
[----:B------:R-:W-:-:S03]  /*3410*/  MOV R14, R5 ;  /* 0x00000005000e7202 */ /* 0x000fc60000000f00 */
[----:B0-----:R-:W-:Y:S05]  /*3420*/  @P0 BRA `(.L_x_2259) ;  /* 0x0000000000380947 */ /* 0x001fea0003800000 */
[----:B------:R-:W0:Y:S02]  /*3430*/  QSPC.E.S P0, RZ, [R12] ;  /* 0x000000000cff73aa */ /* 0x000e240000000500 */
[----:B0-----:R-:W-:Y:S05]  /*3440*/  @!P0 BRA `(.L_x_2260) ;  /* 0x0000000000248947 */ /* 0x001fea0003800000 */
[----:B------:R-:W-:-:S05]  /*3450*/  IMAD.MOV.U32 R10, RZ, RZ, R12 ;  /* 0x000000ffff0a7224 */ /* 0x000fca00078e000c */
[----:B------:R-:W-:Y:S02]  /*3460*/  MOV R10, R10 ;  /* 0x0000000a000a7202 */ /* 0x000fe40000000f00 */
[----:B------:R-:W-:-:S07]  /*3470*/  MOV R11, R6 ;  /* 0x00000006000b7202 */ /* 0x000fce0000000f00 */
.L_x_2261:
[----:B------:R-:W0:Y:S02]  /*3480*/  LDS R6, [R10] ;  /* 0x000000000a067984 */ /* 0x000e240000000800 */
[----:B0-----:R-:W-:-:S06]  /*3490*/  HADD2 R7, R6, R11 ;  /* 0x0000000b06077230 */ /* 0x001fcc0000000000 */
[----:B------:R-:W0:Y:S02]  /*34a0*/  ATOMS.CAST.SPIN R7, [R10], R6, R7 ;  /* 0x000000060a07738d */ /* 0x000e240001800007 */
[----:B0-----:R-:W-:-:S13]  /*34b0*/  ISETP.EQ.U32.AND P0, PT, R7, 0x1, PT ;  /* 0x000000010700780c */ /* 0x001fda0003f02070 */
[----:B------:R-:W-:Y:S05]  /*34c0*/  @!P0 BRA `(.L_x_2261) ;  /* 0xfffffffc00ec8947 */ /* 0x000fea000383ffff */
[----:B------:R-:W-:Y:S05]  /*34d0*/  BRA `(.L_x_2259) ;  /* 0x00000000000c7947 */ /* 0x000fea0003800000 */
.L_x_2260:
[----:B------:R-:W2:Y:S02]  /*34e0*/  LD.E R6, desc[UR6][R12.64] ;  /* 0x000000060c067980 */ /* 0x000ea4000c101900 */
[----:B--2---:R-:W-:-:S05]  /*34f0*/  IADD3 R7, R7, R6, RZ ;  /* 0x0000000607077210 */ /* 0x004fca0007ffe0ff */
[----:B------:R0:W-:Y:S02]  /*3500*/  ST.E desc[UR6][R12.64], R7 ;  /* 0x000000070c007985 */ /* 0x0001e4000c101906 */
.L_x_2259:
[----:B------:R-:W-:Y:S05]  /*3510*/  BSYNC B0 ;  /* 0x0000000000007941 */ /* 0x000fea0003800000 */
.L_x_2258:
[----:B------:R1:W-:Y:S01]  /*3520*/  ATOM.E.ADD.F16x2.RN.STRONG.GPU P0, RZ, desc[UR6][R12.64+0x4], R14 ;  /* 0x0000040e0cff79a2 */ /* 0x0003e2000810e1c6 */
[----:B------:R-:W-:Y:S04]  /*3530*/  BSSY B0, `(.L_x_2262) ;  /* 0x000000f000007945 */ /* 0x000fe80003800000 */
[----:B-1----:R-:W-:Y:S05]  /*3540*/  @P0 BRA `(.L_x_2263) ;  /* 0x0000000000340947 */ /* 0x002fea0003800000 */
[----:B------:R-:W1:Y:S02]  /*3550*/  QSPC.E.S P0, RZ, [R12+0x4] ;  /* 0x000004000cff73aa */ /* 0x000e640000000500 */
[----:B-1----:R-:W-:Y:S05]  /*3560*/  @!P0 BRA `(.L_x_2264) ;  /* 0x0000000000208947 */ /* 0x002fea0003800000 */
[----:B------:R-:W-:-:S05]  /*3570*/  IMAD.MOV.U32 R6, RZ, RZ, R12 ;  /* 0x000000ffff067224 */ /* 0x000fca00078e000c */
[----:B------:R-:W-:-:S07]  /*3580*/  MOV R10, R6 ;  /* 0x00000006000a7202 */ /* 0x000fce0000000f00 */
.L_x_2265:
[----:B------:R-:W0:Y:S02]  /*3590*/  LDS R6, [R10+0x4] ;  /* 0x000004000a067984 */ /* 0x000e240000000800 */
[----:B0-----:R-:W-:-:S10]  /*35a0*/  HFMA2.MMA R7, R6, 1, 1, R5 ;  /* 0x3c003c0006077835 */ /* 0x001fd40000000005 */
[----:B------:R-:W0:Y:S02]  /*35b0*/  ATOMS.CAST.SPIN R7, [R10+0x4], R6, R7 ;  /* 0x000004060a07738d */ /* 0x000e240001800007 */
[----:B0-----:R-:W-:-:S13]  /*35c0*/  ISETP.EQ.U32.AND P0, PT, R7, 0x1, PT ;  /* 0x000000010700780c */ /* 0x001fda0003f02070 */
[----:B------:R-:W-:Y:S05]  /*35d0*/  @!P0 BRA `(.L_x_2265) ;  /* 0xfffffffc00ec8947 */ /* 0x000fea000383ffff */
[----:B------:R-:W-:Y:S05]  /*35e0*/  BRA `(.L_x_2263) ;  /* 0x00000000000c7947 */ /* 0x000fea0003800000 */
.L_x_2264:
[----:B------:R-:W2:Y:S02]  /*35f0*/  LD.E R5, desc[UR6][R12.64+0x4] ;  /* 0x000004060c057980 */ /* 0x000ea4000c101900 */
[----:B--2---:R-:W-:-:S05]  /*3600*/  IADD3 R5, R14, R5, RZ ;  /* 0x000000050e057210 */ /* 0x004fca0007ffe0ff */
[----:B------:R1:W-:Y:S02]  /*3610*/  ST.E desc[UR6][R12.64+0x4], R5 ;  /* 0x000004050c007985 */ /* 0x0003e4000c101906 */
.L_x_2263:
[----:B------:R-:W-:Y:S05]  /*3620*/  BSYNC B0 ;  /* 0x0000000000007941 */ /* 0x000fea0003800000 */
.L_x_2262:
[----:B------:R-:W-:-:S13]  /*3630*/  ISETP.GE.AND P0, PT, R90, 0x2, PT ;  /* 0x000000025a00780c */ /* 0x000fda0003f06270 */
[----:B------:R-:W-:Y:S05]  /*3640*/  @!P0 EXIT ;  /* 0x000000000000894d */ /* 0x000fea0003800000 */
[----:B------:R-:W-:Y:S01]  /*3650*/  IADD3 R15, R15, R87, RZ ;  /* 0x000000570f0f7210 */ /* 0x000fe20007ffe0ff */
[----:B-1----:R-:W-:-:S04]  /*3660*/  IMAD.MOV.U32 R5, RZ, RZ, R4 ;  /* 0x000000ffff057224 */ /* 0x002fc800078e0004 */
[----:B------:R-:W-:-:S05]  /*3670*/  IMAD.WIDE R10, R15, 0x2, R8 ;  /* 0x000000020f0a7825 */ /* 0x000fca00078e0208 */
[----:B------:R1:W-:Y:S01]  /*3680*/  ATOM.E.ADD.F16x2.RN.STRONG.GPU P0, RZ, desc[UR6][R10.64], R5 ;  /* 0x000000050aff79a2 */ /* 0x0003e2000810e1c6 */
[----:B------:R-:W-:Y:S01]  /*3690*/  BSSY B0, `(.L_x_2266) ;  /* 0x0000011000007945 */ /* 0x000fe20003800000 */
[----:B0-----:R-:W-:-:S03]  /*36a0*/  MOV R12, R3 ;  /* 0x00000003000c7202 */ /* 0x001fc60000000f00 */
[----:B-1----:R-:W-:Y:S05]  /*36b0*/  @P0 BRA `(.L_x_2267) ;  /* 0x0000000000380947 */ /* 0x002fea0003800000 */
[----:B------:R-:W0:Y:S02]  /*36c0*/  QSPC.E.S P0, RZ, [R10] ;  /* 0x000000000aff73aa */ /* 0x000e240000000500 */
[----:B0-----:R-:W-:Y:S05]  /*36d0*/  @!P0 BRA `(.L_x_2268) ;  /* 0x0000000000248947 */ /* 0x001fea0003800000 */
[----:B------:R-:W-:-:S04]  /*36e0*/  MOV R6, R10 ;  /* 0x0000000a00067202 */ /* 0x000fc80000000f00 */
[----:B------:R-:W-:Y:S01]  /*36f0*/  MOV R6, R6 ;  /* 0x0000000600067202 */ /* 0x000fe20000000f00 */
[----:B------:R-:W-:-:S07]  /*3700*/  IMAD.MOV.U32 R7, RZ, RZ, R4 ;  /* 0x000000ffff077224 */ /* 0x000fce00078e0004 */
.L_x_2269:
[----:B------:R-:W0:Y:S02]  /*3710*/  LDS R4, [R6] ;  /* 0x0000000006047984 */ /* 0x000e240000000800 */
[----:B0-----:R-:W-:-:S06]  /*3720*/  HADD2 R5, R4, R7 ;  /* 0x0000000704057230 */ /* 0x001fcc0000000000 */
[----:B------:R-:W0:Y:S02]  /*3730*/  ATOMS.CAST.SPIN R5, [R6], R4, R5 ;  /* 0x000000040605738d */ /* 0x000e240001800005 */
[----:B0-----:R-:W-:-:S13]  /*3740*/  ISETP.EQ.U32.AND P0, PT, R5, 0x1, PT ;  /* 0x000000010500780c */ /* 0x001fda0003f02070 */
[----:B------:R-:W-:Y:S05]  /*3750*/  @!P0 BRA `(.L_x_2269) ;  /* 0xfffffffc00ec8947 */ /* 0x000fea000383ffff */
[----:B------:R-:W-:Y:S05]  /*3760*/  BRA `(.L_x_2267) ;  /* 0x00000000000c7947 */ /* 0x000fea0003800000 */
.L_x_2268:
[----:B------:R-:W2:Y:S02]  /*3770*/  LD.E R4, desc[UR6][R10.64] ;  /* 0x000000060a047980 */ /* 0x000ea4000c101900 */
[----:B--2---:R-:W-:-:S05]  /*3780*/  IADD3 R5, R5, R4, RZ ;  /* 0x0000000405057210 */ /* 0x004fca0007ffe0ff */
[----:B------:R0:W-:Y:S02]  /*3790*/  ST.E desc[UR6][R10.64], R5 ;  /* 0x000000050a007985 */ /* 0x0001e4000c101906 */
.L_x_2267:
[----:B------:R-:W-:Y:S05]  /*37a0*/  BSYNC B0 ;  /* 0x0000000000007941 */ /* 0x000fea0003800000 */
.L_x_2266:
[----:B------:R1:W-:Y:S01]  /*37b0*/  ATOM.E.ADD.F16x2.RN.STRONG.GPU P0, RZ, desc[UR6][R10.64+0x4], R12 ;  /* 0x0000040c0aff79a2 */ /* 0x0003e2000810e1c6 */
[----:B------:R-:W-:Y:S04]  /*37c0*/  BSSY B0, `(.L_x_2270) ;  /* 0x000000f000007945 */ /* 0x000fe80003800000 */
[----:B-1----:R-:W-:Y:S05]  /*37d0*/  @P0 BRA `(.L_x_2271) ;  /* 0x0000000000340947 */ /* 0x002fea0003800000 */
[----:B------:R-:W1:Y:S02]  /*37e0*/  QSPC.E.S P0, RZ, [R10+0x4] ;  /* 0x000004000aff73aa */ /* 0x000e640000000500 */
[----:B-1----:R-:W-:Y:S05]  /*37f0*/  @!P0 BRA `(.L_x_2272) ;  /* 0x0000000000208947 */ /* 0x002fea0003800000 */
[----:B------:R-:W-:-:S04]  /*3800*/  MOV R4, R10 ;  /* 0x0000000a00047202 */ /* 0x000fc80000000f00 */
[----:B------:R-:W-:-:S07]  /*3810*/  MOV R6, R4 ;  /* 0x0000000400067202 */ /* 0x000fce0000000f00 */
.L_x_2273:
[----:B------:R-:W0:Y:S02]  /*3820*/  LDS R4, [R6+0x4] ;  /* 0x0000040006047984 */ /* 0x000e240000000800 */
[----:B0-----:R-:W-:-:S10]  /*3830*/  HFMA2.MMA R5, R4, 1, 1, R3 ;  /* 0x3c003c0004057835 */ /* 0x001fd40000000003 */
[----:B------:R-:W0:Y:S02]  /*3840*/  ATOMS.CAST.SPIN R5, [R6+0x4], R4, R5 ;  /* 0x000004040605738d */ /* 0x000e240001800005 */
[----:B0-----:R-:W-:-:S13]  /*3850*/  ISETP.EQ.U32.AND P0, PT, R5, 0x1, PT ;  /* 0x000000010500780c */ /* 0x001fda0003f02070 */
[----:B------:R-:W-:Y:S05]  /*3860*/  @!P0 BRA `(.L_x_2273) ;  /* 0xfffffffc00ec8947 */ /* 0x000fea000383ffff */
[----:B------:R-:W-:Y:S05]  /*3870*/  BRA `(.L_x_2271) ;  /* 0x00000000000c7947 */ /* 0x000fea0003800000 */
.L_x_2272:
[----:B------:R-:W2:Y:S02]  /*3880*/  LD.E R3, desc[UR6][R10.64+0x4] ;  /* 0x000004060a037980 */ /* 0x000ea4000c101900 */
[----:B--2---:R-:W-:-:S05]  /*3890*/  IMAD.IADD R3, R12, 0x1, R3 ;  /* 0x000000010c037824 */ /* 0x004fca00078e0203 */
[----:B------:R1:W-:Y:S02]  /*38a0*/  ST.E desc[UR6][R10.64+0x4], R3 ;  /* 0x000004030a007985 */ /* 0x0003e4000c101906 */
.L_x_2271:
[----:B------:R-:W-:Y:S05]  /*38b0*/  BSYNC B0 ;  /* 0x0000000000007941 */ /* 0x000fea0003800000 */
.L_x_2270:
[----:B------:R-:W-:-:S13]  /*38c0*/  ISETP.NE.AND P0, PT, R90, 0x2, PT ;  /* 0x000000025a00780c */ /* 0x000fda0003f05270 */
[----:B------:R-:W-:Y:S05]  /*38d0*/  @!P0 EXIT ;  /* 0x000000000000894d */ /* 0x000fea0003800000 */
[----:B------:R-:W-:Y:S02]  /*38e0*/  IADD3 R87, R15, R87, RZ ;  /* 0x000000570f577210 */ /* 0x000fe40007ffe0ff */
[----:B-1----:R-:W-:-:S03]  /*38f0*/  MOV R3, R2 ;  /* 0x0000000200037202 */ /* 0x002fc60000000f00 */
[----:B------:R-:W-:-:S05]  /*3900*/  IMAD.WIDE R8, R87, 0x2, R8 ;  /* 0x0000000257087825 */ /* 0x000fca00078e0208 */
[----:B------:R1:W-:Y:S01]  /*3910*/  ATOM.E.ADD.F16x2.RN.STRONG.GPU P0, RZ, desc[UR6][R8.64], R3 ;  /* 0x0000000308ff79a2 */ /* 0x0003e2000810e1c6 */
[----:B------:R-:W-:Y:S01]  /*3920*/  BSSY B0, `(.L_x_2274) ;  /* 0x0000011000007945 */ /* 0x000fe20003800000 */
[----:B------:R-:W-:-:S03]  /*3930*/  IMAD.MOV.U32 R7, RZ, RZ, R0 ;  /* 0x000000ffff077224 */ /* 0x000fc600078e0000 */
[----:B-1----:R-:W-:Y:S05]  /*3940*/  @P0 BRA `(.L_x_2275) ;  /* 0x0000000000380947 */ /* 0x002fea0003800000 */
[----:B------:R-:W1:Y:S02]  /*3950*/  QSPC.E.S P0, RZ, [R8] ;  /* 0x0000000008ff73aa */ /* 0x000e640000000500 */
[----:B-1----:R-:W-:Y:S05]  /*3960*/  @!P0 BRA `(.L_x_2276) ;  /* 0x0000000000248947 */ /* 0x002fea0003800000 */
[----:B------:R-:W-:-:S04]  /*3970*/  MOV R4, R8 ;  /* 0x0000000800047202 */ /* 0x000fc80000000f00 */
[----:B------:R-:W-:Y:S02]  /*3980*/  MOV R4, R4 ;  /* 0x0000000400047202 */ /* 0x000fe40000000f00 */
[----:B0-----:R-:W-:-:S07]  /*3990*/  MOV R5, R2 ;  /* 0x0000000200057202 */ /* 0x001fce0000000f00 */
.L_x_2277:
[----:B------:R-:W0:Y:S02]  /*39a0*/  LDS R2, [R4] ;  /* 0x0000000004027984 */ /* 0x000e240000000800 */
[----:B0-----:R-:W-:-:S06]  /*39b0*/  HADD2 R3, R2, R5 ;  /* 0x0000000502037230 */ /* 0x001fcc0000000000 */
[----:B------:R-:W0:Y:S02]  /*39c0*/  ATOMS.CAST.SPIN R3, [R4], R2, R3 ;  /* 0x000000020403738d */ /* 0x000e240001800003 */
[----:B0-----:R-:W-:-:S13]  /*39d0*/  ISETP.EQ.U32.AND P0, PT, R3, 0x1, PT ;  /* 0x000000010300780c */ /* 0x001fda0003f02070 */
[----:B------:R-:W-:Y:S05]  /*39e0*/  @!P0 BRA `(.L_x_2277) ;  /* 0xfffffffc00ec8947 */ /* 0x000fea000383ffff */
[----:B------:R-:W-:Y:S05]  /*39f0*/  BRA `(.L_x_2275) ;  /* 0x00000000000c7947 */ /* 0x000fea0003800000 */
.L_x_2276:
[----:B------:R-:W2:Y:S02]  /*3a00*/  LD.E R2, desc[UR6][R8.64] ;  /* 0x0000000608027980 */ /* 0x000ea4000c101900 */
[----:B--2---:R-:W-:-:S05]  /*3a10*/  IMAD.IADD R3, R3, 0x1, R2 ;  /* 0x0000000103037824 */ /* 0x004fca00078e0202 */
[----:B------:R1:W-:Y:S02]  /*3a20*/  ST.E desc[UR6][R8.64], R3 ;  /* 0x0000000308007985 */ /* 0x0003e4000c101906 */
.L_x_2275:
[----:B------:R-:W-:Y:S05]  /*3a30*/  BSYNC B0 ;  /* 0x0000000000007941 */ /* 0x000fea0003800000 */
.L_x_2274:
[----:B------:R2:W-:Y:S02]  /*3a40*/  ATOM.E.ADD.F16x2.RN.STRONG.GPU P0, RZ, desc[UR6][R8.64+0x4], R7 ;  /* 0x0000040708ff79a2 */ /* 0x0005e4000810e1c6 */
[----:B--2---:R-:W-:Y:S05]  /*3a50*/  @P0 EXIT ;  /* 0x000000000000094d */ /* 0x004fea0003800000 */
[----:B------:R-:W2:Y:S02]  /*3a60*/  QSPC.E.S P0, RZ, [R8+0x4] ;  /* 0x0000040008ff73aa */ /* 0x000ea40000000500 */
[----:B--2---:R-:W-:Y:S05]  /*3a70*/  @!P0 BRA `(.L_x_2278) ;  /* 0x0000000000208947 */ /* 0x004fea0003800000 */
[----:B------:R-:W-:-:S04]  /*3a80*/  MOV R2, R8 ;  /* 0x0000000800027202 */ /* 0x000fc80000000f00 */
[----:B------:R-:W-:-:S07]  /*3a90*/  MOV R4, R2 ;  /* 0x0000000200047202 */ /* 0x000fce0000000f00 */
.L_x_2279:
[----:B------:R-:W1:Y:S02]  /*3aa0*/  LDS R2, [R4+0x4] ;  /* 0x0000040004027984 */ /* 0x000e640000000800 */
[----:B-1----:R-:W-:-:S10]  /*3ab0*/  HFMA2.MMA R3, R2, 1, 1, R0 ;  /* 0x3c003c0002037835 */ /* 0x002fd40000000000 */
[----:B------:R-:W1:Y:S02]  /*3ac0*/  ATOMS.CAST.SPIN R3, [R4+0x4], R2, R3 ;  /* 0x000004020403738d */ /* 0x000e640001800003 */
[----:B-1----:R-:W-:-:S13]  /*3ad0*/  ISETP.EQ.U32.AND P0, PT, R3, 0x1, PT ;  /* 0x000000010300780c */ /* 0x002fda0003f02070 */
[----:B------:R-:W-:Y:S05]  /*3ae0*/  @!P0 BRA `(.L_x_2279) ;  /* 0xfffffffc00ec8947 */ /* 0x000fea000383ffff */
[----:B------:R-:W-:Y:S05]  /*3af0*/  EXIT ;  /* 0x000000000000794d */ /* 0x000fea0003800000 */
.L_x_2278:
[----:B------:R-:W1:Y:S02]  /*3b00*/  LD.E R0, desc[UR6][R8.64+0x4] ;  /* 0x0000040608007980 */ /* 0x000e64000c101900 */
[----:B-1----:R-:W-:-:S05]  /*3b10*/  IADD3 R3, R7, R0, RZ ;  /* 0x0000000007037210 */ /* 0x002fca0007ffe0ff */
[----:B------:R-:W-:Y:S01]  /*3b20*/  ST.E desc[UR6][R8.64+0x4], R3 ;  /* 0x0000040308007985 */ /* 0x000fe2000c101906 */
[----:B------:R-:W-:Y:S05]  /*3b30*/  EXIT ;  /* 0x000000000000794d */ /* 0x000fea0003800000 */
.L_x_2280:
        /* <DEDUP_REMOVED lines=12> */
.L_x_3697:


//--------------------- .text._Z23gemm_half_q_half_kernelILi3ELi6ELb1ELb0ELi32EEvPK6__halfPKjS4_S2_PS0_iiiiPKtS7_iiiiiibS2_i --------------------------
	.section	.text._Z23gemm_half_q_half_kernelILi3ELi6ELb1ELb0ELi32EEvPK6__halfPKjS4_S2_PS0_iiiiPKtS7_iiiiiibS2_i,"ax",@progbits
	.align	128
        .global         _Z23gemm_half_q_half_kernelILi3ELi6ELb1ELb0ELi32EEvPK6__halfPKjS4_S2_PS0_iiiiPKtS7_iiiiiibS2_i
        .type           _Z23gemm_half_q_half_kernelILi3ELi6ELb1ELb0ELi32EEvPK6__halfPKjS4_S2_PS0_iiiiPKtS7_iiiiiibS2_i,@function
        .size           _Z23gemm_half_q_half_kernelILi3ELi6ELb1ELb0ELi32EEvPK6__halfPKjS4_S2_PS0_iiiiPKtS7_iiiiiibS2_i,(.L_x_3698 - _Z23gemm_half_q_half_kernelILi3ELi6ELb1ELb0ELi32EEvPK6__halfPKjS4_S2_PS0_iiiiPKtS7_iiiiiibS2_i)
        .other          _Z23gemm_half_q_half_kernelILi3ELi6ELb1ELb0ELi32EEvPK6__halfPKjS4_S2_PS0_iiiiPKtS7_iiiiiibS2_i,@"STO_CUDA_ENTRY STV_DEFAULT"
_Z23gemm_half_q_half_kernelILi3ELi6ELb1ELb0ELi32EEvPK6__halfPKjS4_S2_PS0_iiiiPKtS7_iiiiiibS2_i:
.text._Z23gemm_half_q_half_kernelILi3ELi6ELb1ELb0ELi32EEvPK6__halfPKjS4_S2_PS0_iiiiPKtS7_iiiiiibS2_i:
        /* <DEDUP_REMOVED lines=8> */
[----:B------:R-:W2:Y:S01]  /*0080*/  S2R R14, SR_CTAID.Z ;  /* 0x00000000000e7919 */ /* 0x000ea20000002700 */
[----:B------:R-:W3:Y:S01]  /*0090*/  LDC R15, c[0x0][0x240] ;  /* 0x00009000ff0f7b82 */ /* 0x000ee20000000800 */
[----:B------:R-:W-:Y:S01]  /*00a0*/  PRMT R7, RZ, 0x7610, R7 ;  /* 0x00007610ff077816 */ /* 0x000fe20000000007 */
[----:B------:R-:W4:Y:S01]  /*00b0*/  S2R R16, SR_TID.X ;  /* 0x0000000000107919 */ /* 0x000f220000002100 */
        /* <DEDUP_REMOVED lines=24> */
.L_x_2281:
        /* <DEDUP_REMOVED lines=36> */
.L_x_2286:
        /* <DEDUP_REMOVED lines=16> */
.L_x_2285:
        /* <DEDUP_REMOVED lines=16> */
.L_x_2284:
        /* <DEDUP_REMOVED lines=17> */
.L_x_2288:
        /* <DEDUP_REMOVED lines=16> */
.L_x_2287:
        /* <DEDUP_REMOVED lines=14> */
.L_x_2283:
[----:B------:R-:W-:Y:S05]  /*0970*/  BSYNC B0 ;  /* 0x0000000000007941 */ /* 0x000fea0003800000 */
.L_x_2282:
        /* <DEDUP_REMOVED lines=12> */
[----:B0-----:R-:W-:Y:S01]  /*0a40*/  HFMA2.MMA R11, -RZ, RZ, 0, 0 ;  /* 0x00000000ff0b7435 */ /* 0x001fe200000001ff */
[----:B------:R-:W-:Y:S02]  /*0a50*/  PLOP3.LUT P0, PT, PT, PT, PT, 0x80, 0x0 ;  /* 0x000000000000781c */ /* 0x000fe40003f0f070 */
[----:B------:R-:W-:-:S05]  /*0a60*/  IMAD R5, R5, 0x3, R10 ;  /* 0x0000000305057824 */ /* 0x000fca00078e020a */
[----:B------:R-:W-:-:S05]  /*0a70*/  LEA R5, R16, R5, 0x2 ;  /* 0x0000000510057211 */ /* 0x000fca00078e10ff */
[----:B-1----:R-:W-:Y:S01]  /*0a80*/  IMAD.WIDE R2, R5, 0x2, R2 ;  /* 0x0000000205027825 */ /* 0x002fe200078e0202 */
[----:B------:R-:W-:Y:S06]  /*0a90*/  @!P2 BRA `(.L_x_2290) ;  /* 0x000000000034a947 */ /* 0x000fec0003800000 */
[----:B------:R-:W-:Y:S02]  /*0aa0*/  PLOP3.LUT P0, PT, PT, PT, PT, 0x8, 0x0 ;  /* 0x000000000000781c */ /* 0x000fe40003f0e170 */
[----:B------:R-:W-:-:S11]  /*0ab0*/  IADD3 R10, R48, -0x3, RZ ;  /* 0xfffffffd300a7810 */ /* 0x000fd60007ffe0ff */
.L_x_2291:
        /* <DEDUP_REMOVED lines=11> */
.L_x_2290:
        /* <DEDUP_REMOVED lines=10> */
.L_x_2289:
[----:B------:R-:W2:Y:S08]  /*0c10*/  LDC R21, c[0x0][0x25c] ;  /* 0x00009700ff157b82 */ /* 0x000eb00000000800 */
[----:B------:R-:W-:Y:S01]  /*0c20*/  BAR.SYNC.DEFER_BLOCKING 0x0 ;  /* 0x0000000000007b1d */ /* 0x000fe20000010000 */
[----:B------:R-:W-:-:S07]  /*0c30*/  ISETP.GE.AND P0, PT, R49, R46, PT ;  /* 0x0000002e3100720c */ /* 0x000fce0003f06270 */
[----:B------:R-:W3:Y:S06]  /*0c40*/  LDC R22, c[0x0][0x264] ;  /* 0x00009900ff167b82 */ /* 0x000eec0000000800 */
[----:B------:R-:W-:Y:S05]  /*0c50*/  @P0 BRA `(.L_x_2292) ;  /* 0x0000000000d40947 */ /* 0x000fea0003800000 */
[----:B------:R-:W4:Y:S01]  /*0c60*/  LDC.64 R8, c[0x0][0x248] ;  /* 0x00009200ff087b82 */ /* 0x000f220000000a00 */
[----:B-1----:R-:W-:-:S07]  /*0c70*/  IMAD.SHL.U32 R3, R14, 0x40, RZ ;  /* 0x000000400e037824 */ /* 0x002fce00078e00ff */
[----:B0-----:R-:W0:Y:S08]  /*0c80*/  LDC.64 R10, c[0x0][0x220] ;  /* 0x00008800ff0a7b82 */ /* 0x001e300000000a00 */
[----:B------:R-:W1:Y:S01]  /*0c90*/  LDC.64 R12, c[0x0][0x228] ;  /* 0x00008a00ff0c7b82 */ /* 0x000e620000000a00 */
[----:B----4-:R-:W-:-:S05]  /*0ca0*/  IMAD.WIDE R2, R3, 0x2, R8 ;  /* 0x0000000203027825 */ /* 0x010fca00078e0208 */
[----:B------:R4:W5:Y:S01]  /*0cb0*/  LDG.E.U16.CONSTANT R14, desc[UR6][R2.64] ;  /* 0x00000006020e7981 */ /* 0x000962000c1e9500 */
[----:B------:R-:W-:Y:S01]  /*0cc0*/  SHF.R.S32.HI R5, RZ, 0x1f, R0 ;  /* 0x0000001fff057819 */ /* 0x000fe20000011400 */
[----:B------:R-:W-:Y:S01]  /*0cd0*/  UMOV UR4, URZ ;  /* 0x0000003f00047c82 */ /* 0x000fe20008000000 */
[----:B------:R-:W-:Y:S02]  /*0ce0*/  SHF.L.U32 R4, R0, 0x2, RZ ;  /* 0x0000000200047819 */ /* 0x000fe400000006ff */
[----:B------:R-:W-:Y:S02]  /*0cf0*/  LEA.HI R5, R5, R0, RZ, 0x3 ;  /* 0x0000000005057211 */ /* 0x000fe400078f18ff */
[----:B------:R-:W-:Y:S02]  /*0d00*/  MOV R17, R49 ;  /* 0x0000003100117202 */ /* 0x000fe40000000f00 */
[----:B------:R-:W-:Y:S02]  /*0d10*/  LOP3.LUT R15, R4, 0x10, RZ, 0xc0, !PT ;  /* 0x00000010040f7812 */ /* 0x000fe400078ec0ff */
[----:B01--4-:R-:W-:-:S07]  /*0d20*/  SHF.R.S32.HI R16, RZ, 0x3, R5 ;  /* 0x00000003ff107819 */ /* 0x013fce0000011405 */
.L_x_2293:
[----:B-----5:R-:W-:-:S05]  /*0d30*/  IADD3 R4, R14, UR4, RZ ;  /* 0x000000040e047c10 */ /* 0x020fca000fffe0ff */
        /* <DEDUP_REMOVED lines=9> */
[----:B------:R-:W-:-:S06]  /*0dd0*/  IMAD.WIDE R4, R4, 0x2, R12 ;  /* 0x0000000204047825 */ /* 0x000fcc00078e020c */
        /* <DEDUP_REMOVED lines=29> */
.L_x_2292:
        /* <DEDUP_REMOVED lines=8> */
[----:B0-----:R-:W-:Y:S02]  /*1030*/  LEA.HI R6, R3, R2, RZ, 0x5 ;  /* 0x0000000203067211 */ /* 0x001fe400078f28ff */
        /* <DEDUP_REMOVED lines=11> */
.L_x_2294:
        /* <DEDUP_REMOVED lines=8> */
.L_x_2295:
        /* <DEDUP_REMOVED lines=10> */
.L_x_2296:
        /* <DEDUP_REMOVED lines=8> */
.L_x_2297:
        /* <DEDUP_REMOVED lines=9> */
.L_x_2298:
        /* <DEDUP_REMOVED lines=24> */
.L_x_2303:
[----:B0-----:R-:W0:Y:S01]  /*14a0*/  LDC R47, c[0x0][0x23c] ;  /* 0x00008f00ff2f7b82 */ /* 0x001e220000000800 */
[----:B-----5:R-:W-:Y:S01]  /*14b0*/  MOV R13, R3 ;  /* 0x00000003000d7202 */ /* 0x020fe20000000f00 */
[----:B------:R-:W-:-:S04]  /*14c0*/  IMAD.MOV.U32 R12, RZ, RZ, R0 ;  /* 0x000000ffff0c7224 */ /* 0x000fc800078e0000 */
[C---:B0-----:R-:W-:Y:S02]  /*14d0*/  IMAD.WIDE R4, R47.reuse, 0x4, R12 ;  /* 0x000000042f047825 */ /* 0x041fe400078e020c */
[----:B------:R-:W5:Y:S04]  /*14e0*/  LDG.E.128.CONSTANT R12, desc[UR6][R12.64] ;  /* 0x000000060c0c7981 */ /* 0x000f68000c1e9d00 */
[----:B------:R0:W5:Y:S01]  /*14f0*/  LDG.E.128.CONSTANT R8, desc[UR6][R4.64] ;  /* 0x0000000604087981 */ /* 0x000162000c1e9d00 */
[----:B------:R-:W-:Y:S01]  /*1500*/  IMAD.WIDE R2, R47, 0x4, R4 ;  /* 0x000000042f027825 */ /* 0x000fe200078e0204 */
[----:B------:R-:W-:Y:S06]  /*1510*/  @!P1 BRA `(.L_x_2300) ;  /* 0x0000001c00689947 */ /* 0x000fec0003800000 */
[----:B0-----:R-:W2:Y:S01]  /*1520*/  LDG.E.128.CONSTANT R4, desc[UR6][R2.64] ;  /* 0x0000000602047981 */ /* 0x001ea2000c1e9d00 */
[--C-:B-----5:R-:W-:Y:S01]  /*1530*/  SHF.R.U32.HI R16, RZ, 0xf, R12.reuse ;  /* 0x0000000fff107819 */ /* 0x120fe2000001160c */
[----:B------:R-:W-:Y:S01]  /*1540*/  HFMA2.MMA R24, -RZ, RZ, 0, 0.125 ;  /* 0x00003000ff187435 */ /* 0x000fe200000001ff */
        /* <DEDUP_REMOVED lines=19> */
[----:B------:R-:W-:Y:S02]  /*1680*/  MOV R20, 0x2400 ;  /* 0x0000240000147802 */ /* 0x000fe40000000f00 */
[----:B------:R-:W-:Y:S02]  /*1690*/  LOP3.LUT R10, R16, 0x10001, RZ, 0xc0, !PT ;  /* 0x00010001100a7812 */ /* 0x000fe400078ec0ff */
[----:B------:R-:W-:Y:S02]  /*16a0*/  SHF.R.U32.HI R21, RZ, 0xf, R13 ;  /* 0x0000000fff157819 */ /* 0x000fe4000001160d */
[----:B------:R-:W-:-:S02]  /*16b0*/  SHF.R.U32.HI R28, RZ, 0xf, R15 ;  /* 0x0000000fff1c7819 */ /* 0x000fc4000001160f */
[----:B------:R-:W-:Y:S02]  /*16c0*/  PRMT R16, R20, 0x7610, R16 ;  /* 0x0000761014107816 */ /* 0x000fe40000000010 */
[----:B------:R-:W-:Y:S02]  /*16d0*/  LOP3.LUT R20, R10, 0x20002, R19, 0xf8, !PT ;  /* 0x000200020a147812 */ /* 0x000fe400078ef813 */
[C---:B------:R-:W-:Y:S02]  /*16e0*/  LOP3.LUT R22, R13.reuse, 0x380038, RZ, 0xc0, !PT ;  /* 0x003800380d167812 */ /* 0x040fe400078ec0ff */
[----:B------:R-:W-:Y:S02]  /*16f0*/  SHF.R.U32.HI R0, RZ, 0x6, R13 ;  /* 0x00000006ff007819 */ /* 0x000fe4000001160d */
[----:B------:R-:W-:Y:S02]  /*1700*/  LOP3.LUT R55, R13, 0x70007, RZ, 0xc0, !PT ;  /* 0x000700070d377812 */ /* 0x000fe400078ec0ff */
[----:B------:R-:W-:-:S02]  /*1710*/  SHF.R.U32.HI R31, RZ, 0xe, R11 ;  /* 0x0000000eff1f7819 */ /* 0x000fc4000001160b */
[----:B------:R-:W-:Y:S02]  /*1720*/  LOP3.LUT R21, R21, 0x10001, RZ, 0xc0, !PT ;  /* 0x0001000115157812 */ /* 0x000fe400078ec0ff */
[----:B------:R-:W-:Y:S02]  /*1730*/  LOP3.LUT R10, R28, 0x10001, RZ, 0xc0, !PT ;  /* 0x000100011c0a7812 */ /* 0x000fe400078ec0ff */
[C---:B------:R-:W-:Y:S02]  /*1740*/  LOP3.LUT R33, R15.reuse, 0x380038, RZ, 0xc0, !PT ;  /* 0x003800380f217812 */ /* 0x040fe400078ec0ff */
[----:B------:R-:W-:Y:S02]  /*1750*/  SHF.R.U32.HI R13, RZ, 0x6, R15 ;  /* 0x00000006ff0d7819 */ /* 0x000fe4000001160f */
[----:B------:R-:W-:Y:S02]  /*1760*/  LOP3.LUT R58, R15, 0x70007, RZ, 0xc0, !PT ;  /* 0x000700070f3a7812 */ /* 0x000fe400078ec0ff */
[----:B------:R-:W-:-:S02]  /*1770*/  LOP3.LUT R25, R25, 0x10001, RZ, 0xc0, !PT ;  /* 0x0001000119197812 */ /* 0x000fc400078ec0ff */
[C---:B------:R-:W-:Y:S02]  /*1780*/  LOP3.LUT R34, R11.reuse, 0x380038, RZ, 0xc0, !PT ;  /* 0x003800380b227812 */ /* 0x040fe400078ec0ff */
[----:B------:R-:W-:Y:S02]  /*1790*/  SHF.R.U32.HI R15, RZ, 0x6, R11 ;  /* 0x00000006ff0f7819 */ /* 0x000fe4000001160b */
[----:B------:R-:W-:Y:S02]  /*17a0*/  LOP3.LUT R66, R11, 0x70007, RZ, 0xc0, !PT ;  /* 0x000700070b427812 */ /* 0x000fe400078ec0ff */
[----:B------:R-:W-:Y:S02]  /*17b0*/  PRMT R11, R51, 0x9910, RZ ;  /* 0x00009910330b7816 */ /* 0x000fe400000000ff */
[----:B------:R-:W-:Y:S02]  /*17c0*/  LOP3.LUT R28, R21, 0x20002, R26, 0xf8, !PT ;  /* 0x00020002151c7812 */ /* 0x000fe400078ef81a */
[----:B------:R-:W-:-:S02]  /*17d0*/  LOP3.LUT R72, R10, 0x20002, R31, 0xf8, !PT ;  /* 0x000200020a487812 */ /* 0x000fc400078ef81f */
[----:B------:R-:W-:Y:S02]  /*17e0*/  LOP3.LUT R32, R25, 0x20002, R30, 0xf8, !PT ;  /* 0x0002000219207812 */ /* 0x000fe400078ef81e */
[----:B------:R-:W-:Y:S02]  /*17f0*/  LOP3.LUT R79, R18, 0x64006400, RZ, 0xfc, !PT ;  /* 0x64006400124f7812 */ /* 0x000fe400078efcff */
[----:B------:R-:W-:Y:S02]  /*1800*/  LOP3.LUT R87, R22, 0x64006400, RZ, 0xfc, !PT ;  /* 0x6400640016577812 */ /* 0x000fe400078efcff */
[----:B------:R-:W-:Y:S01]  /*1810*/  LOP3.LUT R77, R29, 0x64006400, RZ, 0xfc, !PT ;  /* 0x640064001d4d7812 */ /* 0x000fe200078efcff */
[-C--:B------:R-:W-:Y:S01]  /*1820*/  HFMA2 R79, R79, R24.reuse.H0_H0, -132, -132 ;  /* 0xd820d8204f4f7431 */ /* 0x080fe20000040018 */
[----:B------:R-:W-:Y:S01]  /*1830*/  ISETP.NE.AND P0, PT, R11, RZ, PT ;  /* 0x000000ff0b00720c */ /* 0x000fe20003f05270 */
        /* <DEDUP_REMOVED lines=25> */
[----:B------:R-:W-:Y:S01]  /*19d0*/  LOP3.LUT R60, R60, 0x64006400, RZ, 0xfc, !PT ;  /* 0x640064003c3c7812 */ /* 0x000fe200078efcff */
[----:B------:R-:W-:Y:S01]  /*19e0*/  HADD2 R96, R57, -1028, -1028 ;  /* 0xe404e40439607430 */ /* 0x000fe20000000000 */
[----:B------:R-:W-:Y:S02]  /*19f0*/  LOP3.LUT R66, R66, 0x64006400, RZ, 0xfc, !PT ;  /* 0x6400640042427812 */ /* 0x000fe400078efcff */
[----:B------:R-:W-:Y:S01]  /*1a00*/  ISETP.GE.AND P2, PT, R48, 0x2, PT ;  /* 0x000000023000780c */ /* 0x000fe20003f46270 */
[----:B------:R-:W-:Y:S01]  /*1a10*/  HADD2 R80, R60, -1028, -1028 ;  /* 0xe404e4043c507430 */ /* 0x000fe20000000000 */
[----:B--2---:R-:W-:-:S02]  /*1a20*/  SHF.R.U32.HI R19, RZ, 0xd, R4 ;  /* 0x0000000dff137819 */ /* 0x004fc40000011604 */
[C---:B------:R-:W-:Y:S02]  /*1a30*/  LOP3.LUT R21, R4.reuse, 0x380038, RZ, 0xc0, !PT ;  /* 0x0038003804157812 */ /* 0x040fe400078ec0ff */
[----:B------:R-:W-:Y:S02]  /*1a40*/  SHF.R.U32.HI R10, RZ, 0x6, R4 ;  /* 0x00000006ff0a7819 */ /* 0x000fe40000011604 */
[----:B------:R-:W-:Y:S02]  /*1a50*/  LOP3.LUT R63, R4, 0x70007, RZ, 0xc0, !PT ;  /* 0x00070007043f7812 */ /* 0x000fe400078ec0ff */
[----:B------:R-:W-:Y:S02]  /*1a60*/  SHF.R.U32.HI R25, RZ, 0xd, R5 ;  /* 0x0000000dff197819 */ /* 0x000fe40000011605 */
[----:B------:R-:W-:Y:S02]  /*1a70*/  SHF.R.U32.HI R31, RZ, 0xd, R6 ;  /* 0x0000000dff1f7819 */ /* 0x000fe40000011606 */
[----:B------:R-:W-:-:S02]  /*1a80*/  SHF.R.U32.HI R35, RZ, 0xd, R7 ;  /* 0x0000000dff237819 */ /* 0x000fc40000011607 */
[----:B------:R-:W-:Y:S02]  /*1a90*/  LOP3.LUT R4, R20, 0x40004, R19, 0xf8, !PT ;  /* 0x0004000414047812 */ /* 0x000fe400078ef813 */
[----:B------:R-:W-:Y:S02]  /*1aa0*/  LOP3.LUT R20, R14, 0x380038, RZ, 0xc0, !PT ;  /* 0x003800380e147812 */ /* 0x000fe400078ec0ff */
[C---:B------:R-:W-:Y:S02]  /*1ab0*/  LOP3.LUT R26, R5.reuse, 0x380038, RZ, 0xc0, !PT ;  /* 0x00380038051a7812 */ /* 0x040fe400078ec0ff */
[----:B------:R-:W-:Y:S02]  /*1ac0*/  SHF.R.U32.HI R11, RZ, 0x6, R5 ;  /* 0x00000006ff0b7819 */ /* 0x000fe40000011605 */
[----:B------:R-:W-:Y:S02]  /*1ad0*/  SHF.R.U32.HI R61, RZ, 0x6, R6 ;  /* 0x00000006ff3d7819 */ /* 0x000fe40000011606 */
[----:B------:R-:W-:-:S02]  /*1ae0*/  LOP3.LUT R64, R5, 0x70007, RZ, 0xc0, !PT ;  /* 0x0007000705407812 */ /* 0x000fc400078ec0ff */
[C---:B------:R-:W-:Y:S02]  /*1af0*/  LOP3.LUT R30, R6.reuse, 0x380038, RZ, 0xc0, !PT ;  /* 0x00380038061e7812 */ /* 0x040fe400078ec0ff */
[----:B------:R-:W-:Y:S02]  /*1b00*/  LOP3.LUT R67, R6, 0x70007, RZ, 0xc0, !PT ;  /* 0x0007000706437812 */ /* 0x000fe400078ec0ff */
[C---:B------:R-:W-:Y:S02]  /*1b10*/  LOP3.LUT R70, R7.reuse, 0x380038, RZ, 0xc0, !PT ;  /* 0x0038003807467812 */ /* 0x040fe400078ec0ff */
[----:B------:R-:W-:Y:S02]  /*1b20*/  SHF.R.U32.HI R65, RZ, 0x6, R7 ;  /* 0x00000006ff417819 */ /* 0x000fe40000011607 */
        /* <DEDUP_REMOVED lines=213> */
.L_x_2301:
        /* <DEDUP_REMOVED lines=85> */
.L_x_2302:
        /* <DEDUP_REMOVED lines=46> */
[----:B------:R-:W-:Y:S01]  /*30b0*/  HFMA2 R0, R57, R10, R0 ;  /* 0x0000000a39007231 */ /* 0x000fe20000000000 */
[----:B------:R-:W-:-:S03]  /*30c0*/  HFMA2.MMA R85, R21, R9, R85 ;  /* 0x0000000915557235 */ /* 0x000fc60000000055 */
[----:B------:R-:W-:-:S03]  /*30d0*/  HFMA2 R0, R30, R11, R0 ;  /* 0x0000000b1e007231 */ /* 0x000fc60000000000 */
[-C--:B------:R-:W-:Y:S02]  /*30e0*/  HFMA2.MMA R5, R56, R10.reuse, R5 ;  /* 0x0000000a38057235 */ /* 0x080fe40000000005 */
[----:B------:R-:W-:Y:S01]  /*30f0*/  HFMA2.MMA R85, R58, R10, R85 ;  /* 0x0000000a3a557235 */ /* 0x000fe20000000055 */
[----:B------:R-:W-:-:S04]  /*3100*/  HFMA2 R10, R59, R10, R6 ;  /* 0x0000000a3b0a7231 */ /* 0x000fc80000000006 */
[----:B------:R-:W-:Y:S01]  /*3110*/  HFMA2 R10, R28, R11, R10 ;  /* 0x0000000b1c0a7231 */ /* 0x000fe2000000000a */
        /* <DEDUP_REMOVED lines=26> */
.L_x_2300:
[----:B------:R-:W1:Y:S01]  /*32c0*/  S2UR UR5, SR_CTAID.Z ;  /* 0x00000000000579c3 */ /* 0x000e620000002700 */
[----:B------:R-:W-:Y:S01]  /*32d0*/  IADD3 R49, R49, 0x20, RZ ;  /* 0x0000002031317810 */ /* 0x000fe20007ffe0ff */
[----:B------:R-:W-:Y:S01]  /*32e0*/  IMAD.WIDE R2, R47, 0x4, R2 ;  /* 0x000000042f027825 */ /* 0x000fe200078e0202 */
[----:B------:R-:W-:Y:S02]  /*32f0*/  UIADD3 UR4, UR4, 0x40, URZ ;  /* 0x0000004004047890 */ /* 0x000fe4000fffe03f */
[----:B------:R-:W-:Y:S02]  /*3300*/  ISETP.GE.AND P0, PT, R49, UR8, PT ;  /* 0x0000000831007c0c */ /* 0x000fe4000bf06270 */
[----:B------:R-:W-:Y:S01]  /*3310*/  MOV R0, R2 ;  /* 0x0000000200007202 */ /* 0x000fe20000000f00 */
[----:B-1----:R-:W-:-:S04]  /*3320*/  ULEA UR5, UR5, 0x20, 0x5 ;  /* 0x0000002005057891 */ /* 0x002fc8000f8e283f */
[----:B------:R-:W-:-:S04]  /*3330*/  UISETP.LT.AND UP0, UPT, UR5, UR9, UPT ;  /* 0x000000090500728c */ /* 0x000fc8000bf01270 */
[----:B------:R-:W-:-:S06]  /*3340*/  USEL UR5, UR5, UR9, UP0 ;  /* 0x0000000905057287 */ /* 0x000fcc0008000000 */
[----:B------:R-:W-:-:S13]  /*3350*/  ISETP.LT.AND P2, PT, R49, UR5, PT ;  /* 0x0000000531007c0c */ /* 0x000fda000bf41270 */
[----:B------:R-:W-:Y:S05]  /*3360*/  @!P0 BRA P2, `(.L_x_2303) ;  /* 0xffffffe0004c8947 */ /* 0x000fea000103ffff */
.L_x_2299:
[----:B------:R-:W-:Y:S01]  /*3370*/  ISETP.GE.AND P0, PT, R49, R46, PT ;  /* 0x0000002e3100720c */ /* 0x000fe20003f06270 */
[----:B------:R-:W-:-:S03]  /*3380*/  ULDC UR5, c[0x0][0x26c] ;  /* 0x00009b0000057ab9 */ /* 0x000fc60000000800 */
[----:B------:R-:W-:-:S13]  /*3390*/  ISETP.GE.OR P0, PT, R49, UR5, P0 ;  /* 0x0000000531007c0c */ /* 0x000fda0008706670 */
[----:B------:R-:W-:Y:S05]  /*33a0*/  @P0 BRA `(.L_x_2304) ;  /* 0x0000001000200947 */ /* 0x000fea0003800000 */
[----:B------:R-:W-:Y:S01]  /*33b0*/  PRMT R2, R52, 0x9910, RZ ;  /* 0x0000991034027816 */ /* 0x000fe200000000ff */
[----:B------:R-:W-:Y:S01]  /*33c0*/  ULDC UR5, c[0x0][0x26c] ;  /* 0x00009b0000057ab9 */ /* 0x000fe20000000800 */
[----:B-----5:R-:W-:Y:S02]  /*33d0*/  SHF.L.U32 R13, R47, 0x2, RZ ;  /* 0x000000022f0d7819 */ /* 0x020fe400000006ff */
[----:B------:R-:W-:Y:S02]  /*33e0*/  ISETP.NE.AND P0, PT, R2, RZ, PT ;  /* 0x000000ff0200720c */ /* 0x000fe40003f05270 */
[----:B------:R-:W-:Y:S02]  /*33f0*/  SHF.R.S32.HI R2, RZ, 0x1f, R47 ;  /* 0x0000001fff027819 */ /* 0x000fe4000001142f */
[----:B------:R-:W-:Y:S02]  /*3400*/  ISETP.LT.OR P0, PT, R53, 0x3, !P0 ;  /* 0x000000033500780c */ /* 0x000fe40004701670 */
[----:B------:R-:W-:-:S11]  /*3410*/  SHF.L.U64.HI R2, R47, 0x2, R2 ;  /* 0x000000022f027819 */ /* 0x000fd60000010202 */
.L_x_2308:
[----:B------:R-:W-:Y:S05]  /*3420*/  @!P1 BRA `(.L_x_2305) ;  /* 0x0000000c00e49947 */ /* 0x000fea0003800000 */
[----:B0-----:R-:W-:Y:S02]  /*3430*/  MOV R4, R0 ;  /* 0x0000000000047202 */ /* 0x001fe40000000f00 */
[----:B------:R-:W-:-:S06]  /*3440*/  MOV R5, R3 ;  /* 0x0000000300057202 */ /* 0x000fcc0000000f00 */
[----:B------:R-:W2:Y:S01]  /*3450*/  LDG.E.128.CONSTANT R4, desc[UR6][R4.64] ;  /* 0x0000000604047981 */ /* 0x000ea2000c1e9d00 */
[----:B------:R-:W-:Y:S01]  /*3460*/  IMAD.MOV.U32 R8, RZ, RZ, 0x3400 ;  /* 0x00003400ff087424 */ /* 0x000fe200078e00ff */
[----:B------:R-:W-:Y:S01]  /*3470*/  MOV R10, 0x2400 ;  /* 0x00002400000a7802 */ /* 0x000fe20000000f00 */
[----:B------:R-:W-:Y:S01]  /*3480*/  HFMA2.MMA R28, -RZ, RZ, 0, 0.0625 ;  /* 0x00002c00ff1c7435 */ /* 0x000fe200000001ff */
[----:B------:R-:W-:Y:S02]  /*3490*/  PRMT R9, R51, 0x9910, RZ ;  /* 0x0000991033097816 */ /* 0x000fe400000000ff */
[----:B------:R-:W-:Y:S02]  /*34a0*/  PRMT R8, R10, 0x5410, R8 ;  /* 0x000054100a087816 */ /* 0x000fe40000000008 */
[----:B------:R-:W-:Y:S02]  /*34b0*/  ISETP.NE.AND P2, PT, R9, RZ, PT ;  /* 0x000000ff0900720c */ /* 0x000fe40003f45270 */
[----:B------:R-:W-:-:S02]  /*34c0*/  ISETP.GE.AND P3, PT, R48, 0x2, PT ;  /* 0x000000023000780c */ /* 0x000fc40003f66270 */
[C---:B--2---:R-:W-:Y:S02]  /*34d0*/  LOP3.LUT R12, R5.reuse, 0xc000c, RZ, 0xc0, !PT ;  /* 0x000c000c050c7812 */ /* 0x044fe400078ec0ff */
[----:B------:R-:W-:Y:S02]  /*34e0*/  SHF.R.U32.HI R54, RZ, 0x8, R5 ;  /* 0x00000008ff367819 */ /* 0x000fe40000011605 */
[C---:B------:R-:W-:Y:S02]  /*34f0*/  LOP3.LUT R21, R5.reuse, 0x300030, RZ, 0xc0, !PT ;  /* 0x0030003005157812 */ /* 0x040fe400078ec0ff */
[C---:B------:R-:W-:Y:S02]  /*3500*/  LOP3.LUT R29, R5.reuse, 0xc000c0, RZ, 0xc0, !PT ;  /* 0x00c000c0051d7812 */ /* 0x040fe400078ec0ff */
[----:B------:R-:W-:Y:S02]  /*3510*/  LOP3.LUT R53, R5, 0x30003, RZ, 0xc0, !PT ;  /* 0x0003000305357812 */ /* 0x000fe400078ec0ff */
[----:B------:R-:W-:-:S02]  /*3520*/  LOP3.LUT R5, R6, 0xc000c, RZ, 0xc0, !PT ;  /* 0x000c000c06057812 */ /* 0x000fc400078ec0ff */
[----:B------:R-:W-:Y:S02]  /*3530*/  SHF.R.U32.HI R52, RZ, 0x8, R4 ;  /* 0x00000008ff347819 */ /* 0x000fe40000011604 */
[----:B------:R-:W-:Y:S02]  /*3540*/  LOP3.LUT R15, R5, 0x64006400, RZ, 0xfc, !PT ;  /* 0x64006400050f7812 */ /* 0x000fe400078efcff */
[----:B------:R-:W-:Y:S02]  /*3550*/  LOP3.LUT R5, R52, 0xc000c, RZ, 0xc0, !PT ;  /* 0x000c000c34057812 */ /* 0x000fe400078ec0ff */
[----:B------:R-:W-:Y:S01]  /*3560*/  SHF.R.U32.HI R56, RZ, 0x8, R6 ;  /* 0x00000008ff387819 */ /* 0x000fe20000011606 */
[----:B------:R-:W-:Y:S01]  /*3570*/  HFMA2 R15, R15, R8.H1_H1, -258, -258 ;  /* 0xdc08dc080f0f7431 */ /* 0x000fe20000060008 */
[C---:B------:R-:W-:Y:S02]  /*3580*/  LOP3.LUT R23, R6.reuse, 0x300030, RZ, 0xc0, !PT ;  /* 0x0030003006177812 */ /* 0x040fe400078ec0ff */
[----:B------:R-:W-:-:S02]  /*3590*/  LOP3.LUT R30, R6, 0xc000c0, RZ, 0xc0, !PT ;  /* 0x00c000c0061e7812 */ /* 0x000fc400078ec0ff */
        /* <DEDUP_REMOVED lines=132> */
.L_x_2306:
        /* <DEDUP_REMOVED lines=48> */
.L_x_2307:
        /* <DEDUP_REMOVED lines=46> */
.L_x_2305:
[----:B------:R-:W-:Y:S01]  /*43c0*/  IADD3 R49, R49, 0x10, RZ ;  /* 0x0000001031317810 */ /* 0x000fe20007ffe0ff */
[----:B------:R-:W-:Y:S01]  /*43d0*/  UIADD3 UR4, UR4, 0x20, URZ ;  /* 0x0000002004047890 */ /* 0x000fe2000fffe03f */
[----:B------:R-:W-:Y:S02]  /*43e0*/  IADD3 R0, P3, R0, R13, RZ ;  /* 0x0000000d00007210 */ /* 0x000fe40007f7e0ff */
[C---:B------:R-:W-:Y:S02]  /*43f0*/  ISETP.GE.AND P2, PT, R49.reuse, UR5, PT ;  /* 0x0000000531007c0c */ /* 0x040fe4000bf46270 */
[----:B------:R-:W-:Y:S02]  /*4400*/  ISETP.LT.AND P4, PT, R49, R46, PT ;  /* 0x0000002e3100720c */ /* 0x000fe40003f81270 */
[----:B------:R-:W-:-:S11]  /*4410*/  IADD3.X R3, R3, R2, RZ, P3, !PT ;  /* 0x0000000203037210 */ /* 0x000fd60001ffe4ff */
[----:B------:R-:W-:Y:S05]  /*4420*/  @!P2 BRA P4, `(.L_x_2308) ;  /* 0xffffffec00fca947 */ /* 0x000fea000203ffff */
.L_x_2304:
[----:B------:R-:W-:Y:S05]  /*4430*/  @!P1 EXIT ;  /* 0x000000000000994d */ /* 0x000fea0003800000 */
[----:B------:R-:W1:Y:S01]  /*4440*/  S2R R0, SR_CTAID.X ;  /* 0x0000000000007919 */ /* 0x000e620000002500 */
[----:B------:R-:W2:Y:S01]  /*4450*/  S2UR UR4, SR_CTAID.Y ;  /* 0x00000000000479c3 */ /* 0x000ea20000002600 */
[----:B------:R-:W1:Y:S07]  /*4460*/  S2R R3, SR_TID.X ;  /* 0x0000000000037919 */ /* 0x000e6e0000002100 */
[----:B-----5:R-:W3:Y:S08]  /*4470*/  LDC R8, c[0x0][0x23c] ;  /* 0x00008f00ff087b82 */ /* 0x020ef00000000800 */
[----:B------:R-:W4:Y:S01]  /*4480*/  LDC.64 R6, c[0x0][0x230] ;  /* 0x00008c00ff067b82 */ /* 0x000f220000000a00 */
[----:B--2---:R-:W-:Y:S01]  /*4490*/  UIMAD UR4, UR4, 0x3, URZ ;  /* 0x00000003040478a4 */ /* 0x004fe2000f8e023f */
[----:B-1----:R-:W-:-:S04]  /*44a0*/  LEA R0, R0, R3, 0x5 ;  /* 0x0000000300007211 */ /* 0x002fc800078e28ff */
        /* <DEDUP_REMOVED lines=8> */
[----:B0-----:R-:W-:-:S04]  /*4530*/  MOV R4, R2 ;  /* 0x0000000200047202 */ /* 0x001fc80000000f00 */
[----:B------:R-:W-:-:S07]  /*4540*/  MOV R4, R4 ;  /* 0x0000000400047202 */ /* 0x000fce0000000f00 */
.L_x_2312:
[----:B------:R-:W0:Y:S02]  /*4550*/  LDS R10, [R4] ;  /* 0x00000000040a7984 */ /* 0x000e240000000800 */
[----:B0-----:R-:W-:-:S06]  /*4560*/  HADD2 R11, R10, R41 ;  /* 0x000000290a0b7230 */ /* 0x001fcc0000000000 */
[----:B------:R-:W0:Y:S02]  /*4570*/  ATOMS.CAST.SPIN R11, [R4], R10, R11 ;  /* 0x0000000a040b738d */ /* 0x000e24000180000b */
[----:B0-----:R-:W-:-:S13]  /*4580*/  ISETP.EQ.U32.AND P0, PT, R11, 0x1, PT ;  /* 0x000000010b00780c */ /* 0x001fda0003f02070 */
[----:B------:R-:W-:Y:S05]  /*4590*/  @!P0 BRA `(.L_x_2312) ;  /* 0xfffffffc00ec8947 */ /* 0x000fea000383ffff */
[----:B------:R-:W-:Y:S05]  /*45a0*/  BRA `(.L_x_2310) ;  /* 0x00000000000c7947 */ /* 0x000fea0003800000 */
.L_x_2311:
[----:B------:R-:W0:Y:S02]  /*45b0*/  LD.E R0, desc[UR6][R2.64] ;  /* 0x0000000602007980 */ /* 0x000e24000c101900 */
[----:B0-----:R-:W-:-:S05]  /*45c0*/  IMAD.IADD R5, R41, 0x1, R0 ;  /* 0x0000000129057824 */ /* 0x001fca00078e0200 */
[----:B------:R1:W-:Y:S02]  /*45d0*/  ST.E desc[UR6][R2.64], R5 ;  /* 0x0000000502007985 */ /* 0x0003e4000c101906 */
.L_x_2310:
[----:B------:R-:W-:Y:S05]  /*45e0*/  BSYNC B0 ;  /* 0x0000000000007941 */ /* 0x000fea0003800000 */
.L_x_2309:
[----:B------:R2:W-:Y:S01]  /*45f0*/  ATOM.E.ADD.F16x2.RN.STRONG.GPU P0, RZ, desc[UR6][R2.64+0x4], R40 ;  /* 0x0000042802ff79a2 */ /* 0x0005e2000810e1c6 */
[----:B------:R-:W-:Y:S04]  /*4600*/  BSSY B0, `(.L_x_2313) ;  /* 0x000000e000007945 */ /* 0x000fe80003800000 */
[----:B--2---:R-:W-:Y:S05]  /*4610*/  @P0 BRA `(.L_x_2314) ;  /* 0x0000000000300947 */ /* 0x004fea0003800000 */
[----:B------:R-:W2:Y:S02]  /*4620*/  QSPC.E.S P0, RZ, [R2+0x4] ;  /* 0x0000040002ff73aa */ /* 0x000ea40000000500 */
[----:B--2---:R-:W-:Y:S05]  /*4630*/  @!P0 BRA `(.L_x_2315) ;  /* 0x00000000001c8947 */ /* 0x004fea0003800000 */
[----:B-1----:R-:W-:-:S07]  /*4640*/  MOV R2, R2 ;  /* 0x0000000200027202 */ /* 0x002fce0000000f00 */
.L_x_2316:
[----:B0-----:R-:W0:Y:S02]  /*4650*/  LDS R4, [R2+0x4] ;  /* 0x0000040002047984 */ /* 0x001e240000000800 */
[----:B0-----:R-:W-:-:S10]  /*4660*/  HFMA2.MMA R5, R4, 1, 1, R40 ;  /* 0x3c003c0004057835 */ /* 0x001fd40000000028 */
[----:B------:R-:W0:Y:S02]  /*4670*/  ATOMS.CAST.SPIN R5, [R2+0x4], R4, R5 ;  /* 0x000004040205738d */ /* 0x000e240001800005 */
[----:B0-----:R-:W-:-:S13]  /*4680*/  ISETP.EQ.U32.AND P0, PT, R5, 0x1, PT ;  /* 0x000000010500780c */ /* 0x001fda0003f02070 */
[----:B------:R-:W-:Y:S05]  /*4690*/  @!P0 BRA `(.L_x_2316) ;  /* 0xfffffffc00ec8947 */ /* 0x000fea000383ffff */
[----:B------:R-:W-:Y:S05]  /*46a0*/  BRA `(.L_x_2314) ;  /* 0x00000000000c7947 */ /* 0x000fea0003800000 */
.L_x_2315:
[----:B------:R-:W0:Y:S02]  /*46b0*/  LD.E R0, desc[UR6][R2.64+0x4] ;  /* 0x0000040602007980 */ /* 0x000e24000c101900 */
[----:B01----:R-:W-:-:S05]  /*46c0*/  IADD3 R5, R40, R0, RZ ;  /* 0x0000000028057210 */ /* 0x003fca0007ffe0ff */
[----:B------:R2:W-:Y:S02]  /*46d0*/  ST.E desc[UR6][R2.64+0x4], R5 ;  /* 0x0000040502007985 */ /* 0x0005e4000c101906 */
.L_x_2314:
[----:B------:R-:W-:Y:S05]  /*46e0*/  BSYNC B0 ;  /* 0x0000000000007941 */ /* 0x000fea0003800000 */
.L_x_2313:
        /* <DEDUP_REMOVED lines=9> */
[----:B0-----:R-:W-:-:S04]  /*4780*/  MOV R4, R2 ;  /* 0x0000000200047202 */ /* 0x001fc80000000f00 */
[----:B------:R-:W-:-:S07]  /*4790*/  MOV R4, R4 ;  /* 0x0000000400047202 */ /* 0x000fce0000000f00 */
.L_x_2320:
[----:B------:R-:W0:Y:S02]  /*47a0*/  LDS R10, [R4] ;  /* 0x00000000040a7984 */ /* 0x000e240000000800 */
[----:B0-----:R-:W-:-:S06]  /*47b0*/  HADD2 R11, R10, R39 ;  /* 0x000000270a0b7230 */ /* 0x001fcc0000000000 */
[----:B------:R-:W0:Y:S02]  /*47c0*/  ATOMS.CAST.SPIN R11, [R4], R10, R11 ;  /* 0x0000000a040b738d */ /* 0x000e24000180000b */
[----:B0-----:R-:W-:-:S13]  /*47d0*/  ISETP.EQ.U32.AND P0, PT, R11, 0x1, PT ;  /* 0x000000010b00780c */ /* 0x001fda0003f02070 */
[----:B------:R-:W-:Y:S05]  /*47e0*/  @!P0 BRA `(.L_x_2320) ;  /* 0xfffffffc00ec8947 */ /* 0x000fea000383ffff */
[----:B------:R-:W-:Y:S05]  /*47f0*/  BRA `(.L_x_2318) ;  /* 0x00000000000c7947 */ /* 0x000fea0003800000 */
.L_x_2319:
[----:B------:R-:W0:Y:S02]  /*4800*/  LD.E R0, desc[UR6][R2.64] ;  /* 0x0000000602007980 */ /* 0x000e24000c101900 */
[----:B0-----:R-:W-:-:S05]  /*4810*/  IADD3 R5, R39, R0, RZ ;  /* 0x0000000027057210 */ /* 0x001fca0007ffe0ff */
[----:B------:R1:W-:Y:S02]  /*4820*/  ST.E desc[UR6][R2.64], R5 ;  /* 0x0000000502007985 */ /* 0x0003e4000c101906 */
.L_x_2318:
[----:B------:R-:W-:Y:S05]  /*4830*/  BSYNC B0 ;  /* 0x0000000000007941 */ /* 0x000fea0003800000 */
.L_x_2317:
[----:B------:R2:W-:Y:S01]  /*4840*/  ATOM.E.ADD.F16x2.RN.STRONG.GPU P0, RZ, desc[UR6][R2.64+0x4], R38 ;  /* 0x0000042602ff79a2 */ /* 0x0005e2000810e1c6 */
[----:B------:R-:W-:Y:S04]  /*4850*/  BSSY B0, `(.L_x_2321) ;  /* 0x000000e000007945 */ /* 0x000fe80003800000 */
[----:B--2---:R-:W-:Y:S05]  /*4860*/  @P0 BRA `(.L_x_2322) ;  /* 0x0000000000300947 */ /* 0x004fea0003800000 */
[----:B------:R-:W2:Y:S02]  /*4870*/  QSPC.E.S P0, RZ, [R2+0x4] ;  /* 0x0000040002ff73aa */ /* 0x000ea40000000500 */
[----:B--2---:R-:W-:Y:S05]  /*4880*/  @!P0 BRA `(.L_x_2323) ;  /* 0x00000000001c8947 */ /* 0x004fea0003800000 */
[----:B-1----:R-:W-:-:S07]  /*4890*/  MOV R2, R2 ;  /* 0x0000000200027202 */ /* 0x002fce0000000f00 */
.L_x_2324:
[----:B0-----:R-:W0:Y:S02]  /*48a0*/  LDS R4, [R2+0x4] ;  /* 0x0000040002047984 */ /* 0x001e240000000800 */
[----:B0-----:R-:W-:-:S10]  /*48b0*/  HFMA2.MMA R5, R4, 1, 1, R38 ;  /* 0x3c003c0004057835 */ /* 0x001fd40000000026 */
[----:B------:R-:W0:Y:S02]  /*48c0*/  ATOMS.CAST.SPIN R5, [R2+0x4], R4, R5 ;  /* 0x000004040205738d */ /* 0x000e240001800005 */
[----:B0-----:R-:W-:-:S13]  /*48d0*/  ISETP.EQ.U32.AND P0, PT, R5, 0x1, PT ;  /* 0x000000010500780c */ /* 0x001fda0003f02070 */
[----:B------:R-:W-:Y:S05]  /*48e0*/  @!P0 BRA `(.L_x_2324) ;  /* 0xfffffffc00ec8947 */ /* 0x000fea000383ffff */
[----:B------:R-:W-:Y:S05]  /*48f0*/  BRA `(.L_x_2322) ;  /* 0x00000000000c7947 */ /* 0x000fea0003800000 */
.L_x_2323:
[----:B------:R-:W0:Y:S02]  /*4900*/  LD.E R0, desc[UR6][R2.64+0x4] ;  /* 0x0000040602007980 */ /* 0x000e24000c101900 */
[----:B01----:R-:W-:-:S05]  /*4910*/  IADD3 R5, R38, R0, RZ ;  /* 0x0000000026057210 */ /* 0x003fca0007ffe0ff */
[----:B------:R2:W-:Y:S02]  /*4920*/  ST.E desc[UR6][R2.64+0x4], R5 ;  /* 0x0000040502007985 */ /* 0x0005e4000c101906 */
.L_x_2322:
[----:B------:R-:W-:Y:S05]  /*4930*/  BSYNC B0 ;  /* 0x0000000000007941 */ /* 0x000fea0003800000 */
.L_x_2321:
        /* <DEDUP_REMOVED lines=9> */
[----:B0-----:R-:W-:-:S04]  /*49d0*/  MOV R4, R2 ;  /* 0x0000000200047202 */ /* 0x001fc80000000f00 */
[----:B------:R-:W-:-:S07]  /*49e0*/  MOV R4, R4 ;  /* 0x0000000400047202 */ /* 0x000fce0000000f00 */
.L_x_2328:
[----:B------:R-:W0:Y:S02]  /*49f0*/  LDS R6, [R4] ;  /* 0x0000000004067984 */ /* 0x000e240000000800 */
[----:B0-----:R-:W-:-:S06]  /*4a00*/  HADD2 R7, R6, R37 ;  /* 0x0000002506077230 */ /* 0x001fcc0000000000 */
[----:B------:R-:W0:Y:S02]  /*4a10*/  ATOMS.CAST.SPIN R7, [R4], R6, R7 ;  /* 0x000000060407738d */ /* 0x000e240001800007 */
[----:B0-----:R-:W-:-:S13]  /*4a20*/  ISETP.EQ.U32.AND P0, PT, R7, 0x1, PT ;  /* 0x000000010700780c */ /* 0x001fda0003f02070 */
[----:B------:R-:W-:Y:S05]  /*4a30*/  @!P0 BRA `(.L_x_2328) ;  /* 0xfffffffc00ec8947 */ /* 0x000fea000383ffff */
[----:B------:R-:W-:Y:S05]  /*4a40*/  BRA `(.L_x_2326) ;  /* 0x00000000000c7947 */ /* 0x000fea0003800000 */
.L_x_2327:
[----:B------:R-:W0:Y:S02]  /*4a50*/  LD.E R0, desc[UR6][R2.64] ;  /* 0x0000000602007980 */ /* 0x000e24000c101900 */
[----:B0-----:R-:W-:-:S05]  /*4a60*/  IADD3 R5, R37, R0, RZ ;  /* 0x0000000025057210 */ /* 0x001fca0007ffe0ff */
[----:B------:R1:W-:Y:S02]  /*4a70*/  ST.E desc[UR6][R2.64], R5 ;  /* 0x0000000502007985 */ /* 0x0003e4000c101906 */
.L_x_2326:
[----:B------:R-:W-:Y:S05]  /*4a80*/  BSYNC B0 ;  /* 0x0000000000007941 */ /* 0x000fea0003800000 */
.L_x_2325:
[----:B------:R2:W-:Y:S02]  /*4a90*/  ATOM.E.ADD.F16x2.RN.STRONG.GPU P0, RZ, desc[UR6][R2.64+0x4], R36 ;  /* 0x0000042402ff79a2 */ /* 0x0005e4000810e1c6 */
[----:B--2---:R-:W-:Y:S05]  /*4aa0*/  @P0 EXIT ;  /* 0x000000000000094d */ /* 0x004fea0003800000 */
[----:B------:R-:W2:Y:S02]  /*4ab0*/  QSPC.E.S P0, RZ, [R2+0x4] ;  /* 0x0000040002ff73aa */ /* 0x000ea40000000500 */
[----:B--2---:R-:W-:Y:S05]  /*4ac0*/  @!P0 BRA `(.L_x_2329) ;  /* 0x00000000001c8947 */ /* 0x004fea0003800000 */
[----:B-1----:R-:W-:-:S07]  /*4ad0*/  MOV R2, R2 ;  /* 0x0000000200027202 */ /* 0x002fce0000000f00 */
.L_x_2330:
[----:B0-----:R-:W0:Y:S02]  /*4ae0*/  LDS R4, [R2+0x4] ;  /* 0x0000040002047984 */ /* 0x001e240000000800 */
[----:B0-----:R-:W-:-:S10]  /*4af0*/  HFMA2.MMA R5, R4, 1, 1, R36 ;  /* 0x3c003c0004057835 */ /* 0x001fd40000000024 */
[----:B------:R-:W0:Y:S02]  /*4b00*/  ATOMS.CAST.SPIN R5, [R2+0x4], R4, R5 ;  /* 0x000004040205738d */ /* 0x000e240001800005 */
[----:B0-----:R-:W-:-:S13]  /*4b10*/  ISETP.EQ.U32.AND P0, PT, R5, 0x1, PT ;  /* 0x000000010500780c */ /* 0x001fda0003f02070 */
[----:B------:R-:W-:Y:S05]  /*4b20*/  @!P0 BRA `(.L_x_2330) ;  /* 0xfffffffc00ec8947 */ /* 0x000fea000383ffff */
[----:B------:R-:W-:Y:S05]  /*4b30*/  EXIT ;  /* 0x000000000000794d */ /* 0x000fea0003800000 */
.L_x_2329:
[----:B------:R-:W0:Y:S02]  /*4b40*/  LD.E R0, desc[UR6][R2.64+0x4] ;  /* 0x0000040602007980 */ /* 0x000e24000c101900 */
[----:B01----:R-:W-:-:S05]  /*4b50*/  IADD3 R5, R36, R0, RZ ;  /* 0x0000000024057210 */ /* 0x003fca0007ffe0ff */
[----:B------:R-:W-:Y:S01]  /*4b60*/  ST.E desc[UR6][R2.64+0x4], R5 ;  /* 0x0000040502007985 */ /* 0x000fe2000c101906 */
[----:B------:R-:W-:Y:S05]  /*4b70*/  EXIT ;  /* 0x000000000000794d */ /* 0x000fea0003800000 */
.L_x_2331:
        /* <DEDUP_REMOVED lines=16> */
.L_x_3698:


//--------------------- .text._Z23gemm_half_q_half_kernelILi3ELi2ELb1ELb0ELi32EEvPK6__halfPKjS4_S2_PS0_iiiiPKtS7_iiiiiibS2_i --------------------------
	.section	.text._Z23gemm_half_q_half_kernelILi3ELi2ELb1ELb0ELi32EEvPK6__halfPKjS4_S2_PS0_iiiiPKtS7_iiiiiibS2_i,"ax",@progbits
	.align	128
        .global         _Z23gemm_half_q_half_kernelILi3ELi2ELb1ELb0ELi32EEvPK6__halfPKjS4_S2_PS0_iiiiPKtS7_iiiiiibS2_i
        .type           _Z23gemm_half_q_half_kernelILi3ELi2ELb1ELb0ELi32EEvPK6__halfPKjS4_S2_PS0_iiiiPKtS7_iiiiiibS2_i,@function
        .size           _Z23gemm_half_q_half_kernelILi3ELi2ELb1ELb0ELi32EEvPK6__halfPKjS4_S2_PS0_iiiiPKtS7_iiiiiibS2_i,(.L_x_3699 - _Z23gemm_half_q_half_kernelILi3ELi2ELb1ELb0ELi32EEvPK6__halfPKjS4_S2_PS0_iiiiPKtS7_iiiiiibS2_i)
        .other          _Z23gemm_half_q_half_kernelILi3ELi2ELb1ELb0ELi32EEvPK6__halfPKjS4_S2_PS0_iiiiPKtS7_iiiiiibS2_i,@"STO_CUDA_ENTRY STV_DEFAULT"
_Z23gemm_half_q_half_kernelILi3ELi2ELb1ELb0ELi32EEvPK6__halfPKjS4_S2_PS0_iiiiPKtS7_iiiiiibS2_i:
.text._Z23gemm_half_q_half_kernelILi3ELi2ELb1ELb0ELi32EEvPK6__halfPKjS4_S2_PS0_iiiiPKtS7_iiiiiibS2_i:
        /* <DEDUP_REMOVED lines=30> */
[----:B------:R-:W2:Y:S01]  /*01e0*/  LDG.E.U16 R8, desc[UR6][R10.64] ;  /* 0x000000060a087981 */ /* 0x000ea2000c1e1500 */
[----:B------:R-:W-:-:S05]  /*01f0*/  @P0 IMAD.X R13, R11, 0x1, R5, P2 ;  /* 0x000000010b0d0824 */ /* 0x000fca00010e0605 */
[----:B------:R-:W3:Y:S01]  /*0200*/  @P0 LDG.E.U16 R7, desc[UR6][R12.64] ;  /* 0x000000060c070981 */ /* 0x000ee2000c1e1500 */
[----:B--2---:R-:W-:-:S04]  /*0210*/  LOP3.LUT R14, R8, R9, RZ, 0xfc, !PT ;  /* 0x00000009080e7212 */ /* 0x004fc800078efcff */
[----:B---3--:R-:W-:-:S04]  /*0220*/  @P0 LOP3.LUT R5, R7, R14, RZ, 0xfc, !PT ;  /* 0x0000000e07050212 */ /* 0x008fc800078efcff */
[----:B------:R-:W-:-:S07]  /*0230*/  @P0 PRMT R14, R5, 0x7610, R14 ;  /* 0x00007610050e0816 */ /* 0x000fce000000000e */
.L_x_2332:
[----:B------:R-:W-:Y:S02]  /*0240*/  PRMT R5, R14, 0x9910, RZ ;  /* 0x000099100e057816 */ /* 0x000fe400000000ff */
[----:B------:R-:W-:Y:S02]  /*0250*/  SHF.L.U32 R55, R0, 0x5, RZ ;  /* 0x0000000500377819 */ /* 0x000fe400000006ff */
[----:B------:R-:W-:Y:S02]  /*0260*/  ISETP.NE.AND P0, PT, R5, RZ, PT ;  /* 0x000000ff0500720c */ /* 0x000fe40003f05270 */
[----:B------:R-:W-:-:S11]  /*0270*/  VIADDMNMX R56, R55, 0x20, R3, PT ;  /* 0x0000002037387846 */ /* 0x000fd60003800103 */
[----:B------:R-:W-:Y:S05]  /*0280*/  @!P0 EXIT ;  /* 0x000000000000894d */ /* 0x000fea0003800000 */
[----:B------:R-:W-:Y:S01]  /*0290*/  IMAD.IADD R11, R55, 0x1, R2 ;  /* 0x00000001370b7824 */ /* 0x000fe200078e0202 */
[----:B------:R-:W-:Y:S01]  /*02a0*/  BSSY B0, `(.L_x_2333) ;  /* 0x000006d000007945 */ /* 0x000fe20003800000 */
[----:B------:R-:W-:-:S03]  /*02b0*/  IMAD.SHL.U32 R5, R15, 0x80, RZ ;  /* 0x000000800f057824 */ /* 0x000fc600078e00ff */
        /* <DEDUP_REMOVED lines=28> */
.L_x_2337:
        /* <DEDUP_REMOVED lines=16> */
.L_x_2336:
        /* <DEDUP_REMOVED lines=16> */
.L_x_2335:
        /* <DEDUP_REMOVED lines=17> */
.L_x_2339:
        /* <DEDUP_REMOVED lines=16> */
.L_x_2338:
[----:B------:R-:W-:-:S05]  /*0890*/  IMAD.IADD R14, R57, 0x1, -R20 ;  /* 0x00000001390e7824 */ /* 0x000fca00078e0a14 */
        /* <DEDUP_REMOVED lines=13> */
.L_x_2334:
[----:B------:R-:W-:Y:S05]  /*0970*/  BSYNC B0 ;  /* 0x0000000000007941 */ /* 0x000fea0003800000 */
.L_x_2333:
        /* <DEDUP_REMOVED lines=20> */
.L_x_2342:
        /* <DEDUP_REMOVED lines=11> */
.L_x_2341:
        /* <DEDUP_REMOVED lines=10> */
.L_x_2340:
[----:B------:R-:W3:Y:S08]  /*0c10*/  LDC R18, c[0x0][0x25c] ;  /* 0x00009700ff127b82 */ /* 0x000ef00000000800 */
[----:B------:R-:W-:Y:S01]  /*0c20*/  BAR.SYNC.DEFER_BLOCKING 0x0 ;  /* 0x0000000000007b1d */ /* 0x000fe20000010000 */
[----:B------:R-:W-:-:S07]  /*0c30*/  ISETP.GE.AND P0, PT, R55, R56, PT ;  /* 0x000000383700720c */ /* 0x000fce0003f06270 */
[----:B------:R-:W4:Y:S06]  /*0c40*/  LDC R20, c[0x0][0x264] ;  /* 0x00009900ff147b82 */ /* 0x000f2c0000000800 */
[----:B------:R-:W-:Y:S05]  /*0c50*/  @P0 BRA `(.L_x_2343) ;  /* 0x0000000000d40947 */ /* 0x000fea0003800000 */
[----:B-1----:R-:W1:Y:S01]  /*0c60*/  LDC.64 R12, c[0x0][0x248] ;  /* 0x00009200ff0c7b82 */ /* 0x002e620000000a00 */
[----:B--2---:R-:W-:-:S07]  /*0c70*/  IMAD.SHL.U32 R3, R0, 0x40, RZ ;  /* 0x0000004000037824 */ /* 0x004fce00078e00ff */
[----:B------:R-:W2:Y:S08]  /*0c80*/  LDC.64 R14, c[0x0][0x220] ;  /* 0x00008800ff0e7b82 */ /* 0x000eb00000000a00 */
[----:B0-----:R-:W0:Y:S01]  /*0c90*/  LDC.64 R16, c[0x0][0x228] ;  /* 0x00008a00ff107b82 */ /* 0x001e220000000a00 */
        /* <DEDUP_REMOVED lines=8> */
[----:B012---:R-:W-:-:S07]  /*0d20*/  SHF.R.S32.HI R21, RZ, 0x3, R4 ;  /* 0x00000003ff157819 */ /* 0x007fce0000011404 */
.L_x_2344:
[----:B-----5:R-:W-:-:S04]  /*0d30*/  VIADD R22, R5, UR4 ;  /* 0x0000000405167c36 */ /* 0x020fc80008000000 */
        /* <DEDUP_REMOVED lines=22> */
[----:B------:R-:W4:Y:S01]  /*0ea0*/  I2F.F16 R3, R4 ;  /* 0x0000000400037306 */ /* 0x000f220000200c00 */
[----:B------:R-:W-:Y:S01]  /*0eb0*/  IADD3 R26, R26, 0x1, RZ ;  /* 0x000000011a1a7810 */ /* 0x000fe20007ffe0ff */
[----:B------:R-:W-:Y:S01]  /*0ec0*/  VIADD R0, R0, 0x1 ;  /* 0x0000000100007836 */ /* 0x000fe20000000000 */
[----:B---3--:R-:W-:Y:S01]  /*0ed0*/  IADD3 R11, R28, R11, RZ ;  /* 0x0000000b1c0b7210 */ /* 0x008fe20007ffe0ff */
[----:B------:R-:W-:Y:S02]  /*0ee0*/  VIADD R2, R2, 0x1 ;  /* 0x0000000102027836 */ /* 0x000fe40000000000 */
[----:B------:R-:W-:Y:S01]  /*0ef0*/  IMAD R27, R0, R0, RZ ;  /* 0x00000000001b7224 */ /* 0x000fe200078e02ff */
[----:B------:R-:W-:Y:S01]  /*0f00*/  ISETP.GE.AND P2, PT, R11, R56, PT ;  /* 0x000000380b00720c */ /* 0x000fe20003f46270 */
[----:B------:R-:W-:Y:S02]  /*0f10*/  IMAD R26, R26, R26, RZ ;  /* 0x0000001a1a1a7224 */ /* 0x000fe400078e02ff */
[----:B------:R-:W-:-:S02]  /*0f20*/  IMAD R24, R2, R2, RZ ;  /* 0x0000000202187224 */ /* 0x000fc400078e02ff */
[----:B0-----:R-:W0:Y:S01]  /*0f30*/  I2F.F16 R23, R26 ;  /* 0x0000001a00177306 */ /* 0x001e220000200c00 */
[----:B----4-:R-:W-:-:S07]  /*0f40*/  HMUL2 R4, R3.H0_H0, R22.H0_H0 ;  /* 0x2000001603047232 */ /* 0x010fce0000000800 */
[----:B------:R-:W1:Y:S01]  /*0f50*/  I2F.F16 R25, R24 ;  /* 0x0000001800197306 */ /* 0x000e620000200c00 */
[----:B0-----:R-:W-:-:S07]  /*0f60*/  HMUL2 R3, R23.H0_H0, R22.H0_H0 ;  /* 0x2000001617037232 */ /* 0x001fce0000000800 */
[----:B------:R-:W0:Y:S01]  /*0f70*/  I2F.F16 R27, R27 ;  /* 0x0000001b001b7306 */ /* 0x000e220000200c00 */
[-C--:B-1----:R-:W-:Y:S02]  /*0f80*/  HMUL2 R2, R25.H0_H0, R22.reuse.H0_H0 ;  /* 0x2000001619027232 */ /* 0x082fe40000000800 */
[----:B0-----:R-:W-:Y:S01]  /*0f90*/  HMUL2 R0, R27.H0_H0, R22.H0_H0 ;  /* 0x200000161b007232 */ /* 0x001fe20000000800 */
[----:B------:R-:W-:Y:S06]  /*0fa0*/  @!P2 BRA `(.L_x_2344) ;  /* 0xfffffffc0060a947 */ /* 0x000fec000383ffff */
.L_x_2343:
[----:B------:R-:W-:Y:S01]  /*0fb0*/  ULDC UR4, c[0x0][0x258] ;  /* 0x0000960000047ab9 */ /* 0x000fe20000000800 */
[----:B------:R-:W-:Y:S01]  /*0fc0*/  ULDC UR5, c[0x0][0x260] ;  /* 0x0000980000057ab9 */ /* 0x000fe20000000800 */
[C---:B------:R-:W-:Y:S01]  /*0fd0*/  ISETP.GT.AND P2, PT, R55.reuse, UR4, PT ;  /* 0x0000000437007c0c */ /* 0x040fe2000bf44270 */
[----:B------:R-:W-:Y:S01]  /*0fe0*/  ULDC UR8, c[0x0][0x268] ;  /* 0x00009a0000087ab9 */ /* 0x000fe20000000800 */
[C---:B--2---:R-:W-:Y:S01]  /*0ff0*/  VIMNMX R5, R55.reuse, UR4, PT ;  /* 0x0000000437057c48 */ /* 0x044fe2000bfe0100 */
[----:B01----:R-:W-:Y:S01]  /*1000*/  IMAD.MOV.U32 R11, RZ, RZ, RZ ;  /* 0x000000ffff0b7224 */ /* 0x003fe200078e00ff */
[C---:B------:R-:W-:Y:S02]  /*1010*/  ISETP.GT.AND P4, PT, R55.reuse, UR5, PT ;  /* 0x0000000537007c0c */ /* 0x040fe4000bf84270 */
[----:B------:R-:W-:Y:S02]  /*1020*/  SHF.R.S32.HI R12, RZ, 0x1f, R5 ;  /* 0x0000001fff0c7819 */ /* 0x000fe40000011405 */
[----:B------:R-:W-:-:S02]  /*1030*/  ISETP.GT.AND P6, PT, R55, UR8, PT ;  /* 0x0000000837007c0c */ /* 0x000fc4000bfc4270 */
[----:B------:R-:W-:Y:S01]  /*1040*/  LEA.HI R13, R12, R5, RZ, 0x5 ;  /* 0x000000050c0d7211 */ /* 0x000fe200078f28ff */
[----:B------:R-:W-:Y:S01]  /*1050*/  IMAD.MOV.U32 R5, RZ, RZ, RZ ;  /* 0x000000ffff057224 */ /* 0x000fe200078e00ff */
[C---:B---3--:R-:W-:Y:S02]  /*1060*/  ISETP.GT.AND P3, PT, R55.reuse, R18, PT ;  /* 0x000000123700720c */ /* 0x048fe40003f64270 */
[----:B----4-:R-:W-:Y:S01]  /*1070*/  ISETP.GT.AND P5, PT, R55, R20, PT ;  /* 0x000000143700720c */ /* 0x010fe20003fa4270 */
        /* <DEDUP_REMOVED lines=8> */
.L_x_2345:
        /* <DEDUP_REMOVED lines=8> */
.L_x_2346:
[----:B------:R-:W-:Y:S01]  /*1180*/  HFMA2.MMA R14, -RZ, RZ, 0, 0 ;  /* 0x00000000ff0e7435 */ /* 0x000fe200000001ff */
[----:B------:R-:W-:Y:S01]  /*1190*/  IMAD.MOV.U32 R12, RZ, RZ, RZ ;  /* 0x000000ffff0c7224 */ /* 0x000fe200078e00ff */
        /* <DEDUP_REMOVED lines=8> */
[----:B------:R-:W-:-:S07]  /*1220*/  IMAD.SHL.U32 R14, R14, 0x4, RZ ;  /* 0x000000040e0e7824 */ /* 0x000fce00078e00ff */
.L_x_2347:
        /* <DEDUP_REMOVED lines=8> */
.L_x_2348:
        /* <DEDUP_REMOVED lines=9> */
.L_x_2349:
        /* <DEDUP_REMOVED lines=19> */
[----:B------:R-:W-:Y:S01]  /*1470*/  SHF.R.S32.HI R13, RZ, 0x1f, R7 ;  /* 0x0000001fff0d7819 */ /* 0x000fe20000011407 */
[----:B------:R-:W-:Y:S01]  /*1480*/  UMOV UR4, 0x400 ;  /* 0x0000040000047882 */ /* 0x000fe20000000000 */
[----:B------:R-:W-:Y:S02]  /*1490*/  IADD3 R7, P4, R10, R7, RZ ;  /* 0x000000070a077210 */ /* 0x000fe40007f9e0ff */
[----:B------:R-:W-:-:S02]  /*14a0*/  MOV R11, R12 ;  /* 0x0000000c000b7202 */ /* 0x000fc40000000f00 */
[----:B------:R-:W-:Y:S02]  /*14b0*/  LEA.HI.X.SX32 R10, R10, R13, 0x1, P4 ;  /* 0x0000000d0a0a7211 */ /* 0x000fe400020f0eff */
[----:B------:R-:W-:Y:S02]  /*14c0*/  ISETP.NE.AND P0, PT, R8, RZ, PT ;  /* 0x000000ff0800720c */ /* 0x000fe40003f05270 */
[----:B------:R-:W-:Y:S02]  /*14d0*/  LEA R54, P4, R7, UR8, 0x2 ;  /* 0x0000000807367c11 */ /* 0x000fe4000f8810ff */
[----:B------:R-:W-:Y:S02]  /*14e0*/  SHF.R.S32.HI R52, RZ, 0x1f, R51 ;  /* 0x0000001fff347819 */ /* 0x000fe40000011433 */
[----:B------:R-:W-:Y:S02]  /*14f0*/  ISETP.NE.AND P2, PT, R9, RZ, PT ;  /* 0x000000ff0900720c */ /* 0x000fe40003f45270 */
[----:B------:R-:W-:Y:S01]  /*1500*/  ISETP.NE.AND P3, PT, R11, RZ, PT ;  /* 0x000000ff0b00720c */ /* 0x000fe20003f65270 */
[----:B0-----:R-:W-:Y:S01]  /*1510*/  ULEA UR4, UR5, UR4, 0x18 ;  /* 0x0000000405047291 */ /* 0x001fe2000f8ec03f */
[----:B------:R-:W-:-:S02]  /*1520*/  ISETP.LT.OR P0, PT, R6, 0x3, !P0 ;  /* 0x000000030600780c */ /* 0x000fc40004701670 */
[----:B------:R-:W-:Y:S01]  /*1530*/  LEA.HI.X R53, R7, UR9, R10, 0x2, P4 ;  /* 0x0000000907357c11 */ /* 0x000fe2000a0f140a */
[----:B------:R-:W-:Y:S01]  /*1540*/  ULDC UR5, c[0x0][0x26c] ;  /* 0x00009b0000057ab9 */ /* 0x000fe20000000800 */
[----:B------:R-:W-:Y:S02]  /*1550*/  PRMT R50, RZ, 0x7610, R50 ;  /* 0x00007610ff327816 */ /* 0x000fe40000000032 */
[----:B------:R-:W-:-:S07]  /*1560*/  SHF.L.U64.HI R52, R51, 0x2, R52 ;  /* 0x0000000233347819 */ /* 0x000fce0000010234 */
.L_x_2354:
[----:B------:R-:W-:Y:S05]  /*1570*/  @!P1 BRA `(.L_x_2351) ;  /* 0x0000000c00d09947 */ /* 0x000fea0003800000 */
[----:B------:R-:W-:Y:S02]  /*1580*/  IMAD.MOV.U32 R6, RZ, RZ, R54 ;  /* 0x000000ffff067224 */ /* 0x000fe400078e0036 */
[----:B------:R-:W-:-:S05]  /*1590*/  IMAD.MOV.U32 R7, RZ, RZ, R53 ;  /* 0x000000ffff077224 */ /* 0x000fca00078e0035 */
[----:B------:R-:W2:Y:S01]  /*15a0*/  LDG.E.128.CONSTANT R8, desc[UR6][R6.64] ;  /* 0x0000000606087981 */ /* 0x000ea2000c1e9d00 */
[----:B------:R-:W-:Y:S01]  /*15b0*/  HFMA2.MMA R13, -RZ, RZ, 0, 0.25 ;  /* 0x00003400ff0d7435 */ /* 0x000fe200000001ff */
[----:B------:R-:W-:Y:S01]  /*15c0*/  IMAD.MOV.U32 R29, RZ, RZ, 0x2c00 ;  /* 0x00002c00ff1d7424 */ /* 0x000fe200078e00ff */
[----:B------:R-:W-:Y:S01]  /*15d0*/  ISETP.GE.AND P4, PT, R57, 0x2, PT ;  /* 0x000000023900780c */ /* 0x000fe20003f86270 */
[----:B------:R-:W-:Y:S01]  /*15e0*/  IMAD.MOV.U32 R37, RZ, RZ, 0x2400 ;  /* 0x00002400ff257424 */ /* 0x000fe200078e00ff */
[C---:B--2---:R-:W-:Y:S02]  /*15f0*/  LOP3.LUT R7, R9.reuse, 0xc000c, RZ, 0xc0, !PT ;  /* 0x000c000c09077812 */ /* 0x044fe400078ec0ff */
[----:B------:R-:W-:Y:S02]  /*1600*/  SHF.R.U32.HI R18, RZ, 0x8, R9 ;  /* 0x00000008ff127819 */ /* 0x000fe40000011609 */
[C---:B------:R-:W-:Y:S02]  /*1610*/  LOP3.LUT R14, R9.reuse, 0x300030, RZ, 0xc0, !PT ;  /* 0x00300030090e7812 */ /* 0x040fe400078ec0ff */
[----:B------:R-:W-:-:S02]  /*1620*/  LOP3.LUT R30, R9, 0xc000c0, RZ, 0xc0, !PT ;  /* 0x00c000c0091e7812 */ /* 0x000fc400078ec0ff */
[----:B------:R-:W-:Y:S02]  /*1630*/  LOP3.LUT R19, R9, 0x30003, RZ, 0xc0, !PT ;  /* 0x0003000309137812 */ /* 0x000fe400078ec0ff */
[C---:B------:R-:W-:Y:S02]  /*1640*/  LOP3.LUT R9, R10.reuse, 0xc000c, RZ, 0xc0, !PT ;  /* 0x000c000c0a097812 */ /* 0x040fe400078ec0ff */
[----:B------:R-:W-:Y:S02]  /*1650*/  SHF.R.U32.HI R20, RZ, 0x8, R10 ;  /* 0x00000008ff147819 */ /* 0x000fe4000001160a */
[C---:B------:R-:W-:Y:S02]  /*1660*/  LOP3.LUT R24, R10.reuse, 0x300030, RZ, 0xc0, !PT ;  /* 0x003000300a187812 */ /* 0x040fe400078ec0ff */
[C---:B------:R-:W-:Y:S02]  /*1670*/  LOP3.LUT R32, R10.reuse, 0xc000c0, RZ, 0xc0, !PT ;  /* 0x00c000c00a207812 */ /* 0x040fe400078ec0ff */
[----:B------:R-:W-:-:S02]  /*1680*/  LOP3.LUT R22, R10, 0x30003, RZ, 0xc0, !PT ;  /* 0x000300030a167812 */ /* 0x000fc400078ec0ff */
[----:B------:R-:W-:Y:S02]  /*1690*/  LOP3.LUT R10, R11, 0xc000c, RZ, 0xc0, !PT ;  /* 0x000c000c0b0a7812 */ /* 0x000fe400078ec0ff */
[----:B------:R-:W-:Y:S02]  /*16a0*/  LOP3.LUT R12, R8, 0xc000c, RZ, 0xc0, !PT ;  /* 0x000c000c080c7812 */ /* 0x000fe400078ec0ff */
[----:B------:R-:W-:Y:S02]  /*16b0*/  SHF.R.U32.HI R16, RZ, 0x8, R8 ;  /* 0x00000008ff107819 */ /* 0x000fe40000011608 */
[----:B------:R-:W-:Y:S02]  /*16c0*/  LOP3.LUT R26, R9, 0x64006400, RZ, 0xfc, !PT ;  /* 0x64006400091a7812 */ /* 0x000fe400078efcff */
[----:B------:R-:W-:Y:S02]  /*16d0*/  SHF.R.U32.HI R21, RZ, 0x8, R11 ;  /* 0x00000008ff157819 */ /* 0x000fe4000001160b */
        /* <DEDUP_REMOVED lines=90> */
[----:B0-----:R-:W-:Y:S01]  /*1c80*/  HFMA2.MMA R58, R38, R16, RZ ;  /* 0x00000010263a7235 */ /* 0x001fe200000000ff */
[----:B------:R-:W-:-:S04]  /*1c90*/  HFMA2 R59, R39, R16, RZ.H0_H0 ;  /* 0x00000010273b7231 */ /* 0x000fc800000400ff */
[----:B------:R-:W-:-:S05]  /*1ca0*/  HFMA2 R59, R7, R17, R59 ;  /* 0x00000011073b7231 */ /* 0x000fca000000003b */
[----:B------:R-:W-:Y:S01]  /*1cb0*/  HFMA2 R58, R6, R17, R58 ;  /* 0x00000011063a7231 */ /* 0x000fe2000000003a */
[----:B------:R-:W-:-:S05]  /*1cc0*/  HFMA2.MMA R59, R15, R18, R59 ;  /* 0x000000120f3b7235 */ /* 0x000fca000000003b */
[----:B------:R-:W-:-:S05]  /*1cd0*/  HFMA2.MMA R58, R14, R18, R58 ;  /* 0x000000120e3a7235 */ /* 0x000fca000000003a */
[----:B------:R-:W-:-:S05]  /*1ce0*/  HFMA2 R59, R31, R19, R59 ;  /* 0x000000131f3b7231 */ /* 0x000fca000000003b */
[----:B------:R-:W-:Y:S01]  /*1cf0*/  HFMA2 R58, R30, R19, R58 ;  /* 0x000000131e3a7231 */ /* 0x000fe2000000003a */
[----:B-1----:R-:W-:-:S05]  /*1d00*/  HFMA2.MMA R59, R43, R20, R59 ;  /* 0x000000142b3b7235 */ /* 0x002fca000000003b */
[----:B------:R-:W-:-:S05]  /*1d10*/  HFMA2.MMA R58, R42, R20, R58 ;  /* 0x000000142a3a7235 */ /* 0x000fca000000003a */
[----:B------:R-:W-:-:S05]  /*1d20*/  HFMA2 R59, R11, R21, R59 ;  /* 0x000000150b3b7231 */ /* 0x000fca000000003b */
[----:B------:R-:W-:Y:S01]  /*1d30*/  HFMA2 R58, R10, R21, R58 ;  /* 0x000000150a3a7231 */ /* 0x000fe2000000003a */
[----:B------:R-:W-:-:S05]  /*1d40*/  HFMA2.MMA R59, R27, R22, R59 ;  /* 0x000000161b3b7235 */ /* 0x000fca000000003b */
[----:B------:R-:W-:-:S05]  /*1d50*/  HFMA2.MMA R58, R26, R22, R58 ;  /* 0x000000161a3a7235 */ /* 0x000fca000000003a */
[----:B------:R-:W-:-:S03]  /*1d60*/  HFMA2 R59, R35, R23, R59 ;  /* 0x00000017233b7231 */ /* 0x000fc6000000003b */
[----:B------:R-:W-:Y:S01]  /*1d70*/  HFMA2.MMA R58, R34, R23, R58 ;  /* 0x00000017223a7235 */ /* 0x000fe2000000003a */
[----:B------:R-:W-:-:S09]  /*1d80*/  HADD2 R59, R59.H0_H0, R59.H1_H1 ;  /* 0x3000003b3b3b7230 */ /* 0x000fd20000000800 */
        /* <DEDUP_REMOVED lines=23> */
.L_x_2352:
[----:B------:R-:W-:Y:S05]  /*1f00*/  @!P4 BRA `(.L_x_2351) ;  /* 0x00000004006cc947 */ /* 0x000fea0003800000 */
[----:B------:R-:W-:Y:S05]  /*1f10*/  @!P3 BRA `(.L_x_2353) ;  /* 0x0000000000b0b947 */ /* 0x000fea0003800000 */
[----:B------:R-:W0:Y:S01]  /*1f20*/  LDS.128 R16, [UR4+0x40] ;  /* 0x00004004ff107984 */ /* 0x000e220008000c00 */
        /* <DEDUP_REMOVED lines=43> */
.L_x_2353:
        /* <DEDUP_REMOVED lines=46> */
.L_x_2351:
[----:B------:R-:W-:Y:S01]  /*24c0*/  VIADD R55, R55, 0x10 ;  /* 0x0000001037377836 */ /* 0x000fe20000000000 */
[----:B------:R-:W-:Y:S01]  /*24d0*/  LEA R54, P5, R51, R54, 0x2 ;  /* 0x0000003633367211 */ /* 0x000fe200078a10ff */
[----:B------:R-:W-:-:S03]  /*24e0*/  UIADD3 UR4, UR4, 0x20, URZ ;  /* 0x0000002004047890 */ /* 0x000fc6000fffe03f */
[----:B------:R-:W-:Y:S01]  /*24f0*/  ISETP.GE.AND P4, PT, R55, UR5, PT ;  /* 0x0000000537007c0c */ /* 0x000fe2000bf86270 */
[----:B------:R-:W-:Y:S01]  /*2500*/  IMAD.X R53, R53, 0x1, R52, P5 ;  /* 0x0000000135357824 */ /* 0x000fe200028e0634 */
[----:B------:R-:W-:-:S13]  /*2510*/  ISETP.LT.AND P6, PT, R55, R56, PT ;  /* 0x000000383700720c */ /* 0x000fda0003fc1270 */
[----:B------:R-:W-:Y:S05]  /*2520*/  @!P4 BRA P6, `(.L_x_2354) ;  /* 0xfffffff00010c947 */ /* 0x000fea000303ffff */
.L_x_2350:
[----:B------:R-:W-:Y:S05]  /*2530*/  @!P1 EXIT ;  /* 0x000000000000994d */ /* 0x000fea0003800000 */
[----:B------:R-:W0:Y:S01]  /*2540*/  S2R R0, SR_CTAID.X ;  /* 0x0000000000007919 */ /* 0x000e220000002500 */
[----:B------:R-:W1:Y:S01]  /*2550*/  S2UR UR4, SR_CTAID.Y ;  /* 0x00000000000479c3 */ /* 0x000e620000002600 */
[----:B------:R-:W0:Y:S07]  /*2560*/  S2R R7, SR_TID.X ;  /* 0x0000000000077919 */ /* 0x000e2e0000002100 */
[----:B------:R-:W2:Y:S08]  /*2570*/  LDC R4, c[0x0][0x23c] ;  /* 0x00008f00ff047b82 */ /* 0x000eb00000000800 */
        /* <DEDUP_REMOVED lines=11> */
[----:B------:R-:W-:-:S05]  /*2630*/  IMAD.MOV.U32 R8, RZ, RZ, R6 ;  /* 0x000000ffff087224 */ /* 0x000fca00078e0006 */
[----:B------:R-:W-:-:S07]  /*2640*/  MOV R8, R8 ;  /* 0x0000000800087202 */ /* 0x000fce0000000f00 */
.L_x_2358:
[----:B------:R-:W0:Y:S02]  /*2650*/  LDS R12, [R8] ;  /* 0x00000000080c7984 */ /* 0x000e240000000800 */
[----:B0-----:R-:W-:-:S10]  /*2660*/  HFMA2.MMA R13, R12, 1, 1, R50 ;  /* 0x3c003c000c0d7835 */ /* 0x001fd40000000032 */
[----:B------:R-:W0:Y:S02]  /*2670*/  ATOMS.CAST.SPIN R13, [R8], R12, R13 ;  /* 0x0000000c080d738d */ /* 0x000e24000180000d */
[----:B0-----:R-:W-:-:S13]  /*2680*/  ISETP.EQ.U32.AND P0, PT, R13, 0x1, PT ;  /* 0x000000010d00780c */ /* 0x001fda0003f02070 */
[----:B------:R-:W-:Y:S05]  /*2690*/  @!P0 BRA `(.L_x_2358) ;  /* 0xfffffffc00ec8947 */ /* 0x000fea000383ffff */
[----:B------:R-:W-:Y:S05]  /*26a0*/  BRA `(.L_x_2356) ;  /* 0x00000000000c7947 */ /* 0x000fea0003800000 */
.L_x_2357:
[----:B------:R-:W2:Y:S02]  /*26b0*/  LD.E R0, desc[UR6][R6.64] ;  /* 0x0000000606007980 */ /* 0x000ea4000c101900 */
[----:B--2---:R-:W-:-:S05]  /*26c0*/  IADD3 R9, R50, R0, RZ ;  /* 0x0000000032097210 */ /* 0x004fca0007ffe0ff */
[----:B------:R0:W-:Y:S02]  /*26d0*/  ST.E desc[UR6][R6.64], R9 ;  /* 0x0000000906007985 */ /* 0x0001e4000c101906 */
.L_x_2356:
[----:B------:R-:W-:Y:S05]  /*26e0*/  BSYNC B0 ;  /* 0x0000000000007941 */ /* 0x000fea0003800000 */
.L_x_2355:
[----:B------:R1:W-:Y:S01]  /*26f0*/  ATOM.E.ADD.F16x2.RN.STRONG.GPU P0, RZ, desc[UR6][R6.64+0x4], R49 ;  /* 0x0000043106ff79a2 */ /* 0x0003e2000810e1c6 */
[----:B------:R-:W-:Y:S04]  /*2700*/  BSSY B0, `(.L_x_2359) ;  /* 0x000000e000007945 */ /* 0x000fe80003800000 */
[----:B-1----:R-:W-:Y:S05]  /*2710*/  @P0 BRA `(.L_x_2360) ;  /* 0x0000000000300947 */ /* 0x002fea0003800000 */
[----:B------:R-:W1:Y:S02]  /*2720*/  QSPC.E.S P0, RZ, [R6+0x4] ;  /* 0x0000040006ff73aa */ /* 0x000e640000000500 */
[----:B-1----:R-:W-:Y:S05]  /*2730*/  @!P0 BRA `(.L_x_2361) ;  /* 0x00000000001c8947 */ /* 0x002fea0003800000 */
[----:B0-----:R-:W-:-:S07]  /*2740*/  MOV R6, R6 ;  /* 0x0000000600067202 */ /* 0x001fce0000000f00 */
.L_x_2362:
[----:B------:R-:W0:Y:S02]  /*2750*/  LDS R8, [R6+0x4] ;  /* 0x0000040006087984 */ /* 0x000e240000000800 */
[----:B0-----:R-:W-:-:S06]  /*2760*/  HADD2 R9, R8, R49 ;  /* 0x0000003108097230 */ /* 0x001fcc0000000000 */
[----:B------:R-:W0:Y:S02]  /*2770*/  ATOMS.CAST.SPIN R9, [R6+0x4], R8, R9 ;  /* 0x000004080609738d */ /* 0x000e240001800009 */
[----:B0-----:R-:W-:-:S13]  /*2780*/  ISETP.EQ.U32.AND P0, PT, R9, 0x1, PT ;  /* 0x000000010900780c */ /* 0x001fda0003f02070 */
[----:B------:R-:W-:Y:S05]  /*2790*/  @!P0 BRA `(.L_x_2362) ;  /* 0xfffffffc00ec8947 */ /* 0x000fea000383ffff */
[----:B------:R-:W-:Y:S05]  /*27a0*/  BRA `(.L_x_2360) ;  /* 0x00000000000c7947 */ /* 0x000fea0003800000 */
.L_x_2361:
[----:B------:R-:W0:Y:S02]  /*27b0*/  LD.E R0, desc[UR6][R6.64+0x4] ;  /* 0x0000040606007980 */ /* 0x000e24000c101900 */
[----:B0-----:R-:W-:-:S05]  /*27c0*/  IMAD.IADD R9, R49, 0x1, R0 ;  /* 0x0000000131097824 */ /* 0x001fca00078e0200 */
[----:B------:R1:W-:Y:S02]  /*27d0*/  ST.E desc[UR6][R6.64+0x4], R9 ;  /* 0x0000040906007985 */ /* 0x0003e4000c101906 */
.L_x_2360:
[----:B------:R-:W-:Y:S05]  /*27e0*/  BSYNC B0 ;  /* 0x0000000000007941 */ /* 0x000fea0003800000 */
.L_x_2359:
        /* <DEDUP_REMOVED lines=11> */
.L_x_2366:
[----:B------:R-:W0:Y:S02]  /*28a0*/  LDS R12, [R8] ;  /* 0x00000000080c7984 */ /* 0x000e240000000800 */
[----:B0-----:R-:W-:-:S10]  /*28b0*/  HFMA2.MMA R13, R12, 1, 1, R48 ;  /* 0x3c003c000c0d7835 */ /* 0x001fd40000000030 */
[----:B------:R-:W0:Y:S02]  /*28c0*/  ATOMS.CAST.SPIN R13, [R8], R12, R13 ;  /* 0x0000000c080d738d */ /* 0x000e24000180000d */
[----:B0-----:R-:W-:-:S13]  /*28d0*/  ISETP.EQ.U32.AND P0, PT, R13, 0x1, PT ;  /* 0x000000010d00780c */ /* 0x001fda0003f02070 */
[----:B------:R-:W-:Y:S05]  /*28e0*/  @!P0 BRA `(.L_x_2366) ;  /* 0xfffffffc00ec8947 */ /* 0x000fea000383ffff */
[----:B------:R-:W-:Y:S05]  /*28f0*/  BRA `(.L_x_2364) ;  /* 0x00000000000c7947 */ /* 0x000fea0003800000 */
.L_x_2365:
[----:B------:R-:W2:Y:S02]  /*2900*/  LD.E R0, desc[UR6][R6.64] ;  /* 0x0000000606007980 */ /* 0x000ea4000c101900 */
[----:B--2---:R-:W-:-:S05]  /*2910*/  IMAD.IADD R9, R48, 0x1, R0 ;  /* 0x0000000130097824 */ /* 0x004fca00078e0200 */
[----:B------:R0:W-:Y:S02]  /*2920*/  ST.E desc[UR6][R6.64], R9 ;  /* 0x0000000906007985 */ /* 0x0001e4000c101906 */
.L_x_2364:
[----:B------:R-:W-:Y:S05]  /*2930*/  BSYNC B0 ;  /* 0x0000000000007941 */ /* 0x000fea0003800000 */
.L_x_2363:
[----:B------:R1:W-:Y:S01]  /*2940*/  ATOM.E.ADD.F16x2.RN.STRONG.GPU P0, RZ, desc[UR6][R6.64+0x4], R47 ;  /* 0x0000042f06ff79a2 */ /* 0x0003e2000810e1c6 */
[----:B------:R-:W-:Y:S04]  /*2950*/  BSSY B0, `(.L_x_2367) ;  /* 0x000000e000007945 */ /* 0x000fe80003800000 */
[----:B-1----:R-:W-:Y:S05]  /*2960*/  @P0 BRA `(.L_x_2368) ;  /* 0x0000000000300947 */ /* 0x002fea0003800000 */
[----:B------:R-:W1:Y:S02]  /*2970*/  QSPC.E.S P0, RZ, [R6+0x4] ;  /* 0x0000040006ff73aa */ /* 0x000e640000000500 */
[----:B-1----:R-:W-:Y:S05]  /*2980*/  @!P0 BRA `(.L_x_2369) ;  /* 0x00000000001c8947 */ /* 0x002fea0003800000 */
[----:B0-----:R-:W-:-:S07]  /*2990*/  MOV R6, R6 ;  /* 0x0000000600067202 */ /* 0x001fce0000000f00 */
.L_x_2370:
[----:B------:R-:W0:Y:S02]  /*29a0*/  LDS R8, [R6+0x4] ;  /* 0x0000040006087984 */ /* 0x000e240000000800 */
[----:B0-----:R-:W-:-:S06]  /*29b0*/  HADD2 R9, R8, R47 ;  /* 0x0000002f08097230 */ /* 0x001fcc0000000000 */
[----:B------:R-:W0:Y:S02]  /*29c0*/  ATOMS.CAST.SPIN R9, [R6+0x4], R8, R9 ;  /* 0x000004080609738d */ /* 0x000e240001800009 */
[----:B0-----:R-:W-:-:S13]  /*29d0*/  ISETP.EQ.U32.AND P0, PT, R9, 0x1, PT ;  /* 0x000000010900780c */ /* 0x001fda0003f02070 */
[----:B------:R-:W-:Y:S05]  /*29e0*/  @!P0 BRA `(.L_x_2370) ;  /* 0xfffffffc00ec8947 */ /* 0x000fea000383ffff */
[----:B------:R-:W-:Y:S05]  /*29f0*/  BRA `(.L_x_2368) ;  /* 0x00000000000c7947 */ /* 0x000fea0003800000 */
.L_x_2369:
[----:B------:R-:W0:Y:S02]  /*2a00*/  LD.E R0, desc[UR6][R6.64+0x4] ;  /* 0x0000040606007980 */ /* 0x000e24000c101900 */
[----:B0-----:R-:W-:-:S05]  /*2a10*/  IMAD.IADD R9, R47, 0x1, R0 ;  /* 0x000000012f097824 */ /* 0x001fca00078e0200 */
[----:B------:R1:W-:Y:S02]  /*2a20*/  ST.E desc[UR6][R6.64+0x4], R9 ;  /* 0x0000040906007985 */ /* 0x0003e4000c101906 */
.L_x_2368:
[----:B------:R-:W-:Y:S05]  /*2a30*/  BSYNC B0 ;  /* 0x0000000000007941 */ /* 0x000fea0003800000 */
.L_x_2367:
        /* <DEDUP_REMOVED lines=9> */
[----:B01----:R-:W-:-:S05]  /*2ad0*/  IMAD.MOV.U32 R6, RZ, RZ, R2 ;  /* 0x000000ffff067224 */ /* 0x003fca00078e0002 */
[----:B------:R-:W-:-:S07]  /*2ae0*/  MOV R6, R6 ;  /* 0x0000000600067202 */ /* 0x000fce0000000f00 */
.L_x_2374:
[----:B------:R-:W0:Y:S02]  /*2af0*/  LDS R8, [R6] ;  /* 0x0000000006087984 */ /* 0x000e240000000800 */
[----:B0-----:R-:W-:-:S10]  /*2b00*/  HFMA2.MMA R9, R8, 1, 1, R46 ;  /* 0x3c003c0008097835 */ /* 0x001fd4000000002e */
[----:B------:R-:W0:Y:S02]  /*2b10*/  ATOMS.CAST.SPIN R9, [R6], R8, R9 ;  /* 0x000000080609738d */ /* 0x000e240001800009 */
[----:B0-----:R-:W-:-:S13]  /*2b20*/  ISETP.EQ.U32.AND P0, PT, R9, 0x1, PT ;  /* 0x000000010900780c */ /* 0x001fda0003f02070 */
[----:B------:R-:W-:Y:S05]  /*2b30*/  @!P0 BRA `(.L_x_2374) ;  /* 0xfffffffc00ec8947 */ /* 0x000fea000383ffff */
[----:B------:R-:W-:Y:S05]  /*2b40*/  BRA `(.L_x_2372) ;  /* 0x00000000000c7947 */ /* 0x000fea0003800000 */
.L_x_2373:
[----:B------:R-:W0:Y:S02]  /*2b50*/  LD.E R0, desc[UR6][R2.64] ;  /* 0x0000000602007980 */ /* 0x000e24000c101900 */
[----:B01----:R-:W-:-:S05]  /*2b60*/  IMAD.IADD R7, R46, 0x1, R0 ;  /* 0x000000012e077824 */ /* 0x003fca00078e0200 */
[----:B------:R2:W-:Y:S02]  /*2b70*/  ST.E desc[UR6][R2.64], R7 ;  /* 0x0000000702007985 */ /* 0x0005e4000c101906 */
.L_x_2372:
[----:B------:R-:W-:Y:S05]  /*2b80*/  BSYNC B0 ;  /* 0x0000000000007941 */ /* 0x000fea0003800000 */
.L_x_2371:
[----:B------:R3:W-:Y:S02]  /*2b90*/  ATOM.E.ADD.F16x2.RN.STRONG.GPU P0, RZ, desc[UR6][R2.64+0x4], R5 ;  /* 0x0000040502ff79a2 */ /* 0x0007e4000810e1c6 */
[----:B---3--:R-:W-:Y:S05]  /*2ba0*/  @P0 EXIT ;  /* 0x000000000000094d */ /* 0x008fea0003800000 */
[----:B------:R-:W3:Y:S02]  /*2bb0*/  QSPC.E.S P0, RZ, [R2+0x4] ;  /* 0x0000040002ff73aa */ /* 0x000ee40000000500 */
[----:B---3--:R-:W-:Y:S05]  /*2bc0*/  @!P0 BRA `(.L_x_2375) ;  /* 0x0000000000208947 */ /* 0x008fea0003800000 */
[----:B--2---:R-:W-:Y:S02]  /*2bd0*/  MOV R2, R2 ;  /* 0x0000000200027202 */ /* 0x004fe40000000f00 */
[----:B------:R-:W-:-:S07]  /*2be0*/  MOV R3, R5 ;  /* 0x0000000500037202 */ /* 0x000fce0000000f00 */
.L_x_2376:
[----:B------:R-:W2:Y:S02]  /*2bf0*/  LDS R4, [R2+0x4] ;  /* 0x0000040002047984 */ /* 0x000ea40000000800 */
[----:B--2---:R-:W-:-:S06]  /*2c00*/  HADD2 R5, R4, R3 ;  /* 0x0000000304057230 */ /* 0x004fcc0000000000 */
[----:B------:R-:W2:Y:S02]  /*2c10*/  ATOMS.CAST.SPIN R5, [R2+0x4], R4, R5 ;  /* 0x000004040205738d */ /* 0x000ea40001800005 */
[----:B--2---:R-:W-:-:S13]  /*2c20*/  ISETP.EQ.U32.AND P0, PT, R5, 0x1, PT ;  /* 0x000000010500780c */ /* 0x004fda0003f02070 */
[----:B------:R-:W-:Y:S05]  /*2c30*/  @!P0 BRA `(.L_x_2376) ;  /* 0xfffffffc00ec8947 */ /* 0x000fea000383ffff */
[----:B------:R-:W-:Y:S05]  /*2c40*/  EXIT ;  /* 0x000000000000794d */ /* 0x000fea0003800000 */
.L_x_2375:
[----:B------:R-:W3:Y:S02]  /*2c50*/  LD.E R0, desc[UR6][R2.64+0x4] ;  /* 0x0000040602007980 */ /* 0x000ee4000c101900 */
[----:B---3--:R-:W-:-:S05]  /*2c60*/  IMAD.IADD R5, R5, 0x1, R0 ;  /* 0x0000000105057824 */ /* 0x008fca00078e0200 */
[----:B------:R-:W-:Y:S01]  /*2c70*/  ST.E desc[UR6][R2.64+0x4], R5 ;  /* 0x0000040502007985 */ /* 0x000fe2000c101906 */
[----:B------:R-:W-:Y:S05]  /*2c80*/  EXIT ;  /* 0x000000000000794d */ /* 0x000fea0003800000 */
.L_x_2377:
        /* <DEDUP_REMOVED lines=15> */
.L_x_3699:


//--------------------- .text._Z23gemm_half_q_half_kernelILi2ELi32ELb1ELb0ELi64EEvPK6__halfPKjS4_S2_PS0_iiiiPKtS7_iiiiiibS2_i --------------------------
	.section	.text._Z23gemm_half_q_half_kernelILi2ELi32ELb1ELb0ELi64EEvPK6__halfPKjS4_S2_PS0_iiiiPKtS7_iiiiiibS2_i,"ax",@progbits
	.align	128
        .global         _Z23gemm_half_q_half_kernelILi2ELi32ELb1ELb0ELi64EEvPK6__halfPKjS4_S2_PS0_iiiiPKtS7_iiiiiibS2_i
        .type           _Z23gemm_half_q_half_kernelILi2ELi32ELb1ELb0ELi64EEvPK6__halfPKjS4_S2_PS0_iiiiPKtS7_iiiiiibS2_i,@function
        .size           _Z23gemm_half_q_half_kernelILi2ELi32ELb1ELb0ELi64EEvPK6__halfPKjS4_S2_PS0_iiiiPKtS7_iiiiiibS2_i,(.L_x_3700 - _Z23gemm_half_q_half_kernelILi2ELi32ELb1ELb0ELi64EEvPK6__halfPKjS4_S2_PS0_iiiiPKtS7_iiiiiibS2_i)
        .other          _Z23gemm_half_q_half_kernelILi2ELi32ELb1ELb0ELi64EEvPK6__halfPKjS4_S2_PS0_iiiiPKtS7_iiiiiibS2_i,@"STO_CUDA_ENTRY STV_DEFAULT"
_Z23gemm_half_q_half_kernelILi2ELi32ELb1ELb0ELi64EEvPK6__halfPKjS4_S2_PS0_iiiiPKtS7_iiiiiibS2_i:
.text._Z23gemm_half_q_half_kernelILi2ELi32ELb1ELb0ELi64EEvPK6__halfPKjS4_S2_PS0_iiiiPKtS7_iiiiiibS2_i:
[----:B------:R-:W0:Y:S01]  /*0000*/  LDC R1, c[0x0][0x28] ;  /* 0x00000a00ff017b82 */ /* 0x000e220000000800 */
[----:B------:R-:W1:Y:S07]  /*0010*/  S2R R11, SR_CTAID.Y ;  /* 0x00000000000b7919 */ /* 0x000e6e0000002600 */
[----:B------:R-:W1:Y:S01]  /*0020*/  LDC R2, c[0x0][0x238] ;  /* 0x00008e00ff027b82 */ /* 0x000e620000000800 */
[----:B------:R-:W-:Y:S01]  /*0030*/  ULDC.64 UR8, c[0x0][0x208] ;  /* 0x0000820000087ab9 */ /* 0x000fe20000000a00 */
[----:B0-----:R-:W-:Y:S01]  /*0040*/  VIADD R1, R1, 0xfffffff0 ;  /* 0xfffffff001017836 */ /* 0x001fe20000000000 */
[----:B------:R-:W0:Y:S01]  /*0050*/  S2R R9, SR_TID.X ;  /* 0x0000000000097919 */ /* 0x000e220000002100 */
[----:B------:R-:W-:-:S02]  /*0060*/  PRMT R3, RZ, 0x7610, R3 ;  /* 0x00007610ff037816 */ /* 0x000fc40000000003 */
[----:B------:R-:W-:Y:S01]  /*0070*/  PRMT R52, RZ, 0x7610, R52 ;  /* 0x00007610ff347816 */ /* 0x000fe20000000034 */
[----:B------:R-:W2:Y:S01]  /*0080*/  S2R R0, SR_CTAID.Z ;  /* 0x0000000000007919 */ /* 0x000ea20000002700 */
[----:B------:R-:W3:Y:S01]  /*0090*/  LDC R4, c[0x0][0x240] ;  /* 0x00009000ff047b82 */ /* 0x000ee20000000800 */
[----:B------:R-:W-:Y:S01]  /*00a0*/  PRMT R8, RZ, 0x7610, R8 ;  /* 0x00007610ff087816 */ /* 0x000fe20000000008 */
[----:B-1----:R-:W-:-:S05]  /*00b0*/  IMAD R5, R11, -0x2, R2 ;  /* 0xfffffffe0b057824 */ /* 0x002fca00078e0202 */
[C---:B------:R-:W-:Y:S02]  /*00c0*/  ISETP.GE.AND P1, PT, R5.reuse, 0x1, PT ;  /* 0x000000010500780c */ /* 0x040fe40003f26270 */
[----:B------:R-:W-:-:S11]  /*00d0*/  VIMNMX R2, R5, 0x2, PT ;  /* 0x0000000205027848 */ /* 0x000fd60003fe0100 */
[----:B------:R-:W-:Y:S05]  /*00e0*/  @!P1 BRA `(.L_x_2378) ;  /* 0x0000000000289947 */ /* 0x000fea0003800000 */
[----:B------:R-:W-:Y:S01]  /*00f0*/  ISETP.GE.AND P0, PT, R2, 0x2, PT ;  /* 0x000000020200780c */ /* 0x000fe20003f06270 */
[----:B------:R-:W1:-:S12]  /*0100*/  LDC.64 R52, c[0x0][0x278] ;  /* 0x00009e00ff347b82 */ /* 0x000e580000000a00 */
[----:B------:R-:W4:Y:S08]  /*0110*/  @P0 LDC R13, c[0x0][0x280] ;  /* 0x0000a000ff0d0b82 */ /* 0x000f300000000800 */
[----:B------:R-:W4:Y:S01]  /*0120*/  @P0 LDC.64 R6, c[0x0][0x278] ;  /* 0x00009e00ff060b82 */ /* 0x000f220000000a00 */
[----:B-1----:R-:W5:Y:S01]  /*0130*/  LDG.E.U16 R52, desc[UR8][R52.64] ;  /* 0x0000000834347981 */ /* 0x002f62000c1e1500 */
[----:B----4-:R-:W-:-:S05]  /*0140*/  @P0 IMAD.WIDE R6, R13, 0x2, R6 ;  /* 0x000000020d060825 */ /* 0x010fca00078e0206 */
[----:B------:R-:W4:Y:S01]  /*0150*/  @P0 LDG.E.U16 R3, desc[UR8][R6.64] ;  /* 0x0000000806030981 */ /* 0x000f22000c1e1500 */
[----:B-----5:R-:W-:Y:S02]  /*0160*/  PRMT R8, R52, 0x7610, R8 ;  /* 0x0000761034087816 */ /* 0x020fe40000000008 */
[----:B----4-:R-:W-:-:S04]  /*0170*/  @P0 LOP3.LUT R10, R3, R52, RZ, 0xfc, !PT ;  /* 0x00000034030a0212 */ /* 0x010fc800078efcff */
[----:B------:R-:W-:-:S07]  /*0180*/  @P0 PRMT R8, R10, 0x7610, R8 ;  /* 0x000076100a080816 */ /* 0x000fce0000000008 */
.L_x_2378:
[----:B------:R-:W-:Y:S01]  /*0190*/  PRMT R6, R8, 0x9910, RZ ;  /* 0x0000991008067816 */ /* 0x000fe200000000ff */
[----:B--2---:R-:W-:Y:S01]  /*01a0*/  IMAD.SHL.U32 R54, R0, 0x40, RZ ;  /* 0x0000004000367824 */ /* 0x004fe200078e00ff */
[----:B------:R-:W1:Y:S02]  /*01b0*/  S2UR UR4, SR_CTAID.X ;  /* 0x00000000000479c3 */ /* 0x000e640000002500 */
[----:B------:R-:W-:Y:S02]  /*01c0*/  ISETP.NE.AND P0, PT, R6, RZ, PT ;  /* 0x000000ff0600720c */ /* 0x000fe40003f05270 */
[----:B---3--:R-:W-:-:S11]  /*01d0*/  VIADDMNMX R53, R54, 0x40, R4, PT ;  /* 0x0000004036357846 */ /* 0x008fd60003800104 */
[----:B-1----:R-:W-:Y:S05]  /*01e0*/  @!P0 EXIT ;  /* 0x000000000000894d */ /* 0x002fea0003800000 */
[----:B0-----:R-:W-:Y:S01]  /*01f0*/  IMAD.IADD R6, R54, 0x1, R9 ;  /* 0x0000000136067824 */ /* 0x001fe200078e0209 */
[----:B------:R-:W-:Y:S01]  /*0200*/  USHF.L.U32 UR4, UR4, 0x8, URZ ;  /* 0x0000000804047899 */ /* 0x000fe2000800063f */
[----:B------:R-:W-:Y:S03]  /*0210*/  BSSY B0, `(.L_x_2379) ;  /* 0x000006c000007945 */ /* 0x000fe60003800000 */
[----:B------:R-:W-:Y:S02]  /*0220*/  ISETP.GE.OR P0, PT, R6, R53, !P1 ;  /* 0x000000350600720c */ /* 0x000fe40004f06670 */
[----:B------:R-:W-:-:S11]  /*0230*/  LEA R7, R9, UR4, 0x2 ;  /* 0x0000000409077c11 */ /* 0x000fd6000f8e10ff */
        /* <DEDUP_REMOVED lines=26> */
.L_x_2383:
        /* <DEDUP_REMOVED lines=16> */
.L_x_2382:
        /* <DEDUP_REMOVED lines=16> */
.L_x_2381:
[----:B------:R-:W0:Y:S01]  /*05e0*/  S2UR UR6, SR_CgaCtaId ;  /* 0x00000000000679c3 */ /* 0x000e220000008800 */
[----:B------:R-:W-:Y:S01]  /*05f0*/  IMAD R8, R11, R4, RZ ;  /* 0x000000040b087224 */ /* 0x000fe200078e02ff */
[----:B------:R-:W-:Y:S01]  /*0600*/  ISETP.GT.AND P2, PT, R2, 0x3, PT ;  /* 0x000000030200780c */ /* 0x000fe20003f44270 */
[----:B------:R-:W-:Y:S01]  /*0610*/  UMOV UR5, 0x400 ;  /* 0x0000040000057882 */ /* 0x000fe20000000000 */
[----:B------:R-:W-:Y:S01]  /*0620*/  ULDC.64 UR10, c[0x0][0x210] ;  /* 0x00008400000a7ab9 */ /* 0x000fe20000000a00 */
[----:B------:R-:W-:Y:S02]  /*0630*/  IMAD.SHL.U32 R8, R8, 0x2, RZ ;  /* 0x0000000208087824 */ /* 0x000fe400078e00ff */
        /* <DEDUP_REMOVED lines=11> */
.L_x_2385:
        /* <DEDUP_REMOVED lines=16> */
.L_x_2384:
        /* <DEDUP_REMOVED lines=14> */
.L_x_2380:
[----:B------:R-:W-:Y:S05]  /*08d0*/  BSYNC B0 ;  /* 0x0000000000007941 */ /* 0x000fea0003800000 */
.L_x_2379:
[----:B------:R-:W-:Y:S02]  /*08e0*/  ULDC UR5, c[0x0][0x23c] ;  /* 0x00008f0000057ab9 */ /* 0x000fe40000000800 */
[----:B------:R-:W-:-:S05]  /*08f0*/  IMAD.U32 R16, RZ, RZ, UR5 ;  /* 0x00000005ff107e24 */ /* 0x000fca000f8e00ff */
        /* <DEDUP_REMOVED lines=12> */
[----:B0-----:R-:W-:-:S03]  /*09c0*/  IMAD.MOV.U32 R17, RZ, RZ, RZ ;  /* 0x000000ffff117224 */ /* 0x001fc600078e00ff */
[----:B------:R-:W-:-:S05]  /*09d0*/  LEA R4, R11, UR4, 0x1 ;  /* 0x000000040b047c11 */ /* 0x000fca000f8e08ff */
[----:B------:R-:W-:-:S04]  /*09e0*/  IMAD R9, R9, 0x4, R4 ;  /* 0x0000000409097824 */ /* 0x000fc800078e0204 */
[----:B-1----:R-:W-:Y:S01]  /*09f0*/  IMAD.WIDE R8, R9, 0x2, R12 ;  /* 0x0000000209087825 */ /* 0x002fe200078e020c */
[----:B------:R-:W-:Y:S06]  /*0a00*/  @!P2 BRA `(.L_x_2387) ;  /* 0x000000000034a947 */ /* 0x000fec0003800000 */
[----:B------:R-:W-:Y:S01]  /*0a10*/  PLOP3.LUT P0, PT, PT, PT, PT, 0x8, 0x0 ;  /* 0x000000000000781c */ /* 0x000fe20003f0e170 */
[----:B------:R-:W-:-:S12]  /*0a20*/  VIADD R4, R2, 0xfffffffd ;  /* 0xfffffffd02047836 */ /* 0x000fd80000000000 */
.L_x_2388:
        /* <DEDUP_REMOVED lines=11> */
.L_x_2387:
[----:B------:R-:W-:-:S05]  /*0ae0*/  IMAD.IADD R4, R2, 0x1, -R17 ;  /* 0x0000000102047824 */ /* 0x000fca00078e0a11 */
[----:B------:R-:W-:-:S13]  /*0af0*/  ISETP.GT.AND P2, PT, R4, 0x1, PT ;  /* 0x000000010400780c */ /* 0x000fda0003f44270 */
[----:B------:R-:W-:Y:S01]  /*0b00*/  @P2 VIADD R17, R17, 0x2 ;  /* 0x0000000211112836 */ /* 0x000fe20000000000 */
[----:B------:R-:W-:Y:S01]  /*0b10*/  @P2 PLOP3.LUT P0, PT, PT, PT, PT, 0x8, 0x0 ;  /* 0x000000000000281c */ /* 0x000fe20003f0e170 */
[C---:B-1----:R-:W-:Y:S01]  /*0b20*/  @P2 IMAD.WIDE R10, R16.reuse, 0x2, R8 ;  /* 0x00000002100a2825 */ /* 0x042fe200078e0208 */
[----:B------:R0:W-:Y:S02]  /*0b30*/  @P2 STG.E.64 desc[UR8][R8.64], RZ ;  /* 0x000000ff08002986 */ /* 0x0001e4000c101b08 */
[----:B------:R-:W-:Y:S02]  /*0b40*/  ISETP.LT.OR P0, PT, R17, R2, P0 ;  /* 0x000000021100720c */ /* 0x000fe40000701670 */
[----:B------:R2:W-:Y:S01]  /*0b50*/  @P2 STG.E.64 desc[UR8][R10.64], RZ ;  /* 0x000000ff0a002986 */ /* 0x0005e2000c101b08 */
[----:B0-----:R-:W-:-:S10]  /*0b60*/  @P2 IMAD.WIDE R8, R16, 0x2, R10 ;  /* 0x0000000210082825 */ /* 0x001fd400078e020a */
[----:B------:R2:W-:Y:S02]  /*0b70*/  @P0 STG.E.64 desc[UR8][R8.64], RZ ;  /* 0x000000ff08000986 */ /* 0x0005e4000c101b08 */
.L_x_2386:
[----:B--2---:R-:W2:Y:S08]  /*0b80*/  LDC.64 R10, c[0x0][0x248] ;  /* 0x00009200ff0a7b82 */ /* 0x004eb00000000a00 */
[----:B------:R-:W-:Y:S01]  /*0b90*/  BAR.SYNC.DEFER_BLOCKING 0x0 ;  /* 0x0000000000007b1d */ /* 0x000fe20000010000 */
[----:B------:R-:W-:Y:S01]  /*0ba0*/  ISETP.GE.AND P0, PT, R54, R53, PT ;  /* 0x000000353600720c */ /* 0x000fe20003f06270 */
[----:B------:R-:W-:-:S06]  /*0bb0*/  IMAD.SHL.U32 R9, R0, 0x80, RZ ;  /* 0x0000008000097824 */ /* 0x000fcc00078e00ff */
[----:B-1----:R-:W1:Y:S08]  /*0bc0*/  LDC R13, c[0x0][0x25c] ;  /* 0x00009700ff0d7b82 */ /* 0x002e700000000800 */
[----:B------:R-:W3:Y:S01]  /*0bd0*/  LDC R15, c[0x0][0x264] ;  /* 0x00009900ff0f7b82 */ /* 0x000ee20000000800 */
[----:B--2---:R-:W-:Y:S01]  /*0be0*/  IMAD.WIDE R8, R9, 0x2, R10 ;  /* 0x0000000209087825 */ /* 0x004fe200078e020a */
[----:B------:R-:W-:Y:S06]  /*0bf0*/  @P0 BRA `(.L_x_2389) ;  /* 0x0000000000d00947 */ /* 0x000fec0003800000 */
[----:B------:R2:W5:Y:S01]  /*0c00*/  LDG.E.U16.CONSTANT R0, desc[UR8][R8.64] ;  /* 0x0000000808007981 */ /* 0x000562000c1e9500 */
[----:B------:R-:W-:Y:S01]  /*0c10*/  SHF.R.S32.HI R2, RZ, 0x1f, R7 ;  /* 0x0000001fff027819 */ /* 0x000fe20000011407 */
[----:B0-----:R-:W-:Y:S02]  /*0c20*/  IMAD.SHL.U32 R6, R7, 0x4, RZ ;  /* 0x0000000407067824 */ /* 0x001fe400078e00ff */
[----:B------:R-:W-:Y:S01]  /*0c30*/  IMAD.MOV.U32 R4, RZ, RZ, R54 ;  /* 0x000000ffff047224 */ /* 0x000fe200078e0036 */
[----:B------:R-:W-:Y:S01]  /*0c40*/  LEA.HI R12, R2, R7, RZ, 0x3 ;  /* 0x00000007020c7211 */ /* 0x000fe200078f18ff */
[----:B------:R-:W-:Y:S01]  /*0c50*/  IMAD.MOV.U32 R2, RZ, RZ, RZ ;  /* 0x000000ffff027224 */ /* 0x000fe200078e00ff */
[----:B------:R-:W-:Y:S02]  /*0c60*/  LOP3.LUT R6, R6, 0x10, RZ, 0xc0, !PT ;  /* 0x0000001006067812 */ /* 0x000fe400078ec0ff */
[----:B------:R-:W-:-:S07]  /*0c70*/  SHF.R.S32.HI R12, RZ, 0x3, R12 ;  /* 0x00000003ff0c7819 */ /* 0x000fce000001140c */
.L_x_2390:
[----:B------:R-:W0:Y:S01]  /*0c80*/  LDC.64 R18, c[0x0][0x220] ;  /* 0x00008800ff127b82 */ /* 0x000e220000000a00 */
[----:B-----5:R-:W-:-:S04]  /*0c90*/  IMAD.IADD R17, R0, 0x1, R2 ;  /* 0x0000000100117824 */ /* 0x020fc800078e0202 */
[----:B------:R-:W-:-:S05]  /*0ca0*/  IMAD R14, R17, R16, RZ ;  /* 0x00000010110e7224 */ /* 0x000fca00078e02ff */
[----:B------:R-:W-:-:S04]  /*0cb0*/  SHF.R.S32.HI R21, RZ, 0x1f, R14 ;  /* 0x0000001fff157819 */ /* 0x000fc8000001140e */
[----:B------:R-:W-:-:S04]  /*0cc0*/  LEA.HI R21, R21, R14, RZ, 0x3 ;  /* 0x0000000e15157211 */ /* 0x000fc800078f18ff */
[----:B------:R-:W-:-:S05]  /*0cd0*/  LEA.HI.SX32 R21, R21, R12, 0x1d ;  /* 0x0000000c15157211 */ /* 0x000fca00078feaff */
[----:B0-----:R-:W-:Y:S02]  /*0ce0*/  IMAD.WIDE R18, R21, 0x4, R18 ;  /* 0x0000000415127825 */ /* 0x001fe400078e0212 */
[----:B------:R-:W0:Y:S04]  /*0cf0*/  LDC.64 R20, c[0x0][0x228] ;  /* 0x00008a00ff147b82 */ /* 0x000e280000000a00 */
[----:B------:R-:W4:Y:S01]  /*0d00*/  LDG.E.CONSTANT R19, desc[UR8][R18.64] ;  /* 0x0000000812137981 */ /* 0x000f22000c1e9900 */
[----:B------:R-:W-:-:S05]  /*0d10*/  LEA R23, R4, 0x1, 0x1 ;  /* 0x0000000104177811 */ /* 0x000fca00078e08ff */
[----:B------:R-:W-:-:S06]  /*0d20*/  IMAD.WIDE R22, R23, 0x2, R10 ;  /* 0x0000000217167825 */ /* 0x000fcc00078e020a */
[----:B------:R-:W2:Y:S01]  /*0d30*/  LDG.E.U16.CONSTANT R23, desc[UR8][R22.64] ;  /* 0x0000000816177981 */ /* 0x000ea2000c1e9500 */
[----:B0-----:R-:W-:-:S06]  /*0d40*/  IMAD.WIDE R20, R17, 0x2, R20 ;  /* 0x0000000211147825 */ /* 0x001fcc00078e0214 */
[----:B------:R0:W3:Y:S01]  /*0d50*/  LDG.E.U16.CONSTANT R20, desc[UR8][R20.64] ;  /* 0x0000000814147981 */ /* 0x0000e2000c1e9500 */
[----:B----4-:R-:W-:-:S04]  /*0d60*/  SHF.R.U32.HI R14, RZ, R6, R19 ;  /* 0x00000006ff0e7219 */ /* 0x010fc80000011613 */
        /* <DEDUP_REMOVED lines=8> */
[----:B------:R-:W-:Y:S01]  /*0df0*/  LOP3.LUT R24, R24, 0xf, RZ, 0xc0, !PT ;  /* 0x0000000f18187812 */ /* 0x000fe200078ec0ff */
[----:B------:R-:W-:-:S02]  /*0e00*/  VIADD R17, R17, 0x1 ;  /* 0x0000000111117836 */ /* 0x000fc40000000000 */
[----:B------:R-:W-:Y:S02]  /*0e10*/  VIADD R14, R14, 0x1 ;  /* 0x000000010e0e7836 */ /* 0x000fe40000000000 */
[----:B------:R-:W-:Y:S02]  /*0e20*/  VIADD R24, R24, 0x1 ;  /* 0x0000000118187836 */ /* 0x000fe40000000000 */
[----:B0-----:R-:W-:Y:S02]  /*0e30*/  IMAD R21, R17, R17, RZ ;  /* 0x0000001111157224 */ /* 0x001fe400078e02ff */
[----:B------:R-:W-:Y:S02]  /*0e40*/  IMAD R17, R14, R14, RZ ;  /* 0x0000000e0e117224 */ /* 0x000fe400078e02ff */
[----:B------:R-:W-:Y:S01]  /*0e50*/  IMAD R24, R24, R24, RZ ;  /* 0x0000001818187224 */ /* 0x000fe200078e02ff */
[----:B------:R-:W-:Y:S08]  /*0e60*/  I2F.F16 R18, R18 ;  /* 0x0000001200127306 */ /* 0x000ff00000200c00 */
[----:B------:R-:W0:Y:S08]  /*0e70*/  I2F.F16 R19, R24 ;  /* 0x0000001800137306 */ /* 0x000e300000200c00 */
[----:B------:R-:W-:Y:S08]  /*0e80*/  I2F.F16 R22, R21 ;  /* 0x0000001500167306 */ /* 0x000ff00000200c00 */
[----:B------:R-:W4:Y:S01]  /*0e90*/  I2F.F16 R17, R17 ;  /* 0x0000001100117306 */ /* 0x000f220000200c00 */
[----:B0-----:R-:W-:Y:S01]  /*0ea0*/  PRMT R19, R18, 0x5410, R19 ;  /* 0x0000541012137816 */ /* 0x001fe20000000013 */
[----:B------:R-:W-:-:S04]  /*0eb0*/  IMAD R14, R2, 0x8, R1 ;  /* 0x00000008020e7824 */ /* 0x000fc800078e0201 */
[----:B---3--:R-:W-:Y:S01]  /*0ec0*/  HMUL2 R18, R19, R20.H0_H0 ;  /* 0x2000001413127232 */ /* 0x008fe20000000000 */
[----:B----4-:R-:W-:-:S05]  /*0ed0*/  PRMT R17, R17, 0x5410, R22 ;  /* 0x0000541011117816 */ /* 0x010fca0000000016 */
[----:B------:R-:W-:Y:S02]  /*0ee0*/  HMUL2 R19, R17, R20.H0_H0 ;  /* 0x2000001411137232 */ /* 0x000fe40000000000 */
[----:B--2---:R-:W-:-:S03]  /*0ef0*/  IMAD.IADD R4, R23, 0x1, R4 ;  /* 0x0000000117047824 */ /* 0x004fc600078e0204 */
[----:B------:R4:W-:Y:S02]  /*0f00*/  STL.64 [R14], R18 ;  /* 0x000000120e007387 */ /* 0x0009e40000100a00 */
[----:B------:R-:W-:Y:S01]  /*0f10*/  ISETP.GE.AND P2, PT, R4, R53, PT ;  /* 0x000000350400720c */ /* 0x000fe20003f46270 */
[----:B------:R-:W-:-:S12]  /*0f20*/  VIADD R2, R2, 0x1 ;  /* 0x0000000102027836 */ /* 0x000fd80000000000 */
[----:B----4-:R-:W-:Y:S05]  /*0f30*/  @!P2 BRA `(.L_x_2390) ;  /* 0xfffffffc0050a947 */ /* 0x010fea000383ffff */
.L_x_2389:
[----:B------:R-:W-:Y:S01]  /*0f40*/  ULDC UR4, c[0x0][0x258] ;  /* 0x0000960000047ab9 */ /* 0x000fe20000000800 */
[----:B------:R-:W-:Y:S01]  /*0f50*/  ULDC UR5, c[0x0][0x260] ;  /* 0x0000980000057ab9 */ /* 0x000fe20000000800 */
[C---:B------:R-:W-:Y:S01]  /*0f60*/  ISETP.GT.AND P2, PT, R54.reuse, UR4, PT ;  /* 0x0000000436007c0c */ /* 0x040fe2000bf44270 */
[----:B------:R-:W-:Y:S01]  /*0f70*/  ULDC UR6, c[0x0][0x268] ;  /* 0x00009a0000067ab9 */ /* 0x000fe20000000800 */
[C---:B------:R-:W-:Y:S01]  /*0f80*/  VIMNMX R0, R54.reuse, UR4, PT ;  /* 0x0000000436007c48 */ /* 0x040fe2000bfe0100 */
[----:B------:R-:W-:Y:S01]  /*0f90*/  IMAD.MOV.U32 R4, RZ, RZ, RZ ;  /* 0x000000ffff047224 */ /* 0x000fe200078e00ff */
[C---:B------:R-:W-:Y:S01]  /*0fa0*/  ISETP.GT.AND P4, PT, R54.reuse, UR5, PT ;  /* 0x0000000536007c0c */ /* 0x040fe2000bf84270 */
[----:B0-----:R-:W-:Y:S01]  /*0fb0*/  IMAD.MOV.U32 R17, RZ, RZ, RZ ;  /* 0x000000ffff117224 */ /* 0x001fe200078e00ff */
[----:B------:R-:W-:Y:S01]  /*0fc0*/  SHF.R.S32.HI R11, RZ, 0x1f, R0 ;  /* 0x0000001fff0b7819 */ /* 0x000fe20000011400 */
[----:B------:R-:W-:Y:S01]  /*0fd0*/  IMAD.MOV.U32 R2, RZ, RZ, RZ ;  /* 0x000000ffff027224 */ /* 0x000fe200078e00ff */
[----:B------:R-:W-:-:S02]  /*0fe0*/  ISETP.GT.AND P6, PT, R54, UR6, PT ;  /* 0x0000000636007c0c */ /* 0x000fc4000bfc4270 */
[----:B------:R-:W-:Y:S01]  /*0ff0*/  LEA.HI R11, R11, R0, RZ, 0x5 ;  /* 0x000000000b0b7211 */ /* 0x000fe200078f28ff */
[----:B------:R-:W-:Y:S01]  /*1000*/  IMAD.MOV.U32 R0, RZ, RZ, RZ ;  /* 0x000000ffff007224 */ /* 0x000fe200078e00ff */
[C---:B-1----:R-:W-:Y:S02]  /*1010*/  ISETP.GT.AND P3, PT, R54.reuse, R13, PT ;  /* 0x0000000d3600720c */ /* 0x042fe40003f64270 */
[----:B---3--:R-:W-:Y:S02]  /*1020*/  ISETP.GT.AND P5, PT, R54, R15, PT ;  /* 0x0000000f3600720c */ /* 0x008fe40003fa4270 */
[----:B------:R-:W-:Y:S01]  /*1030*/  SHF.R.S32.HI R19, RZ, 0x5, R11 ;  /* 0x00000005ff137819 */ /* 0x000fe2000001140b */
[----:B------:R-:W-:Y:S10]  /*1040*/  @!P2 BRA `(.L_x_2391) ;  /* 0x00000000001ca947 */ /* 0x000ff40003800000 */
[----:B------:R-:W0:Y:S02]  /*1050*/  LDC R11, c[0x0][0x25c] ;  /* 0x00009700ff0b7b82 */ /* 0x000e240000000800 */
[----:B0-----:R-:W-:-:S05]  /*1060*/  VIMNMX R2, R54, R11, PT ;  /* 0x0000000b36027248 */ /* 0x001fca0003fe0100 */
[----:B------:R-:W-:-:S05]  /*1070*/  VIADD R2, R2, -UR4 ;  /* 0x8000000402027c36 */ /* 0x000fca0008000000 */
[----:B------:R-:W-:-:S04]  /*1080*/  SHF.R.S32.HI R11, RZ, 0x1f, R2 ;  /* 0x0000001fff0b7819 */ /* 0x000fc80000011402 */
[----:B------:R-:W-:-:S04]  /*1090*/  LEA.HI R11, R11, R2, RZ, 0x5 ;  /* 0x000000020b0b7211 */ /* 0x000fc800078f28ff */
[----:B------:R-:W-:-:S05]  /*10a0*/  SHF.R.S32.HI R11, RZ, 0x5, R11 ;  /* 0x00000005ff0b7819 */ /* 0x000fca000001140b */
[----:B------:R-:W-:-:S07]  /*10b0*/  IMAD R2, R11, 0x6, RZ ;  /* 0x000000060b027824 */ /* 0x000fce00078e02ff */
.L_x_2391:
        /* <DEDUP_REMOVED lines=8> */
.L_x_2392:
        /* <DEDUP_REMOVED lines=8> */
.L_x_2393:
        /* <DEDUP_REMOVED lines=8> */
.L_x_2394:
[----:B------:R-:W-:Y:S01]  /*1240*/  IMAD.MOV.U32 R11, RZ, RZ, RZ ;  /* 0x000000ffff0b7224 */ /* 0x000fe200078e00ff */
[----:B------:R-:W-:Y:S06]  /*1250*/  @!P6 BRA `(.L_x_2395) ;  /* 0x00000000001ce947 */ /* 0x000fec0003800000 */
[----:B------:R-:W0:Y:S02]  /*1260*/  LDC R11, c[0x0][0x26c] ;  /* 0x00009b00ff0b7b82 */ /* 0x000e240000000800 */
[----:B0-----:R-:W-:-:S05]  /*1270*/  VIMNMX R6, R54, R11, PT ;  /* 0x0000000b36067248 */ /* 0x001fca0003fe0100 */
[----:B------:R-:W-:-:S05]  /*1280*/  VIADD R6, R6, -UR6 ;  /* 0x8000000606067c36 */ /* 0x000fca0008000000 */
[----:B------:R-:W-:-:S04]  /*1290*/  SHF.R.S32.HI R11, RZ, 0x1f, R6 ;  /* 0x0000001fff0b7819 */ /* 0x000fc80000011406 */
[----:B------:R-:W-:-:S04]  /*12a0*/  LEA.HI R11, R11, R6, RZ, 0x5 ;  /* 0x000000060b0b7211 */ /* 0x000fc800078f28ff */
[----:B------:R-:W-:-:S05]  /*12b0*/  SHF.R.S32.HI R11, RZ, 0x5, R11 ;  /* 0x00000005ff0b7819 */ /* 0x000fca000001140b */
[----:B------:R-:W-:-:S07]  /*12c0*/  IMAD.SHL.U32 R11, R11, 0x2, RZ ;  /* 0x000000020b0b7824 */ /* 0x000fce00078e00ff */
.L_x_2395:
[----:B------:R-:W-:Y:S01]  /*12d0*/  ISETP.GE.OR P0, PT, R54, R13, P0 ;  /* 0x0000000d3600720c */ /* 0x000fe20000706670 */
[----:B------:R-:W-:Y:S01]  /*12e0*/  IMAD R2, R19, 0x8, R2 ;  /* 0x0000000813027824 */ /* 0x000fe200078e0202 */
[----:B------:R-:W-:Y:S02]  /*12f0*/  PRMT R22, RZ, 0x5410, RZ ;  /* 0x00005410ff167816 */ /* 0x000fe400000000ff */
[----:B------:R-:W-:Y:S02]  /*1300*/  PRMT R23, RZ, 0x5410, RZ ;  /* 0x00005410ff177816 */ /* 0x000fe400000000ff */
[----:B------:R-:W-:Y:S02]  /*1310*/  IADD3 R0, R17, R2, R0 ;  /* 0x0000000211007210 */ /* 0x000fe40007ffe000 */
[----:B------:R-:W-:Y:S02]  /*1320*/  PRMT R18, RZ, 0x5410, RZ ;  /* 0x00005410ff127816 */ /* 0x000fe400000000ff */
[----:B------:R-:W-:-:S02]  /*1330*/  IADD3 R13, R11, R0, R4 ;  /* 0x000000000b0d7210 */ /* 0x000fc40007ffe004 */
[----:B------:R-:W-:Y:S01]  /*1340*/  PRMT R19, RZ, 0x5410, RZ ;  /* 0x00005410ff137816 */ /* 0x000fe200000000ff */
[----:B------:R-:W-:Y:S06]  /*1350*/  @P0 BRA `(.L_x_2396) ;  /* 0x0000001c00f00947 */ /* 0x000fec0003800000 */
[----:B------:R-:W2:Y:S04]  /*1360*/  LDL.64 R10, [R1] ;  /* 0x00000000010a7983 */ /* 0x000ea80000100a00 */
[----:B------:R-:W3:Y:S01]  /*1370*/  LDG.E.U16.CONSTANT R17, desc[UR8][R8.64+0x2] ;  /* 0x0000020808117981 */ /* 0x000ee2000c1e9500 */
[----:B------:R-:W-:Y:S01]  /*1380*/  IMAD R0, R13, R16, RZ ;  /* 0x000000100d007224 */ /* 0x000fe200078e02ff */
[----:B------:R-:W0:Y:S01]  /*1390*/  S2UR UR5, SR_CgaCtaId ;  /* 0x00000000000579c3 */ /* 0x000e220000008800 */
[----:B------:R-:W-:Y:S01]  /*13a0*/  PRMT R2, R3, 0x9910, RZ ;  /* 0x0000991003027816 */ /* 0x000fe200000000ff */
[----:B------:R-:W-:Y:S01]  /*13b0*/  ULDC.64 UR6, c[0x0][0x218] ;  /* 0x0000860000067ab9 */ /* 0x000fe20000000a00 */
[----:B------:R-:W-:Y:S01]  /*13c0*/  UMOV UR4, 0x400 ;  /* 0x0000040000047882 */ /* 0x000fe20000000000 */
[----:B------:R-:W-:Y:S01]  /*13d0*/  SHF.R.S32.HI R3, RZ, 0x1f, R0 ;  /* 0x0000001fff037819 */ /* 0x000fe20000011400 */
[----:B------:R-:W-:Y:S01]  /*13e0*/  IMAD.MOV.U32 R21, RZ, RZ, RZ ;  /* 0x000000ffff157224 */ /* 0x000fe200078e00ff */
[----:B------:R-:W-:-:S02]  /*13f0*/  IADD3 R4, P2, R7, R0, RZ ;  /* 0x0000000007047210 */ /* 0x000fc40007f5e0ff */
[----:B------:R-:W1:Y:S01]  /*1400*/  LDC R0, c[0x0][0x23c] ;  /* 0x00008f00ff007b82 */ /* 0x000e620000000800 */
[----:B------:R-:W-:Y:S02]  /*1410*/  ISETP.NE.AND P0, PT, R2, RZ, PT ;  /* 0x000000ff0200720c */ /* 0x000fe40003f05270 */
[----:B------:R-:W-:Y:S02]  /*1420*/  LEA.HI.X.SX32 R3, R7, R3, 0x1, P2 ;  /* 0x0000000307037211 */ /* 0x000fe400010f0eff */
[C---:B------:R-:W-:Y:S02]  /*1430*/  LEA R56, P2, R4.reuse, UR6, 0x2 ;  /* 0x0000000604387c11 */ /* 0x040fe4000f8410ff */
[----:B------:R-:W-:Y:S02]  /*1440*/  ISETP.LT.OR P0, PT, R5, 0x2, !P0 ;  /* 0x000000020500780c */ /* 0x000fe40004701670 */
[----:B------:R-:W-:Y:S02]  /*1450*/  LEA.HI.X R57, R4, UR7, R3, 0x2, P2 ;  /* 0x0000000704397c11 */ /* 0x000fe400090f1403 */
[----:B------:R-:W-:-:S02]  /*1460*/  SHF.R.S32.HI R20, RZ, 0x1f, R16 ;  /* 0x0000001fff147819 */ /* 0x000fc40000011410 */
[----:B------:R-:W-:Y:S01]  /*1470*/  PRMT R22, R22, 0x5410, RZ ;  /* 0x0000541016167816 */ /* 0x000fe200000000ff */
[----:B0-----:R-:W-:-:S03]  /*1480*/  ULEA UR4, UR5, UR4, 0x18 ;  /* 0x0000000405047291 */ /* 0x001fc6000f8ec03f */
[----:B------:R-:W-:Y:S01]  /*1490*/  ULDC UR5, c[0x0][0x25c] ;  /* 0x0000970000057ab9 */ /* 0x000fe20000000800 */
[----:B--2---:R-:W-:Y:S02]  /*14a0*/  PRMT R3, R10, 0x7610, R11 ;  /* 0x000076100a037816 */ /* 0x004fe4000000000b */
[----:B------:R-:W-:Y:S01]  /*14b0*/  PRMT R2, R11, 0x7610, R10 ;  /* 0x000076100b027816 */ /* 0x000fe2000000000a */
[----:B-1-3--:R-:W-:-:S07]  /*14c0*/  IMAD.IADD R17, R54, 0x1, R17 ;  /* 0x0000000136117824 */ /* 0x00afce00078e0211 */
.L_x_2401:
[----:B------:R-:W-:-:S13]  /*14d0*/  ISETP.NE.AND P2, PT, R54, R17, PT ;  /* 0x000000113600720c */ /* 0x000fda0003f45270 */
[----:B------:R-:W0:Y:S01]  /*14e0*/  @!P2 LDC.64 R8, c[0x0][0x248] ;  /* 0x00009200ff08ab82 */ /* 0x000e220000000a00 */
[----:B------:R-:W-:Y:S02]  /*14f0*/  @!P2 VIADD R21, R21, 0x1 ;  /* 0x000000011515a836 */ /* 0x000fe40000000000 */
[----:B------:R-:W-:Y:S02]  /*1500*/  @!P2 IMAD.SHL.U32 R5, R54, 0x2, RZ ;  /* 0x000000023605a824 */ /* 0x000fe400078e00ff */
[----:B------:R-:W-:-:S06]  /*1510*/  @!P2 IMAD R10, R21, 0x8, R1 ;  /* 0x00000008150aa824 */ /* 0x000fcc00078e0201 */
        /* <DEDUP_REMOVED lines=8> */
[----:B------:R-:W-:Y:S01]  /*15a0*/  @!P2 PRMT R2, R11, 0x7610, R2 ;  /* 0x000076100b02a816 */ /* 0x000fe20000000002 */
[----:B---3--:R-:W-:Y:S01]  /*15b0*/  @!P2 IMAD.IADD R17, R9, 0x1, R54 ;  /* 0x000000010911a824 */ /* 0x008fe200078e0236 */
[----:B0-----:R-:W-:Y:S06]  /*15c0*/  @!P1 BRA `(.L_x_2397) ;  /* 0x0000000c00909947 */ /* 0x001fec0003800000 */
[----:B------:R-:W-:-:S04]  /*15d0*/  IMAD.WIDE R12, R16, 0x4, R56 ;  /* 0x00000004100c7825 */ /* 0x000fc800078e0238 */
[----:B------:R-:W-:Y:S02]  /*15e0*/  IMAD.WIDE R8, R16, 0x4, R12 ;  /* 0x0000000410087825 */ /* 0x000fe400078e020c */
[----:B------:R-:W2:Y:S04]  /*15f0*/  LDG.E.128.CONSTANT R12, desc[UR8][R12.64] ;  /* 0x000000080c0c7981 */ /* 0x000ea8000c1e9d00 */
[----:B------:R-:W3:Y:S01]  /*1600*/  LDG.E.128.CONSTANT R8, desc[UR8][R8.64] ;  /* 0x0000000808087981 */ /* 0x000ee2000c1e9d00 */
[----:B------:R-:W-:Y:S02]  /*1610*/  PRMT R32, R52, 0x9910, RZ ;  /* 0x0000991034207816 */ /* 0x000fe400000000ff */
[----:B-----5:R-:W-:Y:S02]  /*1620*/  SHF.R.U32.HI R28, RZ, 0xc, R4 ;  /* 0x0000000cff1c7819 */ /* 0x020fe40000011604 */
[----:B------:R-:W-:-:S02]  /*1630*/  SHF.R.U32.HI R29, RZ, 0xc, R5 ;  /* 0x0000000cff1d7819 */ /* 0x000fc40000011605 */
[----:B------:R-:W-:Y:S02]  /*1640*/  ISETP.NE.AND P2, PT, R32, RZ, PT ;  /* 0x000000ff2000720c */ /* 0x000fe40003f45270 */
        /* <DEDUP_REMOVED lines=16> */
[----:B---3--:R-:W-:-:S02]  /*1750*/  SHF.R.U32.HI R41, RZ, 0x8, R8 ;  /* 0x00000008ff297819 */ /* 0x008fc40000011608 */
[--C-:B------:R-:W-:Y:S02]  /*1760*/  SHF.R.U32.HI R48, RZ, 0xa, R8.reuse ;  /* 0x0000000aff307819 */ /* 0x100fe40000011608 */
[----:B------:R-:W-:Y:S02]  /*1770*/  LOP3.LUT R32, R8, 0x3f003f, RZ, 0xc0, !PT ;  /* 0x003f003f08207812 */ /* 0x000fe400078ec0ff */
[----:B------:R-:W-:Y:S02]  /*1780*/  SHF.R.U32.HI R40, RZ, 0x6, R8 ;  /* 0x00000006ff287819 */ /* 0x000fe40000011608 */
[----:B------:R-:W-:Y:S02]  /*1790*/  SHF.R.U32.HI R43, RZ, 0x8, R9 ;  /* 0x00000008ff2b7819 */ /* 0x000fe40000011609 */
[----:B------:R-:W-:Y:S02]  /*17a0*/  LOP3.LUT R8, R29, 0xf000f, RZ, 0xc0, !PT ;  /* 0x000f000f1d087812 */ /* 0x000fe400078ec0ff */
[----:B------:R-:W-:-:S02]  /*17b0*/  SHF.R.U32.HI R45, RZ, 0x8, R10 ;  /* 0x00000008ff2d7819 */ /* 0x000fc4000001160a */
[--C-:B------:R-:W-:Y:S02]  /*17c0*/  SHF.R.U32.HI R50, RZ, 0xa, R10.reuse ;  /* 0x0000000aff327819 */ /* 0x100fe4000001160a */
[----:B------:R-:W-:Y:S02]  /*17d0*/  LOP3.LUT R34, R10, 0x3f003f, RZ, 0xc0, !PT ;  /* 0x003f003f0a227812 */ /* 0x000fe400078ec0ff */
[----:B------:R-:W-:Y:S02]  /*17e0*/  SHF.R.U32.HI R44, RZ, 0x6, R10 ;  /* 0x00000006ff2c7819 */ /* 0x000fe4000001160a */
[----:B------:R-:W-:Y:S02]  /*17f0*/  SHF.R.U32.HI R47, RZ, 0x8, R11 ;  /* 0x00000008ff2f7819 */ /* 0x000fe4000001160b */
[----:B------:R-:W-:Y:S02]  /*1800*/  LOP3.LUT R10, R31, 0xf000f, RZ, 0xc0, !PT ;  /* 0x000f000f1f0a7812 */ /* 0x000fe400078ec0ff */
[----:B------:R-:W-:-:S02]  /*1810*/  LOP3.LUT R41, R28, 0x300030, R41, 0xf8, !PT ;  /* 0x003000301c297812 */ /* 0x000fc400078ef829 */
[----:B------:R-:W-:Y:S02]  /*1820*/  LOP3.LUT R43, R8, 0x300030, R43, 0xf8, !PT ;  /* 0x00300030082b7812 */ /* 0x000fe400078ef82b */
[--C-:B--2---:R-:W-:Y:S02]  /*1830*/  SHF.R.U32.HI R8, RZ, 0xc, R12.reuse ;  /* 0x0000000cff087819 */ /* 0x104fe4000001160c */
[----:B------:R-:W-:Y:S02]  /*1840*/  LOP3.LUT R28, R12, 0x3f003f, RZ, 0xc0, !PT ;  /* 0x003f003f0c1c7812 */ /* 0x000fe400078ec0ff */
[----:B------:R-:W-:Y:S02]  /*1850*/  SHF.R.U32.HI R36, RZ, 0x6, R12 ;  /* 0x00000006ff247819 */ /* 0x000fe4000001160c */
        /* <DEDUP_REMOVED lines=8> */
[--C-:B------:R-:W-:Y:S02]  /*18e0*/  SHF.R.U32.HI R49, RZ, 0xa, R9.reuse ;  /* 0x0000000aff317819 */ /* 0x100fe40000011609 */
        /* <DEDUP_REMOVED lines=109> */
[----:B------:R-:W-:Y:S02]  /*1fc0*/  PRMT R55, R55, 0x5410, R58 ;  /* 0x0000541037377816 */ /* 0x000fe4000000003a */
[----:B------:R-:W-:-:S06]  /*1fd0*/  PRMT R58, R3, 0x7610, R2 ;  /* 0x00007610033a7816 */ /* 0x000fcc0000000002 */
[----:B------:R-:W-:Y:S01]  /*1fe0*/  HFMA2.MMA R19, R55, R58, R19 ;  /* 0x0000003a37137235 */ /* 0x000fe20000000013 */
[----:B------:R-:W-:Y:S01]  /*1ff0*/  HFMA2 R55, R14, R4, RZ.H0_H0 ;  /* 0x000000040e377231 */ /* 0x000fe200000400ff */
[----:B------:R-:W-:-:S03]  /*2000*/  HFMA2.MMA R4, R15, R4, RZ ;  /* 0x000000040f047235 */ /* 0x000fc600000000ff */
[----:B------:R-:W-:-:S04]  /*2010*/  HFMA2 R55, R26, R5, R55 ;  /* 0x000000051a377231 */ /* 0x000fc80000000037 */
[----:B------:R-:W-:Y:S01]  /*2020*/  HFMA2 R55, R30, R6, R55 ;  /* 0x000000061e377231 */ /* 0x000fe20000000037 */
[----:B------:R-:W-:-:S08]  /*2030*/  HFMA2.MMA R4, R27, R5, R4 ;  /* 0x000000051b047235 */ /* 0x000fd00000000004 */
[----:B------:R-:W-:Y:S01]  /*2040*/  HFMA2.MMA R6, R31, R6, R4 ;  /* 0x000000061f067235 */ /* 0x000fe20000000004 */
[----:B------:R-:W-:-:S04]  /*2050*/  HFMA2 R4, R38, R7, R55 ;  /* 0x0000000726047231 */ /* 0x000fc80000000037 */
[----:B------:R-:W-:-:S03]  /*2060*/  HFMA2 R4, R34, R8, R4 ;  /* 0x0000000822047231 */ /* 0x000fc60000000004 */
[----:B------:R-:W-:Y:S01]  /*2070*/  HFMA2.MMA R6, R39, R7, R6 ;  /* 0x0000000727067235 */ /* 0x000fe20000000006 */
[----:B------:R-:W-:Y:S01]  /*2080*/  HFMA2 R5, R44, R9, R4 ;  /* 0x000000092c057231 */ /* 0x000fe20000000004 */
[----:B------:R-:W-:-:S03]  /*2090*/  PRMT R4, R2, 0x7610, R3 ;  /* 0x0000761002047816 */ /* 0x000fc60000000003 */
[----:B------:R-:W-:-:S03]  /*20a0*/  HFMA2 R5, R45, R10, R5 ;  /* 0x0000000a2d057231 */ /* 0x000fc60000000005 */
[----:B------:R-:W-:Y:S01]  /*20b0*/  HFMA2.MMA R6, R35, R8, R6 ;  /* 0x0000000823067235 */ /* 0x000fe20000000006 */
[----:B------:R-:W-:-:S04]  /*20c0*/  HFMA2 R5, R50, R11, R5 ;  /* 0x0000000b32057231 */ /* 0x000fc80000000005 */
[----:B------:R-:W-:-:S03]  /*20d0*/  HADD2 R5, R5.H0_H0, R5.H1_H1 ;  /* 0x3000000505057230 */ /* 0x000fc60000000800 */
[----:B------:R-:W-:-:S08]  /*20e0*/  HFMA2.MMA R6, R46, R9, R6 ;  /* 0x000000092e067235 */ /* 0x000fd00000000006 */
[----:B------:R-:W-:-:S08]  /*20f0*/  HFMA2.MMA R6, R47, R10, R6 ;  /* 0x0000000a2f067235 */ /* 0x000fd00000000006 */
[----:B------:R-:W-:-:S10]  /*2100*/  HFMA2.MMA R6, R51, R11, R6 ;  /* 0x0000000b33067235 */ /* 0x000fd40000000006 */
[----:B------:R-:W-:-:S05]  /*2110*/  HADD2 R6, R6.H0_H0, R6.H1_H1 ;  /* 0x3000000606067230 */ /* 0x000fca0000000800 */
[----:B------:R-:W-:-:S05]  /*2120*/  PRMT R5, R5, 0x5410, R6 ;  /* 0x0000541005057816 */ /* 0x000fca0000000006 */
[----:B------:R-:W-:-:S07]  /*2130*/  HFMA2 R18, R5, R4, R18 ;  /* 0x0000000405127231 */ /* 0x000fce0000000012 */
.L_x_2398:
        /* <DEDUP_REMOVED lines=45> */
.L_x_2397:
        /* <DEDUP_REMOVED lines=11> */
[----:B--2---:R-:W-:Y:S02]  /*24c0*/  SHF.R.U32.HI R28, RZ, 0xc, R4 ;  /* 0x0000000cff1c7819 */ /* 0x004fe40000011604 */
[----:B------:R-:W-:Y:S02]  /*24d0*/  SHF.R.U32.HI R29, RZ, 0xc, R5 ;  /* 0x0000000cff1d7819 */ /* 0x000fe40000011605 */
[----:B------:R-:W-:Y:S02]  /*24e0*/  SHF.R.U32.HI R31, RZ, 0xc, R7 ;  /* 0x0000000cff1f7819 */ /* 0x000fe40000011607 */
[----:B------:R-:W-:Y:S02]  /*24f0*/  LOP3.LUT R28, R28, 0xf000f, RZ, 0xc0, !PT ;  /* 0x000f000f1c1c7812 */ /* 0x000fe400078ec0ff */
        /* <DEDUP_REMOVED lines=11> */
[----:B------:R-:W-:Y:S02]  /*25b0*/  LOP3.LUT R10, R31, 0xf000f, RZ, 0xc0, !PT ;  /* 0x000f000f1f0a7812 */ /* 0x000fe400078ec0ff */
[----:B------:R-:W-:-:S02]  /*25c0*/  LOP3.LUT R41, R28, 0x300030, R41, 0xf8, !PT ;  /* 0x003000301c297812 */ /* 0x000fc400078ef829 */
[----:B------:R-:W-:Y:S02]  /*25d0*/  LOP3.LUT R43, R8, 0x300030, R43, 0xf8, !PT ;  /* 0x00300030082b7812 */ /* 0x000fe400078ef82b */
[----:B------:R-:W-:Y:S02]  /*25e0*/  SHF.R.U32.HI R30, RZ, 0xc, R6 ;  /* 0x0000000cff1e7819 */ /* 0x000fe40000011606 */
[--C-:B------:R-:W-:Y:S02]  /*25f0*/  SHF.R.U32.HI R51, RZ, 0xa, R11.reuse ;  /* 0x0000000aff337819 */ /* 0x100fe4000001160b */
[----:B------:R-:W-:Y:S02]  /*2600*/  LOP3.LUT R35, R11, 0x3f003f, RZ, 0xc0, !PT ;  /* 0x003f003f0b237812 */ /* 0x000fe400078ec0ff */
[----:B------:R-:W-:Y:S02]  /*2610*/  SHF.R.U32.HI R46, RZ, 0x6, R11 ;  /* 0x00000006ff2e7819 */ /* 0x000fe4000001160b */
[----:B------:R-:W-:-:S02]  /*2620*/  LOP3.LUT R47, R10, 0x300030, R47, 0xf8, !PT ;  /* 0x003000300a2f7812 */ /* 0x000fc400078ef82f */
[--C-:B---3--:R-:W-:Y:S02]  /*2630*/  SHF.R.U32.HI R8, RZ, 0xc, R12.reuse ;  /* 0x0000000cff087819 */ /* 0x108fe4000001160c */
[----:B------:R-:W-:Y:S02]  /*2640*/  LOP3.LUT R28, R12, 0x3f003f, RZ, 0xc0, !PT ;  /* 0x003f003f0c1c7812 */ /* 0x000fe400078ec0ff */
[----:B------:R-:W-:Y:S02]  /*2650*/  SHF.R.U32.HI R36, RZ, 0x6, R12 ;  /* 0x00000006ff247819 */ /* 0x000fe4000001160c */
[----:B------:R-:W-:Y:S02]  /*2660*/  SHF.R.U32.HI R10, RZ, 0xc, R13 ;  /* 0x0000000cff0a7819 */ /* 0x000fe4000001160d */
[----:B------:R-:W-:Y:S02]  /*2670*/  SHF.R.U32.HI R11, RZ, 0xc, R14 ;  /* 0x0000000cff0b7819 */ /* 0x000fe4000001160e */
[----:B------:R-:W-:-:S02]  /*2680*/  SHF.R.U32.HI R12, RZ, 0xc, R15 ;  /* 0x0000000cff0c7819 */ /* 0x000fc4000001160f */
[----:B------:R-:W-:Y:S02]  /*2690*/  LOP3.LUT R27, R4, 0x3f003f, RZ, 0xc0, !PT ;  /* 0x003f003f041b7812 */ /* 0x000fe400078ec0ff */
[----:B------:R-:W-:Y:S02]  /*26a0*/  SHF.R.U32.HI R26, RZ, 0x6, R4 ;  /* 0x00000006ff1a7819 */ /* 0x000fe40000011604 */
[----:B------:R-:W-:Y:S02]  /*26b0*/  LOP3.LUT R4, R5, 0x3f003f, RZ, 0xc0, !PT ;  /* 0x003f003f05047812 */ /* 0x000fe400078ec0ff */
[----:B------:R-:W-:Y:S02]  /*26c0*/  LOP3.LUT R24, R6, 0x3f003f, RZ, 0xc0, !PT ;  /* 0x003f003f06187812 */ /* 0x000fe400078ec0ff */
[----:B------:R-:W-:Y:S02]  /*26d0*/  LOP3.LUT R25, R7, 0x3f003f, RZ, 0xc0, !PT ;  /* 0x003f003f07197812 */ /* 0x000fe400078ec0ff */
[----:B------:R-:W-:-:S02]  /*26e0*/  SHF.R.U32.HI R49, RZ, 0xa, R9 ;  /* 0x0000000aff317819 */ /* 0x000fc40000011609 */
[----:B------:R-:W-:Y:S02]  /*26f0*/  LOP3.LUT R33, R9, 0x3f003f, RZ, 0xc0, !PT ;  /* 0x003f003f09217812 */ /* 0x000fe400078ec0ff */
[----:B------:R-:W-:Y:S02]  /*2700*/  SHF.R.U32.HI R42, RZ, 0x6, R9 ;  /* 0x00000006ff2a7819 */ /* 0x000fe40000011609 */
        /* <DEDUP_REMOVED lines=140> */
.L_x_2400:
        /* <DEDUP_REMOVED lines=45> */
.L_x_2399:
[----:B------:R-:W-:Y:S01]  /*32a0*/  VIADD R54, R54, 0x20 ;  /* 0x0000002036367836 */ /* 0x000fe20000000000 */
[----:B------:R-:W-:Y:S01]  /*32b0*/  UIADD3 UR4, UR4, 0x40, URZ ;  /* 0x0000004004047890 */ /* 0x000fe2000fffe03f */
[----:B------:R-:W-:-:S03]  /*32c0*/  IMAD.WIDE.U32 R56, R16, 0x18, R56 ;  /* 0x0000001810387825 */ /* 0x000fc600078e0038 */
[----:B------:R-:W-:Y:S01]  /*32d0*/  ISETP.GE.AND P2, PT, R54, UR5, PT ;  /* 0x0000000536007c0c */ /* 0x000fe2000bf46270 */
[----:B-----5:R-:W-:Y:S01]  /*32e0*/  IMAD R5, R20, 0x18, RZ ;  /* 0x0000001814057824 */ /* 0x020fe200078e02ff */
[----:B------:R-:W-:-:S03]  /*32f0*/  ISETP.LT.AND P3, PT, R54, R53, PT ;  /* 0x000000353600720c */ /* 0x000fc60003f61270 */
[----:B------:R-:W-:-:S10]  /*3300*/  IMAD.IADD R57, R57, 0x1, R5 ;  /* 0x0000000139397824 */ /* 0x000fd400078e0205 */
[----:B------:R-:W-:Y:S05]  /*3310*/  @!P2 BRA P3, `(.L_x_2401) ;  /* 0xffffffe0006ca947 */ /* 0x000fea000183ffff */
.L_x_2396:
[----:B------:R-:W-:Y:S05]  /*3320*/  @!P1 EXIT ;  /* 0x000000000000994d */ /* 0x000fea0003800000 */
[----:B------:R-:W0:Y:S01]  /*3330*/  S2R R5, SR_CTAID.X ;  /* 0x0000000000057919 */ /* 0x000e220000002500 */
[----:B------:R-:W1:Y:S01]  /*3340*/  S2UR UR4, SR_CTAID.Y ;  /* 0x00000000000479c3 */ /* 0x000e620000002600 */
[----:B------:R-:W0:Y:S07]  /*3350*/  S2R R0, SR_TID.X ;  /* 0x0000000000007919 */ /* 0x000e2e0000002100 */
[----:B------:R-:W2:Y:S01]  /*3360*/  LDC.64 R2, c[0x0][0x230] ;  /* 0x00008c00ff027b82 */ /* 0x000ea20000000a00 */
[----:B-1----:R-:W-:Y:S01]  /*3370*/  USHF.L.U32 UR4, UR4, 0x1, URZ ;  /* 0x0000000104047899 */ /* 0x002fe2000800063f */
[----:B0-----:R-:W-:-:S04]  /*3380*/  IMAD R5, R5, 0x40, R0 ;  /* 0x0000004005057824 */ /* 0x001fc800078e0200 */
[----:B------:R-:W-:-:S04]  /*3390*/  IMAD.SHL.U32 R5, R5, 0x4, RZ ;  /* 0x0000000405057824 */ /* 0x000fc800078e00ff */
[----:B------:R-:W-:Y:S02]  /*33a0*/  IMAD R9, R16, UR4, R5 ;  /* 0x0000000410097c24 */ /* 0x000fe4000f8e0205 */
[----:B------:R-:W0:Y:S02]  /*33b0*/  LDC R5, c[0x0][0x238] ;  /* 0x00008e00ff057b82 */ /* 0x000e240000000800 */
[----:B--2---:R-:W-:-:S05]  /*33c0*/  IMAD.WIDE R6, R9, 0x2, R2 ;  /* 0x0000000209067825 */ /* 0x004fca00078e0202 */
[----:B------:R1:W-:Y:S01]  /*33d0*/  ATOM.E.ADD.F16x2.RN.STRONG.GPU P0, RZ, desc[UR8][R6.64], R19 ;  /* 0x0000001306ff79a2 */ /* 0x0003e2000810e1c8 */
[----:B------:R-:W-:Y:S01]  /*33e0*/  IMAD R0, RZ, RZ, -UR4 ;  /* 0x80000004ff007e24 */ /* 0x000fe2000f8e02ff */
[----:B------:R-:W-:Y:S04]  /*33f0*/  BSSY B0, `(.L_x_2402) ;  /* 0x0000010000007945 */ /* 0x000fe80003800000 */
[----:B0-----:R-:W-:Y:S01]  /*3400*/  VIADDMNMX R0, R0, R5, 0x2, PT ;  /* 0x0000000200007446 */ /* 0x001fe20003800105 */
[----:B-1----:R-:W-:Y:S06]  /*3410*/  @P0 BRA `(.L_x_2403) ;  /* 0x0000000000340947 */ /* 0x002fec0003800000 */
[----:B------:R-:W0:Y:S02]  /*3420*/  QSPC.E.S P0, RZ, [R6] ;  /* 0x0000000006ff73aa */ /* 0x000e240000000500 */
[----:B0-----:R-:W-:Y:S05]  /*3430*/  @!P0 BRA `(.L_x_2404) ;  /* 0x0000000000208947 */ /* 0x001fea0003800000 */
[----:B------:R-:W-:-:S05]  /*3440*/  IMAD.MOV.U32 R4, RZ, RZ, R6 ;  /* 0x000000ffff047224 */ /* 0x000fca00078e0006 */
[----:B------:R-:W-:-:S07]  /*3450*/  MOV R8, R4 ;  /* 0x0000000400087202 */ /* 0x000fce0000000f00 */
.L_x_2405:
[----:B------:R-:W0:Y:S02]  /*3460*/  LDS R4, [R8] ;  /* 0x0000000008047984 */ /* 0x000e240000000800 */
[----:B0-----:R-:W-:-:S10]  /*3470*/  HFMA2.MMA R5, R4, 1, 1, R19 ;  /* 0x3c003c0004057835 */ /* 0x001fd40000000013 */
[----:B------:R-:W0:Y:S02]  /*3480*/  ATOMS.CAST.SPIN R5, [R8], R4, R5 ;  /* 0x000000040805738d */ /* 0x000e240001800005 */
[----:B0-----:R-:W-:-:S13]  /*3490*/  ISETP.EQ.U32.AND P0, PT, R5, 0x1, PT ;  /* 0x000000010500780c */ /* 0x001fda0003f02070 */
[----:B------:R-:W-:Y:S05]  /*34a0*/  @!P0 BRA `(.L_x_2405) ;  /* 0xfffffffc00ec8947 */ /* 0x000fea000383ffff */
[----:B------:R-:W-:Y:S05]  /*34b0*/  BRA `(.L_x_2403) ;  /* 0x00000000000c7947 */ /* 0x000fea0003800000 */
.L_x_2404:
[----:B------:R-:W2:Y:S02]  /*34c0*/  LD.E R4, desc[UR8][R6.64] ;  /* 0x0000000806047980 */ /* 0x000ea4000c101900 */
[----:B--2---:R-:W-:-:S05]  /*34d0*/  IMAD.IADD R5, R19, 0x1, R4 ;  /* 0x0000000113057824 */ /* 0x004fca00078e0204 */
[----:B------:R0:W-:Y:S02]  /*34e0*/  ST.E desc[UR8][R6.64], R5 ;  /* 0x0000000506007985 */ /* 0x0001e4000c101908 */
.L_x_2403:
[----:B------:R-:W-:Y:S05]  /*34f0*/  BSYNC B0 ;  /* 0x0000000000007941 */ /* 0x000fea0003800000 */
.L_x_2402:
[----:B------:R1:W-:Y:S01]  /*3500*/  ATOM.E.ADD.F16x2.RN.STRONG.GPU P0, RZ, desc[UR8][R6.64+0x4], R18 ;  /* 0x0000041206ff79a2 */ /* 0x0003e2000810e1c8 */
[----:B------:R-:W-:Y:S04]  /*3510*/  BSSY B0, `(.L_x_2406) ;  /* 0x000000f000007945 */ /* 0x000fe80003800000 */
[----:B-1----:R-:W-:Y:S05]  /*3520*/  @P0 BRA `(.L_x_2407) ;  /* 0x0000000000340947 */ /* 0x002fea0003800000 */
[----:B------:R-:W1:Y:S02]  /*3530*/  QSPC.E.S P0, RZ, [R6+0x4] ;  /* 0x0000040006ff73aa */ /* 0x000e640000000500 */
[----:B-1----:R-:W-:Y:S05]  /*3540*/  @!P0 BRA `(.L_x_2408) ;  /* 0x0000000000208947 */ /* 0x002fea0003800000 */
[----:B------:R-:W-:-:S05]  /*3550*/  IMAD.MOV.U32 R4, RZ, RZ, R6 ;  /* 0x000000ffff047224 */ /* 0x000fca00078e0006 */
[----:B0-----:R-:W-:-:S07]  /*3560*/  MOV R6, R4 ;  /* 0x0000000400067202 */ /* 0x001fce0000000f00 */
.L_x_2409:
[----:B------:R-:W0:Y:S02]  /*3570*/  LDS R4, [R6+0x4] ;  /* 0x0000040006047984 */ /* 0x000e240000000800 */
[----:B0-----:R-:W-:-:S06]  /*3580*/  HADD2 R5, R4, R18 ;  /* 0x0000001204057230 */ /* 0x001fcc0000000000 */
[----:B------:R-:W0:Y:S02]  /*3590*/  ATOMS.CAST.SPIN R5, [R6+0x4], R4, R5 ;  /* 0x000004040605738d */ /* 0x000e240001800005 */
[----:B0-----:R-:W-:-:S13]  /*35a0*/  ISETP.EQ.U32.AND P0, PT, R5, 0x1, PT ;  /* 0x000000010500780c */ /* 0x001fda0003f02070 */
[----:B------:R-:W-:Y:S05]  /*35b0*/  @!P0 BRA `(.L_x_2409) ;  /* 0xfffffffc00ec8947 */ /* 0x000fea000383ffff */
[----:B------:R-:W-:Y:S05]  /*35c0*/  BRA `(.L_x_2407) ;  /* 0x00000000000c7947 */ /* 0x000fea0003800000 */
.L_x_2408:
[----:B------:R-:W0:Y:S02]  /*35d0*/  LD.E R4, desc[UR8][R6.64+0x4] ;  /* 0x0000040806047980 */ /* 0x000e24000c101900 */
[----:B0-----:R-:W-:-:S05]  /*35e0*/  IMAD.IADD R5, R18, 0x1, R4 ;  /* 0x0000000112057824 */ /* 0x001fca00078e0204 */
[----:B------:R1:W-:Y:S02]  /*35f0*/  ST.E desc[UR8][R6.64+0x4], R5 ;  /* 0x0000040506007985 */ /* 0x0003e4000c101908 */
.L_x_2407:
[----:B------:R-:W-:Y:S05]  /*3600*/  BSYNC B0 ;  /* 0x0000000000007941 */ /* 0x000fea0003800000 */
.L_x_2406:
[----:B------:R-:W-:-:S13]  /*3610*/  ISETP.GE.AND P0, PT, R0, 0x2, PT ;  /* 0x000000020000780c */ /* 0x000fda0003f06270 */
        /* <DEDUP_REMOVED lines=10> */
.L_x_2413:
[----:B------:R-:W0:Y:S02]  /*36c0*/  LDS R2, [R0] ;  /* 0x0000000000027984 */ /* 0x000e240000000800 */
[----:B0-----:R-:W-:-:S10]  /*36d0*/  HFMA2.MMA R3, R2, 1, 1, R23 ;  /* 0x3c003c0002037835 */ /* 0x001fd40000000017 */
[----:B------:R-:W0:Y:S02]  /*36e0*/  ATOMS.CAST.SPIN R3, [R0], R2, R3 ;  /* 0x000000020003738d */ /* 0x000e240001800003 */
[----:B0-----:R-:W-:-:S13]  /*36f0*/  ISETP.EQ.U32.AND P0, PT, R3, 0x1, PT ;  /* 0x000000010300780c */ /* 0x001fda0003f02070 */
[----:B------:R-:W-:Y:S05]  /*3700*/  @!P0 BRA `(.L_x_2413) ;  /* 0xfffffffc00ec8947 */ /* 0x000fea000383ffff */
[----:B------:R-:W-:Y:S05]  /*3710*/  BRA `(.L_x_2411) ;  /* 0x00000000000c7947 */ /* 0x000fea0003800000 */
.L_x_2412:
[----:B------:R-:W2:Y:S02]  /*3720*/  LD.E R0, desc[UR8][R4.64] ;  /* 0x0000000804007980 */ /* 0x000ea4000c101900 */
[----:B--2---:R-:W-:-:S05]  /*3730*/  IMAD.IADD R3, R23, 0x1, R0 ;  /* 0x0000000117037824 */ /* 0x004fca00078e0200 */
[----:B------:R0:W-:Y:S02]  /*3740*/  ST.E desc[UR8][R4.64], R3 ;  /* 0x0000000304007985 */ /* 0x0001e4000c101908 */
.L_x_2411:
[----:B------:R-:W-:Y:S05]  /*3750*/  BSYNC B0 ;  /* 0x0000000000007941 */ /* 0x000fea0003800000 */
.L_x_2410:
[----:B------:R1:W-:Y:S02]  /*3760*/  ATOM.E.ADD.F16x2.RN.STRONG.GPU P0, RZ, desc[UR8][R4.64+0x4], R22 ;  /* 0x0000041604ff79a2 */ /* 0x0003e4000810e1c8 */
[----:B-1----:R-:W-:Y:S05]  /*3770*/  @P0 EXIT ;  /* 0x000000000000094d */ /* 0x002fea0003800000 */
[----:B------:R-:W1:Y:S02]  /*3780*/  QSPC.E.S P0, RZ, [R4+0x4] ;  /* 0x0000040004ff73aa */ /* 0x000e640000000500 */
[----:B-1----:R-:W-:Y:S05]  /*3790*/  @!P0 BRA `(.L_x_2414) ;  /* 0x0000000000208947 */ /* 0x002fea0003800000 */
[----:B------:R-:W-:-:S05]  /*37a0*/  IMAD.MOV.U32 R2, RZ, RZ, R4 ;  /* 0x000000ffff027224 */ /* 0x000fca00078e0004 */
[----:B------:R-:W-:-:S07]  /*37b0*/  MOV R0, R2 ;  /* 0x0000000200007202 */ /* 0x000fce0000000f00 */
.L_x_2415:
[----:B------:R-:W0:Y:S02]  /*37c0*/  LDS R2, [R0+0x4] ;  /* 0x0000040000027984 */ /* 0x000e240000000800 */
[----:B0-----:R-:W-:-:S06]  /*37d0*/  HADD2 R3, R2, R22 ;  /* 0x0000001602037230 */ /* 0x001fcc0000000000 */
[----:B------:R-:W0:Y:S02]  /*37e0*/  ATOMS.CAST.SPIN R3, [R0+0x4], R2, R3 ;  /* 0x000004020003738d */ /* 0x000e240001800003 */
[----:B0-----:R-:W-:-:S13]  /*37f0*/  ISETP.EQ.U32.AND P0, PT, R3, 0x1, PT ;  /* 0x000000010300780c */ /* 0x001fda0003f02070 */
[----:B------:R-:W-:Y:S05]  /*3800*/  @!P0 BRA `(.L_x_2415) ;  /* 0xfffffffc00ec8947 */ /* 0x000fea000383ffff */
[----:B------:R-:W-:Y:S05]  /*3810*/  EXIT ;  /* 0x000000000000794d */ /* 0x000fea0003800000 */
.L_x_2414:
[----:B------:R-:W0:Y:S02]  /*3820*/  LD.E R0, desc[UR8][R4.64+0x4] ;  /* 0x0000040804007980 */ /* 0x000e24000c101900 */
[----:B0-----:R-:W-:-:S05]  /*3830*/  IMAD.IADD R3, R22, 0x1, R0 ;  /* 0x0000000116037824 */ /* 0x001fca00078e0200 */
[----:B------:R-:W-:Y:S01]  /*3840*/  ST.E desc[UR8][R4.64+0x4], R3 ;  /* 0x0000040304007985 */ /* 0x000fe2000c101908 */
[----:B------:R-:W-:Y:S05]  /*3850*/  EXIT ;  /* 0x000000000000794d */ /* 0x000fea0003800000 */
.L_x_2416:
        /* <DEDUP_REMOVED lines=10> */
.L_x_3700:


//--------------------- .text._Z23gemm_half_q_half_kernelILi2ELi48ELb1ELb0ELi64EEvPK6__halfPKjS4_S2_PS0_iiiiPKtS7_iiiiiibS2_i --------------------------
	.section	.text._Z23gemm_half_q_half_kernelILi2ELi48ELb1ELb0ELi64EEvPK6__halfPKjS4_S2_PS0_iiiiPKtS7_iiiiiibS2_i,"ax",@progbits
	.align	128
        .global         _Z23gemm_half_q_half_kernelILi2ELi48ELb1ELb0ELi64EEvPK6__halfPKjS4_S2_PS0_iiiiPKtS7_iiiiiibS2_i
        .type           _Z23gemm_half_q_half_kernelILi2ELi48ELb1ELb0ELi64EEvPK6__halfPKjS4_S2_PS0_iiiiPKtS7_iiiiiibS2_i,@function
        .size           _Z23gemm_half_q_half_kernelILi2ELi48ELb1ELb0ELi64EEvPK6__halfPKjS4_S2_PS0_iiiiPKtS7_iiiiiibS2_i,(.L_x_3701 - _Z23gemm_half_q_half_kernelILi2ELi48ELb1ELb0ELi64EEvPK6__halfPKjS4_S2_PS0_iiiiPKtS7_iiiiiibS2_i)
        .other          _Z23gemm_half_q_half_kernelILi2ELi48ELb1ELb0ELi64EEvPK6__halfPKjS4_S2_PS0_iiiiPKtS7_iiiiiibS2_i,@"STO_CUDA_ENTRY STV_DEFAULT"
_Z23gemm_half_q_half_kernelILi2ELi48ELb1ELb0ELi64EEvPK6__halfPKjS4_S2_PS0_iiiiPKtS7_iiiiiibS2_i:
.text._Z23gemm_half_q_half_kernelILi2ELi48ELb1ELb0ELi64EEvPK6__halfPKjS4_S2_PS0_iiiiPKtS7_iiiiiibS2_i:
        /* <DEDUP_REMOVED lines=25> */
.L_x_2417:
        /* <DEDUP_REMOVED lines=37> */
.L_x_2422:
        /* <DEDUP_REMOVED lines=16> */
.L_x_2421:
        /* <DEDUP_REMOVED lines=16> */
.L_x_2420:
        /* <DEDUP_REMOVED lines=17> */
.L_x_2424:
        /* <DEDUP_REMOVED lines=16> */
.L_x_2423:
        /* <DEDUP_REMOVED lines=14> */
.L_x_2419:
[----:B------:R-:W-:Y:S05]  /*08d0*/  BSYNC B0 ;  /* 0x0000000000007941 */ /* 0x000fea0003800000 */
.L_x_2418:
[----:B------:R-:W-:Y:S02]  /*08e0*/  ULDC UR5, c[0x0][0x23c] ;  /* 0x00008f0000057ab9 */ /* 0x000fe40000000800 */
[----:B------:R-:W-:-:S05]  /*08f0*/  IMAD.U32 R17, RZ, RZ, UR5 ;  /* 0x00000005ff117e24 */ /* 0x000fca000f8e00ff */
[----:B------:R-:W-:-:S13]  /*0900*/  ISETP.GE.AND P0, PT, R6, R17, PT ;  /* 0x000000110600720c */ /* 0x000fda0003f06270 */
        /* <DEDUP_REMOVED lines=10> */
[----:B------:R-:W-:Y:S02]  /*09b0*/  PLOP3.LUT P0, PT, PT, PT, PT, 0x80, 0x0 ;  /* 0x000000000000781c */ /* 0x000fe40003f0f070 */
[----:B------:R-:W-:-:S05]  /*09c0*/  LEA R7, R7, UR4, 0x1 ;  /* 0x0000000407077c11 */ /* 0x000fca000f8e08ff */
[----:B------:R-:W-:-:S04]  /*09d0*/  IMAD R7, R16, 0x4, R7 ;  /* 0x0000000410077824 */ /* 0x000fc800078e0207 */
[----:B-1----:R-:W-:-:S04]  /*09e0*/  IMAD.WIDE R4, R7, 0x2, R4 ;  /* 0x0000000207047825 */ /* 0x002fc800078e0204 */
[----:B------:R-:W-:Y:S01]  /*09f0*/  IMAD.MOV.U32 R7, RZ, RZ, RZ ;  /* 0x000000ffff077224 */ /* 0x000fe200078e00ff */
[----:B------:R-:W-:Y:S06]  /*0a00*/  @!P2 BRA `(.L_x_2426) ;  /* 0x000000000034a947 */ /* 0x000fec0003800000 */
[----:B------:R-:W-:Y:S01]  /*0a10*/  PLOP3.LUT P0, PT, PT, PT, PT, 0x8, 0x0 ;  /* 0x000000000000781c */ /* 0x000fe20003f0e170 */
[----:B------:R-:W-:-:S12]  /*0a20*/  VIADD R14, R2, 0xfffffffd ;  /* 0xfffffffd020e7836 */ /* 0x000fd80000000000 */
.L_x_2427:
        /* <DEDUP_REMOVED lines=11> */
.L_x_2426:
[----:B-1----:R-:W-:-:S05]  /*0ae0*/  IMAD.IADD R8, R2, 0x1, -R7 ;  /* 0x0000000102087824 */ /* 0x002fca00078e0a07 */
        /* <DEDUP_REMOVED lines=9> */
.L_x_2425:
[----:B-1----:R-:W1:Y:S01]  /*0b80*/  LDC.64 R4, c[0x0][0x248] ;  /* 0x00009200ff047b82 */ /* 0x002e620000000a00 */
[----:B------:R-:W-:-:S04]  /*0b90*/  IMAD.SHL.U32 R9, R0, 0x80, RZ ;  /* 0x0000008000097824 */ /* 0x000fc800078e00ff */
[----:B-1----:R-:W-:-:S05]  /*0ba0*/  IMAD.WIDE R8, R9, 0x2, R4 ;  /* 0x0000000209087825 */ /* 0x002fca00078e0204 */
[----:B------:R1:W5:Y:S01]  /*0bb0*/  LDG.E.U16.CONSTANT R82, desc[UR8][R8.64+0x2] ;  /* 0x0000020808527981 */ /* 0x000362000c1e9500 */
[----:B------:R-:W-:Y:S01]  /*0bc0*/  BAR.SYNC.DEFER_BLOCKING 0x0 ;  /* 0x0000000000007b1d */ /* 0x000fe20000010000 */
[----:B------:R-:W-:-:S13]  /*0bd0*/  ISETP.GE.AND P0, PT, R85, R86, PT ;  /* 0x000000565500720c */ /* 0x000fda0003f06270 */
[----:B-1----:R-:W-:Y:S05]  /*0be0*/  @P0 BRA `(.L_x_2428) ;  /* 0x0000000000d00947 */ /* 0x002fea0003800000 */
[----:B------:R1:W5:Y:S01]  /*0bf0*/  LDG.E.U16.CONSTANT R0, desc[UR8][R8.64] ;  /* 0x0000000808007981 */ /* 0x000362000c1e9500 */
[----:B0-----:R-:W-:Y:S01]  /*0c00*/  SHF.R.S32.HI R7, RZ, 0x1f, R6 ;  /* 0x0000001fff077819 */ /* 0x001fe20000011406 */
[----:B------:R-:W-:Y:S02]  /*0c10*/  IMAD.SHL.U32 R2, R6, 0x4, RZ ;  /* 0x0000000406027824 */ /* 0x000fe400078e00ff */
[----:B------:R-:W-:Y:S01]  /*0c20*/  IMAD.MOV.U32 R14, RZ, RZ, RZ ;  /* 0x000000ffff0e7224 */ /* 0x000fe200078e00ff */
[----:B------:R-:W-:Y:S01]  /*0c30*/  LEA.HI R7, R7, R6, RZ, 0x3 ;  /* 0x0000000607077211 */ /* 0x000fe200078f18ff */
[----:B------:R-:W-:Y:S01]  /*0c40*/  IMAD.MOV.U32 R15, RZ, RZ, R85 ;  /* 0x000000ffff0f7224 */ /* 0x000fe200078e0055 */
[----:B------:R-:W-:Y:S02]  /*0c50*/  LOP3.LUT R2, R2, 0x10, RZ, 0xc0, !PT ;  /* 0x0000001002027812 */ /* 0x000fe400078ec0ff */
[----:B------:R-:W-:-:S07]  /*0c60*/  SHF.R.S32.HI R7, RZ, 0x3, R7 ;  /* 0x00000003ff077819 */ /* 0x000fce0000011407 */
.L_x_2429:
[----:B-12---:R-:W0:Y:S01]  /*0c70*/  LDC.64 R8, c[0x0][0x220] ;  /* 0x00008800ff087b82 */ /* 0x006e220000000a00 */
        /* <DEDUP_REMOVED lines=27> */
[----:B0-----:R-:W-:Y:S02]  /*0e30*/  IMAD R11, R8, R8, RZ ;  /* 0x00000008080b7224 */ /* 0x001fe400078e02ff */
[----:B------:R-:W-:Y:S02]  /*0e40*/  IMAD R16, R16, R16, RZ ;  /* 0x0000001010107224 */ /* 0x000fe400078e02ff */
[----:B------:R-:W-:-:S02]  /*0e50*/  IMAD R20, R20, R20, RZ ;  /* 0x0000001414147224 */ /* 0x000fc400078e02ff */
[----:B------:R-:W-:Y:S01]  /*0e60*/  I2F.F16 R11, R11 ;  /* 0x0000000b000b7306 */ /* 0x000fe20000200c00 */
[----:B----4-:R-:W-:-:S05]  /*0e70*/  IMAD.IADD R15, R12, 0x1, R15 ;  /* 0x000000010c0f7824 */ /* 0x010fca00078e020f */
[----:B------:R-:W-:Y:S02]  /*0e80*/  ISETP.GE.AND P2, PT, R15, R86, PT ;  /* 0x000000560f00720c */ /* 0x000fe40003f46270 */
[----:B------:R-:W0:Y:S08]  /*0e90*/  I2F.F16 R9, R20 ;  /* 0x0000001400097306 */ /* 0x000e300000200c00 */
[----:B------:R-:W1:Y:S01]  /*0ea0*/  I2F.F16 R16, R16 ;  /* 0x0000001000107306 */ /* 0x000e620000200c00 */
[----:B0-----:R-:W-:-:S05]  /*0eb0*/  PRMT R9, R18, 0x5410, R9 ;  /* 0x0000541012097816 */ /* 0x001fca0000000009 */
[----:B---3--:R-:W-:Y:S01]  /*0ec0*/  HMUL2 R8, R9, R10.H0_H0 ;  /* 0x2000000a09087232 */ /* 0x008fe20000000000 */
[----:B-1----:R-:W-:-:S05]  /*0ed0*/  PRMT R11, R16, 0x5410, R11 ;  /* 0x00005410100b7816 */ /* 0x002fca000000000b */
[----:B------:R-:W-:Y:S02]  /*0ee0*/  HMUL2 R9, R11, R10.H0_H0 ;  /* 0x2000000a0b097232 */ /* 0x000fe40000000000 */
[C---:B------:R-:W-:Y:S02]  /*0ef0*/  IMAD R10, R14.reuse, 0x8, R1 ;  /* 0x000000080e0a7824 */ /* 0x040fe400078e0201 */
[----:B------:R-:W-:-:S03]  /*0f00*/  VIADD R14, R14, 0x1 ;  /* 0x000000010e0e7836 */ /* 0x000fc60000000000 */
[----:B------:R2:W-:Y:S01]  /*0f10*/  STL.64 [R10], R8 ;  /* 0x000000080a007387 */ /* 0x0005e20000100a00 */
[----:B------:R-:W-:Y:S05]  /*0f20*/  @!P2 BRA `(.L_x_2429) ;  /* 0xfffffffc0050a947 */ /* 0x000fea000383ffff */
.L_x_2428:
[----:B--2---:R1:W5:Y:S01]  /*0f30*/  LDL.64 R8, [R1] ;  /* 0x0000000001087983 */ /* 0x0043620000100a00 */
[----:B------:R-:W2:Y:S01]  /*0f40*/  LDC R2, c[0x0][0x25c] ;  /* 0x00009700ff027b82 */ /* 0x000ea20000000800 */
[----:B------:R-:W-:Y:S01]  /*0f50*/  ULDC UR4, c[0x0][0x258] ;  /* 0x0000960000047ab9 */ /* 0x000fe20000000800 */
[----:B------:R-:W-:Y:S01]  /*0f60*/  ULDC UR5, c[0x0][0x260] ;  /* 0x0000980000057ab9 */ /* 0x000fe20000000800 */
[C---:B------:R-:W-:Y:S01]  /*0f70*/  ISETP.GT.AND P2, PT, R85.reuse, UR4, PT ;  /* 0x0000000455007c0c */ /* 0x040fe2000bf44270 */
[----:B------:R-:W-:Y:S01]  /*0f80*/  ULDC UR6, c[0x0][0x268] ;  /* 0x00009a0000067ab9 */ /* 0x000fe20000000800 */
[C---:B------:R-:W-:Y:S01]  /*0f90*/  VIMNMX R0, R85.reuse, UR4, PT ;  /* 0x0000000455007c48 */ /* 0x040fe2000bfe0100 */
[----:B------:R-:W-:Y:S01]  /*0fa0*/  IMAD.MOV.U32 R11, RZ, RZ, RZ ;  /* 0x000000ffff0b7224 */ /* 0x000fe200078e00ff */
[C---:B------:R-:W-:Y:S01]  /*0fb0*/  ISETP.GT.AND P4, PT, R85.reuse, UR5, PT ;  /* 0x0000000555007c0c */ /* 0x040fe2000bf84270 */
[----:B------:R-:W3:Y:S01]  /*0fc0*/  LDC R4, c[0x0][0x264] ;  /* 0x00009900ff047b82 */ /* 0x000ee20000000800 */
[----:B------:R-:W-:Y:S01]  /*0fd0*/  SHF.R.S32.HI R5, RZ, 0x1f, R0 ;  /* 0x0000001fff057819 */ /* 0x000fe20000011400 */
[----:B------:R-:W-:Y:S01]  /*0fe0*/  IMAD.MOV.U32 R13, RZ, RZ, RZ ;  /* 0x000000ffff0d7224 */ /* 0x000fe200078e00ff */
[----:B------:R-:W-:-:S02]  /*0ff0*/  ISETP.GT.AND P6, PT, R85, UR6, PT ;  /* 0x0000000655007c0c */ /* 0x000fc4000bfc4270 */
[----:B------:R-:W-:Y:S01]  /*1000*/  LEA.HI R12, R5, R0, RZ, 0x5 ;  /* 0x00000000050c7211 */ /* 0x000fe200078f28ff */
[----:B------:R-:W-:Y:S02]  /*1010*/  IMAD.MOV.U32 R0, RZ, RZ, RZ ;  /* 0x000000ffff007224 */ /* 0x000fe400078e00ff */
[----:B------:R-:W-:Y:S01]  /*1020*/  IMAD.MOV.U32 R5, RZ, RZ, RZ ;  /* 0x000000ffff057224 */ /* 0x000fe200078e00ff */
[C---:B--2---:R-:W-:Y:S02]  /*1030*/  ISETP.GT.AND P3, PT, R85.reuse, R2, PT ;  /* 0x000000025500720c */ /* 0x044fe40003f64270 */
[----:B---3--:R-:W-:Y:S01]  /*1040*/  ISETP.GT.AND P5, PT, R85, R4, PT ;  /* 0x000000045500720c */ /* 0x008fe20003fa4270 */
[----:B-1----:R-:W-:-:S12]  /*1050*/  @!P2 BRA `(.L_x_2430) ;  /* 0x00000000001ca947 */ /* 0x002fd80003800000 */
[----:B0-----:R-:W0:Y:S02]  /*1060*/  LDC R10, c[0x0][0x25c] ;  /* 0x00009700ff0a7b82 */ /* 0x001e240000000800 */
[----:B0-----:R-:W-:-:S05]  /*1070*/  VIMNMX R5, R85, R10, PT ;  /* 0x0000000a55057248 */ /* 0x001fca0003fe0100 */
[----:B------:R-:W-:-:S05]  /*1080*/  VIADD R5, R5, -UR4 ;  /* 0x8000000405057c36 */ /* 0x000fca0008000000 */
[----:B------:R-:W-:-:S04]  /*1090*/  SHF.R.S32.HI R10, RZ, 0x1f, R5 ;  /* 0x0000001fff0a7819 */ /* 0x000fc80000011405 */
[----:B------:R-:W-:-:S04]  /*10a0*/  LEA.HI R10, R10, R5, RZ, 0x5 ;  /* 0x000000050a0a7211 */ /* 0x000fc800078f28ff */
[----:B------:R-:W-:-:S05]  /*10b0*/  SHF.R.S32.HI R10, RZ, 0x5, R10 ;  /* 0x00000005ff0a7819 */ /* 0x000fca000001140a */
[----:B------:R-:W-:-:S07]  /*10c0*/  IMAD R5, R10, 0x6, RZ ;  /* 0x000000060a057824 */ /* 0x000fce00078e02ff */
.L_x_2430:
        /* <DEDUP_REMOVED lines=8> */
.L_x_2431:
[----:B------:R-:W-:Y:S05]  /*1150*/  @!P4 BRA `(.L_x_2432) ;  /* 0x00000000001cc947 */ /* 0x000fea0003800000 */
[----:B0-----:R-:W0:Y:S02]  /*1160*/  LDC R10, c[0x0][0x264] ;  /* 0x00009900ff0a7b82 */ /* 0x001e240000000800 */
[----:B0-----:R-:W-:-:S05]  /*1170*/  VIMNMX R7, R85, R10, PT ;  /* 0x0000000a55077248 */ /* 0x001fca0003fe0100 */
[----:B------:R-:W-:-:S05]  /*1180*/  VIADD R7, R7, -UR5 ;  /* 0x8000000507077c36 */ /* 0x000fca0008000000 */
[----:B------:R-:W-:-:S04]  /*1190*/  SHF.R.S32.HI R10, RZ, 0x1f, R7 ;  /* 0x0000001fff0a7819 */ /* 0x000fc80000011407 */
[----:B------:R-:W-:-:S04]  /*11a0*/  LEA.HI R10, R10, R7, RZ, 0x5 ;  /* 0x000000070a0a7211 */ /* 0x000fc800078f28ff */
[----:B------:R-:W-:-:S04]  /*11b0*/  SHF.R.S32.HI R10, RZ, 0x5, R10 ;  /* 0x00000005ff0a7819 */ /* 0x000fc8000001140a */
[----:B------:R-:W-:-:S07]  /*11c0*/  SHF.L.U32 R13, R10, 0x2, RZ ;  /* 0x000000020a0d7819 */ /* 0x000fce00000006ff */
.L_x_2432:
[----:B------:R-:W-:Y:S05]  /*11d0*/  @!P5 BRA `(.L_x_2433) ;  /* 0x00000000001cd947 */ /* 0x000fea0003800000 */
[----:B0-----:R-:W0:Y:S02]  /*11e0*/  LDC R10, c[0x0][0x268] ;  /* 0x00009a00ff0a7b82 */ /* 0x001e240000000800 */
[----:B0-----:R-:W-:-:S05]  /*11f0*/  VIMNMX R7, R85, R10, PT ;  /* 0x0000000a55077248 */ /* 0x001fca0003fe0100 */
[----:B------:R-:W-:-:S05]  /*1200*/  IMAD.IADD R7, R7, 0x1, -R4 ;  /* 0x0000000107077824 */ /* 0x000fca00078e0a04 */
[----:B------:R-:W-:-:S04]  /*1210*/  SHF.R.S32.HI R4, RZ, 0x1f, R7 ;  /* 0x0000001fff047819 */ /* 0x000fc80000011407 */
[----:B------:R-:W-:-:S04]  /*1220*/  LEA.HI R4, R4, R7, RZ, 0x5 ;  /* 0x0000000704047211 */ /* 0x000fc800078f28ff */
[----:B------:R-:W-:-:S05]  /*1230*/  SHF.R.S32.HI R4, RZ, 0x5, R4 ;  /* 0x00000005ff047819 */ /* 0x000fca0000011404 */
[----:B------:R-:W-:-:S07]  /*1240*/  IMAD R11, R4, 0x3, RZ ;  /* 0x00000003040b7824 */ /* 0x000fce00078e02ff */
.L_x_2433:
[----:B------:R-:W-:Y:S01]  /*1250*/  SHF.R.S32.HI R12, RZ, 0x5, R12 ;  /* 0x00000005ff0c7819 */ /* 0x000fe2000001140c */
[----:B------:R-:W-:Y:S01]  /*1260*/  IMAD.MOV.U32 R4, RZ, RZ, RZ ;  /* 0x000000ffff047224 */ /* 0x000fe200078e00ff */
[----:B------:R-:W-:Y:S06]  /*1270*/  @!P6 BRA `(.L_x_2434) ;  /* 0x00000000001ce947 */ /* 0x000fec0003800000 */
[----:B------:R-:W1:Y:S02]  /*1280*/  LDC R4, c[0x0][0x26c] ;  /* 0x00009b00ff047b82 */ /* 0x000e640000000800 */
[----:B-1----:R-:W-:-:S05]  /*1290*/  VIMNMX R4, R85, R4, PT ;  /* 0x0000000455047248 */ /* 0x002fca0003fe0100 */
[----:B------:R-:W-:-:S05]  /*12a0*/  VIADD R4, R4, -UR6 ;  /* 0x8000000604047c36 */ /* 0x000fca0008000000 */
[----:B0-----:R-:W-:-:S04]  /*12b0*/  SHF.R.S32.HI R7, RZ, 0x1f, R4 ;  /* 0x0000001fff077819 */ /* 0x001fc80000011404 */
[----:B------:R-:W-:-:S04]  /*12c0*/  LEA.HI R7, R7, R4, RZ, 0x5 ;  /* 0x0000000407077211 */ /* 0x000fc800078f28ff */
[----:B------:R-:W-:-:S05]  /*12d0*/  SHF.R.S32.HI R7, RZ, 0x5, R7 ;  /* 0x00000005ff077819 */ /* 0x000fca0000011407 */
[----:B------:R-:W-:-:S07]  /*12e0*/  IMAD.SHL.U32 R4, R7, 0x2, RZ ;  /* 0x0000000207047824 */ /* 0x000fce00078e00ff */
.L_x_2434:
[----:B------:R-:W-:Y:S01]  /*12f0*/  IMAD R5, R12, 0x8, R5 ;  /* 0x000000080c057824 */ /* 0x000fe200078e0205 */
[----:B------:R-:W1:Y:S01]  /*1300*/  S2UR UR5, SR_CgaCtaId ;  /* 0x00000000000579c3 */ /* 0x000e620000008800 */
[----:B------:R-:W-:Y:S01]  /*1310*/  ISETP.GE.OR P0, PT, R85, R2, P0 ;  /* 0x000000025500720c */ /* 0x000fe20000706670 */
[----:B------:R-:W-:Y:S01]  /*1320*/  ULDC.64 UR6, c[0x0][0x218] ;  /* 0x0000860000067ab9 */ /* 0x000fe20000000a00 */
[----:B------:R-:W-:Y:S01]  /*1330*/  UMOV UR4, 0x400 ;  /* 0x0000040000047882 */ /* 0x000fe20000000000 */
[----:B------:R-:W-:Y:S01]  /*1340*/  IADD3 R0, R13, R5, R0 ;  /* 0x000000050d007210 */ /* 0x000fe20007ffe000 */
[----:B------:R-:W-:Y:S01]  /*1350*/  IMAD.MOV.U32 R83, RZ, RZ, RZ ;  /* 0x000000ffff537224 */ /* 0x000fe200078e00ff */
[----:B-----5:R-:W-:Y:S01]  /*1360*/  PRMT R87, R8, 0x7610, R8 ;  /* 0x0000761008577816 */ /* 0x020fe20000000008 */
[----:B------:R-:W-:Y:S01]  /*1370*/  IMAD.IADD R82, R85, 0x1, R82 ;  /* 0x0000000155527824 */ /* 0x000fe200078e0252 */
[----:B------:R-:W-:Y:S02]  /*1380*/  IADD3 R0, R4, R0, R11 ;  /* 0x0000000004007210 */ /* 0x000fe40007ffe00b */
[----:B------:R-:W-:-:S02]  /*1390*/  PRMT R88, R9, 0x7610, R9 ;  /* 0x0000761009587816 */ /* 0x000fc40000000009 */
        /* <DEDUP_REMOVED lines=8> */
[----:B-1----:R-:W-:Y:S01]  /*1420*/  ULEA UR4, UR5, UR4, 0x18 ;  /* 0x0000000405047291 */ /* 0x002fe2000f8ec03f */
[----:B------:R-:W-:Y:S02]  /*1430*/  PRMT R13, RZ, 0x5410, RZ ;  /* 0x00005410ff0d7816 */ /* 0x000fe400000000ff */
[----:B------:R-:W-:Y:S01]  /*1440*/  LEA.HI.X R29, R6, UR7, R5, 0x2, P2 ;  /* 0x00000007061d7c11 */ /* 0x000fe200090f1405 */
[----:B------:R-:W-:Y:S08]  /*1450*/  @P0 BRA `(.L_x_2435) ;  /* 0x0000001c00a40947 */ /* 0x000ff00003800000 */
[----:B------:R-:W1:Y:S01]  /*1460*/  LDC R0, c[0x0][0x23c] ;  /* 0x00008f00ff007b82 */ /* 0x000e620000000800 */
[----:B------:R-:W-:Y:S01]  /*1470*/  PRMT R2, R19, 0x9910, RZ ;  /* 0x0000991013027816 */ /* 0x000fe200000000ff */
[----:B------:R-:W-:Y:S01]  /*1480*/  IMAD.MOV.U32 R83, RZ, RZ, RZ ;  /* 0x000000ffff537224 */ /* 0x000fe200078e00ff */
[----:B------:R-:W-:Y:S01]  /*1490*/  SHF.R.S32.HI R31, RZ, 0x1f, R17 ;  /* 0x0000001fff1f7819 */ /* 0x000fe20000011411 */
[----:B------:R-:W-:Y:S01]  /*14a0*/  ULDC UR5, c[0x0][0x25c] ;  /* 0x0000970000057ab9 */ /* 0x000fe20000000800 */
[----:B------:R-:W-:Y:S02]  /*14b0*/  ISETP.NE.AND P0, PT, R2, RZ, PT ;  /* 0x000000ff0200720c */ /* 0x000fe40003f05270 */
[----:B------:R-:W-:Y:S02]  /*14c0*/  PRMT R16, RZ, 0x7610, R16 ;  /* 0x00007610ff107816 */ /* 0x000fe40000000010 */
[----:B------:R-:W-:-:S13]  /*14d0*/  ISETP.LT.OR P0, PT, R3, 0x2, !P0 ;  /* 0x000000020300780c */ /* 0x000fda0004701670 */
.L_x_2440:
[----:B------:R-:W-:-:S13]  /*14e0*/  ISETP.NE.AND P2, PT, R85, R82, PT ;  /* 0x000000525500720c */ /* 0x000fda0003f45270 */
[----:B------:R-:W2:Y:S01]  /*14f0*/  @!P2 LDC.64 R2, c[0x0][0x248] ;  /* 0x00009200ff02ab82 */ /* 0x000ea20000000a00 */
[----:B------:R-:W-:Y:S02]  /*1500*/  @!P2 VIADD R83, R83, 0x1 ;  /* 0x000000015353a836 */ /* 0x000fe40000000000 */
[----:B------:R-:W-:-:S03]  /*1510*/  @!P2 IMAD.SHL.U32 R5, R85, 0x2, RZ ;  /* 0x000000025505a824 */ /* 0x000fc600078e00ff */
[----:B------:R-:W-:Y:S01]  /*1520*/  @!P2 LEA R4, R83, R1, 0x3 ;  /* 0x000000015304a211 */ /* 0x000fe200078e18ff */
[----:B--2---:R-:W-:-:S05]  /*1530*/  @!P2 IMAD.WIDE R2, R5, 0x2, R2 ;  /* 0x000000020502a825 */ /* 0x004fca00078e0202 */
[----:B------:R-:W2:Y:S04]  /*1540*/  @!P2 LDL.64 R4, [R4] ;  /* 0x000000000404a983 */ /* 0x000ea80000100a00 */
[----:B------:R3:W4:Y:S02]  /*1550*/  @!P2 LDG.E.U16.CONSTANT R6, desc[UR8][R2.64+0x2] ;  /* 0x000002080206a981 */ /* 0x000724000c1e9500 */
[----:B---3--:R-:W-:Y:S02]  /*1560*/  IMAD.MOV.U32 R2, RZ, RZ, R28 ;  /* 0x000000ffff027224 */ /* 0x008fe400078e001c */
[----:B------:R-:W-:-:S05]  /*1570*/  IMAD.MOV.U32 R3, RZ, RZ, R29 ;  /* 0x000000ffff037224 */ /* 0x000fca00078e001d */
[----:B-----5:R3:W5:Y:S01]  /*1580*/  LDG.E.128.CONSTANT R20, desc[UR8][R2.64] ;  /* 0x0000000802147981 */ /* 0x020762000c1e9d00 */
[----:B-1----:R-:W-:Y:S01]  /*1590*/  IMAD.MOV.U32 R17, RZ, RZ, R0 ;  /* 0x000000ffff117224 */ /* 0x002fe200078e0000 */
[----:B--2---:R-:W-:Y:S02]  /*15a0*/  @!P2 PRMT R87, R4, 0x7610, R87 ;  /* 0x000076100457a816 */ /* 0x004fe40000000057 */
[----:B------:R-:W-:Y:S01]  /*15b0*/  @!P2 PRMT R88, R5, 0x7610, R88 ;  /* 0x000076100558a816 */ /* 0x000fe20000000058 */
[----:B----4-:R-:W-:Y:S01]  /*15c0*/  @!P2 IMAD.IADD R82, R6, 0x1, R85 ;  /* 0x000000010652a824 */ /* 0x010fe200078e0255 */
[----:B------:R-:W-:Y:S02]  /*15d0*/  @!P2 PRMT R87, R87, 0x7610, R4 ;  /* 0x000076105757a816 */ /* 0x000fe40000000004 */
[----:B------:R-:W-:Y:S01]  /*15e0*/  @!P2 PRMT R88, R88, 0x7610, R5 ;  /* 0x000076105858a816 */ /* 0x000fe20000000005 */
[----:B---3--:R-:W-:Y:S06]  /*15f0*/  @!P1 BRA `(.L_x_2436) ;  /* 0x0000000c00809947 */ /* 0x008fec0003800000 */
[----:B------:R-:W-:-:S04]  /*1600*/  IMAD.WIDE R4, R17, 0x4, R2 ;  /* 0x0000000411047825 */ /* 0x000fc800078e0202 */
[----:B------:R-:W-:Y:S02]  /*1610*/  IMAD.WIDE R8, R17, 0x4, R4 ;  /* 0x0000000411087825 */ /* 0x000fe400078e0204 */
[----:B0-----:R-:W2:Y:S04]  /*1620*/  LDG.E.128.CONSTANT R4, desc[UR8][R4.64] ;  /* 0x0000000804047981 */ /* 0x001ea8000c1e9d00 */
        /* <DEDUP_REMOVED lines=10> */
[--C-:B------:R-:W-:Y:S02]  /*16d0*/  SHF.R.U32.HI R38, RZ, 0xc, R23.reuse ;  /* 0x0000000cff267819 */ /* 0x100fe40000011617 */
[----:B------:R-:W-:Y:S02]  /*16e0*/  LOP3.LUT R44, R23, 0x3f003f, RZ, 0xc0, !PT ;  /* 0x003f003f172c7812 */ /* 0x000fe400078ec0ff */
        /* <DEDUP_REMOVED lines=11> */
[----:B------:R-:W-:-:S05]  /*17a0*/  LOP3.LUT R12, R12, 0x64006400, RZ, 0xfc, !PT ;  /* 0x640064000c0c7812 */ /* 0x000fca00078efcff */
        /* <DEDUP_REMOVED lines=19> */
[----:B------:R-:W-:Y:S02]  /*18e0*/  LOP3.LUT R18, R37, 0xf000f, RZ, 0xc0, !PT ;  /* 0x000f000f25127812 */ /* 0x000fe400078ec0ff */
[----:B------:R-:W-:Y:S02]  /*18f0*/  LOP3.LUT R11, R11, 0x300030, R8, 0xf8, !PT ;  /* 0x003000300b0b7812 */ /* 0x000fe400078ef808 */
[----:B------:R-:W-:Y:S02]  /*1900*/  LOP3.LUT R8, R18, 0x300030, R9, 0xf8, !PT ;  /* 0x0030003012087812 */ /* 0x000fe400078ef809 */
[----:B------:R-:W-:Y:S02]  /*1910*/  LOP3.LUT R9, R38, 0x300030, R23, 0xf8, !PT ;  /* 0x0030003026097812 */ /* 0x000fe400078ef817 */
[----:B--2---:R-:W-:Y:S02]  /*1920*/  SHF.R.U32.HI R18, RZ, 0xc, R4 ;  /* 0x0000000cff127819 */ /* 0x004fe40000011604 */
[----:B------:R-:W-:-:S02]  /*1930*/  LOP3.LUT R23, R4, 0x3f003f, RZ, 0xc0, !PT ;  /* 0x003f003f04177812 */ /* 0x000fc400078ec0ff */
[----:B------:R-:W-:Y:S02]  /*1940*/  SHF.R.U32.HI R24, RZ, 0x6, R4 ;  /* 0x00000006ff187819 */ /* 0x000fe40000011604 */
[----:B------:R-:W-:Y:S02]  /*1950*/  SHF.R.U32.HI R4, RZ, 0xc, R5 ;  /* 0x0000000cff047819 */ /* 0x000fe40000011605 */
[----:B------:R-:W-:Y:S02]  /*1960*/  LOP3.LUT R10, R10, 0x300030, R21, 0xf8, !PT ;  /* 0x003000300a0a7812 */ /* 0x000fe400078ef815 */
[----:B------:R-:W-:Y:S02]  /*1970*/  LOP3.LUT R37, R5, 0x3f003f, RZ, 0xc0, !PT ;  /* 0x003f003f05257812 */ /* 0x000fe400078ec0ff */
[----:B------:R-:W-:Y:S02]  /*1980*/  SHF.R.U32.HI R38, RZ, 0x6, R5 ;  /* 0x00000006ff267819 */ /* 0x000fe40000011605 */
[----:B------:R-:W-:-:S02]  /*1990*/  SHF.R.U32.HI R21, RZ, 0xc, R6 ;  /* 0x0000000cff157819 */ /* 0x000fc40000011606 */
[--C-:B------:R-:W-:Y:S02]  /*19a0*/  SHF.R.U32.HI R48, RZ, 0xc, R7.reuse ;  /* 0x0000000cff307819 */ /* 0x100fe40000011607 */
[----:B------:R-:W-:Y:S02]  /*19b0*/  LOP3.LUT R46, R7, 0x3f003f, RZ, 0xc0, !PT ;  /* 0x003f003f072e7812 */ /* 0x000fe400078ec0ff */
        /* <DEDUP_REMOVED lines=20> */
[----:B------:R-:W-:Y:S02]  /*1b00*/  LOP3.LUT R47, R47, 0x3f003f, RZ, 0xc0, !PT ;  /* 0x003f003f2f2f7812 */ /* 0x000fe400078ec0ff */
[----:B------:R-:W-:Y:S02]  /*1b10*/  LOP3.LUT R44, R29, 0x3f003f, RZ, 0xc0, !PT ;  /* 0x003f003f1d2c7812 */ /* 0x000fe400078ec0ff */
[----:B------:R-:W-:Y:S02]  /*1b20*/  LOP3.LUT R32, R32, 0x3f003f, RZ, 0xc0, !PT ;  /* 0x003f003f20207812 */ /* 0x000fe400078ec0ff */
[----:B------:R-:W-:-:S02]  /*1b30*/  LOP3.LUT R6, R48, 0x300030, R49, 0xf8, !PT ;  /* 0x0030003030067812 */ /* 0x000fc400078ef831 */
        /* <DEDUP_REMOVED lines=97> */
.L_x_2437:
        /* <DEDUP_REMOVED lines=43> */
.L_x_2436:
[----:B------:R-:W-:Y:S05]  /*2400*/  @!P1 BRA `(.L_x_2438) ;  /* 0x0000000c00949947 */ /* 0x000fea0003800000 */
[----:B------:R-:W-:Y:S02]  /*2410*/  IMAD R5, R31, 0xc, RZ ;  /* 0x0000000c1f057824 */ /* 0x000fe400078e02ff */
[----:B------:R-:W-:-:S04]  /*2420*/  IMAD.WIDE.U32 R24, R17, 0xc, R2 ;  /* 0x0000000c11187825 */ /* 0x000fc800078e0002 */
[----:B------:R-:W-:Y:S02]  /*2430*/  IMAD.IADD R25, R25, 0x1, R5 ;  /* 0x0000000119197824 */ /* 0x000fe400078e0205 */
[----:B------:R-:W-:-:S03]  /*2440*/  IMAD.WIDE R4, R17, 0x4, R24 ;  /* 0x0000000411047825 */ /* 0x000fc600078e0218 */
[----:B-----5:R-:W2:Y:S01]  /*2450*/  LDG.E.128.CONSTANT R20, desc[UR8][R24.64] ;  /* 0x0000000818147981 */ /* 0x020ea2000c1e9d00 */
[----:B------:R-:W-:-:S03]  /*2460*/  IMAD.WIDE R8, R17, 0x4, R4 ;  /* 0x0000000411087825 */ /* 0x000fc600078e0204 */
[----:B0-----:R-:W3:Y:S04]  /*2470*/  LDG.E.128.CONSTANT R4, desc[UR8][R4.64] ;  /* 0x0000000804047981 */ /* 0x001ee8000c1e9d00 */
[----:B------:R-:W4:Y:S01]  /*2480*/  LDG.E.128.CONSTANT R8, desc[UR8][R8.64] ;  /* 0x0000000808087981 */ /* 0x000f22000c1e9d00 */
[----:B------:R-:W-:-:S04]  /*2490*/  PRMT R12, R84, 0x9910, RZ ;  /* 0x00009910540c7816 */ /* 0x000fc800000000ff */
[----:B------:R-:W-:Y:S02]  /*24a0*/  ISETP.NE.AND P2, PT, R12, RZ, PT ;  /* 0x000000ff0c00720c */ /* 0x000fe40003f45270 */
[--C-:B--2---:R-:W-:Y:S02]  /*24b0*/  SHF.R.U32.HI R30, RZ, 0xc, R21.reuse ;  /* 0x0000000cff1e7819 */ /* 0x104fe40000011615 */
[----:B------:R-:W-:Y:S02]  /*24c0*/  SHF.R.U32.HI R18, RZ, 0xc, R20 ;  /* 0x0000000cff127819 */ /* 0x000fe40000011614 */
[----:B------:R-:W-:Y:S02]  /*24d0*/  LOP3.LUT R33, R21, 0x3f003f, RZ, 0xc0, !PT ;  /* 0x003f003f15217812 */ /* 0x000fe400078ec0ff */
[----:B------:R-:W-:Y:S02]  /*24e0*/  SHF.R.U32.HI R35, RZ, 0x6, R21 ;  /* 0x00000006ff237819 */ /* 0x000fe40000011615 */
[----:B------:R-:W-:-:S02]  /*24f0*/  SHF.R.U32.HI R36, RZ, 0xc, R22 ;  /* 0x0000000cff247819 */ /* 0x000fc40000011616 */
[----:B------:R-:W-:Y:S02]  /*2500*/  LOP3.LUT R37, R22, 0x3f003f, RZ, 0xc0, !PT ;  /* 0x003f003f16257812 */ /* 0x000fe400078ec0ff */
[----:B------:R-:W-:Y:S02]  /*2510*/  SHF.R.U32.HI R38, RZ, 0x6, R22 ;  /* 0x00000006ff267819 */ /* 0x000fe40000011616 */
[----:B------:R-:W-:Y:S02]  /*2520*/  SHF.R.U32.HI R39, RZ, 0xc, R23 ;  /* 0x0000000cff277819 */ /* 0x000fe40000011617 */
[--C-:B----4-:R-:W-:Y:S02]  /*2530*/  SHF.R.U32.HI R21, RZ, 0x8, R8.reuse ;  /* 0x00000008ff157819 */ /* 0x110fe40000011608 */
[----:B------:R-:W-:Y:S02]  /*2540*/  SHF.R.U32.HI R32, RZ, 0xa, R8 ;  /* 0x0000000aff207819 */ /* 0x000fe40000011608 */
[----:B------:R-:W-:-:S02]  /*2550*/  LOP3.LUT R28, R8, 0x3f003f, RZ, 0xc0, !PT ;  /* 0x003f003f081c7812 */ /* 0x000fc400078ec0ff */
[----:B------:R-:W-:Y:S02]  /*2560*/  SHF.R.U32.HI R29, RZ, 0x6, R8 ;  /* 0x00000006ff1d7819 */ /* 0x000fe40000011608 */
[----:B------:R-:W-:Y:S02]  /*2570*/  LOP3.LUT R44, R23, 0x3f003f, RZ, 0xc0, !PT ;  /* 0x003f003f172c7812 */ /* 0x000fe400078ec0ff */
[----:B------:R-:W-:Y:S02]  /*2580*/  SHF.R.U32.HI R45, RZ, 0x6, R23 ;  /* 0x00000006ff2d7819 */ /* 0x000fe40000011617 */
[--C-:B------:R-:W-:Y:S02]  /*2590*/  SHF.R.U32.HI R8, RZ, 0x8, R9.reuse ;  /* 0x00000008ff087819 */ /* 0x100fe40000011609 */
[----:B------:R-:W-:Y:S02]  /*25a0*/  SHF.R.U32.HI R34, RZ, 0xa, R9 ;  /* 0x0000000aff227819 */ /* 0x000fe40000011609 */
[----:B------:R-:W-:-:S02]  /*25b0*/  LOP3.LUT R26, R9, 0x3f003f, RZ, 0xc0, !PT ;  /* 0x003f003f091a7812 */ /* 0x000fc400078ec0ff */
[----:B------:R-:W-:Y:S02]  /*25c0*/  SHF.R.U32.HI R27, RZ, 0x6, R9 ;  /* 0x00000006ff1b7819 */ /* 0x000fe40000011609 */
[--C-:B------:R-:W-:Y:S02]  /*25d0*/  SHF.R.U32.HI R40, RZ, 0x8, R11.reuse ;  /* 0x00000008ff287819 */ /* 0x100fe4000001160b */
[--C-:B------:R-:W-:Y:S02]  /*25e0*/  SHF.R.U32.HI R46, RZ, 0xa, R11.reuse ;  /* 0x0000000aff2e7819 */ /* 0x100fe4000001160b */
        /* <DEDUP_REMOVED lines=9> */
[----:B------:R-:W-:Y:S02]  /*2680*/  LOP3.LUT R39, R39, 0xf000f, RZ, 0xc0, !PT ;  /* 0x000f000f27277812 */ /* 0x000fe400078ec0ff */
[----:B------:R-:W-:Y:S02]  /*2690*/  LOP3.LUT R11, R11, 0x300030, R8, 0xf8, !PT ;  /* 0x003000300b0b7812 */ /* 0x000fe400078ef808 */
[----:B------:R-:W-:Y:S02]  /*26a0*/  LOP3.LUT R10, R10, 0x300030, R21, 0xf8, !PT ;  /* 0x003000300a0a7812 */ /* 0x000fe400078ef815 */
[----:B------:R-:W-:Y:S02]  /*26b0*/  LOP3.LUT R8, R36, 0x300030, R9, 0xf8, !PT ;  /* 0x0030003024087812 */ /* 0x000fe400078ef809 */
[----:B------:R-:W-:Y:S02]  /*26c0*/  LOP3.LUT R9, R39, 0x300030, R40, 0xf8, !PT ;  /* 0x0030003027097812 */ /* 0x000fe400078ef828 */
[----:B---3--:R-:W-:-:S02]  /*26d0*/  SHF.R.U32.HI R30, RZ, 0xc, R4 ;  /* 0x0000000cff1e7819 */ /* 0x008fc40000011604 */
[----:B------:R-:W-:Y:S02]  /*26e0*/  LOP3.LUT R18, R4, 0x3f003f, RZ, 0xc0, !PT ;  /* 0x003f003f04127812 */ /* 0x000fe400078ec0ff */
[----:B------:R-:W-:Y:S02]  /*26f0*/  SHF.R.U32.HI R21, RZ, 0x6, R4 ;  /* 0x00000006ff157819 */ /* 0x000fe40000011604 */
[----:B------:R-:W-:Y:S02]  /*2700*/  SHF.R.U32.HI R4, RZ, 0xc, R5 ;  /* 0x0000000cff047819 */ /* 0x000fe40000011605 */
[--C-:B------:R-:W-:Y:S02]  /*2710*/  SHF.R.U32.HI R40, RZ, 0xc, R6.reuse ;  /* 0x0000000cff287819 */ /* 0x100fe40000011606 */
[----:B------:R-:W-:Y:S02]  /*2720*/  LOP3.LUT R41, R6, 0x3f003f, RZ, 0xc0, !PT ;  /* 0x003f003f06297812 */ /* 0x000fe400078ec0ff */
[----:B------:R-:W-:-:S02]  /*2730*/  SHF.R.U32.HI R42, RZ, 0x6, R6 ;  /* 0x00000006ff2a7819 */ /* 0x000fc40000011606 */
        /* <DEDUP_REMOVED lines=10> */
[----:B------:R-:W-:Y:S02]  /*27e0*/  SHF.R.U32.HI R20, RZ, 0x6, R20 ;  /* 0x00000006ff147819 */ /* 0x000fe40000011614 */
        /* <DEDUP_REMOVED lines=123> */
.L_x_2439:
        /* <DEDUP_REMOVED lines=44> */
.L_x_2438:
[----:B------:R-:W-:Y:S01]  /*3260*/  VIADD R85, R85, 0x20 ;  /* 0x0000002055557836 */ /* 0x000fe20000000000 */
[----:B------:R-:W-:Y:S01]  /*3270*/  UIADD3 UR4, UR4, 0x40, URZ ;  /* 0x0000004004047890 */ /* 0x000fe2000fffe03f */
[----:B------:R-:W-:-:S03]  /*3280*/  IMAD.WIDE.U32 R2, R17, 0x18, R2 ;  /* 0x0000001811027825 */ /* 0x000fc600078e0002 */
[----:B------:R-:W-:Y:S01]  /*3290*/  ISETP.GE.AND P2, PT, R85, UR5, PT ;  /* 0x0000000555007c0c */ /* 0x000fe2000bf46270 */
[----:B------:R-:W-:Y:S01]  /*32a0*/  IMAD R29, R31, 0x18, RZ ;  /* 0x000000181f1d7824 */ /* 0x000fe200078e02ff */
[----:B------:R-:W-:Y:S01]  /*32b0*/  ISETP.LT.AND P3, PT, R85, R86, PT ;  /* 0x000000565500720c */ /* 0x000fe20003f61270 */
[----:B------:R-:W-:Y:S02]  /*32c0*/  IMAD.MOV.U32 R28, RZ, RZ, R2 ;  /* 0x000000ffff1c7224 */ /* 0x000fe400078e0002 */
[----:B------:R-:W-:-:S10]  /*32d0*/  IMAD.IADD R29, R3, 0x1, R29 ;  /* 0x00000001031d7824 */ /* 0x000fd400078e021d */
[----:B------:R-:W-:Y:S05]  /*32e0*/  @!P2 BRA P3, `(.L_x_2440) ;  /* 0xffffffe0007ca947 */ /* 0x000fea000183ffff */
.L_x_2435:
[----:B------:R-:W-:Y:S01]  /*32f0*/  ISETP.GE.AND P0, PT, R85, R86, PT ;  /* 0x000000565500720c */ /* 0x000fe20003f06270 */
[----:B------:R-:W-:-:S03]  /*3300*/  ULDC UR5, c[0x0][0x260] ;  /* 0x0000980000057ab9 */ /* 0x000fc60000000800 */
[----:B------:R-:W-:-:S13]  /*3310*/  ISETP.GE.OR P0, PT, R85, UR5, P0 ;  /* 0x0000000555007c0c */ /* 0x000fda0008706670 */
[----:B------:R-:W-:Y:S05]  /*3320*/  @P0 BRA `(.L_x_2441) ;  /* 0x0000001800f40947 */ /* 0x000fea0003800000 */
[----:B------:R-:W1:Y:S01]  /*3330*/  S2R R0, SR_CTAID.Y ;  /* 0x0000000000007919 */ /* 0x000e620000002600 */
[----:B------:R-:W1:Y:S01]  /*3340*/  LDC R3, c[0x0][0x238] ;  /* 0x00008e00ff037b82 */ /* 0x000e620000000800 */
[----:B------:R-:W-:Y:S01]  /*3350*/  PRMT R2, R19, 0x9910, RZ ;  /* 0x0000991013027816 */ /* 0x000fe200000000ff */
[----:B------:R-:W-:-:S03]  /*3360*/  ULDC UR5, c[0x0][0x260] ;  /* 0x0000980000057ab9 */ /* 0x000fc60000000800 */
[----:B------:R-:W-:Y:S01]  /*3370*/  ISETP.NE.AND P0, PT, R2, RZ, PT ;  /* 0x000000ff0200720c */ /* 0x000fe20003f05270 */
[----:B-1----:R-:W-:-:S05]  /*3380*/  IMAD R0, R0, -0x2, R3 ;  /* 0xfffffffe00007824 */ /* 0x002fca00078e0203 */
[----:B------:R-:W-:-:S13]  /*3390*/  ISETP.LT.OR P0, PT, R0, 0x2, !P0 ;  /* 0x000000020000780c */ /* 0x000fda0004701670 */
.L_x_2444:
[----:B------:R-:W-:Y:S01]  /*33a0*/  ISETP.NE.AND P2, PT, R85, R82, PT ;  /* 0x000000525500720c */ /* 0x000fe20003f45270 */
[----:B------:R-:W1:-:S12]  /*33b0*/  LDC R17, c[0x0][0x23c] ;  /* 0x00008f00ff117b82 */ /* 0x000e580000000800 */
[----:B------:R-:W2:Y:S01]  /*33c0*/  @!P2 LDC.64 R2, c[0x0][0x248] ;  /* 0x00009200ff02ab82 */ /* 0x000ea20000000a00 */
[----:B------:R-:W-:Y:S01]  /*33d0*/  @!P2 VIADD R83, R83, 0x1 ;  /* 0x000000015353a836 */ /* 0x000fe20000000000 */
[----:B------:R-:W-:-:S04]  /*33e0*/  @!P2 LEA R5, R85, 0x1, 0x1 ;  /* 0x000000015505a811 */ /* 0x000fc800078e08ff */
[----:B------:R-:W-:Y:S01]  /*33f0*/  @!P2 LEA R6, R83, R1, 0x3 ;  /* 0x000000015306a211 */ /* 0x000fe200078e18ff */
[----:B-1----:R-:W-:-:S05]  /*3400*/  IMAD.WIDE R24, R17, 0x4, R28 ;  /* 0x0000000411187825 */ /* 0x002fca00078e021c */
[----:B0-----:R-:W3:Y:S04]  /*3410*/  @!P2 LDL.64 R6, [R6] ;  /* 0x000000000606a983 */ /* 0x001ee80000100a00 */
[----:B-----5:R-:W5:Y:S01]  /*3420*/  LDG.E.128.CONSTANT R28, desc[UR8][R28.64] ;  /* 0x000000081c1c7981 */ /* 0x020f62000c1e9d00 */
[----:B------:R-:W-:-:S03]  /*3430*/  IMAD.WIDE R20, R17, 0x4, R24 ;  /* 0x0000000411147825 */ /* 0x000fc600078e0218 */
[----:B------:R-:W5:Y:S01]  /*3440*/  LDG.E.128.CONSTANT R24, desc[UR8][R24.64] ;  /* 0x0000000818187981 */ /* 0x000f62000c1e9d00 */
[----:B--2---:R-:W-:-:S04]  /*3450*/  @!P2 IMAD.WIDE R2, R5, 0x2, R2 ;  /* 0x000000020502a825 */ /* 0x004fc800078e0202 */
[C---:B------:R-:W-:Y:S02]  /*3460*/  IMAD.WIDE R4, R17.reuse, 0x4, R20 ;  /* 0x0000000411047825 */ /* 0x040fe400078e0214 */
[----:B------:R-:W2:Y:S04]  /*3470*/  @!P2 LDG.E.U16.CONSTANT R2, desc[UR8][R2.64] ;  /* 0x000000080202a981 */ /* 0x000ea8000c1e9500 */
[----:B------:R-:W5:Y:S04]  /*3480*/  LDG.E.128.CONSTANT R20, desc[UR8][R20.64] ;  /* 0x0000000814147981 */ /* 0x000f68000c1e9d00 */
[----:B------:R0:W5:Y:S01]  /*3490*/  LDG.E.128.CONSTANT R8, desc[UR8][R4.64] ;  /* 0x0000000804087981 */ /* 0x000162000c1e9d00 */
[----:B------:R-:W-:Y:S01]  /*34a0*/  IMAD.WIDE R90, R17, 0x4, R4 ;  /* 0x00000004115a7825 */ /* 0x000fe200078e0204 */
[----:B---3--:R-:W-:-:S02]  /*34b0*/  @!P2 PRMT R87, R6, 0x7610, R87 ;  /* 0x000076100657a816 */ /* 0x008fc40000000057 */
[----:B------:R-:W-:Y:S02]  /*34c0*/  @!P2 PRMT R88, R7, 0x7610, R88 ;  /* 0x000076100758a816 */ /* 0x000fe40000000058 */
[----:B------:R-:W-:Y:S02]  /*34d0*/  @!P2 PRMT R87, R87, 0x7610, R6 ;  /* 0x000076105757a816 */ /* 0x000fe40000000006 */
[----:B------:R-:W-:Y:S01]  /*34e0*/  @!P2 PRMT R88, R88, 0x7610, R7 ;  /* 0x000076105858a816 */ /* 0x000fe20000000007 */
[----:B--2---:R-:W-:Y:S01]  /*34f0*/  @!P2 IMAD.IADD R82, R2, 0x1, R85 ;  /* 0x000000010252a824 */ /* 0x004fe200078e0255 */
[----:B0-----:R-:W-:Y:S06]  /*3500*/  @!P1 BRA `(.L_x_2442) ;  /* 0x00000018005c9947 */ /* 0x001fec0003800000 */
[----:B------:R-:W2:Y:S01]  /*3510*/  LDG.E.128.CONSTANT R4, desc[UR8][R90.64] ;  /* 0x000000085a047981 */ /* 0x000ea2000c1e9d00 */
[----:B-----5:R-:W-:Y:S01]  /*3520*/  SHF.R.U32.HI R32, RZ, 0xf, R28 ;  /* 0x0000000fff207819 */ /* 0x020fe2000001161c */
[----:B------:R-:W-:Y:S01]  /*3530*/  IMAD.MOV.U32 R51, RZ, RZ, 0x2800 ;  /* 0x00002800ff337424 */ /* 0x000fe200078e00ff */
[--C-:B------:R-:W-:Y:S02]  /*3540*/  SHF.R.U32.HI R41, RZ, 0xf, R29.reuse ;  /* 0x0000000fff297819 */ /* 0x100fe4000001161d */
[C---:B------:R-:W-:Y:S02]  /*3550*/  LOP3.LUT R3, R29.reuse, 0x3e003e0, RZ, 0xc0, !PT ;  /* 0x03e003e01d037812 */ /* 0x040fe400078ec0ff */
[----:B------:R-:W-:Y:S02]  /*3560*/  LOP3.LUT R74, R29, 0x1f001f, RZ, 0xc0, !PT ;  /* 0x001f001f1d4a7812 */ /* 0x000fe400078ec0ff */
        /* <DEDUP_REMOVED lines=40> */
[----:B------:R-:W-:Y:S02]  /*37f0*/  LOP3.LUT R48, R32, 0x10001, RZ, 0xc0, !PT ;  /* 0x0001000120307812 */ /* 0x000fe400078ec0ff */
        /* <DEDUP_REMOVED lines=20> */
[----:B------:R-:W-:-:S02]  /*3940*/  LOP3.LUT R52, R29, 0x10001, RZ, 0xc0, !PT ;  /* 0x000100011d347812 */ /* 0x000fc400078ec0ff */
[----:B------:R-:W-:Y:S02]  /*3950*/  LOP3.LUT R48, R48, 0x20002, R31, 0xf8, !PT ;  /* 0x0002000230307812 */ /* 0x000fe400078ef81f */
[----:B------:R-:W-:Y:S02]  /*3960*/  LOP3.LUT R41, R41, 0x10001, RZ, 0xc0, !PT ;  /* 0x0001000129297812 */ /* 0x000fe400078ec0ff */
[----:B------:R-:W-:Y:S02]  /*3970*/  LOP3.LUT R11, R30, 0x10001, RZ, 0xc0, !PT ;  /* 0x000100011e0b7812 */ /* 0x000fe400078ec0ff */
[----:B------:R-:W-:Y:S02]  /*3980*/  PRMT R31, R84, 0x9910, RZ ;  /* 0x00009910541f7816 */ /* 0x000fe400000000ff */
[----:B------:R-:W-:Y:S02]  /*3990*/  LOP3.LUT R52, R52, 0x20002, R43, 0xf8, !PT ;  /* 0x0002000234347812 */ /* 0x000fe400078ef82b */
[----:B------:R-:W-:Y:S01]  /*39a0*/  LOP3.LUT R41, R41, 0x20002, R42, 0xf8, !PT ;  /* 0x0002000229297812 */ /* 0x000fe200078ef82a */
[----:B------:R-:W-:Y:S01]  /*39b0*/  IMAD.MOV.U32 R29, RZ, RZ, R31 ;  /* 0x000000ffff1d7224 */ /* 0x000fe200078e001f */
[----:B------:R-:W-:-:S02]  /*39c0*/  LOP3.LUT R11, R11, 0x20002, R44, 0xf8, !PT ;  /* 0x000200020b0b7812 */ /* 0x000fc400078ef82c */
        /* <DEDUP_REMOVED lines=111> */
[--C-:B--2---:R-:W-:Y:S02]  /*40c0*/  SHF.R.U32.HI R10, RZ, 0xb, R4.reuse ;  /* 0x0000000bff0a7819 */ /* 0x104fe40000011604 */
[----:B------:R-:W-:Y:S02]  /*40d0*/  SHF.R.U32.HI R45, RZ, 0xa, R4 ;  /* 0x0000000aff2d7819 */ /* 0x000fe40000011604 */
[--C-:B------:R-:W-:Y:S02]  /*40e0*/  SHF.R.U32.HI R11, RZ, 0xb, R5.reuse ;  /* 0x0000000bff0b7819 */ /* 0x100fe40000011605 */
[----:B------:R-:W-:Y:S02]  /*40f0*/  SHF.R.U32.HI R46, RZ, 0xa, R5 ;  /* 0x0000000aff2e7819 */ /* 0x000fe40000011605 */
[----:B------:R-:W-:-:S02]  /*4100*/  SHF.R.U32.HI R20, RZ, 0xb, R6 ;  /* 0x0000000bff147819 */ /* 0x000fc40000011606 */
[----:B------:R-:W-:Y:S02]  /*4110*/  SHF.R.U32.HI R47, RZ, 0xa, R6 ;  /* 0x0000000aff2f7819 */ /* 0x000fe40000011606 */
[--C-:B------:R-:W-:Y:S02]  /*4120*/  SHF.R.U32.HI R23, RZ, 0xb, R7.reuse ;  /* 0x0000000bff177819 */ /* 0x100fe40000011607 */
[----:B------:R-:W-:Y:S02]  /*4130*/  SHF.R.U32.HI R48, RZ, 0xa, R7 ;  /* 0x0000000aff307819 */ /* 0x000fe40000011607 */
        /* <DEDUP_REMOVED lines=76> */
[----:B------:R-:W-:-:S03]  /*4600*/  HFMA2 R89, R59, R20, R89 ;  /* 0x000000143b597231 */ /* 0x000fc60000000059 */
[-C--:B------:R-:W-:Y:S01]  /*4610*/  HFMA2.MMA R30, R73, R31.reuse, R24 ;  /* 0x0000001f491e7235 */ /* 0x080fe20000000018 */
[----:B------:R-:W-:Y:S01]  /*4620*/  HFMA2 R89, R67, R21, R89 ;  /* 0x0000001543597231 */ /* 0x000fe20000000059 */
[----:B------:R-:W0:Y:S01]  /*4630*/  LDS.128 R24, [UR4+0x20] ;  /* 0x00002004ff187984 */ /* 0x000e220008000c00 */
[----:B------:R-:W-:-:S05]  /*4640*/  HFMA2.MMA R28, R56, R31, R28 ;  /* 0x0000001f381c7235 */ /* 0x000fca000000001c */
[----:B------:R-:W-:-:S03]  /*4650*/  HFMA2.MMA R30, R63, R20, R30 ;  /* 0x000000143f1e7235 */ /* 0x000fc6000000001e */
[----:B------:R-:W-:Y:S01]  /*4660*/  HFMA2.MMA R28, R60, R20, R28 ;  /* 0x000000143c1c7235 */ /* 0x000fe2000000001c */
[----:B------:R-:W-:-:S04]  /*4670*/  HFMA2 R20, R65, R21, R29 ;  /* 0x0000001541147231 */ /* 0x000fc8000000001d */
[-C--:B------:R-:W-:Y:S01]  /*4680*/  HFMA2.MMA R30, R64, R21.reuse, R30 ;  /* 0x00000015401e7235 */ /* 0x080fe2000000001e */
[----:B------:R-:W-:Y:S02]  /*4690*/  HFMA2 R20, R57, R22, R20 ;  /* 0x0000001639147231 */ /* 0x000fe40000000014 */
[----:B------:R-:W-:Y:S02]  /*46a0*/  HFMA2.MMA R28, R66, R21, R28 ;  /* 0x00000015421c7235 */ /* 0x000fe4000000001c */
[----:B------:R-:W-:-:S03]  /*46b0*/  HFMA2 R20, R11, R23, R20 ;  /* 0x000000170b147231 */ /* 0x000fc60000000014 */
[----:B------:R-:W-:-:S03]  /*46c0*/  HFMA2.MMA R30, R58, R22, R30 ;  /* 0x000000163a1e7235 */ /* 0x000fc6000000001e */
        /* <DEDUP_REMOVED lines=46> */
.L_x_2443:
[----:B------:R-:W-:Y:S05]  /*49b0*/  @P0 BRA `(.L_x_2442) ;  /* 0x0000000400300947 */ /* 0x000fea0003800000 */
[----:B------:R-:W0:Y:S04]  /*49c0*/  LDS.128 R28, [UR4+0x80] ;  /* 0x00008004ff1c7984 */ /* 0x000e280008000c00 */
[----:B------:R-:W1:Y:S01]  /*49d0*/  LDS.128 R20, [UR4+0x90] ;  /* 0x00009004ff147984 */ /* 0x000e620008000c00 */
[-C--:B0-----:R-:W-:Y:S01]  /*49e0*/  HFMA2.MMA R25, R72, R28.reuse, RZ ;  /* 0x0000001c48197235 */ /* 0x081fe200000000ff */
[-C--:B------:R-:W-:Y:S01]  /*49f0*/  HFMA2 R26, R74, R28.reuse, RZ.H0_H0 ;  /* 0x0000001c4a1a7231 */ /* 0x080fe200000400ff */
[----:B------:R-:W-:Y:S01]  /*4a00*/  HFMA2.MMA R24, R76, R28, RZ ;  /* 0x0000001c4c187235 */ /* 0x000fe200000000ff */
[----:B------:R-:W-:Y:S02]  /*4a10*/  HFMA2 R28, R77, R28, RZ.H0_H0 ;  /* 0x0000001c4d1c7231 */ /* 0x000fe400000400ff */
[----:B------:R-:W-:-:S03]  /*4a20*/  HFMA2 R26, R69, R29, R26 ;  /* 0x0000001d451a7231 */ /* 0x000fc6000000001a */
[-C--:B------:R-:W-:Y:S01]  /*4a30*/  HFMA2.MMA R68, R68, R29.reuse, R25 ;  /* 0x0000001d44447235 */ /* 0x080fe20000000019 */
[----:B------:R-:W-:Y:S01]  /*4a40*/  HFMA2 R25, R71, R29, R28 ;  /* 0x0000001d47197231 */ /* 0x000fe2000000001c */
[----:B------:R-:W-:Y:S01]  /*4a50*/  HFMA2.MMA R24, R70, R29, R24 ;  /* 0x0000001d46187235 */ /* 0x000fe20000000018 */
[----:B------:R-:W-:-:S04]  /*4a60*/  HFMA2 R28, R79, R30, R26 ;  /* 0x0000001e4f1c7231 */ /* 0x000fc8000000001a */
[-C--:B------:R-:W-:Y:S01]  /*4a70*/  HFMA2 R28, R75, R31.reuse, R28 ;  /* 0x0000001f4b1c7231 */ /* 0x080fe2000000001c */
[-C--:B------:R-:W-:Y:S02]  /*4a80*/  HFMA2.MMA R68, R78, R30.reuse, R68 ;  /* 0x0000001e4e447235 */ /* 0x080fe40000000044 */
[----:B------:R-:W-:Y:S01]  /*4a90*/  HFMA2.MMA R29, R80, R30, R24 ;  /* 0x0000001e501d7235 */ /* 0x000fe20000000018 */
[----:B------:R-:W-:Y:S02]  /*4aa0*/  HFMA2 R30, R81, R30, R25 ;  /* 0x0000001e511e7231 */ /* 0x000fe40000000019 */
[----:B------:R-:W0:Y:S01]  /*4ab0*/  LDS.128 R24, [UR4+0xa0] ;  /* 0x0000a004ff187984 */ /* 0x000e220008000c00 */
[----:B-1----:R-:W-:Y:S02]  /*4ac0*/  HFMA2 R28, R61, R20, R28 ;  /* 0x000000143d1c7231 */ /* 0x002fe4000000001c */
[-C--:B------:R-:W-:Y:S01]  /*4ad0*/  HFMA2.MMA R68, R73, R31.reuse, R68 ;  /* 0x0000001f49447235 */ /* 0x080fe20000000044 */
[----:B------:R-:W-:Y:S01]  /*4ae0*/  HFMA2 R30, R54, R31, R30 ;  /* 0x0000001f361e7231 */ /* 0x000fe2000000001e */
[----:B------:R-:W-:Y:S01]  /*4af0*/  HFMA2.MMA R29, R56, R31, R29 ;  /* 0x0000001f381d7235 */ /* 0x000fe2000000001d */
[----:B------:R-:W-:-:S02]  /*4b00*/  HFMA2 R28, R65, R21, R28 ;  /* 0x00000015411c7231 */ /* 0x000fc4000000001c */
[----:B------:R-:W-:-:S03]  /*4b10*/  HFMA2 R30, R59, R20, R30 ;  /* 0x000000143b1e7231 */ /* 0x000fc6000000001e */
[-C--:B------:R-:W-:Y:S01]  /*4b20*/  HFMA2.MMA R68, R63, R20.reuse, R68 ;  /* 0x000000143f447235 */ /* 0x080fe20000000044 */
[----:B------:R-:W-:Y:S01]  /*4b30*/  HFMA2 R30, R67, R21, R30 ;  /* 0x00000015431e7231 */ /* 0x000fe2000000001e */
[----:B------:R-:W-:Y:S01]  /*4b40*/  HFMA2.MMA R29, R60, R20, R29 ;  /* 0x000000143c1d7235 */ /* 0x000fe2000000001d */
[----:B------:R-:W-:-:S04]  /*4b50*/  HFMA2 R20, R57, R22, R28 ;  /* 0x0000001639147231 */ /* 0x000fc8000000001c */
[----:B------:R-:W-:Y:S01]  /*4b60*/  HFMA2 R20, R11, R23, R20 ;  /* 0x000000170b147231 */ /* 0x000fe20000000014 */
[-C--:B------:R-:W-:Y:S02]  /*4b70*/  HFMA2.MMA R68, R64, R21.reuse, R68 ;  /* 0x0000001540447235 */ /* 0x080fe40000000044 */
[----:B------:R-:W-:-:S06]  /*4b80*/  HFMA2.MMA R29, R66, R21, R29 ;  /* 0x00000015421d7235 */ /* 0x000fcc000000001d */
[-C--:B------:R-:W-:Y:S02]  /*4b90*/  HFMA2.MMA R68, R58, R22.reuse, R68 ;  /* 0x000000163a447235 */ /* 0x080fe40000000044 */
[----:B------:R-:W-:Y:S01]  /*4ba0*/  HFMA2.MMA R21, R55, R22, R29 ;  /* 0x0000001637157235 */ /* 0x000fe2000000001d */
[----:B------:R-:W-:Y:S02]  /*4bb0*/  HFMA2 R22, R53, R22, R30 ;  /* 0x0000001635167231 */ /* 0x000fe4000000001e */
[----:B------:R-:W1:Y:S02]  /*4bc0*/  LDS.128 R28, [UR4+0xb0] ;  /* 0x0000b004ff1c7984 */ /* 0x000e640008000c00 */
[----:B------:R-:W-:Y:S01]  /*4bd0*/  HFMA2 R22, R7, R23, R22 ;  /* 0x0000001707167231 */ /* 0x000fe20000000016 */
[-C--:B------:R-:W-:Y:S02]  /*4be0*/  HFMA2.MMA R68, R62, R23.reuse, R68 ;  /* 0x000000173e447235 */ /* 0x080fe40000000044 */
[----:B------:R-:W-:Y:S01]  /*4bf0*/  HFMA2.MMA R21, R9, R23, R21 ;  /* 0x0000001709157235 */ /* 0x000fe20000000015 */
[----:B0-----:R-:W-:-:S02]  /*4c00*/  HFMA2 R20, R35, R24, R20 ;  /* 0x0000001823147231 */ /* 0x001fc40000000014 */
[----:B------:R-:W-:-:S03]  /*4c10*/  HFMA2 R22, R39, R24, R22 ;  /* 0x0000001827167231 */ /* 0x000fc60000000016 */
[-C--:B------:R-:W-:Y:S01]  /*4c20*/  HFMA2.MMA R68, R33, R24.reuse, R68 ;  /* 0x0000001821447235 */ /* 0x080fe20000000044 */
        /* <DEDUP_REMOVED lines=8> */
[----:B------:R-:W-:-:S05]  /*4cb0*/  HFMA2 R22, R40, R27, R22 ;  /* 0x0000001b28167231 */ /* 0x000fca0000000016 */
[-C--:B------:R-:W-:Y:S02]  /*4cc0*/  HFMA2.MMA R68, R12, R26.reuse, R68 ;  /* 0x0000001a0c447235 */ /* 0x080fe40000000044 */
[----:B------:R-:W-:-:S06]  /*4cd0*/  HFMA2.MMA R21, R8, R26, R21 ;  /* 0x0000001a08157235 */ /* 0x000fcc0000000015 */
[-C--:B------:R-:W-:Y:S02]  /*4ce0*/  HFMA2.MMA R68, R34, R27.reuse, R68 ;  /* 0x0000001b22447235 */ /* 0x080fe40000000044 */
[----:B------:R-:W-:Y:S01]  /*4cf0*/  HFMA2.MMA R21, R38, R27, R21 ;  /* 0x0000001b26157235 */ /* 0x000fe20000000015 */
[-C--:B-1----:R-:W-:Y:S02]  /*4d00*/  HFMA2 R20, R42, R28.reuse, R20 ;  /* 0x0000001c2a147231 */ /* 0x082fe40000000014 */
        /* <DEDUP_REMOVED lines=11> */
[----:B------:R-:W-:Y:S02]  /*4dc0*/  HADD2 R34, R20.H0_H0, R20.H1_H1 ;  /* 0x3000001414227230 */ /* 0x000fe40000000800 */
[----:B------:R-:W-:Y:S01]  /*4dd0*/  HADD2 R22, R22.H0_H0, R22.H1_H1 ;  /* 0x3000001616167230 */ /* 0x000fe20000000800 */
        /* <DEDUP_REMOVED lines=10> */
.L_x_2442:
[----:B------:R-:W-:Y:S01]  /*4e80*/  VIADD R85, R85, 0x20 ;  /* 0x0000002055557836 */ /* 0x000fe20000000000 */
[----:B------:R-:W-:Y:S01]  /*4e90*/  UIADD3 UR4, UR4, 0x40, URZ ;  /* 0x0000004004047890 */ /* 0x000fe2000fffe03f */
[----:B------:R-:W-:-:S03]  /*4ea0*/  IMAD.WIDE R90, R17, 0x4, R90 ;  /* 0x00000004115a7825 */ /* 0x000fc600078e025a */
[C---:B------:R-:W-:Y:S01]  /*4eb0*/  ISETP.GE.AND P2, PT, R85.reuse, UR5, PT ;  /* 0x0000000555007c0c */ /* 0x040fe2000bf46270 */
[----:B-----5:R-:W-:Y:S01]  /*4ec0*/  IMAD.MOV.U32 R28, RZ, RZ, R90 ;  /* 0x000000ffff1c7224 */ /* 0x020fe200078e005a */
[----:B------:R-:W-:Y:S01]  /*4ed0*/  ISETP.LT.AND P3, PT, R85, R86, PT ;  /* 0x000000565500720c */ /* 0x000fe20003f61270 */
[----:B------:R-:W-:-:S12]  /*4ee0*/  IMAD.MOV.U32 R29, RZ, RZ, R91 ;  /* 0x000000ffff1d7224 */ /* 0x000fd800078e005b */
[----:B------:R-:W-:Y:S05]  /*4ef0*/  @!P2 BRA P3, `(.L_x_2444) ;  /* 0xffffffe40028a947 */ /* 0x000fea000183ffff */
.L_x_2441:
[----:B------:R-:W-:Y:S05]  /*4f00*/  @!P1 EXIT ;  /* 0x000000000000994d */ /* 0x000fea0003800000 */
[----:B------:R-:W1:Y:S01]  /*4f10*/  S2R R0, SR_CTAID.X ;  /* 0x0000000000007919 */ /* 0x000e620000002500 */
[----:B------:R-:W2:Y:S01]  /*4f20*/  S2UR UR4, SR_CTAID.Y ;  /* 0x00000000000479c3 */ /* 0x000ea20000002600 */
[----:B------:R-:W1:Y:S07]  /*4f30*/  S2R R3, SR_TID.X ;  /* 0x0000000000037919 */ /* 0x000e6e0000002100 */
[----:B0-----:R-:W0:Y:S01]  /*4f40*/  LDC.64 R6, c[0x0][0x230] ;  /* 0x00008c00ff067b82 */ /* 0x001e220000000a00 */
[----:B--2---:R-:W-:Y:S01]  /*4f50*/  USHF.L.U32 UR4, UR4, 0x1, URZ ;  /* 0x0000000104047899 */ /* 0x004fe2000800063f */
[----:B-1----:R-:W-:-:S06]  /*4f60*/  IMAD R0, R0, 0x40, R3 ;  /* 0x0000004000007824 */ /* 0x002fcc00078e0203 */
[----:B------:R-:W1:Y:S01]  /*4f70*/  LDC R3, c[0x0][0x238] ;  /* 0x00008e00ff037b82 */ /* 0x000e620000000800 */
[----:B------:R-:W-:-:S04]  /*4f80*/  IMAD.SHL.U32 R0, R0, 0x4, RZ ;  /* 0x0000000400007824 */ /* 0x000fc800078e00ff */
[----:B------:R-:W-:-:S04]  /*4f90*/  IMAD R8, R17, UR4, R0 ;  /* 0x0000000411087c24 */ /* 0x000fc8000f8e0200 */
[----:B0-----:R-:W-:-:S05]  /*4fa0*/  IMAD.WIDE R4, R8, 0x2, R6 ;  /* 0x0000000208047825 */ /* 0x001fca00078e0206 */
[----:B------:R0:W-:Y:S01]  /*4fb0*/  ATOM.E.ADD.F16x2.RN.STRONG.GPU P0, RZ, desc[UR8][R4.64], R16 ;  /* 0x0000001004ff79a2 */ /* 0x0001e2000810e1c8 */
[----:B------:R-:W-:Y:S01]  /*4fc0*/  IMAD R0, RZ, RZ, -UR4 ;  /* 0x80000004ff007e24 */ /* 0x000fe2000f8e02ff */
[----:B------:R-:W-:Y:S04]  /*4fd0*/  BSSY B0, `(.L_x_2445) ;  /* 0x0000010000007945 */ /* 0x000fe80003800000 */
[----:B-1----:R-:W-:Y:S01]  /*4fe0*/  VIADDMNMX R0, R0, R3, 0x2, PT ;  /* 0x0000000200007446 */ /* 0x002fe20003800103 */
[----:B0-----:R-:W-:Y:S06]  /*4ff0*/  @P0 BRA `(.L_x_2446) ;  /* 0x0000000000340947 */ /* 0x001fec0003800000 */
[----:B------:R-:W0:Y:S02]  /*5000*/  QSPC.E.S P0, RZ, [R4] ;  /* 0x0000000004ff73aa */ /* 0x000e240000000500 */
[----:B0-----:R-:W-:Y:S05]  /*5010*/  @!P0 BRA `(.L_x_2447) ;  /* 0x0000000000208947 */ /* 0x001fea0003800000 */
[----:B------:R-:W-:-:S04]  /*5020*/  MOV R2, R4 ;  /* 0x0000000400027202 */ /* 0x000fc80000000f00 */
[----:B------:R-:W-:-:S07]  /*5030*/  MOV R9, R2 ;  /* 0x0000000200097202 */ /* 0x000fce0000000f00 */
.L_x_2448:
[----:B------:R-:W0:Y:S02]  /*5040*/  LDS R2, [R9] ;  /* 0x0000000009027984 */ /* 0x000e240000000800 */
[----:B0-----:R-:W-:-:S10]  /*5050*/  HFMA2.MMA R3, R2, 1, 1, R16 ;  /* 0x3c003c0002037835 */ /* 0x001fd40000000010 */
[----:B------:R-:W0:Y:S02]  /*5060*/  ATOMS.CAST.SPIN R3, [R9], R2, R3 ;  /* 0x000000020903738d */ /* 0x000e240001800003 */
[----:B0-----:R-:W-:-:S13]  /*5070*/  ISETP.EQ.U32.AND P0, PT, R3, 0x1, PT ;  /* 0x000000010300780c */ /* 0x001fda0003f02070 */
[----:B------:R-:W-:Y:S05]  /*5080*/  @!P0 BRA `(.L_x_2448) ;  /* 0xfffffffc00ec8947 */ /* 0x000fea000383ffff */
[----:B------:R-:W-:Y:S05]  /*5090*/  BRA `(.L_x_2446) ;  /* 0x00000000000c7947 */ /* 0x000fea0003800000 */
.L_x_2447:
[----:B------:R-:W2:Y:S02]  /*50a0*/  LD.E R2, desc[UR8][R4.64] ;  /* 0x0000000804027980 */ /* 0x000ea4000c101900 */
[----:B--2---:R-:W-:-:S05]  /*50b0*/  IMAD.IADD R3, R16, 0x1, R2 ;  /* 0x0000000110037824 */ /* 0x004fca00078e0202 */
[----:B------:R0:W-:Y:S02]  /*50c0*/  ST.E desc[UR8][R4.64], R3 ;  /* 0x0000000304007985 */ /* 0x0001e4000c101908 */
.L_x_2446:
[----:B------:R-:W-:Y:S05]  /*50d0*/  BSYNC B0 ;  /* 0x0000000000007941 */ /* 0x000fea0003800000 */
.L_x_2445:
[----:B------:R1:W-:Y:S01]  /*50e0*/  ATOM.E.ADD.F16x2.RN.STRONG.GPU P0, RZ, desc[UR8][R4.64+0x4], R15 ;  /* 0x0000040f04ff79a2 */ /* 0x0003e2000810e1c8 */
[----:B------:R-:W-:Y:S04]  /*50f0*/  BSSY B0, `(.L_x_2449) ;  /* 0x000000f000007945 */ /* 0x000fe80003800000 */
[----:B-1----:R-:W-:Y:S05]  /*5100*/  @P0 BRA `(.L_x_2450) ;  /* 0x0000000000340947 */ /* 0x002fea0003800000 */
[----:B------:R-:W1:Y:S02]  /*5110*/  QSPC.E.S P0, RZ, [R4+0x4] ;  /* 0x0000040004ff73aa */ /* 0x000e640000000500 */
[----:B-1----:R-:W-:Y:S05]  /*5120*/  @!P0 BRA `(.L_x_2451) ;  /* 0x0000000000208947 */ /* 0x002fea0003800000 */
[----:B------:R-:W-:-:S05]  /*5130*/  IMAD.MOV.U32 R2, RZ, RZ, R4 ;  /* 0x000000ffff027224 */ /* 0x000fca00078e0004 */
[----:B0-----:R-:W-:-:S07]  /*5140*/  MOV R4, R2 ;  /* 0x0000000200047202 */ /* 0x001fce0000000f00 */
.L_x_2452:
[----:B------:R-:W0:Y:S02]  /*5150*/  LDS R2, [R4+0x4] ;  /* 0x0000040004027984 */ /* 0x000e240000000800 */
[----:B0-----:R-:W-:-:S06]  /*5160*/  HADD2 R3, R2, R15 ;  /* 0x0000000f02037230 */ /* 0x001fcc0000000000 */
[----:B------:R-:W0:Y:S02]  /*5170*/  ATOMS.CAST.SPIN R3, [R4+0x4], R2, R3 ;  /* 0x000004020403738d */ /* 0x000e240001800003 */
[----:B0-----:R-:W-:-:S13]  /*5180*/  ISETP.EQ.U32.AND P0, PT, R3, 0x1, PT ;  /* 0x000000010300780c */ /* 0x001fda0003f02070 */
[----:B------:R-:W-:Y:S05]  /*5190*/  @!P0 BRA `(.L_x_2452) ;  /* 0xfffffffc00ec8947 */ /* 0x000fea000383ffff */
[----:B------:R-:W-:Y:S05]  /*51a0*/  BRA `(.L_x_2450) ;  /* 0x00000000000c7947 */ /* 0x000fea0003800000 */
.L_x_2451:
[----:B------:R-:W0:Y:S02]  /*51b0*/  LD.E R2, desc[UR8][R4.64+0x4] ;  /* 0x0000040804027980 */ /* 0x000e24000c101900 */
[----:B0-----:R-:W-:-:S05]  /*51c0*/  IMAD.IADD R3, R15, 0x1, R2 ;  /* 0x000000010f037824 */ /* 0x001fca00078e0202 */
[----:B------:R1:W-:Y:S02]  /*51d0*/  ST.E desc[UR8][R4.64+0x4], R3 ;  /* 0x0000040304007985 */ /* 0x0003e4000c101908 */
.L_x_2450:
[----:B------:R-:W-:Y:S05]  /*51e0*/  BSYNC B0 ;  /* 0x0000000000007941 */ /* 0x000fea0003800000 */
.L_x_2449:
        /* <DEDUP_REMOVED lines=11> */
.L_x_2456:
[----:B------:R-:W0:Y:S02]  /*52a0*/  LDS R2, [R0] ;  /* 0x0000000000027984 */ /* 0x000e240000000800 */
[----:B0-----:R-:W-:-:S10]  /*52b0*/  HFMA2.MMA R3, R2, 1, 1, R14 ;  /* 0x3c003c0002037835 */ /* 0x001fd4000000000e */
[----:B------:R-:W0:Y:S02]  /*52c0*/  ATOMS.CAST.SPIN R3, [R0], R2, R3 ;  /* 0x000000020003738d */ /* 0x000e240001800003 */
[----:B0-----:R-:W-:-:S13]  /*52d0*/  ISETP.EQ.U32.AND P0, PT, R3, 0x1, PT ;  /* 0x000000010300780c */ /* 0x001fda0003f02070 */
[----:B------:R-:W-:Y:S05]  /*52e0*/  @!P0 BRA `(.L_x_2456) ;  /* 0xfffffffc00ec8947 */ /* 0x000fea000383ffff */
[----:B------:R-:W-:Y:S05]  /*52f0*/  BRA `(.L_x_2454) ;  /* 0x00000000000c7947 */ /* 0x000fea0003800000 */
.L_x_2455:
[----:B------:R-:W2:Y:S02]  /*5300*/  LD.E R0, desc[UR8][R4.64] ;  /* 0x0000000804007980 */ /* 0x000ea4000c101900 */
[----:B--2---:R-:W-:-:S05]  /*5310*/  IMAD.IADD R3, R14, 0x1, R0 ;  /* 0x000000010e037824 */ /* 0x004fca00078e0200 */
[----:B------:R0:W-:Y:S02]  /*5320*/  ST.E desc[UR8][R4.64], R3 ;  /* 0x0000000304007985 */ /* 0x0001e4000c101908 */
.L_x_2454:
[----:B------:R-:W-:Y:S05]  /*5330*/  BSYNC B0 ;  /* 0x0000000000007941 */ /* 0x000fea0003800000 */
.L_x_2453:
[----:B------:R1:W-:Y:S02]  /*5340*/  ATOM.E.ADD.F16x2.RN.STRONG.GPU P0, RZ, desc[UR8][R4.64+0x4], R13 ;  /* 0x0000040d04ff79a2 */ /* 0x0003e4000810e1c8 */
[----:B-1----:R-:W-:Y:S05]  /*5350*/  @P0 EXIT ;  /* 0x000000000000094d */ /* 0x002fea0003800000 */
[----:B------:R-:W1:Y:S02]  /*5360*/  QSPC.E.S P0, RZ, [R4+0x4] ;  /* 0x0000040004ff73aa */ /* 0x000e640000000500 */
[----:B-1----:R-:W-:Y:S05]  /*5370*/  @!P0 BRA `(.L_x_2457) ;  /* 0x0000000000208947 */ /* 0x002fea0003800000 */
[----:B------:R-:W-:-:S05]  /*5380*/  IMAD.MOV.U32 R2, RZ, RZ, R4 ;  /* 0x000000ffff027224 */ /* 0x000fca00078e0004 */
[----:B------:R-:W-:-:S07]  /*5390*/  MOV R0, R2 ;  /* 0x0000000200007202 */ /* 0x000fce0000000f00 */
.L_x_2458:
[----:B------:R-:W0:Y:S02]  /*53a0*/  LDS R2, [R0+0x4] ;  /* 0x0000040000027984 */ /* 0x000e240000000800 */
[----:B0-----:R-:W-:-:S06]  /*53b0*/  HADD2 R3, R2, R13 ;  /* 0x0000000d02037230 */ /* 0x001fcc0000000000 */
[----:B------:R-:W0:Y:S02]  /*53c0*/  ATOMS.CAST.SPIN R3, [R0+0x4], R2, R3 ;  /* 0x000004020003738d */ /* 0x000e240001800003 */
[----:B0-----:R-:W-:-:S13]  /*53d0*/  ISETP.EQ.U32.AND P0, PT, R3, 0x1, PT ;  /* 0x000000010300780c */ /* 0x001fda0003f02070 */
[----:B------:R-:W-:Y:S05]  /*53e0*/  @!P0 BRA `(.L_x_2458) ;  /* 0xfffffffc00ec8947 */ /* 0x000fea000383ffff */
[----:B------:R-:W-:Y:S05]  /*53f0*/  EXIT ;  /* 0x000000000000794d */ /* 0x000fea0003800000 */
.L_x_2457:
[----:B------:R-:W0:Y:S02]  /*5400*/  LD.E R0, desc[UR8][R4.64+0x4] ;  /* 0x0000040804007980 */ /* 0x000e24000c101900 */
[----:B0-----:R-:W-:-:S05]  /*5410*/  IMAD.IADD R3, R13, 0x1, R0 ;  /* 0x000000010d037824 */ /* 0x001fca00078e0200 */
[----:B------:R-:W-:Y:S01]  /*5420*/  ST.E desc[UR8][R4.64+0x4], R3 ;  /* 0x0000040304007985 */ /* 0x000fe2000c101908 */
[----:B------:R-:W-:Y:S05]  /*5430*/  EXIT ;  /* 0x000000000000794d */ /* 0x000fea0003800000 */
.L_x_2459:
        /* <DEDUP_REMOVED lines=12> */
.L_x_3701:


//--------------------- .text._Z23gemm_half_q_half_kernelILi2ELi16ELb1ELb0ELi64EEvPK6__halfPKjS4_S2_PS0_iiiiPKtS7_iiiiiibS2_i --------------------------
	.section	.text._Z23gemm_half_q_half_kernelILi2ELi16ELb1ELb0ELi64EEvPK6__halfPKjS4_S2_PS0_iiiiPKtS7_iiiiiibS2_i,"ax",@progbits
	.align	128
        .global         _Z23gemm_half_q_half_kernelILi2ELi16ELb1ELb0ELi64EEvPK6__halfPKjS4_S2_PS0_iiiiPKtS7_iiiiiibS2_i
        .type           _Z23gemm_half_q_half_kernelILi2ELi16ELb1ELb0ELi64EEvPK6__halfPKjS4_S2_PS0_iiiiPKtS7_iiiiiibS2_i,@function
        .size           _Z23gemm_half_q_half_kernelILi2ELi16ELb1ELb0ELi64EEvPK6__halfPKjS4_S2_PS0_iiiiPKtS7_iiiiiibS2_i,(.L_x_3702 - _Z23gemm_half_q_half_kernelILi2ELi16ELb1ELb0ELi64EEvPK6__halfPKjS4_S2_PS0_iiiiPKtS7_iiiiiibS2_i)
        .other          _Z23gemm_half_q_half_kernelILi2ELi16ELb1ELb0ELi64EEvPK6__halfPKjS4_S2_PS0_iiiiPKtS7_iiiiiibS2_i,@"STO_CUDA_ENTRY STV_DEFAULT"
_Z23gemm_half_q_half_kernelILi2ELi16ELb1ELb0ELi64EEvPK6__halfPKjS4_S2_PS0_iiiiPKtS7_iiiiiibS2_i:
.text._Z23gemm_half_q_half_kernelILi2ELi16ELb1ELb0ELi64EEvPK6__halfPKjS4_S2_PS0_iiiiPKtS7_iiiiiibS2_i:
        /* <DEDUP_REMOVED lines=10> */
[--C-:B-1----:R-:W-:Y:S01]  /*00a0*/  IMAD R4, R18, -0x2, R3.reuse ;  /* 0xfffffffe12047824 */ /* 0x102fe200078e0203 */
[----:B------:R-:W-:-:S04]  /*00b0*/  PRMT R3, RZ, 0x7610, R3 ;  /* 0x00007610ff037816 */ /* 0x000fc80000000003 */
[C---:B------:R-:W-:Y:S02]  /*00c0*/  ISETP.GE.AND P1, PT, R4.reuse, 0x1, PT ;  /* 0x000000010400780c */ /* 0x040fe40003f26270 */
[----:B------:R-:W-:-:S11]  /*00d0*/  VIMNMX R5, R4, 0x2, PT ;  /* 0x0000000204057848 */ /* 0x000fd60003fe0100 */
[----:B------:R-:W-:Y:S05]  /*00e0*/  @!P1 BRA `(.L_x_2460) ;  /* 0x0000000000289947 */ /* 0x000fea0003800000 */
[----:B------:R-:W-:Y:S01]  /*00f0*/  ISETP.GE.AND P0, PT, R5, 0x2, PT ;  /* 0x000000020500780c */ /* 0x000fe20003f06270 */
[----:B------:R-:W1:-:S12]  /*0100*/  LDC.64 R6, c[0x0][0x278] ;  /* 0x00009e00ff067b82 */ /* 0x000e580000000a00 */
[----:B------:R-:W4:Y:S08]  /*0110*/  @P0 LDC R3, c[0x0][0x280] ;  /* 0x0000a000ff030b82 */ /* 0x000f300000000800 */
[----:B------:R-:W4:Y:S02]  /*0120*/  @P0 LDC.64 R8, c[0x0][0x278] ;  /* 0x00009e00ff080b82 */ /* 0x000f240000000a00 */
[----:B----4-:R-:W-:-:S02]  /*0130*/  @P0 IMAD.WIDE R8, R3, 0x2, R8 ;  /* 0x0000000203080825 */ /* 0x010fc400078e0208 */
[----:B-1----:R-:W4:Y:S04]  /*0140*/  LDG.E.U16 R3, desc[UR8][R6.64] ;  /* 0x0000000806037981 */ /* 0x002f28000c1e1500 */
[----:B------:R-:W5:Y:S01]  /*0150*/  @P0 LDG.E.U16 R0, desc[UR8][R8.64] ;  /* 0x0000000808000981 */ /* 0x000f62000c1e1500 */
[----:B----4-:R-:W-:Y:S02]  /*0160*/  PRMT R10, R3, 0x7610, R10 ;  /* 0x00007610030a7816 */ /* 0x010fe4000000000a */
[----:B-----5:R-:W-:-:S04]  /*0170*/  @P0 LOP3.LUT R11, R0, R3, RZ, 0xfc, !PT ;  /* 0x00000003000b0212 */ /* 0x020fc800078efcff */
[----:B------:R-:W-:-:S07]  /*0180*/  @P0 PRMT R10, R11, 0x7610, R10 ;  /* 0x000076100b0a0816 */ /* 0x000fce000000000a */
.L_x_2460:
        /* <DEDUP_REMOVED lines=37> */
.L_x_2465:
        /* <DEDUP_REMOVED lines=16> */
.L_x_2464:
        /* <DEDUP_REMOVED lines=16> */
.L_x_2463:
        /* <DEDUP_REMOVED lines=17> */
.L_x_2467:
        /* <DEDUP_REMOVED lines=16> */
.L_x_2466:
        /* <DEDUP_REMOVED lines=14> */
.L_x_2462:
[----:B------:R-:W-:Y:S05]  /*08d0*/  BSYNC B0 ;  /* 0x0000000000007941 */ /* 0x000fea0003800000 */
.L_x_2461:
        /* <DEDUP_REMOVED lines=14> */
[----:B------:R-:W-:-:S03]  /*09c0*/  IMAD.MOV.U32 R16, RZ, RZ, RZ ;  /* 0x000000ffff107224 */ /* 0x000fc600078e00ff */
[----:B------:R-:W-:-:S05]  /*09d0*/  LEA R7, R7, UR4, 0x1 ;  /* 0x0000000407077c11 */ /* 0x000fca000f8e08ff */
[----:B------:R-:W-:-:S04]  /*09e0*/  IMAD R7, R20, 0x4, R7 ;  /* 0x0000000414077824 */ /* 0x000fc800078e0207 */
[----:B0-----:R-:W-:Y:S01]  /*09f0*/  IMAD.WIDE R8, R7, 0x2, R8 ;  /* 0x0000000207087825 */ /* 0x001fe200078e0208 */
[----:B------:R-:W-:Y:S06]  /*0a00*/  @!P2 BRA `(.L_x_2469) ;  /* 0x000000000034a947 */ /* 0x000fec0003800000 */
[----:B------:R-:W-:Y:S01]  /*0a10*/  PLOP3.LUT P0, PT, PT, PT, PT, 0x8, 0x0 ;  /* 0x000000000000781c */ /* 0x000fe20003f0e170 */
[----:B------:R-:W-:-:S12]  /*0a20*/  VIADD R7, R5, 0xfffffffd ;  /* 0xfffffffd05077836 */ /* 0x000fd80000000000 */
.L_x_2470:
        /* <DEDUP_REMOVED lines=11> */
.L_x_2469:
        /* <DEDUP_REMOVED lines=10> */
.L_x_2468:
        /* <DEDUP_REMOVED lines=10> */
[----:B------:R-:W-:Y:S02]  /*0c20*/  IMAD.SHL.U32 R5, R6, 0x4, RZ ;  /* 0x0000000406057824 */ /* 0x000fe400078e00ff */
[----:B------:R-:W-:Y:S01]  /*0c30*/  IMAD.MOV.U32 R11, RZ, RZ, RZ ;  /* 0x000000ffff0b7224 */ /* 0x000fe200078e00ff */
[----:B------:R-:W-:Y:S01]  /*0c40*/  LEA.HI R7, R7, R6, RZ, 0x3 ;  /* 0x0000000607077211 */ /* 0x000fe200078f18ff */
[----:B------:R-:W-:Y:S01]  /*0c50*/  IMAD.MOV.U32 R21, RZ, RZ, R85 ;  /* 0x000000ffff157224 */ /* 0x000fe200078e0055 */
[----:B------:R-:W-:Y:S02]  /*0c60*/  LOP3.LUT R5, R5, 0x10, RZ, 0xc0, !PT ;  /* 0x0000001005057812 */ /* 0x000fe400078ec0ff */
[----:B------:R-:W-:-:S07]  /*0c70*/  SHF.R.S32.HI R7, RZ, 0x3, R7 ;  /* 0x00000003ff077819 */ /* 0x000fce0000011407 */
.L_x_2472:
[----:B------:R-:W3:Y:S01]  /*0c80*/  LDC.64 R12, c[0x0][0x220] ;  /* 0x00008800ff0c7b82 */ /* 0x000ee20000000a00 */
[----:B-----5:R-:W-:-:S04]  /*0c90*/  IMAD.IADD R16, R2, 0x1, R11 ;  /* 0x0000000102107824 */ /* 0x020fc800078e020b */
[----:B------:R-:W-:-:S05]  /*0ca0*/  IMAD R14, R16, R17, RZ ;  /* 0x00000011100e7224 */ /* 0x000fca00078e02ff */
[----:B------:R-:W-:-:S04]  /*0cb0*/  SHF.R.S32.HI R15, RZ, 0x1f, R14 ;  /* 0x0000001fff0f7819 */ /* 0x000fc8000001140e */
[----:B------:R-:W-:-:S04]  /*0cc0*/  LEA.HI R14, R15, R14, RZ, 0x3 ;  /* 0x0000000e0f0e7211 */ /* 0x000fc800078f18ff */
[----:B------:R-:W-:-:S05]  /*0cd0*/  LEA.HI.SX32 R15, R14, R7, 0x1d ;  /* 0x000000070e0f7211 */ /* 0x000fca00078feaff */
[----:B---3--:R-:W-:Y:S02]  /*0ce0*/  IMAD.WIDE R12, R15, 0x4, R12 ;  /* 0x000000040f0c7825 */ /* 0x008fe400078e020c */
[----:B------:R-:W3:Y:S04]  /*0cf0*/  LDC.64 R14, c[0x0][0x228] ;  /* 0x00008a00ff0e7b82 */ /* 0x000ee80000000a00 */
[----:B------:R-:W4:Y:S01]  /*0d00*/  LDG.E.CONSTANT R12, desc[UR8][R12.64] ;  /* 0x000000080c0c7981 */ /* 0x000f22000c1e9900 */
[----:B------:R-:W-:-:S05]  /*0d10*/  LEA R19, R21, 0x1, 0x1 ;  /* 0x0000000115137811 */ /* 0x000fca00078e08ff */
[----:B------:R-:W-:-:S06]  /*0d20*/  IMAD.WIDE R18, R19, 0x2, R8 ;  /* 0x0000000213127825 */ /* 0x000fcc00078e0208 */
[----:B------:R-:W2:Y:S01]  /*0d30*/  LDG.E.U16.CONSTANT R18, desc[UR8][R18.64] ;  /* 0x0000000812127981 */ /* 0x000ea2000c1e9500 */
[----:B---3--:R-:W-:-:S06]  /*0d40*/  IMAD.WIDE R14, R16, 0x2, R14 ;  /* 0x00000002100e7825 */ /* 0x008fcc00078e020e */
[----:B------:R3:W2:Y:S01]  /*0d50*/  LDG.E.U16.CONSTANT R14, desc[UR8][R14.64] ;  /* 0x000000080e0e7981 */ /* 0x0006a2000c1e9500 */
        /* <DEDUP_REMOVED lines=8> */
[----:B------:R-:W-:Y:S02]  /*0de0*/  VIADD R20, R20, 0x1 ;  /* 0x0000000114147836 */ /* 0x000fe40000000000 */
[----:B------:R-:W-:Y:S02]  /*0df0*/  VIADD R12, R12, 0x1 ;  /* 0x000000010c0c7836 */ /* 0x000fe40000000000 */
[----:B------:R-:W-:Y:S02]  /*0e00*/  VIADD R16, R16, 0x1 ;  /* 0x0000000110107836 */ /* 0x000fe40000000000 */
[----:B------:R-:W-:Y:S02]  /*0e10*/  VIADD R22, R22, 0x1 ;  /* 0x0000000116167836 */ /* 0x000fe40000000000 */
[----:B------:R-:W-:Y:S02]  /*0e20*/  IMAD R20, R20, R20, RZ ;  /* 0x0000001414147224 */ /* 0x000fe400078e02ff */
[----:B---3--:R-:W-:-:S02]  /*0e30*/  IMAD R15, R12, R12, RZ ;  /* 0x0000000c0c0f7224 */ /* 0x008fc400078e02ff */
[----:B------:R-:W-:Y:S02]  /*0e40*/  IMAD R16, R16, R16, RZ ;  /* 0x0000001010107224 */ /* 0x000fe400078e02ff */
[----:B------:R-:W-:Y:S01]  /*0e50*/  IMAD R22, R22, R22, RZ ;  /* 0x0000001616167224 */ /* 0x000fe200078e02ff */
[----:B------:R-:W-:Y:S08]  /*0e60*/  I2F.F16 R20, R20 ;  /* 0x0000001400147306 */ /* 0x000ff00000200c00 */
[----:B------:R-:W3:Y:S08]  /*0e70*/  I2F.F16 R13, R22 ;  /* 0x00000016000d7306 */ /* 0x000ef00000200c00 */
[----:B------:R-:W-:Y:S08]  /*0e80*/  I2F.F16 R15, R15 ;  /* 0x0000000f000f7306 */ /* 0x000ff00000200c00 */
[----:B------:R-:W4:Y:S01]  /*0e90*/  I2F.F16 R16, R16 ;  /* 0x0000001000107306 */ /* 0x000f220000200c00 */
[----:B---3--:R-:W-:-:S05]  /*0ea0*/  PRMT R13, R20, 0x5410, R13 ;  /* 0x00005410140d7816 */ /* 0x008fca000000000d */
[----:B--2---:R-:W-:Y:S01]  /*0eb0*/  HMUL2 R12, R13, R14.H0_H0 ;  /* 0x2000000e0d0c7232 */ /* 0x004fe20000000000 */
[----:B----4-:R-:W-:-:S05]  /*0ec0*/  PRMT R15, R16, 0x5410, R15 ;  /* 0x00005410100f7816 */ /* 0x010fca000000000f */
[----:B------:R-:W-:Y:S02]  /*0ed0*/  HMUL2 R13, R15, R14.H0_H0 ;  /* 0x2000000e0f0d7232 */ /* 0x000fe40000000000 */
[----:B------:R-:W-:Y:S02]  /*0ee0*/  IMAD R14, R11, 0x8, R1 ;  /* 0x000000080b0e7824 */ /* 0x000fe400078e0201 */
[----:B------:R-:W-:-:S03]  /*0ef0*/  IMAD.IADD R21, R18, 0x1, R21 ;  /* 0x0000000112157824 */ /* 0x000fc600078e0215 */
[----:B------:R3:W-:Y:S02]  /*0f00*/  STL.64 [R14], R12 ;  /* 0x0000000c0e007387 */ /* 0x0007e40000100a00 */
[----:B------:R-:W-:Y:S01]  /*0f10*/  ISETP.GE.AND P2, PT, R21, R84, PT ;  /* 0x000000541500720c */ /* 0x000fe20003f46270 */
[----:B------:R-:W-:-:S12]  /*0f20*/  VIADD R11, R11, 0x1 ;  /* 0x000000010b0b7836 */ /* 0x000fd80000000000 */
[----:B---3--:R-:W-:Y:S05]  /*0f30*/  @!P2 BRA `(.L_x_2472) ;  /* 0xfffffffc0050a947 */ /* 0x008fea000383ffff */
.L_x_2471:
        /* <DEDUP_REMOVED lines=10> */
[C---:B-1----:R-:W-:Y:S01]  /*0fe0*/  ISETP.GT.AND P3, PT, R85.reuse, R23, PT ;  /* 0x000000175500720c */ /* 0x042fe20003f64270 */
[----:B------:R-:W-:Y:S01]  /*0ff0*/  IMAD.MOV.U32 R5, RZ, RZ, RZ ;  /* 0x000000ffff057224 */ /* 0x000fe200078e00ff */
[----:B--2---:R-:W-:Y:S01]  /*1000*/  ISETP.GT.AND P5, PT, R85, R10, PT ;  /* 0x0000000a5500720c */ /* 0x004fe20003fa4270 */
[----:B------:R-:W-:-:S12]  /*1010*/  @!P2 BRA `(.L_x_2473) ;  /* 0x00000000001ca947 */ /* 0x000fd80003800000 */
[----:B------:R-:W1:Y:S02]  /*1020*/  LDC R8, c[0x0][0x25c] ;  /* 0x00009700ff087b82 */ /* 0x000e640000000800 */
[----:B-1----:R-:W-:-:S05]  /*1030*/  VIMNMX R5, R85, R8, PT ;  /* 0x0000000855057248 */ /* 0x002fca0003fe0100 */
[----:B------:R-:W-:-:S05]  /*1040*/  VIADD R5, R5, -UR4 ;  /* 0x8000000405057c36 */ /* 0x000fca0008000000 */
[----:B------:R-:W-:-:S04]  /*1050*/  SHF.R.S32.HI R8, RZ, 0x1f, R5 ;  /* 0x0000001fff087819 */ /* 0x000fc80000011405 */
[----:B------:R-:W-:-:S04]  /*1060*/  LEA.HI R8, R8, R5, RZ, 0x5 ;  /* 0x0000000508087211 */ /* 0x000fc800078f28ff */
[----:B------:R-:W-:-:S05]  /*1070*/  SHF.R.S32.HI R8, RZ, 0x5, R8 ;  /* 0x00000005ff087819 */ /* 0x000fca0000011408 */
[----:B------:R-:W-:-:S07]  /*1080*/  IMAD R5, R8, 0x6, RZ ;  /* 0x0000000608057824 */ /* 0x000fce00078e02ff */
.L_x_2473:
        /* <DEDUP_REMOVED lines=8> */
.L_x_2474:
[----:B------:R-:W-:Y:S01]  /*1110*/  SHF.R.S32.HI R12, RZ, 0x5, R9 ;  /* 0x00000005ff0c7819 */ /* 0x000fe20000011409 */
[----:B------:R-:W-:Y:S02]  /*1120*/  IMAD.MOV.U32 R7, RZ, RZ, RZ ;  /* 0x000000ffff077224 */ /* 0x000fe400078e00ff */
[----:B------:R-:W-:Y:S01]  /*1130*/  IMAD.MOV.U32 R9, RZ, RZ, RZ ;  /* 0x000000ffff097224 */ /* 0x000fe200078e00ff */
[----:B------:R-:W-:Y:S06]  /*1140*/  @!P4 BRA `(.L_x_2475) ;  /* 0x00000000001cc947 */ /* 0x000fec0003800000 */
[----:B------:R-:W1:Y:S02]  /*1150*/  LDC R8, c[0x0][0x264] ;  /* 0x00009900ff087b82 */ /* 0x000e640000000800 */
[----:B-1----:R-:W-:-:S05]  /*1160*/  VIMNMX R8, R85, R8, PT ;  /* 0x0000000855087248 */ /* 0x002fca0003fe0100 */
[----:B------:R-:W-:-:S05]  /*1170*/  VIADD R8, R8, -UR5 ;  /* 0x8000000508087c36 */ /* 0x000fca0008000000 */
[----:B------:R-:W-:-:S04]  /*1180*/  SHF.R.S32.HI R9, RZ, 0x1f, R8 ;  /* 0x0000001fff097819 */ /* 0x000fc80000011408 */
[----:B------:R-:W-:-:S04]  /*1190*/  LEA.HI R9, R9, R8, RZ, 0x5 ;  /* 0x0000000809097211 */ /* 0x000fc800078f28ff */
[----:B------:R-:W-:-:S05]  /*11a0*/  SHF.R.S32.HI R9, RZ, 0x5, R9 ;  /* 0x00000005ff097819 */ /* 0x000fca0000011409 */
[----:B------:R-:W-:-:S07]  /*11b0*/  IMAD.SHL.U32 R9, R9, 0x4, RZ ;  /* 0x0000000409097824 */ /* 0x000fce00078e00ff */
.L_x_2475:
        /* <DEDUP_REMOVED lines=8> */
.L_x_2476:
        /* <DEDUP_REMOVED lines=9> */
.L_x_2477:
[----:B------:R-:W-:Y:S01]  /*12d0*/  ISETP.GE.OR P0, PT, R85, UR5, P0 ;  /* 0x0000000555007c0c */ /* 0x000fe20008706670 */
        /* <DEDUP_REMOVED lines=8> */
[----:B0-----:R0:W2:Y:S04]  /*1360*/  LDG.E.U16.CONSTANT R82, desc[UR8][R82.64+0x2] ;  /* 0x0000020852527981 */ /* 0x0010a8000c1e9500 */
[----:B------:R1:W5:Y:S01]  /*1370*/  LDL.64 R88, [R1] ;  /* 0x0000000001587983 */ /* 0x0003620000100a00 */
[----:B------:R-:W3:Y:S01]  /*1380*/  S2UR UR5, SR_CgaCtaId ;  /* 0x00000000000579c3 */ /* 0x000ee20000008800 */
[----:B------:R-:W-:Y:S01]  /*1390*/  IMAD R17, R2, R17, RZ ;  /* 0x0000001102117224 */ /* 0x000fe200078e02ff */
[----:B------:R-:W-:Y:S01]  /*13a0*/  PRMT R0, R0, 0x9910, RZ ;  /* 0x0000991000007816 */ /* 0x000fe200000000ff */
[----:B------:R-:W-:-:S03]  /*13b0*/  ULDC.64 UR6, c[0x0][0x218] ;  /* 0x0000860000067ab9 */ /* 0x000fc60000000a00 */
[----:B------:R-:W-:Y:S02]  /*13c0*/  SHF.R.S32.HI R2, RZ, 0x1f, R17 ;  /* 0x0000001fff027819 */ /* 0x000fe40000011411 */
[----:B------:R-:W-:Y:S02]  /*13d0*/  IADD3 R17, P2, R6, R17, RZ ;  /* 0x0000001106117210 */ /* 0x000fe40007f5e0ff */
[----:B------:R-:W-:Y:S02]  /*13e0*/  PRMT R3, R3, 0x9910, RZ ;  /* 0x0000991003037816 */ /* 0x000fe400000000ff */
[----:B------:R-:W-:Y:S02]  /*13f0*/  ISETP.NE.AND P0, PT, R0, RZ, PT ;  /* 0x000000ff0000720c */ /* 0x000fe40003f05270 */
[----:B------:R-:W-:Y:S02]  /*1400*/  LEA.HI.X.SX32 R2, R6, R2, 0x1, P2 ;  /* 0x0000000206027211 */ /* 0x000fe400010f0eff */
[----:B------:R-:W-:Y:S01]  /*1410*/  LEA R20, P3, R17, UR6, 0x2 ;  /* 0x0000000611147c11 */ /* 0x000fe2000f8610ff */
[----:B------:R-:W-:Y:S01]  /*1420*/  UMOV UR4, 0x400 ;  /* 0x0000040000047882 */ /* 0x000fe20000000000 */
[----:B------:R-:W-:Y:S01]  /*1430*/  ISETP.NE.AND P2, PT, R3, RZ, PT ;  /* 0x000000ff0300720c */ /* 0x000fe20003f45270 */
[----:B0-----:R-:W-:Y:S01]  /*1440*/  IMAD.MOV.U32 R83, RZ, RZ, RZ ;  /* 0x000000ffff537224 */ /* 0x001fe200078e00ff */
[----:B------:R-:W-:-:S02]  /*1450*/  ISETP.LT.OR P0, PT, R4, 0x2, !P0 ;  /* 0x000000020400780c */ /* 0x000fc40004701670 */
[----:B------:R-:W-:Y:S02]  /*1460*/  LEA.HI.X R21, R17, UR7, R2, 0x2, P3 ;  /* 0x0000000711157c11 */ /* 0x000fe400098f1402 */
[----:B------:R-:W-:Y:S01]  /*1470*/  PRMT R16, RZ, 0x7610, R16 ;  /* 0x00007610ff107816 */ /* 0x000fe20000000010 */
[----:B---3--:R-:W-:-:S03]  /*1480*/  ULEA UR4, UR5, UR4, 0x18 ;  /* 0x0000000405047291 */ /* 0x008fc6000f8ec03f */
[----:B------:R-:W-:Y:S01]  /*1490*/  ULDC UR5, c[0x0][0x260] ;  /* 0x0000980000057ab9 */ /* 0x000fe20000000800 */
[----:B-12---:R-:W-:-:S08]  /*14a0*/  IMAD.IADD R82, R85, 0x1, R82 ;  /* 0x0000000155527824 */ /* 0x006fd000078e0252 */
.L_x_2481:
[----:B------:R-:W-:Y:S01]  /*14b0*/  ISETP.NE.AND P3, PT, R85, R82, PT ;  /* 0x000000525500720c */ /* 0x000fe20003f65270 */
[----:B------:R-:W0:-:S12]  /*14c0*/  LDC R17, c[0x0][0x23c] ;  /* 0x00008f00ff117b82 */ /* 0x000e180000000800 */
[----:B------:R-:W1:Y:S01]  /*14d0*/  @!P3 LDC.64 R2, c[0x0][0x248] ;  /* 0x00009200ff02bb82 */ /* 0x000e620000000a00 */
[----:B------:R-:W-:Y:S02]  /*14e0*/  @!P3 VIADD R83, R83, 0x1 ;  /* 0x000000015353b836 */ /* 0x000fe40000000000 */
[----:B------:R-:W-:Y:S02]  /*14f0*/  @!P3 IMAD.SHL.U32 R5, R85, 0x2, RZ ;  /* 0x000000025505b824 */ /* 0x000fe400078e00ff */
[----:B------:R-:W-:-:S05]  /*1500*/  @!P3 IMAD R0, R83, 0x8, R1 ;  /* 0x000000085300b824 */ /* 0x000fca00078e0201 */
[----:B------:R-:W2:Y:S01]  /*1510*/  @!P3 LDL.64 R6, [R0] ;  /* 0x000000000006b983 */ /* 0x000ea20000100a00 */
[----:B0-----:R-:W-:-:S03]  /*1520*/  IMAD.WIDE R64, R17, 0x4, R20 ;  /* 0x0000000411407825 */ /* 0x001fc600078e0214 */
[----:B-----5:R-:W5:Y:S01]  /*1530*/  LDG.E.128.CONSTANT R20, desc[UR8][R20.64] ;  /* 0x0000000814147981 */ /* 0x020f62000c1e9d00 */
        /* <DEDUP_REMOVED lines=11> */
[----:B------:R-:W-:Y:S01]  /*15f0*/  @!P3 PRMT R89, R89, 0x7610, R7 ;  /* 0x000076105959b816 */ /* 0x000fe20000000007 */
[----:B---3--:R-:W-:Y:S01]  /*1600*/  @!P3 IMAD.IADD R82, R2, 0x1, R85 ;  /* 0x000000010252b824 */ /* 0x008fe200078e0255 */
[----:B0-----:R-:W-:Y:S06]  /*1610*/  @!P1 BRA `(.L_x_2479) ;  /* 0x0000001800549947 */ /* 0x001fec0003800000 */
        /* <DEDUP_REMOVED lines=63> */
[C---:B------:R-:W-:Y:S02]  /*1a10*/  LOP3.LUT R63, R64.reuse, 0x3e003e0, RZ, 0xc0, !PT ;  /* 0x03e003e0403f7812 */ /* 0x040fe400078ec0ff */
[----:B------:R-:W-:Y:S02]  /*1a20*/  LOP3.LUT R73, R64, 0x1f001f, RZ, 0xc0, !PT ;  /* 0x001f001f40497812 */ /* 0x000fe400078ec0ff */
[C---:B------:R-:W-:Y:S02]  /*1a30*/  LOP3.LUT R61, R65.reuse, 0x3e003e0, RZ, 0xc0, !PT ;  /* 0x03e003e0413d7812 */ /* 0x040fe400078ec0ff */
[----:B------:R-:W-:Y:S02]  /*1a40*/  LOP3.LUT R75, R65, 0x1f001f, RZ, 0xc0, !PT ;  /* 0x001f001f414b7812 */ /* 0x000fe400078ec0ff */
[----:B------:R-:W-:-:S02]  /*1a50*/  LOP3.LUT R60, R66, 0x3e003e0, RZ, 0xc0, !PT ;  /* 0x03e003e0423c7812 */ /* 0x000fc400078ec0ff */
[----:B------:R-:W-:Y:S02]  /*1a60*/  LOP3.LUT R56, R66, 0x1f001f, RZ, 0xc0, !PT ;  /* 0x001f001f42387812 */ /* 0x000fe400078ec0ff */
[C---:B------:R-:W-:Y:S02]  /*1a70*/  LOP3.LUT R12, R67.reuse, 0x3e003e0, RZ, 0xc0, !PT ;  /* 0x03e003e0430c7812 */ /* 0x040fe400078ec0ff */
[----:B------:R-:W-:Y:S02]  /*1a80*/  LOP3.LUT R54, R67, 0x1f001f, RZ, 0xc0, !PT ;  /* 0x001f001f43367812 */ /* 0x000fe400078ec0ff */
[C---:B------:R-:W-:Y:S02]  /*1a90*/  LOP3.LUT R25, R39.reuse, 0x3e003e0, RZ, 0xc0, !PT ;  /* 0x03e003e027197812 */ /* 0x040fe400078ec0ff */
[----:B------:R-:W-:Y:S02]  /*1aa0*/  LOP3.LUT R53, R39, 0x1f001f, RZ, 0xc0, !PT ;  /* 0x001f001f27357812 */ /* 0x000fe400078ec0ff */
[----:B------:R-:W-:-:S02]  /*1ab0*/  LOP3.LUT R21, R42, 0x80008, R47, 0xf8, !PT ;  /* 0x000800082a157812 */ /* 0x000fc400078ef82f */
[----:B------:R-:W-:Y:S02]  /*1ac0*/  LOP3.LUT R22, R43, 0x80008, R46, 0xf8, !PT ;  /* 0x000800082b167812 */ /* 0x000fe400078ef82e */
[----:B------:R-:W-:Y:S02]  /*1ad0*/  LOP3.LUT R11, R44, 0x80008, R9, 0xf8, !PT ;  /* 0x000800082c0b7812 */ /* 0x000fe400078ef809 */
[----:B------:R-:W-:Y:S02]  /*1ae0*/  LOP3.LUT R68, R45, 0x80008, R10, 0xf8, !PT ;  /* 0x000800082d447812 */ /* 0x000fe400078ef80a */
[----:B------:R-:W-:Y:S02]  /*1af0*/  SHF.R.U32.HI R64, RZ, 0xa, R64 ;  /* 0x0000000aff407819 */ /* 0x000fe40000011640 */
[----:B------:R-:W-:Y:S02]  /*1b00*/  SHF.R.U32.HI R65, RZ, 0xa, R65 ;  /* 0x0000000aff417819 */ /* 0x000fe40000011641 */
[----:B------:R-:W-:-:S02]  /*1b10*/  SHF.R.U32.HI R66, RZ, 0xa, R66 ;  /* 0x0000000aff427819 */ /* 0x000fc40000011642 */
[----:B------:R-:W-:Y:S02]  /*1b20*/  SHF.R.U32.HI R67, RZ, 0xa, R67 ;  /* 0x0000000aff437819 */ /* 0x000fe40000011643 */
        /* <DEDUP_REMOVED lines=19> */
[----:B------:R-:W-:Y:S02]  /*1c60*/  PRMT R51, R51, 0x5410, R51 ;  /* 0x0000541033337816 */ /* 0x000fe40000000033 */
        /* <DEDUP_REMOVED lines=80> */
[--C-:B--2---:R-:W-:Y:S02]  /*2170*/  SHF.R.U32.HI R10, RZ, 0xb, R4.reuse ;  /* 0x0000000bff0a7819 */ /* 0x104fe40000011604 */
[----:B------:R-:W-:Y:S02]  /*2180*/  SHF.R.U32.HI R45, RZ, 0xa, R4 ;  /* 0x0000000aff2d7819 */ /* 0x000fe40000011604 */
[--C-:B------:R-:W-:Y:S02]  /*2190*/  SHF.R.U32.HI R9, RZ, 0xb, R5.reuse ;  /* 0x0000000bff097819 */ /* 0x100fe40000011605 */
[----:B------:R-:W-:-:S02]  /*21a0*/  SHF.R.U32.HI R46, RZ, 0xa, R5 ;  /* 0x0000000aff2e7819 */ /* 0x000fc40000011605 */
[--C-:B------:R-:W-:Y:S02]  /*21b0*/  SHF.R.U32.HI R20, RZ, 0xb, R6.reuse ;  /* 0x0000000bff147819 */ /* 0x100fe40000011606 */
[----:B------:R-:W-:Y:S02]  /*21c0*/  SHF.R.U32.HI R47, RZ, 0xa, R6 ;  /* 0x0000000aff2f7819 */ /* 0x000fe40000011606 */
[--C-:B------:R-:W-:Y:S02]  /*21d0*/  SHF.R.U32.HI R23, RZ, 0xb, R7.reuse ;  /* 0x0000000bff177819 */ /* 0x100fe40000011607 */
[----:B------:R-:W-:Y:S02]  /*21e0*/  SHF.R.U32.HI R48, RZ, 0xa, R7 ;  /* 0x0000000aff307819 */ /* 0x000fe40000011607 */
[C---:B------:R-:W-:Y:S02]  /*21f0*/  LOP3.LUT R29, R4.reuse, 0x3e003e0, RZ, 0xc0, !PT ;  /* 0x03e003e0041d7812 */ /* 0x040fe400078ec0ff */
[----:B------:R-:W-:-:S02]  /*2200*/  LOP3.LUT R41, R4, 0x1f001f, RZ, 0xc0, !PT ;  /* 0x001f001f04297812 */ /* 0x000fc400078ec0ff */
[----:B------:R-:W-:Y:S02]  /*2210*/  LOP3.LUT R4, R5, 0x3e003e0, RZ, 0xc0, !PT ;  /* 0x03e003e005047812 */ /* 0x000fe400078ec0ff */
[C---:B------:R-:W-:Y:S02]  /*2220*/  LOP3.LUT R30, R6.reuse, 0x3e003e0, RZ, 0xc0, !PT ;  /* 0x03e003e0061e7812 */ /* 0x040fe400078ec0ff */
        /* <DEDUP_REMOVED lines=135> */
.L_x_2480:
        /* <DEDUP_REMOVED lines=77> */
.L_x_2479:
        /* <DEDUP_REMOVED lines=8> */
.L_x_2478:
[----:B------:R-:W-:Y:S05]  /*2ff0*/  @!P1 EXIT ;  /* 0x000000000000994d */ /* 0x000fea0003800000 */
[----:B------:R-:W1:Y:S01]  /*3000*/  S2R R0, SR_CTAID.X ;  /* 0x0000000000007919 */ /* 0x000e620000002500 */
[----:B------:R-:W2:Y:S01]  /*3010*/  S2UR UR4, SR_CTAID.Y ;  /* 0x00000000000479c3 */ /* 0x000ea20000002600 */
[----:B------:R-:W1:Y:S07]  /*3020*/  S2R R3, SR_TID.X ;  /* 0x0000000000037919 */ /* 0x000e6e0000002100 */
[----:B------:R-:W3:Y:S01]  /*3030*/  LDC.64 R6, c[0x0][0x230] ;  /* 0x00008c00ff067b82 */ /* 0x000ee20000000a00 */
[----:B--2---:R-:W-:Y:S01]  /*3040*/  USHF.L.U32 UR4, UR4, 0x1, URZ ;  /* 0x0000000104047899 */ /* 0x004fe2000800063f */
[----:B-1----:R-:W-:-:S06]  /*3050*/  IMAD R0, R0, 0x40, R3 ;  /* 0x0000004000007824 */ /* 0x002fcc00078e0203 */
[----:B------:R-:W1:Y:S01]  /*3060*/  LDC R3, c[0x0][0x238] ;  /* 0x00008e00ff037b82 */ /* 0x000e620000000800 */
[----:B------:R-:W-:-:S04]  /*3070*/  IMAD.SHL.U32 R0, R0, 0x4, RZ ;  /* 0x0000000400007824 */ /* 0x000fc800078e00ff */
[----:B------:R-:W-:-:S04]  /*3080*/  IMAD R8, R17, UR4, R0 ;  /* 0x0000000411087c24 */ /* 0x000fc8000f8e0200 */
[----:B---3--:R-:W-:-:S05]  /*3090*/  IMAD.WIDE R4, R8, 0x2, R6 ;  /* 0x0000000208047825 */ /* 0x008fca00078e0206 */
[----:B------:R2:W-:Y:S01]  /*30a0*/  ATOM.E.ADD.F16x2.RN.STRONG.GPU P0, RZ, desc[UR8][R4.64], R16 ;  /* 0x0000001004ff79a2 */ /* 0x0005e2000810e1c8 */
[----:B------:R-:W-:Y:S01]  /*30b0*/  IMAD R0, RZ, RZ, -UR4 ;  /* 0x80000004ff007e24 */ /* 0x000fe2000f8e02ff */
[----:B------:R-:W-:Y:S04]  /*30c0*/  BSSY B0, `(.L_x_2482) ;  /* 0x0000010000007945 */ /* 0x000fe80003800000 */
[----:B-1----:R-:W-:Y:S01]  /*30d0*/  VIADDMNMX R0, R0, R3, 0x2, PT ;  /* 0x0000000200007446 */ /* 0x002fe20003800103 */
[----:B--2---:R-:W-:Y:S06]  /*30e0*/  @P0 BRA `(.L_x_2483) ;  /* 0x0000000000340947 */ /* 0x004fec0003800000 */
[----:B------:R-:W1:Y:S02]  /*30f0*/  QSPC.E.S P0, RZ, [R4] ;  /* 0x0000000004ff73aa */ /* 0x000e640000000500 */
[----:B-1----:R-:W-:Y:S05]  /*3100*/  @!P0 BRA `(.L_x_2484) ;  /* 0x0000000000208947 */ /* 0x002fea0003800000 */
[----:B------:R-:W-:-:S05]  /*3110*/  IMAD.MOV.U32 R2, RZ, RZ, R4 ;  /* 0x000000ffff027224 */ /* 0x000fca00078e0004 */
[----:B------:R-:W-:-:S07]  /*3120*/  MOV R9, R2 ;  /* 0x0000000200097202 */ /* 0x000fce0000000f00 */
.L_x_2485:
[----:B------:R-:W1:Y:S02]  /*3130*/  LDS R2, [R9] ;  /* 0x0000000009027984 */ /* 0x000e640000000800 */
[----:B-1----:R-:W-:-:S10]  /*3140*/  HFMA2.MMA R3, R2, 1, 1, R16 ;  /* 0x3c003c0002037835 */ /* 0x002fd40000000010 */
[----:B------:R-:W1:Y:S02]  /*3150*/  ATOMS.CAST.SPIN R3, [R9], R2, R3 ;  /* 0x000000020903738d */ /* 0x000e640001800003 */
[----:B-1----:R-:W-:-:S13]  /*3160*/  ISETP.EQ.U32.AND P0, PT, R3, 0x1, PT ;  /* 0x000000010300780c */ /* 0x002fda0003f02070 */
[----:B------:R-:W-:Y:S05]  /*3170*/  @!P0 BRA `(.L_x_2485) ;  /* 0xfffffffc00ec8947 */ /* 0x000fea000383ffff */
[----:B------:R-:W-:Y:S05]  /*3180*/  BRA `(.L_x_2483) ;  /* 0x00000000000c7947 */ /* 0x000fea0003800000 */
.L_x_2484:
[----:B------:R-:W2:Y:S02]  /*3190*/  LD.E R2, desc[UR8][R4.64] ;  /* 0x0000000804027980 */ /* 0x000ea4000c101900 */
[----:B--2---:R-:W-:-:S05]  /*31a0*/  IMAD.IADD R3, R16, 0x1, R2 ;  /* 0x0000000110037824 */ /* 0x004fca00078e0202 */
[----:B------:R1:W-:Y:S02]  /*31b0*/  ST.E desc[UR8][R4.64], R3 ;  /* 0x0000000304007985 */ /* 0x0003e4000c101908 */
.L_x_2483:
[----:B------:R-:W-:Y:S05]  /*31c0*/  BSYNC B0 ;  /* 0x0000000000007941 */ /* 0x000fea0003800000 */
.L_x_2482:
[----:B------:R2:W-:Y:S01]  /*31d0*/  ATOM.E.ADD.F16x2.RN.STRONG.GPU P0, RZ, desc[UR8][R4.64+0x4], R15 ;  /* 0x0000040f04ff79a2 */ /* 0x0005e2000810e1c8 */
[----:B------:R-:W-:Y:S04]  /*31e0*/  BSSY B0, `(.L_x_2486) ;  /* 0x000000f000007945 */ /* 0x000fe80003800000 */
[----:B--2---:R-:W-:Y:S05]  /*31f0*/  @P0 BRA `(.L_x_2487) ;  /* 0x0000000000340947 */ /* 0x004fea0003800000 */
[----:B------:R-:W2:Y:S02]  /*3200*/  QSPC.E.S P0, RZ, [R4+0x4] ;  /* 0x0000040004ff73aa */ /* 0x000ea40000000500 */
[----:B--2---:R-:W-:Y:S05]  /*3210*/  @!P0 BRA `(.L_x_2488) ;  /* 0x0000000000208947 */ /* 0x004fea0003800000 */
[----:B------:R-:W-:-:S05]  /*3220*/  IMAD.MOV.U32 R2, RZ, RZ, R4 ;  /* 0x000000ffff027224 */ /* 0x000fca00078e0004 */
[----:B-1----:R-:W-:-:S07]  /*3230*/  MOV R4, R2 ;  /* 0x0000000200047202 */ /* 0x002fce0000000f00 */
.L_x_2489:
[----:B------:R-:W1:Y:S02]  /*3240*/  LDS R2, [R4+0x4] ;  /* 0x0000040004027984 */ /* 0x000e640000000800 */
[----:B-1----:R-:W-:-:S06]  /*3250*/  HADD2 R3, R2, R15 ;  /* 0x0000000f02037230 */ /* 0x002fcc0000000000 */
[----:B------:R-:W1:Y:S02]  /*3260*/  ATOMS.CAST.SPIN R3, [R4+0x4], R2, R3 ;  /* 0x000004020403738d */ /* 0x000e640001800003 */
[----:B-1----:R-:W-:-:S13]  /*3270*/  ISETP.EQ.U32.AND P0, PT, R3, 0x1, PT ;  /* 0x000000010300780c */ /* 0x002fda0003f02070 */
[----:B------:R-:W-:Y:S05]  /*3280*/  @!P0 BRA `(.L_x_2489) ;  /* 0xfffffffc00ec8947 */ /* 0x000fea000383ffff */
[----:B------:R-:W-:Y:S05]  /*3290*/  BRA `(.L_x_2487) ;  /* 0x00000000000c7947 */ /* 0x000fea0003800000 */
.L_x_2488:
[----:B------:R-:W1:Y:S02]  /*32a0*/  LD.E R2, desc[UR8][R4.64+0x4] ;  /* 0x0000040804027980 */ /* 0x000e64000c101900 */
[----:B-1----:R-:W-:-:S05]  /*32b0*/  IMAD.IADD R3, R15, 0x1, R2 ;  /* 0x000000010f037824 */ /* 0x002fca00078e0202 */
[----:B------:R2:W-:Y:S02]  /*32c0*/  ST.E desc[UR8][R4.64+0x4], R3 ;  /* 0x0000040304007985 */ /* 0x0005e4000c101908 */
.L_x_2487:
[----:B------:R-:W-:Y:S05]  /*32d0*/  BSYNC B0 ;  /* 0x0000000000007941 */ /* 0x000fea0003800000 */
.L_x_2486:
[----:B------:R-:W-:-:S13]  /*32e0*/  ISETP.GE.AND P0, PT, R0, 0x2, PT ;  /* 0x000000020000780c */ /* 0x000fda0003f06270 */
[----:B------:R-:W-:Y:S05]  /*32f0*/  @!P0 EXIT ;  /* 0x000000000000894d */ /* 0x000fea0003800000 */
[----:B-12---:R-:W-:-:S04]  /*3300*/  IMAD.IADD R5, R8, 0x1, R17 ;  /* 0x0000000108057824 */ /* 0x006fc800078e0211 */
        /* <DEDUP_REMOVED lines=8> */
.L_x_2493:
[----:B------:R-:W1:Y:S02]  /*3390*/  LDS R2, [R0] ;  /* 0x0000000000027984 */ /* 0x000e640000000800 */
[----:B-1----:R-:W-:-:S10]  /*33a0*/  HFMA2.MMA R3, R2, 1, 1, R14 ;  /* 0x3c003c0002037835 */ /* 0x002fd4000000000e */
[----:B------:R-:W1:Y:S02]  /*33b0*/  ATOMS.CAST.SPIN R3, [R0], R2, R3 ;  /* 0x000000020003738d */ /* 0x000e640001800003 */
[----:B-1----:R-:W-:-:S13]  /*33c0*/  ISETP.EQ.U32.AND P0, PT, R3, 0x1, PT ;  /* 0x000000010300780c */ /* 0x002fda0003f02070 */
[----:B------:R-:W-:Y:S05]  /*33d0*/  @!P0 BRA `(.L_x_2493) ;  /* 0xfffffffc00ec8947 */ /* 0x000fea000383ffff */
[----:B------:R-:W-:Y:S05]  /*33e0*/  BRA `(.L_x_2491) ;  /* 0x00000000000c7947 */ /* 0x000fea0003800000 */
.L_x_2492:
[----:B------:R-:W2:Y:S02]  /*33f0*/  LD.E R0, desc[UR8][R4.64] ;  /* 0x0000000804007980 */ /* 0x000ea4000c101900 */
[----:B--2---:R-:W-:-:S05]  /*3400*/  IMAD.IADD R3, R14, 0x1, R0 ;  /* 0x000000010e037824 */ /* 0x004fca00078e0200 */
[----:B------:R1:W-:Y:S02]  /*3410*/  ST.E desc[UR8][R4.64], R3 ;  /* 0x0000000304007985 */ /* 0x0003e4000c101908 */
.L_x_2491:
[----:B------:R-:W-:Y:S05]  /*3420*/  BSYNC B0 ;  /* 0x0000000000007941 */ /* 0x000fea0003800000 */
.L_x_2490:
[----:B------:R2:W-:Y:S02]  /*3430*/  ATOM.E.ADD.F16x2.RN.STRONG.GPU P0, RZ, desc[UR8][R4.64+0x4], R13 ;  /* 0x0000040d04ff79a2 */ /* 0x0005e4000810e1c8 */
[----:B--2---:R-:W-:Y:S05]  /*3440*/  @P0 EXIT ;  /* 0x000000000000094d */ /* 0x004fea0003800000 */
[----:B------:R-:W2:Y:S02]  /*3450*/  QSPC.E.S P0, RZ, [R4+0x4] ;  /* 0x0000040004ff73aa */ /* 0x000ea40000000500 */
[----:B--2---:R-:W-:Y:S05]  /*3460*/  @!P0 BRA `(.L_x_2494) ;  /* 0x0000000000208947 */ /* 0x004fea0003800000 */
[----:B------:R-:W-:-:S05]  /*3470*/  IMAD.MOV.U32 R2, RZ, RZ, R4 ;  /* 0x000000ffff027224 */ /* 0x000fca00078e0004 */
[----:B------:R-:W-:-:S07]  /*3480*/  MOV R0, R2 ;  /* 0x0000000200007202 */ /* 0x000fce0000000f00 */
.L_x_2495:
[----:B------:R-:W1:Y:S02]  /*3490*/  LDS R2, [R0+0x4] ;  /* 0x0000040000027984 */ /* 0x000e640000000800 */
[----:B-1----:R-:W-:-:S06]  /*34a0*/  HADD2 R3, R2, R13 ;  /* 0x0000000d02037230 */ /* 0x002fcc0000000000 */
[----:B------:R-:W1:Y:S02]  /*34b0*/  ATOMS.CAST.SPIN R3, [R0+0x4], R2, R3 ;  /* 0x000004020003738d */ /* 0x000e640001800003 */
[----:B-1----:R-:W-:-:S13]  /*34c0*/  ISETP.EQ.U32.AND P0, PT, R3, 0x1, PT ;  /* 0x000000010300780c */ /* 0x002fda0003f02070 */
[----:B------:R-:W-:Y:S05]  /*34d0*/  @!P0 BRA `(.L_x_2495) ;  /* 0xfffffffc00ec8947 */ /* 0x000fea000383ffff */
[----:B------:R-:W-:Y:S05]  /*34e0*/  EXIT ;  /* 0x000000000000794d */ /* 0x000fea0003800000 */
.L_x_2494:
[----:B------:R-:W1:Y:S02]  /*34f0*/  LD.E R0, desc[UR8][R4.64+0x4] ;  /* 0x0000040804007980 */ /* 0x000e64000c101900 */
[----:B-1----:R-:W-:-:S05]  /*3500*/  IMAD.IADD R3, R13, 0x1, R0 ;  /* 0x000000010d037824 */ /* 0x002fca00078e0200 */
[----:B------:R-:W-:Y:S01]  /*3510*/  ST.E desc[UR8][R4.64+0x4], R3 ;  /* 0x0000040304007985 */ /* 0x000fe2000c101908 */
[----:B------:R-:W-:Y:S05]  /*3520*/  EXIT ;  /* 0x000000000000794d */ /* 0x000fea0003800000 */
.L_x_2496:
        /* <DEDUP_REMOVED lines=13> */
.L_x_3702:


//--------------------- .text._Z23gemm_half_q_half_kernelILi2ELi24ELb1ELb0ELi64EEvPK6__halfPKjS4_S2_PS0_iiiiPKtS7_iiiiiibS2_i --------------------------
	.section	.text._Z23gemm_half_q_half_kernelILi2ELi24ELb1ELb0ELi64EEvPK6__halfPKjS4_S2_PS0_iiiiPKtS7_iiiiiibS2_i,"ax",@progbits
	.align	128
        .global         _Z23gemm_half_q_half_kernelILi2ELi24ELb1ELb0ELi64EEvPK6__halfPKjS4_S2_PS0_iiiiPKtS7_iiiiiibS2_i
        .type           _Z23gemm_half_q_half_kernelILi2ELi24ELb1ELb0ELi64EEvPK6__halfPKjS4_S2_PS0_iiiiPKtS7_iiiiiibS2_i,@function
        .size           _Z23gemm_half_q_half_kernelILi2ELi24ELb1ELb0ELi64EEvPK6__halfPKjS4_S2_PS0_iiiiPKtS7_iiiiiibS2_i,(.L_x_3703 - _Z23gemm_half_q_half_kernelILi2ELi24ELb1ELb0ELi64EEvPK6__halfPKjS4_S2_PS0_iiiiPKtS7_iiiiiibS2_i)
        .other          _Z23gemm_half_q_half_kernelILi2ELi24ELb1ELb0ELi64EEvPK6__halfPKjS4_S2_PS0_iiiiPKtS7_iiiiiibS2_i,@"STO_CUDA_ENTRY STV_DEFAULT"
_Z23gemm_half_q_half_kernelILi2ELi24ELb1ELb0ELi64EEvPK6__halfPKjS4_S2_PS0_iiiiPKtS7_iiiiiibS2_i:
.text._Z23gemm_half_q_half_kernelILi2ELi24ELb1ELb0ELi64EEvPK6__halfPKjS4_S2_PS0_iiiiPKtS7_iiiiiibS2_i:
        /* <DEDUP_REMOVED lines=25> */
.L_x_2497:
[----:B------:R-:W-:Y:S01]  /*0190*/  PRMT R2, R5, 0x9910, RZ ;  /* 0x0000991005027816 */ /* 0x000fe200000000ff */
[----:B------:R-:W1:Y:S01]  /*01a0*/  S2UR UR4, SR_CTAID.X ;  /* 0x00000000000479c3 */ /* 0x000e620000002500 */
[----:B--2---:R-:W-:Y:S02]  /*01b0*/  SHF.L.U32 R20, R17, 0x6, RZ ;  /* 0x0000000611147819 */ /* 0x004fe400000006ff */
[----:B------:R-:W-:Y:S02]  /*01c0*/  ISETP.NE.AND P0, PT, R2, RZ, PT ;  /* 0x000000ff0200720c */ /* 0x000fe40003f05270 */
[----:B---3--:R-:W-:-:S11]  /*01d0*/  VIADDMNMX R7, R20, 0x40, R19, PT ;  /* 0x0000004014077846 */ /* 0x008fd60003800113 */
[----:B-1----:R-:W-:Y:S05]  /*01e0*/  @!P0 EXIT ;  /* 0x000000000000894d */ /* 0x002fea0003800000 */
[----:B0-----:R-:W-:Y:S01]  /*01f0*/  IADD3 R2, R20, R18, RZ ;  /* 0x0000001214027210 */ /* 0x001fe20007ffe0ff */
[----:B------:R-:W-:Y:S01]  /*0200*/  USHF.L.U32 UR4, UR4, 0x8, URZ ;  /* 0x0000000804047899 */ /* 0x000fe2000800063f */
[----:B------:R-:W-:Y:S02]  /*0210*/  BSSY B0, `(.L_x_2498) ;  /* 0x000006c000007945 */ /* 0x000fe40003800000 */
[----:B------:R-:W-:-:S03]  /*0220*/  ISETP.GE.OR P0, PT, R2, R7, !P1 ;  /* 0x000000070200720c */ /* 0x000fc60004f06670 */
[----:B------:R-:W-:-:S10]  /*0230*/  LEA R6, R18, UR4, 0x2 ;  /* 0x0000000412067c11 */ /* 0x000fd4000f8e10ff */
        /* <DEDUP_REMOVED lines=26> */
.L_x_2502:
        /* <DEDUP_REMOVED lines=16> */
.L_x_2501:
        /* <DEDUP_REMOVED lines=16> */
.L_x_2500:
        /* <DEDUP_REMOVED lines=17> */
.L_x_2504:
        /* <DEDUP_REMOVED lines=16> */
.L_x_2503:
        /* <DEDUP_REMOVED lines=14> */
.L_x_2499:
[----:B------:R-:W-:Y:S05]  /*08d0*/  BSYNC B0 ;  /* 0x0000000000007941 */ /* 0x000fea0003800000 */
.L_x_2498:
[----:B------:R-:W-:Y:S02]  /*08e0*/  ULDC UR5, c[0x0][0x23c] ;  /* 0x00008f0000057ab9 */ /* 0x000fe40000000800 */
[----:B------:R-:W-:-:S04]  /*08f0*/  MOV R27, UR5 ;  /* 0x00000005001b7c02 */ /* 0x000fc80008000f00 */
        /* <DEDUP_REMOVED lines=12> */
[----:B------:R-:W-:-:S04]  /*09c0*/  LEA R5, R5, UR4, 0x1 ;  /* 0x0000000405057c11 */ /* 0x000fc8000f8e08ff */
[----:B------:R-:W-:-:S05]  /*09d0*/  LEA R5, R18, R5, 0x2 ;  /* 0x0000000512057211 */ /* 0x000fca00078e10ff */
[----:B-1----:R-:W-:Y:S01]  /*09e0*/  IMAD.WIDE R2, R5, 0x2, R2 ;  /* 0x0000000205027825 */ /* 0x002fe200078e0202 */
[----:B------:R-:W-:Y:S01]  /*09f0*/  HFMA2.MMA R5, -RZ, RZ, 0, 0 ;  /* 0x00000000ff057435 */ /* 0x000fe200000001ff */
[----:B------:R-:W-:Y:S10]  /*0a00*/  @!P2 BRA `(.L_x_2506) ;  /* 0x000000000034a947 */ /* 0x000ff40003800000 */
[----:B------:R-:W-:Y:S02]  /*0a10*/  PLOP3.LUT P0, PT, PT, PT, PT, 0x8, 0x0 ;  /* 0x000000000000781c */ /* 0x000fe40003f0e170 */
[----:B------:R-:W-:-:S11]  /*0a20*/  IADD3 R16, R0, -0x3, RZ ;  /* 0xfffffffd00107810 */ /* 0x000fd60007ffe0ff */
.L_x_2507:
        /* <DEDUP_REMOVED lines=11> */
.L_x_2506:
        /* <DEDUP_REMOVED lines=10> */
.L_x_2505:
        /* <DEDUP_REMOVED lines=15> */
.L_x_2509:
        /* <DEDUP_REMOVED lines=44> */
.L_x_2508:
[----:B------:R2:W5:Y:S01]  /*0f30*/  LDL.64 R14, [R1] ;  /* 0x00000000010e7983 */ /* 0x0005620000100a00 */
[----:B-1----:R-:W1:Y:S01]  /*0f40*/  LDC R2, c[0x0][0x25c] ;  /* 0x00009700ff027b82 */ /* 0x002e620000000800 */
        /* <DEDUP_REMOVED lines=12> */
[C---:B-1----:R-:W-:Y:S02]  /*1010*/  ISETP.GT.AND P3, PT, R20.reuse, R2, PT ;  /* 0x000000021400720c */ /* 0x042fe40003f64270 */
[----:B---3--:R-:W-:Y:S01]  /*1020*/  ISETP.GT.AND P5, PT, R20, R3, PT ;  /* 0x000000031400720c */ /* 0x008fe20003fa4270 */
[----:B--2---:R-:W-:-:S12]  /*1030*/  @!P2 BRA `(.L_x_2510) ;  /* 0x00000000001ca947 */ /* 0x004fd80003800000 */
[----:B------:R-:W0:Y:S02]  /*1040*/  LDC R5, c[0x0][0x25c] ;  /* 0x00009700ff057b82 */ /* 0x000e240000000800 */
[----:B0-----:R-:W-:-:S04]  /*1050*/  VIMNMX R5, R20, R5, PT ;  /* 0x0000000514057248 */ /* 0x001fc80003fe0100 */
[----:B------:R-:W-:-:S04]  /*1060*/  IADD3 R5, R5, -UR4, RZ ;  /* 0x8000000405057c10 */ /* 0x000fc8000fffe0ff */
[----:B------:R-:W-:-:S04]  /*1070*/  SHF.R.S32.HI R10, RZ, 0x1f, R5 ;  /* 0x0000001fff0a7819 */ /* 0x000fc80000011405 */
[----:B------:R-:W-:-:S04]  /*1080*/  LEA.HI R10, R10, R5, RZ, 0x5 ;  /* 0x000000050a0a7211 */ /* 0x000fc800078f28ff */
[----:B------:R-:W-:-:S05]  /*1090*/  SHF.R.S32.HI R10, RZ, 0x5, R10 ;  /* 0x00000005ff0a7819 */ /* 0x000fca000001140a */
[----:B------:R-:W-:-:S07]  /*10a0*/  IMAD R5, R10, 0x6, RZ ;  /* 0x000000060a057824 */ /* 0x000fce00078e02ff */
.L_x_2510:
        /* <DEDUP_REMOVED lines=8> */
.L_x_2511:
        /* <DEDUP_REMOVED lines=10> */
.L_x_2512:
        /* <DEDUP_REMOVED lines=8> */
.L_x_2513:
        /* <DEDUP_REMOVED lines=10> */
.L_x_2514:
        /* <DEDUP_REMOVED lines=21> */
[----:B------:R-:W-:Y:S01]  /*1440*/  IADD3 R23, R20, R23, RZ ;  /* 0x0000001714177210 */ /* 0x000fe20007ffe0ff */
[----:B------:R-:W-:Y:S06]  /*1450*/  @P0 BRA `(.L_x_2515) ;  /* 0x0000001800e40947 */ /* 0x000fec0003800000 */
[----:B------:R-:W-:Y:S01]  /*1460*/  PRMT R0, R4, 0x9910, RZ ;  /* 0x0000991004007816 */ /* 0x000fe200000000ff */
[----:B------:R-:W-:Y:S01]  /*1470*/  ULDC UR5, c[0x0][0x260] ;  /* 0x0000980000057ab9 */ /* 0x000fe20000000800 */
[----:B------:R-:W-:Y:S02]  /*1480*/  MOV R28, RZ ;  /* 0x000000ff001c7202 */ /* 0x000fe40000000f00 */
[----:B------:R-:W-:Y:S02]  /*1490*/  ISETP.NE.AND P0, PT, R0, RZ, PT ;  /* 0x000000ff0000720c */ /* 0x000fe40003f05270 */
[----:B------:R-:W-:Y:S02]  /*14a0*/  PRMT R26, RZ, 0x7610, R26 ;  /* 0x00007610ff1a7816 */ /* 0x000fe4000000001a */
[----:B------:R-:W-:-:S13]  /*14b0*/  ISETP.LT.OR P0, PT, R8, 0x2, !P0 ;  /* 0x000000020800780c */ /* 0x000fda0004701670 */
.L_x_2518:
[----:B------:R-:W-:Y:S01]  /*14c0*/  ISETP.NE.AND P2, PT, R20, R23, PT ;  /* 0x000000171400720c */ /* 0x000fe20003f45270 */
[----:B------:R-:W0:-:S12]  /*14d0*/  LDC R27, c[0x0][0x23c] ;  /* 0x00008f00ff1b7b82 */ /* 0x000e180000000800 */
[----:B------:R-:W1:Y:S01]  /*14e0*/  @!P2 LDC.64 R2, c[0x0][0x248] ;  /* 0x00009200ff02ab82 */ /* 0x000e620000000a00 */
[----:B------:R-:W-:Y:S02]  /*14f0*/  @!P2 IADD3 R28, R28, 0x1, RZ ;  /* 0x000000011c1ca810 */ /* 0x000fe40007ffe0ff */
[----:B------:R-:W-:Y:S02]  /*1500*/  @!P2 SHF.L.U32 R9, R20, 0x1, RZ ;  /* 0x000000011409a819 */ /* 0x000fe400000006ff */
[----:B------:R-:W-:-:S05]  /*1510*/  @!P2 LEA R0, R28, R1, 0x3 ;  /* 0x000000011c00a211 */ /* 0x000fca00078e18ff */
        /* <DEDUP_REMOVED lines=22> */
[----:B------:R-:W-:Y:S02]  /*1680*/  SHF.R.U32.HI R46, RZ, 0xe, R32 ;  /* 0x0000000eff2e7819 */ /* 0x000fe40000011620 */
[----:B------:R-:W-:-:S02]  /*1690*/  LOP3.LUT R45, R45, 0x10001, RZ, 0xc0, !PT ;  /* 0x000100012d2d7812 */ /* 0x000fc400078ec0ff */
[----:B------:R-:W-:Y:S02]  /*16a0*/  SHF.R.U32.HI R74, RZ, 0xe, R34 ;  /* 0x0000000eff4a7819 */ /* 0x000fe40000011622 */
[----:B------:R-:W-:Y:S02]  /*16b0*/  LOP3.LUT R73, R73, 0x10001, RZ, 0xc0, !PT ;  /* 0x0001000149497812 */ /* 0x000fe400078ec0ff */
[----:B------:R-:W-:Y:S02]  /*16c0*/  SHF.R.U32.HI R83, RZ, 0xe, R35 ;  /* 0x0000000eff537819 */ /* 0x000fe40000011623 */
[----:B------:R-:W-:Y:S02]  /*16d0*/  LOP3.LUT R80, R80, 0x10001, RZ, 0xc0, !PT ;  /* 0x0001000150507812 */ /* 0x000fe400078ec0ff */
[----:B------:R-:W-:Y:S02]  /*16e0*/  SHF.R.U32.HI R66, RZ, 0xe, R33 ;  /* 0x0000000eff427819 */ /* 0x000fe40000011621 */
[----:B------:R-:W-:-:S02]  /*16f0*/  SHF.R.U32.HI R47, RZ, 0xd, R16 ;  /* 0x0000000dff2f7819 */ /* 0x000fc40000011610 */
[----:B------:R-:W-:Y:S02]  /*1700*/  LOP3.LUT R46, R45, 0x20002, R46, 0xf8, !PT ;  /* 0x000200022d2e7812 */ /* 0x000fe400078ef82e */
[----:B------:R-:W-:Y:S02]  /*1710*/  LOP3.LUT R65, R65, 0x10001, RZ, 0xc0, !PT ;  /* 0x0001000141417812 */ /* 0x000fe400078ec0ff */
[----:B------:R-:W-:Y:S02]  /*1720*/  SHF.R.U32.HI R76, RZ, 0xd, R18 ;  /* 0x0000000dff4c7819 */ /* 0x000fe40000011612 */
[----:B------:R-:W-:Y:S02]  /*1730*/  LOP3.LUT R73, R73, 0x20002, R74, 0xf8, !PT ;  /* 0x0002000249497812 */ /* 0x000fe400078ef84a */
[----:B------:R-:W-:Y:S02]  /*1740*/  SHF.R.U32.HI R82, RZ, 0xd, R19 ;  /* 0x0000000dff527819 */ /* 0x000fe40000011613 */
[----:B------:R-:W-:-:S02]  /*1750*/  LOP3.LUT R83, R80, 0x20002, R83, 0xf8, !PT ;  /* 0x0002000250537812 */ /* 0x000fc400078ef853 */
[----:B------:R-:W-:Y:S02]  /*1760*/  PRMT R45, R21, 0x9910, RZ ;  /* 0x00009910152d7816 */ /* 0x000fe400000000ff */
[----:B------:R-:W-:Y:S02]  /*1770*/  SHF.R.U32.HI R71, RZ, 0xd, R17 ;  /* 0x0000000dff477819 */ /* 0x000fe40000011611 */
[----:B------:R-:W-:Y:S02]  /*1780*/  SHF.R.U32.HI R64, RZ, 0xc, R12 ;  /* 0x0000000cff407819 */ /* 0x000fe4000001160c */
[----:B------:R-:W-:Y:S02]  /*1790*/  LOP3.LUT R66, R65, 0x20002, R66, 0xf8, !PT ;  /* 0x0002000241427812 */ /* 0x000fe400078ef842 */
[----:B------:R-:W-:Y:S02]  /*17a0*/  LOP3.LUT R47, R46, 0x40004, R47, 0xf8, !PT ;  /* 0x000400042e2f7812 */ /* 0x000fe400078ef82f */
[----:B------:R-:W-:-:S02]  /*17b0*/  SHF.R.U32.HI R81, RZ, 0xc, R14 ;  /* 0x0000000cff517819 */ /* 0x000fc4000001160e */
[----:B------:R-:W-:Y:S02]  /*17c0*/  LOP3.LUT R76, R73, 0x40004, R76, 0xf8, !PT ;  /* 0x00040004494c7812 */ /* 0x000fe400078ef84c */
[----:B------:R-:W-:Y:S02]  /*17d0*/  SHF.R.U32.HI R85, RZ, 0xc, R15 ;  /* 0x0000000cff557819 */ /* 0x000fe4000001160f */
[----:B------:R-:W-:Y:S02]  /*17e0*/  LOP3.LUT R82, R83, 0x40004, R82, 0xf8, !PT ;  /* 0x0004000453527812 */ /* 0x000fe400078ef852 */
[C---:B------:R-:W-:Y:S02]  /*17f0*/  LOP3.LUT R0, R38.reuse, 0x3e003e0, RZ, 0xc0, !PT ;  /* 0x03e003e026007812 */ /* 0x040fe400078ec0ff */
[----:B------:R-:W-:Y:S02]  /*1800*/  LOP3.LUT R50, R38, 0x1f001f, RZ, 0xc0, !PT ;  /* 0x001f001f26327812 */ /* 0x000fe400078ec0ff */
[----:B------:R-:W-:Y:S01]  /*1810*/  SHF.R.U32.HI R51, RZ, 0xa, R38 ;  /* 0x0000000aff337819 */ /* 0x000fe20000011626 */
[----:B------:R-:W-:Y:S01]  /*1820*/  HFMA2.MMA R38, -RZ, RZ, 0, 0.03125 ;  /* 0x00002800ff267435 */ /* 0x000fe200000001ff */
[----:B------:R-:W-:-:S02]  /*1830*/  ISETP.NE.AND P2, PT, R45, RZ, PT ;  /* 0x000000ff2d00720c */ /* 0x000fc40003f45270 */
[C---:B------:R-:W-:Y:S02]  /*1840*/  LOP3.LUT R30, R35.reuse, 0x3e003e0, RZ, 0xc0, !PT ;  /* 0x03e003e0231e7812 */ /* 0x040fe400078ec0ff */
[----:B------:R-:W-:Y:S02]  /*1850*/  LOP3.LUT R52, R35, 0x1f001f, RZ, 0xc0, !PT ;  /* 0x001f001f23347812 */ /* 0x000fe400078ec0ff */
[----:B------:R-:W-:Y:S02]  /*1860*/  SHF.R.U32.HI R53, RZ, 0xa, R35 ;  /* 0x0000000aff357819 */ /* 0x000fe40000011623 */
[----:B------:R-:W-:Y:S02]  /*1870*/  SHF.R.U32.HI R72, RZ, 0xc, R13 ;  /* 0x0000000cff487819 */ /* 0x000fe4000001160d */
[----:B------:R-:W-:Y:S02]  /*1880*/  LOP3.LUT R71, R66, 0x40004, R71, 0xf8, !PT ;  /* 0x0004000442477812 */ /* 0x000fe400078ef847 */
[----:B------:R-:W-:-:S02]  /*1890*/  LOP3.LUT R80, R47, 0x80008, R64, 0xf8, !PT ;  /* 0x000800082f507812 */ /* 0x000fc400078ef840 */
[----:B------:R-:W-:Y:S02]  /*18a0*/  LOP3.LUT R42, R16, 0x3e003e0, RZ, 0xc0, !PT ;  /* 0x03e003e0102a7812 */ /* 0x000fe400078ec0ff */
[----:B------:R-:W-:Y:S02]  /*18b0*/  LOP3.LUT R35, R17, 0x3e003e0, RZ, 0xc0, !PT ;  /* 0x03e003e011237812 */ /* 0x000fe400078ec0ff */
[----:B------:R-:W-:Y:S02]  /*18c0*/  LOP3.LUT R88, R76, 0x80008, R81, 0xf8, !PT ;  /* 0x000800084c587812 */ /* 0x000fe400078ef851 */
[C---:B------:R-:W-:Y:S02]  /*18d0*/  LOP3.LUT R40, R36.reuse, 0x3e003e0, RZ, 0xc0, !PT ;  /* 0x03e003e024287812 */ /* 0x040fe400078ec0ff */
[----:B------:R-:W-:Y:S02]  /*18e0*/  LOP3.LUT R61, R36, 0x1f001f, RZ, 0xc0, !PT ;  /* 0x001f001f243d7812 */ /* 0x000fe400078ec0ff */
[----:B------:R-:W-:-:S02]  /*18f0*/  SHF.R.U32.HI R60, RZ, 0xa, R36 ;  /* 0x0000000aff3c7819 */ /* 0x000fc40000011624 */
[----:B------:R-:W-:Y:S02]  /*1900*/  LOP3.LUT R41, R32, 0x3e003e0, RZ, 0xc0, !PT ;  /* 0x03e003e020297812 */ /* 0x000fe400078ec0ff */
[----:B------:R-:W-:Y:S02]  /*1910*/  LOP3.LUT R43, R13, 0x3e003e0, RZ, 0xc0, !PT ;  /* 0x03e003e00d2b7812 */ /* 0x000fe400078ec0ff */
[----:B------:R-:W-:Y:S02]  /*1920*/  LOP3.LUT R92, R82, 0x80008, R85, 0xf8, !PT ;  /* 0x00080008525c7812 */ /* 0x000fe400078ef855 */
[----:B------:R-:W-:Y:S02]  /*1930*/  LOP3.LUT R29, R39, 0x3e003e0, RZ, 0xc0, !PT ;  /* 0x03e003e0271d7812 */ /* 0x000fe400078ec0ff */
[----:B------:R-:W-:Y:S02]  /*1940*/  LOP3.LUT R36, R33, 0x3e003e0, RZ, 0xc0, !PT ;  /* 0x03e003e021247812 */ /* 0x000fe400078ec0ff */
[----:B------:R-:W-:-:S02]  /*1950*/  LOP3.LUT R44, R12, 0x3e003e0, RZ, 0xc0, !PT ;  /* 0x03e003e00c2c7812 */ /* 0x000fc400078ec0ff */
[----:B------:R-:W-:Y:S02]  /*1960*/  LOP3.LUT R84, R71, 0x80008, R72, 0xf8, !PT ;  /* 0x0008000847547812 */ /* 0x000fe400078ef848 */
[----:B------:R-:W-:Y:S02]  /*1970*/  LOP3.LUT R35, R35, 0x64006400, RZ, 0xfc, !PT ;  /* 0x6400640023237812 */ /* 0x000fe400078efcff */
[C---:B------:R-:W-:Y:S02]  /*1980*/  LOP3.LUT R31, R37.reuse, 0x3e003e0, RZ, 0xc0, !PT ;  /* 0x03e003e0251f7812 */ /* 0x040fe400078ec0ff */
[----:B------:R-:W-:Y:S02]  /*1990*/  LOP3.LUT R54, R37, 0x1f001f, RZ, 0xc0, !PT ;  /* 0x001f001f25367812 */ /* 0x000fe400078ec0ff */
[----:B------:R-:W-:Y:S02]  /*19a0*/  SHF.R.U32.HI R57, RZ, 0xa, R37 ;  /* 0x0000000aff397819 */ /* 0x000fe40000011625 */
[----:B------:R-:W-:-:S02]  /*19b0*/  LOP3.LUT R67, R32, 0x1f001f, RZ, 0xc0, !PT ;  /* 0x001f001f20437812 */ /* 0x000fc400078ec0ff */
[----:B------:R-:W-:Y:S02]  /*19c0*/  SHF.R.U32.HI R68, RZ, 0xa, R32 ;  /* 0x0000000aff447819 */ /* 0x000fe40000011620 */
[----:B------:R-:W-:Y:S02]  /*19d0*/  LOP3.LUT R41, R41, 0x64006400, RZ, 0xfc, !PT ;  /* 0x6400640029297812 */ /* 0x000fe400078efcff */
[----:B------:R-:W-:Y:S02]  /*19e0*/  LOP3.LUT R85, R43, 0x64006400, RZ, 0xfc, !PT ;  /* 0x640064002b557812 */ /* 0x000fe400078efcff */
[----:B------:R-:W-:Y:S01]  /*19f0*/  LOP3.LUT R89, R0, 0x64006400, RZ, 0xfc, !PT ;  /* 0x6400640000597812 */ /* 0x000fe200078efcff */
[----:B------:R-:W-:Y:S01]  /*1a00*/  HFMA2 R43, R41, R38.H0_H0, -48, -48 ;  /* 0xd200d200292b7431 */ /* 0x000fe20000040026 */
[----:B------:R-:W-:Y:S02]  /*1a10*/  LOP3.LUT R48, R39, 0x1f001f, RZ, 0xc0, !PT ;  /* 0x001f001f27307812 */ /* 0x000fe400078ec0ff */
[----:B------:R-:W-:-:S02]  /*1a20*/  SHF.R.U32.HI R49, RZ, 0xa, R39 ;  /* 0x0000000aff317819 */ /* 0x000fc40000011627 */
[----:B------:R-:W-:Y:S02]  /*1a30*/  LOP3.LUT R58, R33, 0x1f001f, RZ, 0xc0, !PT ;  /* 0x001f001f213a7812 */ /* 0x000fe400078ec0ff */
[----:B------:R-:W-:Y:S02]  /*1a40*/  SHF.R.U32.HI R59, RZ, 0xa, R33 ;  /* 0x0000000aff3b7819 */ /* 0x000fe40000011621 */
[----:B------:R-:W-:Y:S02]  /*1a50*/  LOP3.LUT R32, R34, 0x3e003e0, RZ, 0xc0, !PT ;  /* 0x03e003e022207812 */ /* 0x000fe400078ec0ff */
[----:B------:R-:W-:Y:S02]  /*1a60*/  LOP3.LUT R77, R16, 0x1f001f, RZ, 0xc0, !PT ;  /* 0x001f001f104d7812 */ /* 0x000fe400078ec0ff */
[----:B------:R-:W-:Y:S02]  /*1a70*/  SHF.R.U32.HI R75, RZ, 0xa, R16 ;  /* 0x0000000aff4b7819 */ /* 0x000fe40000011610 */
        /* <DEDUP_REMOVED lines=9> */
[----:B------:R-:W-:Y:S02]  /*1b10*/  SHF.R.U32.HI R63, RZ, 0xa, R17 ;  /* 0x0000000aff3f7819 */ /* 0x000fe40000011611 */
[C---:B------:R-:W-:Y:S02]  /*1b20*/  LOP3.LUT R33, R19.reuse, 0x3e003e0, RZ, 0xc0, !PT ;  /* 0x03e003e013217812 */ /* 0x040fe400078ec0ff */
[----:B------:R-:W-:Y:S02]  /*1b30*/  LOP3.LUT R16, R19, 0x1f001f, RZ, 0xc0, !PT ;  /* 0x001f001f13107812 */ /* 0x000fe400078ec0ff */
        /* <DEDUP_REMOVED lines=44> */
[----:B--2---:R-:W-:Y:S02]  /*1e00*/  SHF.R.U32.HI R45, RZ, 0xb, R8 ;  /* 0x0000000bff2d7819 */ /* 0x004fe40000011608 */
[----:B------:R-:W-:Y:S02]  /*1e10*/  SHF.R.U32.HI R81, RZ, 0xb, R10 ;  /* 0x0000000bff517819 */ /* 0x000fe4000001160a */
[----:B------:R-:W-:Y:S02]  /*1e20*/  SHF.R.U32.HI R83, RZ, 0xb, R11 ;  /* 0x0000000bff537819 */ /* 0x000fe4000001160b */
[----:B------:R-:W-:-:S02]  /*1e30*/  LOP3.LUT R46, R8, 0x3e003e0, RZ, 0xc0, !PT ;  /* 0x03e003e0082e7812 */ /* 0x000fc400078ec0ff */
[----:B------:R-:W-:Y:S02]  /*1e40*/  LOP3.LUT R64, R8, 0x1f001f, RZ, 0xc0, !PT ;  /* 0x001f001f08407812 */ /* 0x000fe400078ec0ff */
[----:B------:R-:W-:Y:S02]  /*1e50*/  SHF.R.U32.HI R66, RZ, 0xa, R8 ;  /* 0x0000000aff427819 */ /* 0x000fe40000011608 */
[----:B------:R-:W-:Y:S02]  /*1e60*/  LOP3.LUT R8, R80, 0x100010, R45, 0xf8, !PT ;  /* 0x0010001050087812 */ /* 0x000fe400078ef82d */
[----:B------:R-:W-:Y:S02]  /*1e70*/  LOP3.LUT R82, R9, 0x3e003e0, RZ, 0xc0, !PT ;  /* 0x03e003e009527812 */ /* 0x000fe400078ec0ff */
[C---:B------:R-:W-:Y:S02]  /*1e80*/  LOP3.LUT R86, R10.reuse, 0x3e003e0, RZ, 0xc0, !PT ;  /* 0x03e003e00a567812 */ /* 0x040fe400078ec0ff */
[----:B------:R-:W-:-:S02]  /*1e90*/  LOP3.LUT R72, R10, 0x1f001f, RZ, 0xc0, !PT ;  /* 0x001f001f0a487812 */ /* 0x000fc400078ec0ff */
[----:B------:R-:W-:Y:S02]  /*1ea0*/  SHF.R.U32.HI R73, RZ, 0xa, R10 ;  /* 0x0000000aff497819 */ /* 0x000fe4000001160a */
[C---:B------:R-:W-:Y:S02]  /*1eb0*/  LOP3.LUT R90, R11.reuse, 0x3e003e0, RZ, 0xc0, !PT ;  /* 0x03e003e00b5a7812 */ /* 0x040fe400078ec0ff */
[----:B------:R-:W-:Y:S02]  /*1ec0*/  LOP3.LUT R74, R11, 0x1f001f, RZ, 0xc0, !PT ;  /* 0x001f001f0b4a7812 */ /* 0x000fe400078ec0ff */
[----:B------:R-:W-:Y:S02]  /*1ed0*/  SHF.R.U32.HI R76, RZ, 0xa, R11 ;  /* 0x0000000aff4c7819 */ /* 0x000fe4000001160b */
[----:B------:R-:W-:Y:S02]  /*1ee0*/  LOP3.LUT R45, R42, 0x64006400, RZ, 0xfc, !PT ;  /* 0x640064002a2d7812 */ /* 0x000fe400078efcff */
[----:B------:R-:W-:-:S02]  /*1ef0*/  LOP3.LUT R10, R88, 0x100010, R81, 0xf8, !PT ;  /* 0x00100010580a7812 */ /* 0x000fc400078ef851 */
[----:B------:R-:W-:Y:S01]  /*1f00*/  LOP3.LUT R11, R92, 0x100010, R83, 0xf8, !PT ;  /* 0x001000105c0b7812 */ /* 0x000fe200078ef853 */
[-C--:B------:R-:W-:Y:S01]  /*1f10*/  HFMA2 R42, R45, R38.reuse.H0_H0, -48, -48 ;  /* 0xd200d2002d2a7431 */ /* 0x080fe20000040026 */
[--C-:B------:R-:W-:Y:S01]  /*1f20*/  SHF.R.U32.HI R47, RZ, 0xb, R9.reuse ;  /* 0x0000000bff2f7819 */ /* 0x100fe20000011609 */
        /* <DEDUP_REMOVED lines=11> */
[----:B------:R-:W-:Y:S01]  /*1fe0*/  SHF.R.U32.HI R71, RZ, 0xa, R9 ;  /* 0x0000000aff477819 */ /* 0x000fe20000011609 */
[-C--:B------:R-:W-:Y:S01]  /*1ff0*/  HFMA2 R30, R29, R38.reuse.H0_H0, -48, -48 ;  /* 0xd200d2001d1e7431 */ /* 0x080fe20000040026 */
[----:B------:R-:W-:Y:S01]  /*2000*/  LOP3.LUT R9, R84, 0x100010, R47, 0xf8, !PT ;  /* 0x0010001054097812 */ /* 0x000fe200078ef82f */
        /* <DEDUP_REMOVED lines=141> */
[----:B------:R-:W-:-:S03]  /*28e0*/  HFMA2 R9, R68, R15, R9 ;  /* 0x0000000f44097231 */ /* 0x000fc60000000009 */
[-C--:B------:R-:W-:Y:S02]  /*28f0*/  HFMA2.MMA R8, R37, R14.reuse, R8 ;  /* 0x0000000e25087235 */ /* 0x080fe40000000008 */
[----:B------:R-:W-:-:S06]  /*2900*/  HFMA2.MMA R92, R33, R14, R92 ;  /* 0x0000000e215c7235 */ /* 0x000fcc000000005c */
[-C--:B------:R-:W-:Y:S02]  /*2910*/  HFMA2.MMA R8, R63, R15.reuse, R8 ;  /* 0x0000000f3f087235 */ /* 0x080fe40000000008 */
[----:B------:R-:W-:Y:S01]  /*2920*/  HFMA2.MMA R92, R74, R15, R92 ;  /* 0x0000000f4a5c7235 */ /* 0x000fe2000000005c */
[----:B------:R-:W-:-:S05]  /*2930*/  HFMA2 R15, R72, R15, R10 ;  /* 0x0000000f480f7231 */ /* 0x000fca000000000a */
        /* <DEDUP_REMOVED lines=24> */
.L_x_2517:
        /* <DEDUP_REMOVED lines=77> */
.L_x_2516:
[----:B------:R-:W-:Y:S01]  /*2f90*/  IADD3 R20, R20, 0x20, RZ ;  /* 0x0000002014147810 */ /* 0x000fe20007ffe0ff */
[----:B------:R-:W-:Y:S01]  /*2fa0*/  UIADD3 UR4, UR4, 0x40, URZ ;  /* 0x0000004004047890 */ /* 0x000fe2000fffe03f */
[----:B-----5:R-:W-:Y:S02]  /*2fb0*/  IMAD.WIDE R36, R27, 0x4, R2 ;  /* 0x000000041b247825 */ /* 0x020fe400078e0202 */
[C---:B------:R-:W-:Y:S02]  /*2fc0*/  ISETP.GE.AND P2, PT, R20.reuse, UR5, PT ;  /* 0x0000000514007c0c */ /* 0x040fe4000bf46270 */
[----:B------:R-:W-:-:S13]  /*2fd0*/  ISETP.LT.AND P3, PT, R20, R7, PT ;  /* 0x000000071400720c */ /* 0x000fda0003f61270 */
[----:B------:R-:W-:Y:S05]  /*2fe0*/  @!P2 BRA P3, `(.L_x_2518) ;  /* 0xffffffe40034a947 */ /* 0x000fea000183ffff */
.L_x_2515:
        /* <DEDUP_REMOVED lines=11> */
.L_x_2528:
        /* <DEDUP_REMOVED lines=14> */
[----:B------:R-:W0:Y:S01]  /*3180*/  LDC R9, c[0x0][0x23c] ;  /* 0x00008f00ff097b82 */ /* 0x000e220000000800 */
[----:B------:R-:W2:Y:S01]  /*3190*/  LDG.E.128.CONSTANT R32, desc[UR8][R36.64] ;  /* 0x0000000824207981 */ /* 0x000ea2000c1e9d00 */
[----:B0-----:R-:W-:-:S04]  /*31a0*/  IMAD.WIDE R16, R9, 0x4, R36 ;  /* 0x0000000409107825 */ /* 0x001fc800078e0224 */
[C---:B------:R-:W-:Y:S02]  /*31b0*/  IMAD.WIDE R12, R9.reuse, 0x4, R16 ;  /* 0x00000004090c7825 */ /* 0x040fe400078e0210 */
[----:B------:R-:W5:Y:S02]  /*31c0*/  LDG.E.128.CONSTANT R16, desc[UR8][R16.64] ;  /* 0x0000000810107981 */ /* 0x000f64000c1e9d00 */
[----:B------:R-:W-:Y:S02]  /*31d0*/  IMAD.WIDE R8, R9, 0x4, R12 ;  /* 0x0000000409087825 */ /* 0x000fe400078e020c */
[----:B------:R-:W5:Y:S04]  /*31e0*/  LDG.E.128.CONSTANT R12, desc[UR8][R12.64] ;  /* 0x000000080c0c7981 */ /* 0x000f68000c1e9d00 */
[----:B------:R-:W5:Y:S01]  /*31f0*/  LDG.E.128.CONSTANT R8, desc[UR8][R8.64] ;  /* 0x0000000808087981 */ /* 0x000f62000c1e9d00 */
[----:B------:R-:W-:-:S04]  /*3200*/  PRMT R0, R21, 0x9910, RZ ;  /* 0x0000991015007816 */ /* 0x000fc800000000ff */
[----:B------:R-:W-:Y:S02]  /*3210*/  ISETP.NE.AND P2, PT, R0, RZ, PT ;  /* 0x000000ff0000720c */ /* 0x000fe40003f45270 */
[----:B------:R-:W-:Y:S02]  /*3220*/  MOV R27, 0x2c00 ;  /* 0x00002c00001b7802 */ /* 0x000fe40000000f00 */
[C---:B--2---:R-:W-:Y:S02]  /*3230*/  LOP3.LUT R0, R32.reuse, 0xf000f, RZ, 0xc0, !PT ;  /* 0x000f000f20007812 */ /* 0x044fe400078ec0ff */
[----:B------:R-:W-:Y:S02]  /*3240*/  LOP3.LUT R2, R32, 0xf000f0, RZ, 0xc0, !PT ;  /* 0x00f000f020027812 */ /* 0x000fe400078ec0ff */
[C---:B------:R-:W-:Y:S02]  /*3250*/  LOP3.LUT R4, R33.reuse, 0xf000f, RZ, 0xc0, !PT ;  /* 0x000f000f21047812 */ /* 0x040fe400078ec0ff */
        /* <DEDUP_REMOVED lines=34> */
[-C--:B------:R-:W-:Y:S02]  /*3480*/  HFMA2 R40, R48, R27.reuse.H0_H0, -72, -72 ;  /* 0xd480d48030287431 */ /* 0x080fe4000004001b */
[----:B------:R-:W-:Y:S02]  /*3490*/  HADD2 R33, R0, -1032, -1032 ;  /* 0xe408e40800217430 */ /* 0x000fe40000000000 */
[----:B------:R-:W-:Y:S02]  /*34a0*/  HFMA2 R29, R2, R27.H0_H0, -72, -72 ;  /* 0xd480d480021d7431 */ /* 0x000fe4000004001b */
[----:B------:R-:W-:-:S02]  /*34b0*/  HADD2 R32, R4, -1032, -1032 ;  /* 0xe408e40804207430 */ /* 0x000fc40000000000 */
[-C--:B------:R-:W-:Y:S02]  /*34c0*/  HFMA2 R34, R34, R27.reuse.H0_H0, -72, -72 ;  /* 0xd480d48022227431 */ /* 0x080fe4000004001b */
        /* <DEDUP_REMOVED lines=13> */
[--C-:B------:R-:W-:Y:S01]  /*35a0*/  HADD2.F32 R0, -RZ, R33.reuse.H0_H0 ;  /* 0x20000021ff007230 */ /* 0x100fe20000004100 */
[----:B------:R-:W1:Y:S01]  /*35b0*/  LDS.64 R30, [UR4+0x8] ;  /* 0x00000804ff1e7984 */ /* 0x000e620008000a00 */
[----:B------:R-:W-:Y:S02]  /*35c0*/  HADD2.F32 R53, -RZ, R32.H1_H1 ;  /* 0x30000020ff357230 */ /* 0x000fe40000004100 */
[----:B------:R-:W-:Y:S02]  /*35d0*/  HADD2.F32 R49, -RZ, R33.H1_H1 ;  /* 0x30000021ff317230 */ /* 0x000fe40000004100 */
[----:B------:R-:W-:Y:S02]  /*35e0*/  HADD2.F32 R2, -RZ, R35.H0_H0 ;  /* 0x20000023ff027230 */ /* 0x000fe40000004100 */
[----:B------:R-:W-:-:S02]  /*35f0*/  HADD2.F32 R4, -RZ, R39.H0_H0 ;  /* 0x20000027ff047230 */ /* 0x000fc40000004100 */
        /* <DEDUP_REMOVED lines=8> */
[----:B------:R-:W-:Y:S01]  /*3680*/  FFMA.FTZ R0, R49, R50, R0 ;  /* 0x0000003231007223 */ /* 0x000fe20000010000 */
[----:B------:R-:W-:-:S02]  /*3690*/  HADD2.F32 R55, -RZ, R39.H1_H1 ;  /* 0x30000027ff377230 */ /* 0x000fc40000004100 */
[----:B------:R-:W-:Y:S02]  /*36a0*/  HADD2.F32 R49, -RZ, R35.H1_H1 ;  /* 0x30000023ff317230 */ /* 0x000fe40000004100 */
[----:B------:R-:W-:Y:S02]  /*36b0*/  HADD2.F32 R2, -RZ, R34.H0_H0 ;  /* 0x20000022ff027230 */ /* 0x000fe40000004100 */
[C---:B------:R-:W-:Y:S01]  /*36c0*/  FFMA.FTZ R55, R50.reuse, R55, R4 ;  /* 0x0000003732377223 */ /* 0x040fe20000010004 */
[----:B------:R-:W-:Y:S02]  /*36d0*/  HADD2.F32 R3, -RZ, R29.H0_H0 ;  /* 0x2000001dff037230 */ /* 0x000fe40000004100 */
[----:B------:R-:W-:Y:S01]  /*36e0*/  FFMA.FTZ R49, R50, R49, R57 ;  /* 0x0000003132317223 */ /* 0x000fe20000010039 */
        /* <DEDUP_REMOVED lines=13> */
[----:B-1----:R-:W-:Y:S02]  /*37c0*/  HADD2.F32 R4, -RZ, R30.H0_H0 ;  /* 0x2000001eff047230 */ /* 0x002fe40000004100 */
        /* <DEDUP_REMOVED lines=17> */
[--C-:B------:R-:W-:Y:S02]  /*38e0*/  HADD2.F32 R30, -RZ, R31.reuse.H0_H0 ;  /* 0x2000001fff1e7230 */ /* 0x100fe40000004100 */
        /* <DEDUP_REMOVED lines=13> */
[--C-:B------:R-:W-:Y:S02]  /*39c0*/  HADD2.F32 R52, -RZ, R48.reuse.H0_H0 ;  /* 0x20000030ff347230 */ /* 0x100fe40000004100 */
[----:B------:R-:W-:Y:S01]  /*39d0*/  FFMA.FTZ R0, R0, R31, R3 ;  /* 0x0000001f00007223 */ /* 0x000fe20000010003 */
[----:B------:R-:W-:-:S02]  /*39e0*/  HADD2.F32 R4, -RZ, R48.H1_H1 ;  /* 0x30000030ff047230 */ /* 0x000fc40000004100 */
[C---:B------:R-:W-:Y:S01]  /*39f0*/  FFMA.FTZ R50, R31.reuse, R50, R49 ;  /* 0x000000321f327223 */ /* 0x040fe20000010031 */
[--C-:B------:R-:W-:Y:S02]  /*3a00*/  HADD2.F32 R3, -RZ, R6.reuse.H0_H0 ;  /* 0x20000006ff037230 */ /* 0x100fe40000004100 */
[----:B------:R-:W-:Y:S01]  /*3a10*/  FFMA.FTZ R52, R30, R52, R57 ;  /* 0x000000341e347223 */ /* 0x000fe20000010039 */
[----:B------:R-:W-:Y:S02]  /*3a20*/  HADD2.F32 R49, -RZ, R6.H1_H1 ;  /* 0x30000006ff317230 */ /* 0x000fe40000004100 */
[--C-:B------:R-:W-:Y:S02]  /*3a30*/  HADD2.F32 R51, -RZ, R5.reuse.H0_H0 ;  /* 0x20000005ff337230 */ /* 0x100fe40000004100 */
[----:B------:R-:W-:Y:S01]  /*3a40*/  FFMA.FTZ R4, R31, R4, R52 ;  /* 0x000000041f047223 */ /* 0x000fe20000010034 */
[----:B------:R-:W-:Y:S02]  /*3a50*/  HADD2.F32 R53, -RZ, R5.H1_H1 ;  /* 0x30000005ff357230 */ /* 0x000fe40000004100 */
        /* <DEDUP_REMOVED lines=12> */
.L_x_2521:
        /* <DEDUP_REMOVED lines=91> */
.L_x_2522:
[C---:B-----5:R-:W-:Y:S02]  /*40d0*/  LOP3.LUT R4, R17.reuse, 0xf000f, RZ, 0xc0, !PT ;  /* 0x000f000f11047812 */ /* 0x060fe400078ec0ff */
[----:B------:R-:W-:Y:S02]  /*40e0*/  LOP3.LUT R29, R17, 0xf000f0, RZ, 0xc0, !PT ;  /* 0x00f000f0111d7812 */ /* 0x000fe400078ec0ff */
[C---:B------:R-:W-:Y:S02]  /*40f0*/  LOP3.LUT R30, R18.reuse, 0xf000f, RZ, 0xc0, !PT ;  /* 0x000f000f121e7812 */ /* 0x040fe400078ec0ff */
[----:B------:R-:W-:Y:S02]  /*4100*/  LOP3.LUT R31, R18, 0xf000f0, RZ, 0xc0, !PT ;  /* 0x00f000f0121f7812 */ /* 0x000fe400078ec0ff */
[C---:B------:R-:W-:Y:S02]  /*4110*/  LOP3.LUT R0, R16.reuse, 0xf000f, RZ, 0xc0, !PT ;  /* 0x000f000f10007812 */ /* 0x040fe400078ec0ff */
[----:B------:R-:W-:-:S02]  /*4120*/  LOP3.LUT R2, R16, 0xf000f0, RZ, 0xc0, !PT ;  /* 0x00f000f010027812 */ /* 0x000fc400078ec0ff */
[----:B------:R-:W-:Y:S02]  /*4130*/  SHF.R.U32.HI R17, RZ, 0x8, R17 ;  /* 0x00000008ff117819 */ /* 0x000fe40000011611 */
[----:B------:R-:W-:Y:S02]  /*4140*/  SHF.R.U32.HI R18, RZ, 0x8, R18 ;  /* 0x00000008ff127819 */ /* 0x000fe40000011612 */
[----:B------:R-:W-:Y:S02]  /*4150*/  SHF.R.U32.HI R16, RZ, 0x8, R16 ;  /* 0x00000008ff107819 */ /* 0x000fe40000011610 */
[----:B------:R-:W-:Y:S02]  /*4160*/  SHF.R.U32.HI R39, RZ, 0x8, R19 ;  /* 0x00000008ff277819 */ /* 0x000fe40000011613 */
        /* <DEDUP_REMOVED lines=41> */
[----:B------:R-:W-:Y:S02]  /*4400*/  HADD2 R42, R17, -1032, -1032 ;  /* 0xe408e408112a7430 */ /* 0x000fe40000000000 */
[----:B------:R-:W-:Y:S01]  /*4410*/  HFMA2 R45, R46, R27.H0_H0, -72, -72 ;  /* 0xd480d4802e2d7431 */ /* 0x000fe2000004001b */
[----:B------:R-:W-:Y:S06]  /*4420*/  @!P2 BRA `(.L_x_2523) ;  /* 0x000000040068a947 */ /* 0x000fec0003800000 */
[----:B------:R-:W0:Y:S01]  /*4430*/  LDS.64 R46, [UR4+0x10] ;  /* 0x00001004ff2e7984 */ /* 0x000e220008000a00 */
        /* <DEDUP_REMOVED lines=89> */
.L_x_2523:
        /* <DEDUP_REMOVED lines=12> */
[----:B------:R-:W-:Y:S02]  /*4a90*/  HADD2.F32 R2, -RZ, R29.H0_H0 ;  /* 0x2000001dff027230 */ /* 0x000fe40000004100 */
[----:B------:R-:W-:Y:S01]  /*4aa0*/  FFMA.FTZ R29, R0, R47, RZ ;  /* 0x0000002f001d7223 */ /* 0x000fe200000100ff */
[--C-:B------:R-:W-:Y:S02]  /*4ab0*/  HADD2.F32 R3, -RZ, R32.reuse.H0_H0 ;  /* 0x20000020ff037230 */ /* 0x100fe40000004100 */
        /* <DEDUP_REMOVED lines=17> */
[-C--:B------:R-:W-:Y:S01]  /*4bd0*/  FFMA.FTZ R4, R4, R48.reuse, R3 ;  /* 0x0000003004047223 */ /* 0x080fe20000010003 */
[----:B------:R-:W-:Y:S01]  /*4be0*/  FFMA.FTZ R48, R30, R48, R47 ;  /* 0x000000301e307223 */ /* 0x000fe2000001002f */
[-C--:B------:R-:W-:Y:S01]  /*4bf0*/  FFMA.FTZ R0, R19, R49.reuse, R0 ;  /* 0x0000003113007223 */ /* 0x080fe20000010000 */
[-C--:B------:R-:W-:Y:S01]  /*4c00*/  FFMA.FTZ R30, R31, R49.reuse, R2 ;  /* 0x000000311f1e7223 */ /* 0x080fe20000010002 */
[----:B------:R-:W-:Y:S01]  /*4c10*/  FFMA.FTZ R32, R33, R49, R4 ;  /* 0x0000003121207223 */ /* 0x000fe20000010004 */
[----:B-1----:R-:W-:-:S02]  /*4c20*/  HADD2.F32 R3, -RZ, R16.H0_H0 ;  /* 0x20000010ff037230 */ /* 0x002fc40000004100 */
        /* <DEDUP_REMOVED lines=53> */
.L_x_2524:
[----:B------:R-:W-:Y:S02]  /*4f80*/  LOP3.LUT R0, R12, 0xf000f0, RZ, 0xc0, !PT ;  /* 0x00f000f00c007812 */ /* 0x000fe400078ec0ff */
[C---:B------:R-:W-:Y:S02]  /*4f90*/  LOP3.LUT R3, R13.reuse, 0xf000f, RZ, 0xc0, !PT ;  /* 0x000f000f0d037812 */ /* 0x040fe400078ec0ff */
[----:B------:R-:W-:Y:S02]  /*4fa0*/  LOP3.LUT R4, R13, 0xf000f0, RZ, 0xc0, !PT ;  /* 0x00f000f00d047812 */ /* 0x000fe400078ec0ff */
[----:B------:R-:W-:Y:S02]  /*4fb0*/  SHF.R.U32.HI R12, RZ, 0x8, R12 ;  /* 0x00000008ff0c7819 */ /* 0x000fe4000001160c */
[----:B------:R-:W-:Y:S02]  /*4fc0*/  SHF.R.U32.HI R13, RZ, 0x8, R13 ;  /* 0x00000008ff0d7819 */ /* 0x000fe4000001160d */
[----:B------:R-:W-:-:S02]  /*4fd0*/  LOP3.LUT R17, R14, 0xf000f, RZ, 0xc0, !PT ;  /* 0x000f000f0e117812 */ /* 0x000fc400078ec0ff */
[----:B------:R-:W-:Y:S02]  /*4fe0*/  LOP3.LUT R19, R14, 0xf000f0, RZ, 0xc0, !PT ;  /* 0x00f000f00e137812 */ /* 0x000fe400078ec0ff */
[C---:B------:R-:W-:Y:S02]  /*4ff0*/  LOP3.LUT R31, R15.reuse, 0xf000f, RZ, 0xc0, !PT ;  /* 0x000f000f0f1f7812 */ /* 0x040fe400078ec0ff */
[----:B------:R-:W-:Y:S02]  /*5000*/  LOP3.LUT R32, R15, 0xf000f0, RZ, 0xc0, !PT ;  /* 0x00f000f00f207812 */ /* 0x000fe400078ec0ff */
[----:B------:R-:W-:Y:S02]  /*5010*/  SHF.R.U32.HI R14, RZ, 0x8, R14 ;  /* 0x00000008ff0e7819 */ /* 0x000fe4000001160e */
[----:B------:R-:W-:Y:S02]  /*5020*/  SHF.R.U32.HI R15, RZ, 0x8, R15 ;  /* 0x00000008ff0f7819 */ /* 0x000fe4000001160f */
        /* <DEDUP_REMOVED lines=10> */
[C---:B------:R-:W-:Y:S02]  /*50d0*/  LOP3.LUT R33, R15.reuse, 0xf000f, RZ, 0xc0, !PT ;  /* 0x000f000f0f217812 */ /* 0x040fe400078ec0ff */
        /* <DEDUP_REMOVED lines=23> */
[C---:B------:R-:W-:Y:S01]  /*5250*/  LOP3.LUT R14, R8.reuse, 0xf000f, RZ, 0xc0, !PT ;  /* 0x000f000f080e7812 */ /* 0x040fe200078ec0ff */
        /* <DEDUP_REMOVED lines=98> */
.L_x_2525:
        /* <DEDUP_REMOVED lines=91> */
.L_x_2526:
[----:B------:R-:W-:Y:S02]  /*5e30*/  LOP3.LUT R13, R11, 0xf000f0, RZ, 0xc0, !PT ;  /* 0x00f000f00b0d7812 */ /* 0x000fe400078ec0ff */
[C---:B------:R-:W-:Y:S02]  /*5e40*/  LOP3.LUT R2, R9.reuse, 0xf000f, RZ, 0xc0, !PT ;  /* 0x000f000f09027812 */ /* 0x040fe400078ec0ff */
[----:B------:R-:W-:Y:S02]  /*5e50*/  LOP3.LUT R0, R9, 0xf000f0, RZ, 0xc0, !PT ;  /* 0x00f000f009007812 */ /* 0x000fe400078ec0ff */
        /* <DEDUP_REMOVED lines=138> */
.L_x_2527:
        /* <DEDUP_REMOVED lines=10> */
[--C-:B------:R-:W-:Y:S02]  /*67a0*/  HADD2.F32 R38, -RZ, R3.reuse.H0_H0 ;  /* 0x20000003ff267230 */ /* 0x100fe40000004100 */
[----:B------:R-:W-:Y:S02]  /*67b0*/  HADD2.F32 R39, -RZ, R3.H1_H1 ;  /* 0x30000003ff277230 */ /* 0x000fe40000004100 */
[----:B------:R-:W-:Y:S01]  /*67c0*/  FFMA.FTZ R41, R2, R35, RZ ;  /* 0x0000002302297223 */ /* 0x000fe200000100ff */
[----:B------:R-:W-:Y:S02]  /*67d0*/  HADD2.F32 R14, -RZ, R14.H1_H1 ;  /* 0x3000000eff0e7230 */ /* 0x000fe40000004100 */
[----:B------:R-:W-:Y:S01]  /*67e0*/  FFMA.FTZ R19, R40, R34, R19 ;  /* 0x0000002228137223 */ /* 0x000fe20000010013 */
[--C-:B------:R-:W-:Y:S02]  /*67f0*/  HADD2.F32 R3, -RZ, R18.reuse.H0_H0 ;  /* 0x20000012ff037230 */ /* 0x100fe40000004100 */
[----:B------:R-:W-:-:S02]  /*6800*/  HADD2.F32 R18, -RZ, R18.H1_H1 ;  /* 0x30000012ff127230 */ /* 0x000fc40000004100 */
[-C--:B------:R-:W-:Y:S01]  /*6810*/  FFMA.FTZ R41, R14, R34.reuse, R41 ;  /* 0x000000220e297223 */ /* 0x080fe20000010029 */
[----:B------:R-:W-:Y:S02]  /*6820*/  HADD2.F32 R14, -RZ, R29.H1_H1 ;  /* 0x3000001dff0e7230 */ /* 0x000fe40000004100 */
[-C--:B------:R-:W-:Y:S01]  /*6830*/  FFMA.FTZ R3, R3, R35.reuse, RZ ;  /* 0x0000002303037223 */ /* 0x080fe200000100ff */
[----:B------:R-:W-:Y:S01]  /*6840*/  FFMA.FTZ R35, R4, R35, RZ ;  /* 0x0000002304237223 */ /* 0x000fe200000100ff */
[----:B------:R-:W-:Y:S02]  /*6850*/  HADD2.F32 R0, -RZ, R10.H0_H0 ;  /* 0x2000000aff007230 */ /* 0x000fe40000004100 */
        /* <DEDUP_REMOVED lines=17> */
[--C-:B------:R-:W-:Y:S02]  /*6970*/  HADD2.F32 R2, -RZ, R9.reuse.H0_H0 ;  /* 0x20000009ff027230 */ /* 0x100fe40000004100 */
[----:B------:R-:W-:Y:S01]  /*6980*/  FFMA.FTZ R38, R13, R39, R38 ;  /* 0x000000270d267223 */ /* 0x000fe20000010026 */
[----:B------:R-:W-:-:S02]  /*6990*/  HADD2.F32 R4, -RZ, R9.H1_H1 ;  /* 0x30000009ff047230 */ /* 0x000fc40000004100 */
        /* <DEDUP_REMOVED lines=19> */
[--C-:B------:R-:W-:Y:S02]  /*6ad0*/  HADD2.F32 R8, -RZ, R17.reuse.H0_H0 ;  /* 0x20000011ff087230 */ /* 0x100fe40000004100 */
[-C--:B------:R-:W-:Y:S01]  /*6ae0*/  FFMA.FTZ R9, R0, R2.reuse, R9 ;  /* 0x0000000200097223 */ /* 0x080fe20000010009 */
[----:B------:R-:W-:Y:S02]  /*6af0*/  HADD2.F32 R10, -RZ, R17.H1_H1 ;  /* 0x30000011ff0a7230 */ /* 0x000fe40000004100 */
[----:B------:R-:W-:Y:S01]  /*6b00*/  FFMA.FTZ R11, R12, R2, R11 ;  /* 0x000000020c0b7223 */ /* 0x000fe2000001000b */
[----:B------:R-:W-:-:S02]  /*6b10*/  HADD2.F32 R12, -RZ, R27.H0_H0 ;  /* 0x2000001bff0c7230 */ /* 0x000fc40000004100 */
[----:B------:R-:W-:Y:S01]  /*6b20*/  FFMA.FTZ R13, R8, R2, R13 ;  /* 0x00000002080d7223 */ /* 0x000fe2000001000d */
[----:B------:R-:W-:Y:S02]  /*6b30*/  HADD2.F32 R0, -RZ, R15.H1_H1 ;  /* 0x3000000fff007230 */ /* 0x000fe40000004100 */
[----:B------:R-:W-:Y:S02]  /*6b40*/  HADD2.F32 R16, -RZ, R16.H1_H1 ;  /* 0x30000010ff107230 */ /* 0x000fe40000004100 */
[----:B------:R-:W-:Y:S01]  /*6b50*/  FFMA.FTZ R13, R10, R4, R13 ;  /* 0x000000040a0d7223 */ /* 0x000fe2000001000d */
[----:B------:R-:W-:Y:S01]  /*6b60*/  FFMA.FTZ R3, R12, R2, R3 ;  /* 0x000000020c037223 */ /* 0x000fe20000010003 */
[-C--:B------:R-:W-:Y:S01]  /*6b70*/  FFMA.FTZ R9, R0, R4.reuse, R9 ;  /* 0x0000000400097223 */ /* 0x080fe20000010009 */
[----:B------:R-:W-:Y:S02]  /*6b80*/  HADD2.F32 R10, -RZ, R27.H1_H1 ;  /* 0x3000001bff0a7230 */ /* 0x000fe40000004100 */
[----:B------:R-:W-:Y:S01]  /*6b90*/  FFMA.FTZ R11, R16, R4, R11 ;  /* 0x00000004100b7223 */ /* 0x000fe2000001000b */
[----:B------:R-:W-:-:S02]  /*6ba0*/  HADD2.F32 R0, -RZ, R6.H0_H0 ;  /* 0x20000006ff007230 */ /* 0x000fc40000004100 */
        /* <DEDUP_REMOVED lines=16> */
.L_x_2520:
[----:B------:R-:W0:Y:S01]  /*6cb0*/  LDC R27, c[0x0][0x23c] ;  /* 0x00008f00ff1b7b82 */ /* 0x000e220000000800 */
[----:B------:R-:W-:Y:S01]  /*6cc0*/  IADD3 R20, R20, 0x20, RZ ;  /* 0x0000002014147810 */ /* 0x000fe20007ffe0ff */
[----:B------:R-:W-:-:S03]  /*6cd0*/  UIADD3 UR4, UR4, 0x40, URZ ;  /* 0x0000004004047890 */ /* 0x000fc6000fffe03f */
[C---:B------:R-:W-:Y:S02]  /*6ce0*/  ISETP.GE.AND P2, PT, R20.reuse, UR5, PT ;  /* 0x0000000514007c0c */ /* 0x040fe4000bf46270 */
[----:B------:R-:W-:Y:S01]  /*6cf0*/  ISETP.LT.AND P3, PT, R20, R7, PT ;  /* 0x000000071400720c */ /* 0x000fe20003f61270 */
[----:B0-----:R-:W-:-:S12]  /*6d00*/  IMAD.WIDE R36, R27, 0x10, R36 ;  /* 0x000000101b247825 */ /* 0x001fd800078e0224 */
[----:B------:R-:W-:Y:S05]  /*6d10*/  @!P2 BRA P3, `(.L_x_2528) ;  /* 0xffffffc000e0a947 */ /* 0x000fea000183ffff */
.L_x_2519:
[----:B------:R-:W-:Y:S05]  /*6d20*/  @!P1 EXIT ;  /* 0x000000000000994d */ /* 0x000fea0003800000 */
[----:B------:R-:W0:Y:S01]  /*6d30*/  S2R R0, SR_CTAID.X ;  /* 0x0000000000007919 */ /* 0x000e220000002500 */
[----:B------:R-:W1:Y:S01]  /*6d40*/  S2UR UR4, SR_CTAID.Y ;  /* 0x00000000000479c3 */ /* 0x000e620000002600 */
[----:B------:R-:W0:Y:S07]  /*6d50*/  S2R R3, SR_TID.X ;  /* 0x0000000000037919 */ /* 0x000e2e0000002100 */
[----:B------:R-:W2:Y:S01]  /*6d60*/  LDC.64 R6, c[0x0][0x230] ;  /* 0x00008c00ff067b82 */ /* 0x000ea20000000a00 */
[----:B-1----:R-:W-:Y:S01]  /*6d70*/  USHF.L.U32 UR4, UR4, 0x1, URZ ;  /* 0x0000000104047899 */ /* 0x002fe2000800063f */
[----:B0-----:R-:W-:-:S06]  /*6d80*/  LEA R0, R0, R3, 0x6 ;  /* 0x0000000300007211 */ /* 0x001fcc00078e30ff */
[----:B------:R-:W0:Y:S01]  /*6d90*/  LDC R3, c[0x0][0x238] ;  /* 0x00008e00ff037b82 */ /* 0x000e220000000800 */
[----:B------:R-:W-:-:S05]  /*6da0*/  SHF.L.U32 R0, R0, 0x2, RZ ;  /* 0x0000000200007819 */ /* 0x000fca00000006ff */
[----:B------:R-:W-:-:S04]  /*6db0*/  IMAD R8, R27, UR4, R0 ;  /* 0x000000041b087c24 */ /* 0x000fc8000f8e0200 */
[----:B--2---:R-:W-:-:S05]  /*6dc0*/  IMAD.WIDE R4, R8, 0x2, R6 ;  /* 0x0000000208047825 */ /* 0x004fca00078e0206 */
[----:B------:R1:W-:Y:S01]  /*6dd0*/  ATOM.E.ADD.F16x2.RN.STRONG.GPU P0, RZ, desc[UR8][R4.64], R26 ;  /* 0x0000001a04ff79a2 */ /* 0x0003e2000810e1c8 */
[----:B------:R-:W-:Y:S01]  /*6de0*/  IADD3 R0, RZ, -UR4, RZ ;  /* 0x80000004ff007c10 */ /* 0x000fe2000fffe0ff */
[----:B------:R-:W-:Y:S03]  /*6df0*/  BSSY B0, `(.L_x_2529) ;  /* 0x0000010000007945 */ /* 0x000fe60003800000 */
[----:B0-----:R-:W-:Y:S01]  /*6e00*/  VIADDMNMX R0, R0, R3, 0x2, PT ;  /* 0x0000000200007446 */ /* 0x001fe20003800103 */
[----:B-1----:R-:W-:Y:S06]  /*6e10*/  @P0 BRA `(.L_x_2530) ;  /* 0x0000000000340947 */ /* 0x002fec0003800000 */
[----:B------:R-:W0:Y:S02]  /*6e20*/  QSPC.E.S P0, RZ, [R4] ;  /* 0x0000000004ff73aa */ /* 0x000e240000000500 */
[----:B0-----:R-:W-:Y:S05]  /*6e30*/  @!P0 BRA `(.L_x_2531) ;  /* 0x0000000000208947 */ /* 0x001fea0003800000 */
[----:B------:R-:W-:-:S04]  /*6e40*/  MOV R2, R4 ;  /* 0x0000000400027202 */ /* 0x000fc80000000f00 */
[----:B------:R-:W-:-:S07]  /*6e50*/  MOV R9, R2 ;  /* 0x0000000200097202 */ /* 0x000fce0000000f00 */
.L_x_2532:
[----:B------:R-:W0:Y:S02]  /*6e60*/  LDS R2, [R9] ;  /* 0x0000000009027984 */ /* 0x000e240000000800 */
[----:B0-----:R-:W-:-:S10]  /*6e70*/  HFMA2.MMA R3, R2, 1, 1, R26 ;  /* 0x3c003c0002037835 */ /* 0x001fd4000000001a */
[----:B------:R-:W0:Y:S02]  /*6e80*/  ATOMS.CAST.SPIN R3, [R9], R2, R3 ;  /* 0x000000020903738d */ /* 0x000e240001800003 */
[----:B0-----:R-:W-:-:S13]  /*6e90*/  ISETP.EQ.U32.AND P0, PT, R3, 0x1, PT ;  /* 0x000000010300780c */ /* 0x001fda0003f02070 */
[----:B------:R-:W-:Y:S05]  /*6ea0*/  @!P0 BRA `(.L_x_2532) ;  /* 0xfffffffc00ec8947 */ /* 0x000fea000383ffff */
[----:B------:R-:W-:Y:S05]  /*6eb0*/  BRA `(.L_x_2530) ;  /* 0x00000000000c7947 */ /* 0x000fea0003800000 */
.L_x_2531:
[----:B------:R-:W2:Y:S02]  /*6ec0*/  LD.E R2, desc[UR8][R4.64] ;  /* 0x0000000804027980 */ /* 0x000ea4000c101900 */
[----:B--2---:R-:W-:-:S05]  /*6ed0*/  IADD3 R3, R26, R2, RZ ;  /* 0x000000021a037210 */ /* 0x004fca0007ffe0ff */
[----:B------:R0:W-:Y:S02]  /*6ee0*/  ST.E desc[UR8][R4.64], R3 ;  /* 0x0000000304007985 */ /* 0x0001e4000c101908 */
.L_x_2530:
[----:B------:R-:W-:Y:S05]  /*6ef0*/  BSYNC B0 ;  /* 0x0000000000007941 */ /* 0x000fea0003800000 */
.L_x_2529:
[----:B------:R1:W-:Y:S01]  /*6f00*/  ATOM.E.ADD.F16x2.RN.STRONG.GPU P0, RZ, desc[UR8][R4.64+0x4], R25 ;  /* 0x0000041904ff79a2 */ /* 0x0003e2000810e1c8 */
[----:B------:R-:W-:Y:S04]  /*6f10*/  BSSY B0, `(.L_x_2533) ;  /* 0x000000f000007945 */ /* 0x000fe80003800000 */
[----:B-1----:R-:W-:Y:S05]  /*6f20*/  @P0 BRA `(.L_x_2534) ;  /* 0x0000000000340947 */ /* 0x002fea0003800000 */
[----:B------:R-:W1:Y:S02]  /*6f30*/  QSPC.E.S P0, RZ, [R4+0x4] ;  /* 0x0000040004ff73aa */ /* 0x000e640000000500 */
[----:B-1----:R-:W-:Y:S05]  /*6f40*/  @!P0 BRA `(.L_x_2535) ;  /* 0x0000000000208947 */ /* 0x002fea0003800000 */
[----:B------:R-:W-:-:S04]  /*6f50*/  MOV R2, R4 ;  /* 0x0000000400027202 */ /* 0x000fc80000000f00 */
[----:B0-----:R-:W-:-:S07]  /*6f60*/  MOV R4, R2 ;  /* 0x0000000200047202 */ /* 0x001fce0000000f00 */
.L_x_2536:
[----:B------:R-:W0:Y:S02]  /*6f70*/  LDS R2, [R4+0x4] ;  /* 0x0000040004027984 */ /* 0x000e240000000800 */
[----:B0-----:R-:W-:-:S06]  /*6f80*/  HADD2 R3, R2, R25 ;  /* 0x0000001902037230 */ /* 0x001fcc0000000000 */
[----:B------:R-:W0:Y:S02]  /*6f90*/  ATOMS.CAST.SPIN R3, [R4+0x4], R2, R3 ;  /* 0x000004020403738d */ /* 0x000e240001800003 */
[----:B0-----:R-:W-:-:S13]  /*6fa0*/  ISETP.EQ.U32.AND P0, PT, R3, 0x1, PT ;  /* 0x000000010300780c */ /* 0x001fda0003f02070 */
[----:B------:R-:W-:Y:S05]  /*6fb0*/  @!P0 BRA `(.L_x_2536) ;  /* 0xfffffffc00ec8947 */ /* 0x000fea000383ffff */
[----:B------:R-:W-:Y:S05]  /*6fc0*/  BRA `(.L_x_2534) ;  /* 0x00000000000c7947 */ /* 0x000fea0003800000 */
.L_x_2535:
[----:B------:R-:W0:Y:S02]  /*6fd0*/  LD.E R2, desc[UR8][R4.64+0x4] ;  /* 0x0000040804027980 */ /* 0x000e24000c101900 */
[----:B0-----:R-:W-:-:S05]  /*6fe0*/  IADD3 R3, R25, R2, RZ ;  /* 0x0000000219037210 */ /* 0x001fca0007ffe0ff */
[----:B------:R1:W-:Y:S02]  /*6ff0*/  ST.E desc[UR8][R4.64+0x4], R3 ;  /* 0x0000040304007985 */ /* 0x0003e4000c101908 */
.L_x_2534:
[----:B------:R-:W-:Y:S05]  /*7000*/  BSYNC B0 ;  /* 0x0000000000007941 */ /* 0x000fea0003800000 */
.L_x_2533:
[----:B------:R-:W-:-:S13]  /*7010*/  ISETP.GE.AND P0, PT, R0, 0x2, PT ;  /* 0x000000020000780c */ /* 0x000fda0003f06270 */
        /* <DEDUP_REMOVED lines=10> */
.L_x_2540:
[----:B------:R-:W0:Y:S02]  /*70c0*/  LDS R2, [R0] ;  /* 0x0000000000027984 */ /* 0x000e240000000800 */
[----:B0-----:R-:W-:-:S10]  /*70d0*/  HFMA2.MMA R3, R2, 1, 1, R24 ;  /* 0x3c003c0002037835 */ /* 0x001fd40000000018 */
[----:B------:R-:W0:Y:S02]  /*70e0*/  ATOMS.CAST.SPIN R3, [R0], R2, R3 ;  /* 0x000000020003738d */ /* 0x000e240001800003 */
[----:B0-----:R-:W-:-:S13]  /*70f0*/  ISETP.EQ.U32.AND P0, PT, R3, 0x1, PT ;  /* 0x000000010300780c */ /* 0x001fda0003f02070 */
[----:B------:R-:W-:Y:S05]  /*7100*/  @!P0 BRA `(.L_x_2540) ;  /* 0xfffffffc00ec8947 */ /* 0x000fea000383ffff */
[----:B------:R-:W-:Y:S05]  /*7110*/  BRA `(.L_x_2538) ;  /* 0x00000000000c7947 */ /* 0x000fea0003800000 */
.L_x_2539:
[----:B------:R-:W2:Y:S02]  /*7120*/  LD.E R0, desc[UR8][R4.64] ;  /* 0x0000000804007980 */ /* 0x000ea4000c101900 */
[----:B--2---:R-:W-:-:S05]  /*7130*/  IADD3 R3, R24, R0, RZ ;  /* 0x0000000018037210 */ /* 0x004fca0007ffe0ff */
[----:B------:R0:W-:Y:S02]  /*7140*/  ST.E desc[UR8][R4.64], R3 ;  /* 0x0000000304007985 */ /* 0x0001e4000c101908 */
.L_x_2538:
[----:B------:R-:W-:Y:S05]  /*7150*/  BSYNC B0 ;  /* 0x0000000000007941 */ /* 0x000fea0003800000 */
.L_x_2537:
[----:B------:R1:W-:Y:S02]  /*7160*/  ATOM.E.ADD.F16x2.RN.STRONG.GPU P0, RZ, desc[UR8][R4.64+0x4], R22 ;  /* 0x0000041604ff79a2 */ /* 0x0003e4000810e1c8 */
[----:B-1----:R-:W-:Y:S05]  /*7170*/  @P0 EXIT ;  /* 0x000000000000094d */ /* 0x002fea0003800000 */
[----:B------:R-:W1:Y:S02]  /*7180*/  QSPC.E.S P0, RZ, [R4+0x4] ;  /* 0x0000040004ff73aa */ /* 0x000e640000000500 */
[----:B-1----:R-:W-:Y:S05]  /*7190*/  @!P0 BRA `(.L_x_2541) ;  /* 0x0000000000208947 */ /* 0x002fea0003800000 */
[----:B------:R-:W-:-:S04]  /*71a0*/  MOV R2, R4 ;  /* 0x0000000400027202 */ /* 0x000fc80000000f00 */
[----:B------:R-:W-:-:S07]  /*71b0*/  MOV R0, R2 ;  /* 0x0000000200007202 */ /* 0x000fce0000000f00 */
.L_x_2542:
[----:B------:R-:W0:Y:S02]  /*71c0*/  LDS R2, [R0+0x4] ;  /* 0x0000040000027984 */ /* 0x000e240000000800 */
[----:B0-----:R-:W-:-:S06]  /*71d0*/  HADD2 R3, R2, R22 ;  /* 0x0000001602037230 */ /* 0x001fcc0000000000 */
[----:B------:R-:W0:Y:S02]  /*71e0*/  ATOMS.CAST.SPIN R3, [R0+0x4], R2, R3 ;  /* 0x000004020003738d */ /* 0x000e240001800003 */
[----:B0-----:R-:W-:-:S13]  /*71f0*/  ISETP.EQ.U32.AND P0, PT, R3, 0x1, PT ;  /* 0x000000010300780c */ /* 0x001fda0003f02070 */
[----:B------:R-:W-:Y:S05]  /*7200*/  @!P0 BRA `(.L_x_2542) ;  /* 0xfffffffc00ec8947 */ /* 0x000fea000383ffff */
[----:B------:R-:W-:Y:S05]  /*7210*/  EXIT ;  /* 0x000000000000794d */ /* 0x000fea0003800000 */
.L_x_2541:
[----:B------:R-:W0:Y:S02]  /*7220*/  LD.E R0, desc[UR8][R4.64+0x4] ;  /* 0x0000040804007980 */ /* 0x000e24000c101900 */
[----:B0-----:R-:W-:-:S05]  /*7230*/  IADD3 R3, R22, R0, RZ ;  /* 0x0000000016037210 */ /* 0x001fca0007ffe0ff */
[----:B------:R-:W-:Y:S01]  /*7240*/  ST.E desc[UR8][R4.64+0x4], R3 ;  /* 0x0000040304007985 */ /* 0x000fe2000c101908 */
[----:B------:R-:W-:Y:S05]  /*7250*/  EXIT ;  /* 0x000000000000794d */ /* 0x000fea0003800000 */
.L_x_2543:
        /* <DEDUP_REMOVED lines=10> */
.L_x_3703:


//--------------------- .text._Z23gemm_half_q_half_kernelILi2ELi8ELb1ELb0ELi64EEvPK6__halfPKjS4_S2_PS0_iiiiPKtS7_iiiiiibS2_i --------------------------
	.section	.text._Z23gemm_half_q_half_kernelILi2ELi8ELb1ELb0ELi64EEvPK6__halfPKjS4_S2_PS0_iiiiPKtS7_iiiiiibS2_i,"ax",@progbits
	.align	128
        .global         _Z23gemm_half_q_half_kernelILi2ELi8ELb1ELb0ELi64EEvPK6__halfPKjS4_S2_PS0_iiiiPKtS7_iiiiiibS2_i
        .type           _Z23gemm_half_q_half_kernelILi2ELi8ELb1ELb0ELi64EEvPK6__halfPKjS4_S2_PS0_iiiiPKtS7_iiiiiibS2_i,@function
        .size           _Z23gemm_half_q_half_kernelILi2ELi8ELb1ELb0ELi64EEvPK6__halfPKjS4_S2_PS0_iiiiPKtS7_iiiiiibS2_i,(.L_x_3704 - _Z23gemm_half_q_half_kernelILi2ELi8ELb1ELb0ELi64EEvPK6__halfPKjS4_S2_PS0_iiiiPKtS7_iiiiiibS2_i)
        .other          _Z23gemm_half_q_half_kernelILi2ELi8ELb1ELb0ELi64EEvPK6__halfPKjS4_S2_PS0_iiiiPKtS7_iiiiiibS2_i,@"STO_CUDA_ENTRY STV_DEFAULT"
_Z23gemm_half_q_half_kernelILi2ELi8ELb1ELb0ELi64EEvPK6__halfPKjS4_S2_PS0_iiiiPKtS7_iiiiiibS2_i:
.text._Z23gemm_half_q_half_kernelILi2ELi8ELb1ELb0ELi64EEvPK6__halfPKjS4_S2_PS0_iiiiPKtS7_iiiiiibS2_i:
        /* <DEDUP_REMOVED lines=25> */
.L_x_2544:
        /* <DEDUP_REMOVED lines=37> */
.L_x_2549:
        /* <DEDUP_REMOVED lines=16> */
.L_x_2548:
        /* <DEDUP_REMOVED lines=16> */
.L_x_2547:
        /* <DEDUP_REMOVED lines=17> */
.L_x_2551:
        /* <DEDUP_REMOVED lines=16> */
.L_x_2550:
        /* <DEDUP_REMOVED lines=14> */
.L_x_2546:
[----:B------:R-:W-:Y:S05]  /*08d0*/  BSYNC B0 ;  /* 0x0000000000007941 */ /* 0x000fea0003800000 */
.L_x_2545:
        /* <DEDUP_REMOVED lines=10> */
[----:B-1----:R-:W0:Y:S01]  /*0980*/  LDC.64 R6, c[0x0][0x230] ;  /* 0x00008c00ff067b82 */ /* 0x002e220000000a00 */
[----:B------:R-:W-:Y:S01]  /*0990*/  ISETP.GT.AND P2, PT, R2, 0x3, PT ;  /* 0x000000030200780c */ /* 0x000fe20003f44270 */
[----:B------:R-:W-:Y:S01]  /*09a0*/  IMAD R4, R4, R3, RZ ;  /* 0x0000000304047224 */ /* 0x000fe200078e02ff */
[----:B------:R-:W-:Y:S01]  /*09b0*/  HFMA2.MMA R19, -RZ, RZ, 0, 0 ;  /* 0x00000000ff137435 */ /* 0x000fe200000001ff */
[----:B------:R-:W-:-:S03]  /*09c0*/  PLOP3.LUT P0, PT, PT, PT, PT, 0x80, 0x0 ;  /* 0x000000000000781c */ /* 0x000fc60003f0f070 */
[----:B------:R-:W-:-:S04]  /*09d0*/  LEA R4, R4, UR4, 0x1 ;  /* 0x0000000404047c11 */ /* 0x000fc8000f8e08ff */
[----:B------:R-:W-:-:S05]  /*09e0*/  LEA R5, R5, R4, 0x2 ;  /* 0x0000000405057211 */ /* 0x000fca00078e10ff */
[----:B0-----:R-:W-:Y:S01]  /*09f0*/  IMAD.WIDE R4, R5, 0x2, R6 ;  /* 0x0000000205047825 */ /* 0x001fe200078e0206 */
[----:B------:R-:W-:Y:S06]  /*0a00*/  @!P2 BRA `(.L_x_2553) ;  /* 0x000000000034a947 */ /* 0x000fec0003800000 */
[----:B------:R-:W-:Y:S02]  /*0a10*/  PLOP3.LUT P0, PT, PT, PT, PT, 0x8, 0x0 ;  /* 0x000000000000781c */ /* 0x000fe40003f0e170 */
[----:B------:R-:W-:-:S11]  /*0a20*/  IADD3 R18, R2, -0x3, RZ ;  /* 0xfffffffd02127810 */ /* 0x000fd60007ffe0ff */
.L_x_2554:
        /* <DEDUP_REMOVED lines=11> */
.L_x_2553:
        /* <DEDUP_REMOVED lines=10> */
.L_x_2552:
[----:B-12---:R-:W0:Y:S08]  /*0b80*/  LDC.64 R6, c[0x0][0x248] ;  /* 0x00009200ff067b82 */ /* 0x006e300000000a00 */
        /* <DEDUP_REMOVED lines=15> */
.L_x_2556:
[----:B0-----:R-:W0:Y:S01]  /*0c80*/  LDC.64 R12, c[0x0][0x220] ;  /* 0x00008800ff0c7b82 */ /* 0x001e220000000a00 */
[----:B-----5:R-:W-:-:S05]  /*0c90*/  IADD3 R21, R0, R2, RZ ;  /* 0x0000000200157210 */ /* 0x020fca0007ffe0ff */
[----:B------:R-:W-:Y:S02]  /*0ca0*/  IMAD R22, R21, R3, RZ ;  /* 0x0000000315167224 */ /* 0x000fe400078e02ff */
[----:B------:R-:W3:Y:S03]  /*0cb0*/  LDC.64 R24, c[0x0][0x228] ;  /* 0x00008a00ff187b82 */ /* 0x000ee60000000a00 */
[----:B------:R-:W-:-:S04]  /*0cc0*/  SHF.R.S32.HI R23, RZ, 0x1f, R22 ;  /* 0x0000001fff177819 */ /* 0x000fc80000011416 */
[----:B------:R-:W-:-:S04]  /*0cd0*/  LEA.HI R23, R23, R22, RZ, 0x3 ;  /* 0x0000001617177211 */ /* 0x000fc800078f18ff */
[----:B------:R-:W-:-:S05]  /*0ce0*/  LEA.HI.SX32 R23, R23, R20, 0x1d ;  /* 0x0000001417177211 */ /* 0x000fca00078feaff */
[----:B0-----:R-:W-:-:S06]  /*0cf0*/  IMAD.WIDE R22, R23, 0x4, R12 ;  /* 0x0000000417167825 */ /* 0x001fcc00078e020c */
[----:B------:R-:W4:Y:S01]  /*0d00*/  LDG.E.CONSTANT R23, desc[UR8][R22.64] ;  /* 0x0000000816177981 */ /* 0x000f22000c1e9900 */
[----:B---3--:R-:W-:Y:S01]  /*0d10*/  IMAD.WIDE R24, R21, 0x2, R24 ;  /* 0x0000000215187825 */ /* 0x008fe200078e0218 */
[----:B------:R-:W-:-:S04]  /*0d20*/  LEA R27, R16, 0x1, 0x1 ;  /* 0x00000001101b7811 */ /* 0x000fc800078e08ff */
[----:B------:R0:W3:Y:S01]  /*0d30*/  LDG.E.U16.CONSTANT R12, desc[UR8][R24.64] ;  /* 0x00000008180c7981 */ /* 0x0000e2000c1e9500 */
[----:B------:R-:W-:-:S05]  /*0d40*/  IMAD.WIDE R26, R27, 0x2, R6 ;  /* 0x000000021b1a7825 */ /* 0x000fca00078e0206 */
        /* <DEDUP_REMOVED lines=16> */
[----:B0-----:R-:W-:-:S02]  /*0e50*/  IMAD R24, R22, R22, RZ ;  /* 0x0000001616187224 */ /* 0x001fc400078e02ff */
[----:B------:R-:W-:Y:S01]  /*0e60*/  IMAD R21, R21, R21, RZ ;  /* 0x0000001515157224 */ /* 0x000fe200078e02ff */
[----:B------:R-:W-:Y:S01]  /*0e70*/  I2F.F16 R28, R28 ;  /* 0x0000001c001c7306 */ /* 0x000fe20000200c00 */
[----:B------:R-:W-:-:S07]  /*0e80*/  ISETP.GE.AND P2, PT, R16, R15, PT ;  /* 0x0000000f1000720c */ /* 0x000fce0003f46270 */
        /* <DEDUP_REMOVED lines=11> */
.L_x_2555:
        /* <DEDUP_REMOVED lines=21> */
.L_x_2557:
        /* <DEDUP_REMOVED lines=8> */
.L_x_2558:
        /* <DEDUP_REMOVED lines=11> */
.L_x_2559:
        /* <DEDUP_REMOVED lines=8> */
.L_x_2560:
        /* <DEDUP_REMOVED lines=8> */
.L_x_2561:
[----:B------:R-:W-:Y:S02]  /*12c0*/  ISETP.GE.OR P0, PT, R14, R17, P0 ;  /* 0x000000110e00720c */ /* 0x000fe40000706670 */
[----:B------:R-:W-:Y:S02]  /*12d0*/  LEA R2, R21, R2, 0x3 ;  /* 0x0000000215027211 */ /* 0x000fe400078e18ff */
[----:B------:R-:W-:Y:S02]  /*12e0*/  PRMT R16, RZ, 0x5410, RZ ;  /* 0x00005410ff107816 */ /* 0x000fe400000000ff */
[----:B------:R-:W-:Y:S02]  /*12f0*/  IADD3 R0, R7, R2, R0 ;  /* 0x0000000207007210 */ /* 0x000fe40007ffe000 */
[----:B------:R-:W-:Y:S02]  /*1300*/  PRMT R22, RZ, 0x5410, RZ ;  /* 0x00005410ff167816 */ /* 0x000fe400000000ff */
[----:B------:R-:W-:-:S02]  /*1310*/  IADD3 R0, R19, R0, R6 ;  /* 0x0000000013007210 */ /* 0x000fc40007ffe006 */
[----:B------:R-:W-:Y:S02]  /*1320*/  PRMT R17, RZ, 0x5410, RZ ;  /* 0x00005410ff117816 */ /* 0x000fe400000000ff */
[----:B------:R-:W-:Y:S01]  /*1330*/  PRMT R18, RZ, 0x5410, RZ ;  /* 0x00005410ff127816 */ /* 0x000fe200000000ff */
[----:B------:R-:W-:Y:S06]  /*1340*/  @P0 BRA `(.L_x_2562) ;  /* 0x0000003c00900947 */ /* 0x000fec0003800000 */
[----:B------:R-:W2:Y:S04]  /*1350*/  LDL.64 R6, [R1] ;  /* 0x0000000001067983 */ /* 0x000ea80000100a00 */
[----:B------:R2:W3:Y:S01]  /*1360*/  LDG.E.U16.CONSTANT R21, desc[UR8][R4.64+0x2] ;  /* 0x0000020804157981 */ /* 0x0004e2000c1e9500 */
[----:B------:R-:W0:Y:S01]  /*1370*/  S2UR UR5, SR_CgaCtaId ;  /* 0x00000000000579c3 */ /* 0x000e220000008800 */
        /* <DEDUP_REMOVED lines=11> */
[----:B------:R-:W-:Y:S02]  /*1430*/  LEA.HI.X R11, R0, UR7, R3, 0x2, P2 ;  /* 0x00000007000b7c11 */ /* 0x000fe400090f1403 */
[----:B------:R-:W-:Y:S02]  /*1440*/  MOV R20, RZ ;  /* 0x000000ff00147202 */ /* 0x000fe40000000f00 */
[----:B------:R-:W-:Y:S01]  /*1450*/  PRMT R16, R16, 0x5410, RZ ;  /* 0x0000541010107816 */ /* 0x000fe200000000ff */
[----:B0-----:R-:W-:-:S03]  /*1460*/  ULEA UR4, UR5, UR4, 0x18 ;  /* 0x0000000405047291 */ /* 0x001fc6000f8ec03f */
[----:B------:R-:W-:Y:S01]  /*1470*/  ULDC UR5, c[0x0][0x264] ;  /* 0x0000990000057ab9 */ /* 0x000fe20000000800 */
[----:B--2---:R-:W-:Y:S02]  /*1480*/  PRMT R5, R6, 0x7610, R6 ;  /* 0x0000761006057816 */ /* 0x004fe40000000006 */
[----:B------:R-:W-:Y:S02]  /*1490*/  PRMT R12, R7, 0x7610, R7 ;  /* 0x00007610070c7816 */ /* 0x000fe40000000007 */
[----:B---3--:R-:W-:-:S07]  /*14a0*/  IADD3 R21, R14, R21, RZ ;  /* 0x000000150e157210 */ /* 0x008fce0007ffe0ff */
.L_x_2571:
        /* <DEDUP_REMOVED lines=77> */
[--C-:B0-----:R-:W-:Y:S02]  /*1980*/  HADD2.F32 R0, -RZ, R8.reuse.H0_H0 ;  /* 0x20000008ff007230 */ /* 0x101fe40000004100 */
[----:B------:R-:W-:Y:S02]  /*1990*/  HADD2.F32 R8, -RZ, R8.H1_H1 ;  /* 0x30000008ff087230 */ /* 0x000fe40000004100 */
[----:B------:R-:W-:-:S02]  /*19a0*/  HADD2.F32 R2, -RZ, R9.H0_H0 ;  /* 0x20000009ff027230 */ /* 0x000fc40000004100 */
[----:B------:R-:W-:Y:S01]  /*19b0*/  FFMA.FTZ R38, R3, R0, RZ ;  /* 0x0000000003267223 */ /* 0x000fe200000100ff */
[----:B------:R-:W-:Y:S02]  /*19c0*/  HADD2.F32 R3, -RZ, R34.H1_H1 ;  /* 0x30000022ff037230 */ /* 0x000fe40000004100 */
[----:B-1----:R-:W-:Y:S02]  /*19d0*/  HADD2.F32 R41, -RZ, R11.H1_H1 ;  /* 0x3000000bff297230 */ /* 0x002fe40000004100 */
[----:B------:R-:W-:Y:S01]  /*19e0*/  FFMA.FTZ R39, R39, R8, R38 ;  /* 0x0000000827277223 */ /* 0x000fe20000010026 */
[----:B------:R-:W-:Y:S02]  /*19f0*/  HADD2.F32 R38, -RZ, R9.H1_H1 ;  /* 0x30000009ff267230 */ /* 0x000fe40000004100 */
[----:B------:R-:W-:Y:S02]  /*1a00*/  HADD2.F32 R9, -RZ, R10.H0_H0 ;  /* 0x2000000aff097230 */ /* 0x000fe40000004100 */
[----:B------:R-:W-:Y:S01]  /*1a10*/  FFMA.FTZ R40, R40, R2, R39 ;  /* 0x0000000228287223 */ /* 0x000fe20000010027 */
[----:B------:R-:W-:-:S03]  /*1a20*/  HADD2.F32 R39, -RZ, R27.H0_H0 ;  /* 0x2000001bff277230 */ /* 0x000fc60000004100 */
[----:B------:R-:W-:-:S04]  /*1a30*/  FFMA.FTZ R40, R3, R38, R40 ;  /* 0x0000002603287223 */ /* 0x000fc80000010028 */
        /* <DEDUP_REMOVED lines=11> */
[--C-:B------:R-:W-:Y:S02]  /*1af0*/  HADD2.F32 R3, -RZ, R36.reuse.H0_H0 ;  /* 0x20000024ff037230 */ /* 0x100fe40000004100 */
[----:B------:R-:W-:Y:S02]  /*1b00*/  HADD2.F32 R40, -RZ, R33.H0_H0 ;  /* 0x20000021ff287230 */ /* 0x000fe40000004100 */
[----:B------:R-:W-:Y:S01]  /*1b10*/  F2FP.F16.F32.PACK_AB R11, RZ, R11 ;  /* 0x0000000bff0b723e */ /* 0x000fe200000000ff */
[----:B------:R-:W-:Y:S01]  /*1b20*/  FFMA.FTZ R43, R0, R3, RZ ;  /* 0x00000003002b7223 */ /* 0x000fe200000100ff */
[----:B------:R-:W-:-:S05]  /*1b30*/  HADD2.F32 R3, -RZ, R36.H1_H1 ;  /* 0x30000024ff037230 */ /* 0x000fca0000004100 */
[----:B------:R-:W-:-:S04]  /*1b40*/  FFMA.FTZ R3, R8, R3, R43 ;  /* 0x0000000308037223 */ /* 0x000fc8000001002b */
[----:B------:R-:W-:Y:S01]  /*1b50*/  FFMA.FTZ R43, R2, R40, R3 ;  /* 0x00000028022b7223 */ /* 0x000fe20000010003 */
[----:B------:R-:W-:-:S05]  /*1b60*/  HADD2.F32 R3, -RZ, R33.H1_H1 ;  /* 0x30000021ff037230 */ /* 0x000fca0000004100 */
[----:B------:R-:W-:Y:S01]  /*1b70*/  FFMA.FTZ R40, R38, R3, R43 ;  /* 0x0000000326287223 */ /* 0x000fe2000001002b */
[----:B------:R-:W-:Y:S02]  /*1b80*/  HADD2.F32 R3, -RZ, R30.H0_H0 ;  /* 0x2000001eff037230 */ /* 0x000fe40000004100 */
[----:B------:R-:W-:-:S03]  /*1b90*/  HADD2.F32 R43, -RZ, R24.H0_H0 ;  /* 0x20000018ff2b7230 */ /* 0x000fc60000004100 */
[----:B------:R-:W-:Y:S01]  /*1ba0*/  FFMA.FTZ R42, R9, R3, R40 ;  /* 0x00000003092a7223 */ /* 0x000fe20000010028 */
[----:B------:R-:W-:Y:S02]  /*1bb0*/  HADD2.F32 R40, -RZ, R30.H1_H1 ;  /* 0x3000001eff287230 */ /* 0x000fe40000004100 */
[----:B------:R-:W-:-:S03]  /*1bc0*/  FFMA.FTZ R43, R0, R43, RZ ;  /* 0x0000002b002b7223 */ /* 0x000fc600000100ff */
[----:B------:R-:W-:Y:S01]  /*1bd0*/  FFMA.FTZ R3, R39, R40, R42 ;  /* 0x0000002827037223 */ /* 0x000fe2000001002a */
[----:B------:R-:W-:-:S05]  /*1be0*/  HADD2.F32 R40, -RZ, R25.H0_H0 ;  /* 0x20000019ff287230 */ /* 0x000fca0000004100 */
[----:B------:R-:W-:Y:S01]  /*1bf0*/  FFMA.FTZ R42, R10, R40, R3 ;  /* 0x000000280a2a7223 */ /* 0x000fe20000010003 */
[----:B------:R-:W-:Y:S02]  /*1c00*/  HADD2.F32 R40, -RZ, R25.H1_H1 ;  /* 0x30000019ff287230 */ /* 0x000fe40000004100 */
[----:B------:R-:W-:-:S03]  /*1c10*/  HADD2.F32 R3, -RZ, R5.H1_H1 ;  /* 0x30000005ff037230 */ /* 0x000fc60000004100 */
[----:B------:R-:W-:-:S04]  /*1c20*/  FFMA.FTZ R40, R41, R40, R42 ;  /* 0x0000002829287223 */ /* 0x000fc8000001002a */
[----:B------:R-:W-:Y:S01]  /*1c30*/  FMUL.FTZ R40, R40, R3 ;  /* 0x0000000328287220 */ /* 0x000fe20000410000 */
[----:B------:R-:W-:-:S04]  /*1c40*/  HADD2.F32 R3, -RZ, R35.H0_H0 ;  /* 0x20000023ff037230 */ /* 0x000fc80000004100 */
[----:B------:R-:W-:Y:S01]  /*1c50*/  F2FP.F16.F32.PACK_AB R40, RZ, R40 ;  /* 0x00000028ff28723e */ /* 0x000fe200000000ff */
[----:B------:R-:W-:Y:S01]  /*1c60*/  FFMA.FTZ R3, R0, R3, RZ ;  /* 0x0000000300037223 */ /* 0x000fe200000100ff */
[----:B------:R-:W-:Y:S02]  /*1c70*/  HADD2.F32 R0, -RZ, R24.H1_H1 ;  /* 0x30000018ff007230 */ /* 0x000fe40000004100 */
[----:B------:R-:W-:-:S03]  /*1c80*/  PRMT R11, R11, 0x5410, R40 ;  /* 0x000054100b0b7816 */ /* 0x000fc60000000028 */
[----:B------:R-:W-:Y:S01]  /*1c90*/  FFMA.FTZ R43, R8, R0, R43 ;  /* 0x00000000082b7223 */ /* 0x000fe2000001002b */
[----:B------:R-:W-:Y:S02]  /*1ca0*/  HADD2.F32 R0, -RZ, R35.H1_H1 ;  /* 0x30000023ff007230 */ /* 0x000fe40000004100 */
[----:B------:R-:W-:-:S03]  /*1cb0*/  HFMA2.MMA R18, R11, 1, 1, R18 ;  /* 0x3c003c000b127835 */ /* 0x000fc60000000012 */
[----:B------:R-:W-:Y:S01]  /*1cc0*/  FFMA.FTZ R3, R8, R0, R3 ;  /* 0x0000000008037223 */ /* 0x000fe20000010003 */
[----:B------:R-:W-:Y:S02]  /*1cd0*/  HADD2.F32 R8, -RZ, R32.H0_H0 ;  /* 0x20000020ff087230 */ /* 0x000fe40000004100 */
[----:B------:R-:W-:-:S03]  /*1ce0*/  HADD2.F32 R0, -RZ, R31.H0_H0 ;  /* 0x2000001fff007230 */ /* 0x000fc60000004100 */
[C---:B------:R-:W-:Y:S01]  /*1cf0*/  FFMA.FTZ R43, R2.reuse, R8, R43 ;  /* 0x00000008022b7223 */ /* 0x040fe2000001002b */
[----:B------:R-:W-:Y:S02]  /*1d00*/  HADD2.F32 R8, -RZ, R28.H1_H1 ;  /* 0x3000001cff087230 */ /* 0x000fe40000004100 */
[----:B------:R-:W-:Y:S01]  /*1d10*/  FFMA.FTZ R2, R2, R0, R3 ;  /* 0x0000000002027223 */ /* 0x000fe20000010003 */
[----:B------:R-:W-:Y:S02]  /*1d20*/  HADD2.F32 R0, -RZ, R32.H1_H1 ;  /* 0x30000020ff007230 */ /* 0x000fe40000004100 */
[----:B------:R-:W-:-:S03]  /*1d30*/  HADD2.F32 R3, -RZ, R31.H1_H1 ;  /* 0x3000001fff037230 */ /* 0x000fc60000004100 */
[C---:B------:R-:W-:Y:S02]  /*1d40*/  FFMA.FTZ R0, R38.reuse, R0, R43 ;  /* 0x0000000026007223 */ /* 0x040fe4000001002b */
[----:B------:R-:W-:Y:S01]  /*1d50*/  FFMA.FTZ R38, R38, R3, R2 ;  /* 0x0000000326267223 */ /* 0x000fe20000010002 */
[----:B------:R-:W-:Y:S02]  /*1d60*/  HADD2.F32 R2, -RZ, R29.H0_H0 ;  /* 0x2000001dff027230 */ /* 0x000fe40000004100 */
[----:B------:R-:W-:-:S03]  /*1d70*/  HADD2.F32 R3, -RZ, R28.H0_H0 ;  /* 0x2000001cff037230 */ /* 0x000fc60000004100 */
[C---:B------:R-:W-:Y:S01]  /*1d80*/  FFMA.FTZ R0, R9.reuse, R2, R0 ;  /* 0x0000000209007223 */ /* 0x040fe20000010000 */
[----:B------:R-:W-:Y:S02]  /*1d90*/  HADD2.F32 R2, -RZ, R29.H1_H1 ;  /* 0x3000001dff027230 */ /* 0x000fe40000004100 */
[----:B------:R-:W-:Y:S01]  /*1da0*/  FFMA.FTZ R43, R9, R3, R38 ;  /* 0x00000003092b7223 */ /* 0x000fe20000010026 */
[--C-:B------:R-:W-:Y:S02]  /*1db0*/  HADD2.F32 R3, -RZ, R4.reuse.H0_H0 ;  /* 0x20000004ff037230 */ /* 0x100fe40000004100 */
[----:B------:R-:W-:Y:S02]  /*1dc0*/  HADD2.F32 R38, -RZ, R23.H0_H0 ;  /* 0x20000017ff267230 */ /* 0x000fe40000004100 */
[C---:B------:R-:W-:Y:S01]  /*1dd0*/  FFMA.FTZ R9, R39.reuse, R2, R0 ;  /* 0x0000000227097223 */ /* 0x040fe20000010000 */
[----:B------:R-:W-:Y:S01]  /*1de0*/  FFMA.FTZ R43, R39, R8, R43 ;  /* 0x00000008272b7223 */ /* 0x000fe2000001002b */
[----:B------:R-:W-:-:S02]  /*1df0*/  HADD2.F32 R2, -RZ, R4.H1_H1 ;  /* 0x30000004ff027230 */ /* 0x000fc40000004100 */
[----:B------:R-:W-:Y:S02]  /*1e00*/  HADD2.F32 R0, -RZ, R23.H1_H1 ;  /* 0x30000017ff007230 */ /* 0x000fe40000004100 */
[C---:B------:R-:W-:Y:S01]  /*1e10*/  FFMA.FTZ R8, R10.reuse, R3, R9 ;  /* 0x000000030a087223 */ /* 0x040fe20000010009 */
[----:B------:R-:W-:Y:S01]  /*1e20*/  FFMA.FTZ R43, R10, R38, R43 ;  /* 0x000000260a2b7223 */ /* 0x000fe2000001002b */
[--C-:B------:R-:W-:Y:S02]  /*1e30*/  HADD2.F32 R3, -RZ, R12.reuse.H0_H0 ;  /* 0x2000000cff037230 */ /* 0x100fe40000004100 */
[----:B------:R-:W-:Y:S02]  /*1e40*/  HADD2.F32 R9, -RZ, R12.H1_H1 ;  /* 0x3000000cff097230 */ /* 0x000fe40000004100 */
        /* <DEDUP_REMOVED lines=8> */
.L_x_2564:
        /* <DEDUP_REMOVED lines=41> */
[--C-:B------:R-:W-:Y:S02]  /*2160*/  HADD2.F32 R9, -RZ, R27.reuse.H0_H0 ;  /* 0x2000001bff097230 */ /* 0x100fe40000004100 */
[----:B------:R-:W-:Y:S02]  /*2170*/  HADD2.F32 R31, -RZ, R30.H0_H0 ;  /* 0x2000001eff1f7230 */ /* 0x000fe40000004100 */
[----:B------:R-:W-:Y:S02]  /*2180*/  HADD2.F32 R35, -RZ, R28.H0_H0 ;  /* 0x2000001cff237230 */ /* 0x000fe40000004100 */
[----:B------:R-:W-:Y:S01]  /*2190*/  FFMA.FTZ R9, R9, R3, R8 ;  /* 0x0000000309097223 */ /* 0x000fe20000010008 */
[----:B------:R-:W-:Y:S02]  /*21a0*/  HADD2.F32 R10, -RZ, R10.H1_H1 ;  /* 0x3000000aff0a7230 */ /* 0x000fe40000004100 */
        /* <DEDUP_REMOVED lines=12> */
[----:B------:R-:W-:Y:S02]  /*2270*/  HADD2.F32 R8, -RZ, R25.H0_H0 ;  /* 0x20000019ff087230 */ /* 0x000fe40000004100 */
[----:B------:R-:W-:Y:S01]  /*2280*/  FFMA.FTZ R3, R28, R10, R3 ;  /* 0x0000000a1c037223 */ /* 0x000fe20000010003 */
[----:B------:R-:W-:Y:S02]  /*2290*/  HADD2.F32 R11, -RZ, R11.H1_H1 ;  /* 0x3000000bff0b7230 */ /* 0x000fe40000004100 */
[----:B------:R-:W-:Y:S01]  /*22a0*/  FFMA.FTZ R2, R2, R0, R9 ;  /* 0x0000000002027223 */ /* 0x000fe20000010009 */
[----:B------:R-:W-:-:S02]  /*22b0*/  HADD2.F32 R10, -RZ, R4.H0_H0 ;  /* 0x20000004ff0a7230 */ /* 0x000fc40000004100 */
[-C--:B------:R-:W-:Y:S01]  /*22c0*/  FFMA.FTZ R8, R8, R0.reuse, R27 ;  /* 0x0000000008087223 */ /* 0x080fe2000001001b */
[----:B------:R-:W-:Y:S02]  /*22d0*/  HADD2.F32 R25, -RZ, R25.H1_H1 ;  /* 0x30000019ff197230 */ /* 0x000fe40000004100 */
[--C-:B------:R-:W-:Y:S02]  /*22e0*/  HADD2.F32 R24, -RZ, R23.reuse.H0_H0 ;  /* 0x20000017ff187230 */ /* 0x100fe40000004100 */
        /* <DEDUP_REMOVED lines=8> */
[--C-:B------:R-:W-:Y:S02]  /*2370*/  HADD2.F32 R3, -RZ, R5.reuse.H0_H0 ;  /* 0x20000005ff037230 */ /* 0x100fe40000004100 */
        /* <DEDUP_REMOVED lines=16> */
.L_x_2565:
[----:B------:R-:W0:Y:S02]  /*2480*/  LDC R23, c[0x0][0x23c] ;  /* 0x00008f00ff177b82 */ /* 0x000e240000000800 */
[----:B0-----:R-:W-:-:S06]  /*2490*/  IMAD.WIDE R8, R23, 0x4, R6 ;  /* 0x0000000417087825 */ /* 0x001fcc00078e0206 */
        /* <DEDUP_REMOVED lines=64> */
[----:B------:R-:W-:Y:S01]  /*28a0*/  FFMA.FTZ R43, R0, R41, RZ ;  /* 0x00000029002b7223 */ /* 0x000fe200000100ff */
[----:B------:R-:W-:Y:S02]  /*28b0*/  HADD2.F32 R41, -RZ, R37.H1_H1 ;  /* 0x30000025ff297230 */ /* 0x000fe40000004100 */
[----:B------:R-:W-:Y:S01]  /*28c0*/  FFMA.FTZ R39, R39, R8, R40 ;  /* 0x0000000827277223 */ /* 0x000fe20000010028 */
[----:B------:R-:W-:Y:S02]  /*28d0*/  HADD2.F32 R40, -RZ, R25.H1_H1 ;  /* 0x30000019ff287230 */ /* 0x000fe40000004100 */
[----:B------:R-:W-:Y:S01]  /*28e0*/  FFMA.FTZ R41, R8, R41, R43 ;  /* 0x0000002908297223 */ /* 0x000fe2000001002b */
[----:B------:R-:W-:Y:S01]  /*28f0*/  FFMA.FTZ R3, R42, R38, R39 ;  /* 0x000000262a037223 */ /* 0x000fe20000010027 */
[----:B------:R-:W-:-:S02]  /*2900*/  HADD2.F32 R39, -RZ, R9.H1_H1 ;  /* 0x30000009ff277230 */ /* 0x000fc40000004100 */
[----:B-1----:R-:W-:-:S03]  /*2910*/  HADD2.F32 R9, -RZ, R10.H0_H0 ;  /* 0x2000000aff097230 */ /* 0x002fc60000004100 */
[----:B------:R-:W-:Y:S01]  /*2920*/  FFMA.FTZ R40, R40, R39, R3 ;  /* 0x0000002728287223 */ /* 0x000fe20000010003 */
[----:B------:R-:W-:-:S05]  /*2930*/  HADD2.F32 R3, -RZ, R29.H0_H0 ;  /* 0x2000001dff037230 */ /* 0x000fca0000004100 */
[----:B------:R-:W-:Y:S01]  /*2940*/  FFMA.FTZ R42, R3, R9, R40 ;  /* 0x00000009032a7223 */ /* 0x000fe20000010028 */
[----:B------:R-:W-:Y:S02]  /*2950*/  HADD2.F32 R3, -RZ, R29.H1_H1 ;  /* 0x3000001dff037230 */ /* 0x000fe40000004100 */
[----:B------:R-:W-:Y:S02]  /*2960*/  HADD2.F32 R40, -RZ, R10.H1_H1 ;  /* 0x3000000aff287230 */ /* 0x000fe40000004100 */
[--C-:B------:R-:W-:Y:S02]  /*2970*/  HADD2.F32 R10, -RZ, R11.reuse.H0_H0 ;  /* 0x2000000bff0a7230 */ /* 0x100fe40000004100 */
[----:B------:R-:W-:Y:S02]  /*2980*/  HADD2.F32 R11, -RZ, R11.H1_H1 ;  /* 0x3000000bff0b7230 */ /* 0x000fe40000004100 */
        /* <DEDUP_REMOVED lines=9> */
[----:B------:R-:W-:Y:S01]  /*2a20*/  FFMA.FTZ R44, R38, R42, R41 ;  /* 0x0000002a262c7223 */ /* 0x000fe20000010029 */
[----:B------:R-:W-:Y:S02]  /*2a30*/  HADD2.F32 R42, -RZ, R24.H1_H1 ;  /* 0x30000018ff2a7230 */ /* 0x000fe40000004100 */
[----:B------:R-:W-:-:S03]  /*2a40*/  HADD2.F32 R41, -RZ, R31.H0_H0 ;  /* 0x2000001fff297230 */ /* 0x000fc60000004100 */
[----:B------:R-:W-:-:S04]  /*2a50*/  FFMA.FTZ R42, R39, R42, R44 ;  /* 0x0000002a272a7223 */ /* 0x000fc8000001002c */
[----:B------:R-:W-:Y:S01]  /*2a60*/  FFMA.FTZ R43, R9, R41, R42 ;  /* 0x00000029092b7223 */ /* 0x000fe2000001002a */
[----:B------:R-:W-:Y:S02]  /*2a70*/  HADD2.F32 R41, -RZ, R31.H1_H1 ;  /* 0x3000001fff297230 */ /* 0x000fe40000004100 */
[----:B------:R-:W-:-:S03]  /*2a80*/  HADD2.F32 R42, -RZ, R32.H0_H0 ;  /* 0x20000020ff2a7230 */ /* 0x000fc60000004100 */
[----:B------:R-:W-:-:S04]  /*2a90*/  FFMA.FTZ R41, R40, R41, R43 ;  /* 0x0000002928297223 */ /* 0x000fc8000001002b */
[----:B------:R-:W-:Y:S01]  /*2aa0*/  FFMA.FTZ R44, R10, R42, R41 ;  /* 0x0000002a0a2c7223 */ /* 0x000fe20000010029 */
[----:B------:R-:W-:Y:S02]  /*2ab0*/  HADD2.F32 R42, -RZ, R32.H1_H1 ;  /* 0x30000020ff2a7230 */ /* 0x000fe40000004100 */
[----:B------:R-:W-:-:S03]  /*2ac0*/  HADD2.F32 R41, -RZ, R5.H1_H1 ;  /* 0x30000005ff297230 */ /* 0x000fc60000004100 */
[----:B------:R-:W-:-:S04]  /*2ad0*/  FFMA.FTZ R42, R11, R42, R44 ;  /* 0x0000002a0b2a7223 */ /* 0x000fc8000001002c */
[----:B------:R-:W-:Y:S01]  /*2ae0*/  FMUL.FTZ R42, R41, R42 ;  /* 0x0000002a292a7220 */ /* 0x000fe20000410000 */
[----:B------:R-:W-:-:S04]  /*2af0*/  HADD2.F32 R41, -RZ, R4.H0_H0 ;  /* 0x20000004ff297230 */ /* 0x000fc80000004100 */
[----:B------:R-:W-:Y:S01]  /*2b00*/  F2FP.F16.F32.PACK_AB R42, RZ, R42 ;  /* 0x0000002aff2a723e */ /* 0x000fe200000000ff */
[----:B------:R-:W-:-:S03]  /*2b10*/  FFMA.FTZ R41, R0, R41, RZ ;  /* 0x0000002900297223 */ /* 0x000fc600000100ff */
[----:B------:R-:W-:-:S06]  /*2b20*/  PRMT R3, R3, 0x5410, R42 ;  /* 0x0000541003037816 */ /* 0x000fcc000000002a */
[----:B------:R-:W-:Y:S01]  /*2b30*/  HFMA2.MMA R18, R3, 1, 1, R18 ;  /* 0x3c003c0003127835 */ /* 0x000fe20000000012 */
[----:B------:R-:W-:-:S05]  /*2b40*/  HADD2.F32 R3, -RZ, R27.H0_H0 ;  /* 0x2000001bff037230 */ /* 0x000fca0000004100 */
        /* <DEDUP_REMOVED lines=10> */
[----:B------:R-:W-:Y:S02]  /*2bf0*/  HADD2.F32 R8, -RZ, R28.H1_H1 ;  /* 0x3000001cff087230 */ /* 0x000fe40000004100 */
[----:B------:R-:W-:Y:S02]  /*2c00*/  HADD2.F32 R38, -RZ, R36.H0_H0 ;  /* 0x20000024ff267230 */ /* 0x000fe40000004100 */
[----:B------:R-:W-:Y:S01]  /*2c10*/  FFMA.FTZ R0, R39, R3, R0 ;  /* 0x0000000327007223 */ /* 0x000fe20000010000 */
[----:B------:R-:W-:-:S02]  /*2c20*/  HADD2.F32 R3, -RZ, R33.H0_H0 ;  /* 0x20000021ff037230 */ /* 0x000fc40000004100 */
[----:B------:R-:W-:Y:S01]  /*2c30*/  FFMA.FTZ R8, R39, R8, R41 ;  /* 0x0000000827087223 */ /* 0x000fe20000010029 */
[----:B------:R-:W-:Y:S02]  /*2c40*/  HADD2.F32 R41, -RZ, R35.H0_H0 ;  /* 0x20000023ff297230 */ /* 0x000fe40000004100 */
[C---:B------:R-:W-:Y:S01]  /*2c50*/  FFMA.FTZ R39, R9.reuse, R3, R0 ;  /* 0x0000000309277223 */ /* 0x040fe20000010000 */
[--C-:B------:R-:W-:Y:S02]  /*2c60*/  HADD2.F32 R3, -RZ, R34.reuse.H0_H0 ;  /* 0x20000022ff037230 */ /* 0x100fe40000004100 */
[----:B------:R-:W-:Y:S01]  /*2c70*/  FFMA.FTZ R8, R9, R41, R8 ;  /* 0x0000002909087223 */ /* 0x000fe20000010008 */
[----:B------:R-:W-:Y:S02]  /*2c80*/  HADD2.F32 R9, -RZ, R33.H1_H1 ;  /* 0x30000021ff097230 */ /* 0x000fe40000004100 */
[----:B------:R-:W-:Y:S02]  /*2c90*/  HADD2.F32 R41, -RZ, R35.H1_H1 ;  /* 0x30000023ff297230 */ /* 0x000fe40000004100 */
[----:B------:R-:W-:-:S02]  /*2ca0*/  HADD2.F32 R0, -RZ, R34.H1_H1 ;  /* 0x30000022ff007230 */ /* 0x000fc40000004100 */
[C---:B------:R-:W-:Y:S01]  /*2cb0*/  FFMA.FTZ R9, R40.reuse, R9, R39 ;  /* 0x0000000928097223 */ /* 0x040fe20000010027 */
[----:B------:R-:W-:Y:S01]  /*2cc0*/  FFMA.FTZ R41, R40, R41, R8 ;  /* 0x0000002928297223 */ /* 0x000fe20000010008 */
[----:B------:R-:W-:Y:S02]  /*2cd0*/  HADD2.F32 R40, -RZ, R36.H1_H1 ;  /* 0x30000024ff287230 */ /* 0x000fe40000004100 */
[C---:B------:R-:W-:Y:S01]  /*2ce0*/  FFMA.FTZ R8, R10.reuse, R3, R9 ;  /* 0x000000030a087223 */ /* 0x040fe20000010009 */
[--C-:B------:R-:W-:Y:S02]  /*2cf0*/  HADD2.F32 R3, -RZ, R12.reuse.H0_H0 ;  /* 0x2000000cff037230 */ /* 0x100fe40000004100 */
[----:B------:R-:W-:Y:S01]  /*2d00*/  FFMA.FTZ R41, R10, R38, R41 ;  /* 0x000000260a297223 */ /* 0x000fe20000010029 */
[----:B------:R-:W-:Y:S02]  /*2d10*/  HADD2.F32 R9, -RZ, R12.H1_H1 ;  /* 0x3000000cff097230 */ /* 0x000fe40000004100 */
        /* <DEDUP_REMOVED lines=8> */
.L_x_2566:
[----:B------:R-:W-:Y:S05]  /*2da0*/  @P0 BRA `(.L_x_2567) ;  /* 0x0000000400680947 */ /* 0x000fea0003800000 */
[----:B------:R-:W0:Y:S01]  /*2db0*/  LDS.64 R8, [UR4+0x90] ;  /* 0x00009004ff087984 */ /* 0x000e220008000a00 */
[--C-:B------:R-:W-:Y:S02]  /*2dc0*/  HADD2.F32 R0, -RZ, R2.reuse.H0_H0 ;  /* 0x20000002ff007230 */ /* 0x100fe40000004100 */
[----:B------:R-:W-:Y:S01]  /*2dd0*/  HADD2.F32 R38, -RZ, R2.H1_H1 ;  /* 0x30000002ff267230 */ /* 0x000fe20000004100 */
[----:B------:R-:W1:Y:S01]  /*2de0*/  LDS.64 R10, [UR4+0x98] ;  /* 0x00009804ff0a7984 */ /* 0x000e620008000a00 */
[--C-:B------:R-:W-:Y:S02]  /*2df0*/  HADD2.F32 R2, -RZ, R37.reuse.H0_H0 ;  /* 0x20000025ff027230 */ /* 0x100fe40000004100 */
[----:B------:R-:W-:Y:S02]  /*2e00*/  HADD2.F32 R39, -RZ, R37.H1_H1 ;  /* 0x30000025ff277230 */ /* 0x000fe40000004100 */
[--C-:B------:R-:W-:Y:S02]  /*2e10*/  HADD2.F32 R3, -RZ, R4.reuse.H0_H0 ;  /* 0x20000004ff037230 */ /* 0x100fe40000004100 */
[----:B------:R-:W-:-:S02]  /*2e20*/  HADD2.F32 R40, -RZ, R4.H1_H1 ;  /* 0x30000004ff287230 */ /* 0x000fc40000004100 */
[----:B------:R-:W-:Y:S02]  /*2e30*/  HADD2.F32 R4, -RZ, R27.H0_H0 ;  /* 0x2000001bff047230 */ /* 0x000fe40000004100 */
[--C-:B0-----:R-:W-:Y:S02]  /*2e40*/  HADD2.F32 R37, -RZ, R8.reuse.H0_H0 ;  /* 0x20000008ff257230 */ /* 0x101fe40000004100 */
[----:B------:R-:W-:Y:S02]  /*2e50*/  HADD2.F32 R41, -RZ, R8.H1_H1 ;  /* 0x30000008ff297230 */ /* 0x000fe40000004100 */
[----:B------:R-:W-:Y:S02]  /*2e60*/  HADD2.F32 R8, -RZ, R29.H1_H1 ;  /* 0x3000001dff087230 */ /* 0x000fe40000004100 */
[-C--:B------:R-:W-:Y:S01]  /*2e70*/  FFMA.FTZ R43, R0, R37.reuse, RZ ;  /* 0x00000025002b7223 */ /* 0x080fe200000100ff */
[-C--:B------:R-:W-:Y:S01]  /*2e80*/  FFMA.FTZ R2, R2, R37.reuse, RZ ;  /* 0x0000002502027223 */ /* 0x080fe200000100ff */
[-C--:B------:R-:W-:Y:S01]  /*2e90*/  FFMA.FTZ R3, R3, R37.reuse, RZ ;  /* 0x0000002503037223 */ /* 0x080fe200000100ff */
[----:B------:R-:W-:Y:S01]  /*2ea0*/  FFMA.FTZ R4, R4, R37, RZ ;  /* 0x0000002504047223 */ /* 0x000fe200000100ff */
[-C--:B------:R-:W-:Y:S01]  /*2eb0*/  FFMA.FTZ R38, R38, R41.reuse, R43 ;  /* 0x0000002926267223 */ /* 0x080fe2000001002b */
[----:B------:R-:W-:Y:S01]  /*2ec0*/  FFMA.FTZ R2, R39, R41, R2 ;  /* 0x0000002927027223 */ /* 0x000fe20000010002 */
[----:B------:R-:W-:-:S02]  /*2ed0*/  HADD2.F32 R43, -RZ, R27.H1_H1 ;  /* 0x3000001bff2b7230 */ /* 0x000fc40000004100 */
[-C--:B------:R-:W-:Y:S01]  /*2ee0*/  FFMA.FTZ R3, R40, R41.reuse, R3 ;  /* 0x0000002928037223 */ /* 0x080fe20000010003 */
[----:B------:R-:W-:Y:S02]  /*2ef0*/  HADD2.F32 R39, -RZ, R25.H0_H0 ;  /* 0x20000019ff277230 */ /* 0x000fe40000004100 */
        /* <DEDUP_REMOVED lines=22> */
[----:B------:R-:W-:-:S02]  /*3060*/  HADD2.F32 R37, -RZ, R35.H0_H0 ;  /* 0x20000023ff257230 */ /* 0x000fc40000004100 */
[-C--:B------:R-:W-:Y:S01]  /*3070*/  FFMA.FTZ R25, R25, R9.reuse, R38 ;  /* 0x0000000919197223 */ /* 0x080fe20000010026 */
[----:B------:R-:W-:Y:S02]  /*3080*/  HADD2.F32 R10, -RZ, R10.H1_H1 ;  /* 0x3000000aff0a7230 */ /* 0x000fe40000004100 */
[-C--:B------:R-:W-:Y:S01]  /*3090*/  FFMA.FTZ R27, R27, R9.reuse, R2 ;  /* 0x000000091b1b7223 */ /* 0x080fe20000010002 */
[-C--:B------:R-:W-:Y:S01]  /*30a0*/  FFMA.FTZ R3, R24, R9.reuse, R3 ;  /* 0x0000000918037223 */ /* 0x080fe20000010003 */
[----:B------:R-:W-:Y:S01]  /*30b0*/  FFMA.FTZ R9, R37, R9, R4 ;  /* 0x0000000925097223 */ /* 0x000fe20000010004 */
[----:B------:R-:W-:Y:S02]  /*30c0*/  HADD2.F32 R4, -RZ, R31.H1_H1 ;  /* 0x3000001fff047230 */ /* 0x000fe40000004100 */
[----:B------:R-:W-:Y:S01]  /*30d0*/  FFMA.FTZ R25, R8, R10, R25 ;  /* 0x0000000a08197223 */ /* 0x000fe20000010019 */
[----:B------:R-:W-:Y:S02]  /*30e0*/  HADD2.F32 R0, -RZ, R11.H0_H0 ;  /* 0x2000000bff007230 */ /* 0x000fe40000004100 */
[----:B------:R-:W-:-:S02]  /*30f0*/  HADD2.F32 R8, -RZ, R32.H0_H0 ;  /* 0x20000020ff087230 */ /* 0x000fc40000004100 */
[----:B------:R-:W-:Y:S01]  /*3100*/  FFMA.FTZ R27, R4, R10, R27 ;  /* 0x0000000a041b7223 */ /* 0x000fe2000001001b */
[----:B------:R-:W-:Y:S02]  /*3110*/  HADD2.F32 R24, -RZ, R33.H1_H1 ;  /* 0x30000021ff187230 */ /* 0x000fe40000004100 */
[----:B------:R-:W-:Y:S02]  /*3120*/  HADD2.F32 R26, -RZ, R35.H1_H1 ;  /* 0x30000023ff1a7230 */ /* 0x000fe40000004100 */
        /* <DEDUP_REMOVED lines=8> */
[----:B------:R-:W-:Y:S02]  /*31b0*/  HADD2.F32 R10, -RZ, R36.H0_H0 ;  /* 0x20000024ff0a7230 */ /* 0x000fe40000004100 */
        /* <DEDUP_REMOVED lines=25> */
.L_x_2567:
[----:B------:R-:W-:-:S04]  /*3350*/  IMAD.WIDE R8, R23, 0x4, R6 ;  /* 0x0000000417087825 */ /* 0x000fc800078e0206 */
[----:B------:R-:W-:-:S06]  /*3360*/  IMAD.WIDE R8, R23, 0x4, R8 ;  /* 0x0000000417087825 */ /* 0x000fcc00078e0208 */
        /* <DEDUP_REMOVED lines=144> */
.L_x_2568:
        /* <DEDUP_REMOVED lines=53> */
[----:B------:R-:W-:-:S02]  /*3fc0*/  HADD2.F32 R24, -RZ, R33.H1_H1 ;  /* 0x30000021ff187230 */ /* 0x000fc40000004100 */
[-C--:B------:R-:W-:Y:S01]  /*3fd0*/  FFMA.FTZ R27, R4, R8.reuse, R27 ;  /* 0x00000008041b7223 */ /* 0x080fe2000001001b */
[----:B------:R-:W-:Y:S02]  /*3fe0*/  HADD2.F32 R26, -RZ, R35.H1_H1 ;  /* 0x30000023ff1a7230 */ /* 0x000fe40000004100 */
        /* <DEDUP_REMOVED lines=35> */
.L_x_2569:
[----:B------:R-:W-:-:S04]  /*4220*/  IMAD.WIDE R2, R23, 0x4, R6 ;  /* 0x0000000417027825 */ /* 0x000fc800078e0206 */
[----:B------:R-:W-:-:S04]  /*4230*/  IMAD.WIDE R2, R23, 0x4, R2 ;  /* 0x0000000417027825 */ /* 0x000fc800078e0202 */
        /* <DEDUP_REMOVED lines=69> */
[----:B------:R-:W-:-:S03]  /*4690*/  FFMA.FTZ R39, R8, R3, R39 ;  /* 0x0000000308277223 */ /* 0x000fc60000010027 */
[----:B------:R-:W-:Y:S01]  /*46a0*/  FFMA.FTZ R3, R38, R2, R37 ;  /* 0x0000000226037223 */ /* 0x000fe20000010025 */
[----:B------:R-:W-:Y:S02]  /*46b0*/  HADD2.F32 R37, -RZ, R9.H1_H1 ;  /* 0x30000009ff257230 */ /* 0x000fe40000004100 */
[----:B------:R-:W-:Y:S01]  /*46c0*/  FFMA.FTZ R42, R2, R40, R39 ;  /* 0x00000028022a7223 */ /* 0x000fe20000010027 */
[----:B------:R-:W-:Y:S02]  /*46d0*/  HADD2.F32 R38, -RZ, R28.H1_H1 ;  /* 0x3000001cff267230 */ /* 0x000fe40000004100 */
[----:B-1----:R-:W-:Y:S02]  /*46e0*/  HADD2.F32 R9, -RZ, R10.H0_H0 ;  /* 0x2000000aff097230 */ /* 0x002fe40000004100 */
[----:B------:R-:W-:Y:S02]  /*46f0*/  HADD2.F32 R40, -RZ, R27.H1_H1 ;  /* 0x3000001bff287230 */ /* 0x000fe40000004100 */
[----:B------:R-:W-:Y:S01]  /*4700*/  FFMA.FTZ R38, R38, R37, R3 ;  /* 0x0000002526267223 */ /* 0x000fe20000010003 */
[----:B------:R-:W-:-:S02]  /*4710*/  HADD2.F32 R3, -RZ, R30.H0_H0 ;  /* 0x2000001eff037230 */ /* 0x000fc40000004100 */
[--C-:B------:R-:W-:Y:S02]  /*4720*/  HADD2.F32 R39, -RZ, R33.reuse.H0_H0 ;  /* 0x20000021ff277230 */ /* 0x100fe40000004100 */
[----:B------:R-:W-:Y:S01]  /*4730*/  FFMA.FTZ R40, R37, R40, R42 ;  /* 0x0000002825287223 */ /* 0x000fe2000001002a */
[----:B------:R-:W-:Y:S02]  /*4740*/  HADD2.F32 R10, -RZ, R10.H1_H1 ;  /* 0x3000000aff0a7230 */ /* 0x000fe40000004100 */
[----:B------:R-:W-:Y:S01]  /*4750*/  FFMA.FTZ R3, R3, R9, R38 ;  /* 0x0000000903037223 */ /* 0x000fe20000010026 */
[----:B------:R-:W-:Y:S02]  /*4760*/  HADD2.F32 R38, -RZ, R30.H1_H1 ;  /* 0x3000001eff267230 */ /* 0x000fe40000004100 */
[----:B------:R-:W-:Y:S01]  /*4770*/  FFMA.FTZ R41, R9, R39, R40 ;  /* 0x0000002709297223 */ /* 0x000fe20000010028 */
[----:B------:R-:W-:Y:S02]  /*4780*/  HADD2.F32 R40, -RZ, R24.H0_H0 ;  /* 0x20000018ff287230 */ /* 0x000fe40000004100 */
[----:B------:R-:W-:-:S02]  /*4790*/  HADD2.F32 R39, -RZ, R33.H1_H1 ;  /* 0x30000021ff277230 */ /* 0x000fc40000004100 */
[----:B------:R-:W-:Y:S01]  /*47a0*/  FFMA.FTZ R3, R38, R10, R3 ;  /* 0x0000000a26037223 */ /* 0x000fe20000010003 */
[--C-:B------:R-:W-:Y:S02]  /*47b0*/  HADD2.F32 R38, -RZ, R11.reuse.H0_H0 ;  /* 0x2000000bff267230 */ /* 0x100fe40000004100 */
[----:B------:R-:W-:Y:S02]  /*47c0*/  HADD2.F32 R11, -RZ, R11.H1_H1 ;  /* 0x3000000bff0b7230 */ /* 0x000fe40000004100 */
[----:B------:R-:W-:Y:S01]  /*47d0*/  FFMA.FTZ R39, R10, R39, R41 ;  /* 0x000000270a277223 */ /* 0x000fe20000010029 */
[----:B------:R-:W-:Y:S02]  /*47e0*/  HADD2.F32 R41, -RZ, R29.H0_H0 ;  /* 0x2000001dff297230 */ /* 0x000fe40000004100 */
[----:B------:R-:W-:Y:S01]  /*47f0*/  FFMA.FTZ R40, R40, R38, R3 ;  /* 0x0000002628287223 */ /* 0x000fe20000010003 */
[----:B------:R-:W-:Y:S02]  /*4800*/  HADD2.F32 R3, -RZ, R24.H1_H1 ;  /* 0x30000018ff037230 */ /* 0x000fe40000004100 */
[----:B------:R-:W-:-:S02]  /*4810*/  HADD2.F32 R42, -RZ, R23.H0_H0 ;  /* 0x20000017ff2a7230 */ /* 0x000fc40000004100 */
[----:B------:R-:W-:Y:S01]  /*4820*/  FFMA.FTZ R41, R0, R41, RZ ;  /* 0x0000002900297223 */ /* 0x000fe200000100ff */
[----:B------:R-:W-:Y:S01]  /*4830*/  FFMA.FTZ R40, R3, R11, R40 ;  /* 0x0000000b03287223 */ /* 0x000fe20000010028 */
[----:B------:R-:W-:Y:S02]  /*4840*/  HADD2.F32 R3, -RZ, R5.H0_H0 ;  /* 0x20000005ff037230 */ /* 0x000fe40000004100 */
[----:B------:R-:W-:Y:S01]  /*4850*/  FFMA.FTZ R42, R38, R42, R39 ;  /* 0x0000002a262a7223 */ /* 0x000fe20000010027 */
[----:B------:R-:W-:Y:S02]  /*4860*/  HADD2.F32 R39, -RZ, R23.H1_H1 ;  /* 0x30000017ff277230 */ /* 0x000fe40000004100 */
[----:B------:R-:W-:Y:S01]  /*4870*/  FMUL.FTZ R40, R3, R40 ;  /* 0x0000002803287220 */ /* 0x000fe20000410000 */
[----:B------:R-:W-:Y:S02]  /*4880*/  HADD2.F32 R3, -RZ, R35.H0_H0 ;  /* 0x20000023ff037230 */ /* 0x000fe40000004100 */
[----:B------:R-:W-:Y:S01]  /*4890*/  FFMA.FTZ R39, R11, R39, R42 ;  /* 0x000000270b277223 */ /* 0x000fe2000001002a */
[----:B------:R-:W-:Y:S01]  /*48a0*/  HADD2.F32 R42, -RZ, R5.H1_H1 ;  /* 0x30000005ff2a7230 */ /* 0x000fe20000004100 */
[----:B------:R-:W-:Y:S01]  /*48b0*/  F2FP.F16.F32.PACK_AB R40, RZ, R40 ;  /* 0x00000028ff28723e */ /* 0x000fe200000000ff */
[----:B------:R-:W-:Y:S01]  /*48c0*/  FFMA.FTZ R3, R0, R3, RZ ;  /* 0x0000000300037223 */ /* 0x000fe200000100ff */
[----:B------:R-:W-:-:S02]  /*48d0*/  HADD2.F32 R0, -RZ, R29.H1_H1 ;  /* 0x3000001dff007230 */ /* 0x000fc40000004100 */
[----:B------:R-:W-:-:S03]  /*48e0*/  FMUL.FTZ R39, R42, R39 ;  /* 0x000000272a277220 */ /* 0x000fc60000410000 */
[----:B------:R-:W-:Y:S01]  /*48f0*/  FFMA.FTZ R41, R8, R0, R41 ;  /* 0x0000000008297223 */ /* 0x000fe20000010029 */
[----:B------:R-:W-:Y:S01]  /*4900*/  HADD2.F32 R0, -RZ, R35.H1_H1 ;  /* 0x30000023ff007230 */ /* 0x000fe20000004100 */
[----:B------:R-:W-:-:S04]  /*4910*/  F2FP.F16.F32.PACK_AB R39, RZ, R39 ;  /* 0x00000027ff27723e */ /* 0x000fc800000000ff */
[----:B------:R-:W-:Y:S01]  /*4920*/  FFMA.FTZ R3, R8, R0, R3 ;  /* 0x0000000008037223 */ /* 0x000fe20000010003 */
[----:B------:R-:W-:Y:S01]  /*4930*/  HADD2.F32 R0, -RZ, R26.H0_H0 ;  /* 0x2000001aff007230 */ /* 0x000fe20000004100 */
[----:B------:R-:W-:Y:S01]  /*4940*/  PRMT R40, R40, 0x5410, R39 ;  /* 0x0000541028287816 */ /* 0x000fe20000000027 */
[----:B------:R-:W-:-:S03]  /*4950*/  HADD2.F32 R8, -RZ, R25.H0_H0 ;  /* 0x20000019ff087230 */ /* 0x000fc60000004100 */
[C---:B------:R-:W-:Y:S01]  /*4960*/  FFMA.FTZ R0, R2.reuse, R0, R41 ;  /* 0x0000000002007223 */ /* 0x040fe20000010029 */
[----:B------:R-:W-:Y:S02]  /*4970*/  HADD2.F32 R41, -RZ, R31.H1_H1 ;  /* 0x3000001fff297230 */ /* 0x000fe40000004100 */
[----:B------:R-:W-:Y:S01]  /*4980*/  FFMA.FTZ R3, R2, R8, R3 ;  /* 0x0000000802037223 */ /* 0x000fe20000010003 */
[----:B------:R-:W-:Y:S01]  /*4990*/  HADD2.F32 R2, -RZ, R26.H1_H1 ;  /* 0x3000001aff027230 */ /* 0x000fe20000004100 */
[----:B------:R-:W-:Y:S01]  /*49a0*/  HFMA2.MMA R18, R40, 1, 1, R18 ;  /* 0x3c003c0028127835 */ /* 0x000fe20000000012 */
[----:B------:R-:W-:-:S03]  /*49b0*/  HADD2.F32 R8, -RZ, R25.H1_H1 ;  /* 0x30000019ff087230 */ /* 0x000fc60000004100 */
        /* <DEDUP_REMOVED lines=8> */
[----:B------:R-:W-:Y:S02]  /*4a40*/  HADD2.F32 R3, -RZ, R4.H0_H0 ;  /* 0x20000004ff037230 */ /* 0x000fe40000004100 */
[C---:B------:R-:W-:Y:S01]  /*4a50*/  FFMA.FTZ R41, R10.reuse, R41, R8 ;  /* 0x000000290a297223 */ /* 0x040fe20000010008 */
[--C-:B------:R-:W-:Y:S02]  /*4a60*/  HADD2.F32 R8, -RZ, R13.reuse.H0_H0 ;  /* 0x2000000dff087230 */ /* 0x100fe40000004100 */
[----:B------:R-:W-:Y:S01]  /*4a70*/  FFMA.FTZ R9, R10, R9, R37 ;  /* 0x000000090a097223 */ /* 0x000fe20000010025 */
[----:B------:R-:W-:-:S03]  /*4a80*/  HADD2.F32 R10, -RZ, R13.H1_H1 ;  /* 0x3000000dff0a7230 */ /* 0x000fc60000004100 */
        /* <DEDUP_REMOVED lines=12> */
.L_x_2570:
        /* <DEDUP_REMOVED lines=12> */
[----:B------:R-:W-:Y:S02]  /*4c10*/  HADD2.F32 R3, -RZ, R34.H0_H0 ;  /* 0x20000022ff037230 */ /* 0x000fe40000004100 */
[----:B------:R-:W-:Y:S02]  /*4c20*/  HADD2.F32 R36, -RZ, R35.H1_H1 ;  /* 0x30000023ff247230 */ /* 0x000fe40000004100 */
[----:B------:R-:W-:Y:S01]  /*4c30*/  FFMA.FTZ R2, R2, R11, RZ ;  /* 0x0000000b02027223 */ /* 0x000fe200000100ff */
[----:B------:R-:W-:-:S02]  /*4c40*/  HADD2.F32 R35, -RZ, R27.H0_H0 ;  /* 0x2000001bff237230 */ /* 0x000fc40000004100 */
[-C--:B------:R-:W-:Y:S01]  /*4c50*/  FFMA.FTZ R34, R3, R11.reuse, RZ ;  /* 0x0000000b03227223 */ /* 0x080fe200000100ff */
[-C--:B------:R-:W-:Y:S01]  /*4c60*/  FFMA.FTZ R3, R10, R11.reuse, RZ ;  /* 0x0000000b0a037223 */ /* 0x080fe200000100ff */
[----:B------:R-:W-:Y:S01]  /*4c70*/  FFMA.FTZ R11, R0, R11, RZ ;  /* 0x0000000b000b7223 */ /* 0x000fe200000100ff */
[-C--:B------:R-:W-:Y:S01]  /*4c80*/  FFMA.FTZ R0, R43, R38.reuse, R2 ;  /* 0x000000262b007223 */ /* 0x080fe20000010002 */
[-C--:B------:R-:W-:Y:S01]  /*4c90*/  FFMA.FTZ R2, R41, R38.reuse, R34 ;  /* 0x0000002629027223 */ /* 0x080fe20000010022 */
[----:B------:R-:W-:Y:S02]  /*4ca0*/  HADD2.F32 R34, -RZ, R29.H1_H1 ;  /* 0x3000001dff227230 */ /* 0x000fe40000004100 */
[----:B------:R-:W-:Y:S02]  /*4cb0*/  HADD2.F32 R29, -RZ, R28.H0_H0 ;  /* 0x2000001cff1d7230 */ /* 0x000fe40000004100 */
[----:B------:R-:W-:Y:S02]  /*4cc0*/  HADD2.F32 R10, -RZ, R26.H0_H0 ;  /* 0x2000001aff0a7230 */ /* 0x000fe40000004100 */
[-C--:B------:R-:W-:Y:S01]  /*4cd0*/  FFMA.FTZ R3, R34, R38.reuse, R3 ;  /* 0x0000002622037223 */ /* 0x080fe20000010003 */
[----:B------:R-:W-:Y:S01]  /*4ce0*/  FFMA.FTZ R38, R36, R38, R11 ;  /* 0x0000002624267223 */ /* 0x000fe2000001000b */
        /* <DEDUP_REMOVED lines=65> */
.L_x_2563:
        /* <DEDUP_REMOVED lines=9> */
.L_x_2562:
        /* <DEDUP_REMOVED lines=20> */
.L_x_2575:
[----:B------:R-:W0:Y:S02]  /*52d0*/  LDS R6, [R2] ;  /* 0x0000000002067984 */ /* 0x000e240000000800 */
[----:B0-----:R-:W-:-:S10]  /*52e0*/  HFMA2.MMA R7, R6, 1, 1, R18 ;  /* 0x3c003c0006077835 */ /* 0x001fd40000000012 */
[----:B------:R-:W0:Y:S02]  /*52f0*/  ATOMS.CAST.SPIN R7, [R2], R6, R7 ;  /* 0x000000060207738d */ /* 0x000e240001800007 */
[----:B0-----:R-:W-:-:S13]  /*5300*/  ISETP.EQ.U32.AND P0, PT, R7, 0x1, PT ;  /* 0x000000010700780c */ /* 0x001fda0003f02070 */
[----:B------:R-:W-:Y:S05]  /*5310*/  @!P0 BRA `(.L_x_2575) ;  /* 0xfffffffc00ec8947 */ /* 0x000fea000383ffff */
[----:B------:R-:W-:Y:S05]  /*5320*/  BRA `(.L_x_2573) ;  /* 0x00000000000c7947 */ /* 0x000fea0003800000 */
.L_x_2574:
[----:B------:R-:W2:Y:S02]  /*5330*/  LD.E R2, desc[UR8][R8.64] ;  /* 0x0000000808027980 */ /* 0x000ea4000c101900 */
[----:B--2---:R-:W-:-:S05]  /*5340*/  IADD3 R7, R18, R2, RZ ;  /* 0x0000000212077210 */ /* 0x004fca0007ffe0ff */
[----:B------:R0:W-:Y:S02]  /*5350*/  ST.E desc[UR8][R8.64], R7 ;  /* 0x0000000708007985 */ /* 0x0001e4000c101908 */
.L_x_2573:
[----:B------:R-:W-:Y:S05]  /*5360*/  BSYNC B0 ;  /* 0x0000000000007941 */ /* 0x000fea0003800000 */
.L_x_2572:
[----:B------:R1:W-:Y:S01]  /*5370*/  ATOM.E.ADD.F16x2.RN.STRONG.GPU P0, RZ, desc[UR8][R8.64+0x4], R17 ;  /* 0x0000041108ff79a2 */ /* 0x0003e2000810e1c8 */
[----:B------:R-:W-:Y:S04]  /*5380*/  BSSY B0, `(.L_x_2576) ;  /* 0x000000f000007945 */ /* 0x000fe80003800000 */
[----:B-1----:R-:W-:Y:S05]  /*5390*/  @P0 BRA `(.L_x_2577) ;  /* 0x0000000000340947 */ /* 0x002fea0003800000 */
[----:B------:R-:W1:Y:S02]  /*53a0*/  QSPC.E.S P0, RZ, [R8+0x4] ;  /* 0x0000040008ff73aa */ /* 0x000e640000000500 */
[----:B-1----:R-:W-:Y:S05]  /*53b0*/  @!P0 BRA `(.L_x_2578) ;  /* 0x0000000000208947 */ /* 0x002fea0003800000 */
[----:B------:R-:W-:-:S04]  /*53c0*/  MOV R6, R8 ;  /* 0x0000000800067202 */ /* 0x000fc80000000f00 */
[----:B------:R-:W-:-:S07]  /*53d0*/  MOV R2, R6 ;  /* 0x0000000600027202 */ /* 0x000fce0000000f00 */
.L_x_2579:
[----:B------:R-:W0:Y:S02]  /*53e0*/  LDS R6, [R2+0x4] ;  /* 0x0000040002067984 */ /* 0x000e240000000800 */
[----:B0-----:R-:W-:-:S06]  /*53f0*/  HADD2 R7, R6, R17 ;  /* 0x0000001106077230 */ /* 0x001fcc0000000000 */
[----:B------:R-:W0:Y:S02]  /*5400*/  ATOMS.CAST.SPIN R7, [R2+0x4], R6, R7 ;  /* 0x000004060207738d */ /* 0x000e240001800007 */
[----:B0-----:R-:W-:-:S13]  /*5410*/  ISETP.EQ.U32.AND P0, PT, R7, 0x1, PT ;  /* 0x000000010700780c */ /* 0x001fda0003f02070 */
[----:B------:R-:W-:Y:S05]  /*5420*/  @!P0 BRA `(.L_x_2579) ;  /* 0xfffffffc00ec8947 */ /* 0x000fea000383ffff */
[----:B------:R-:W-:Y:S05]  /*5430*/  BRA `(.L_x_2577) ;  /* 0x00000000000c7947 */ /* 0x000fea0003800000 */
.L_x_2578:
[----:B------:R-:W0:Y:S02]  /*5440*/  LD.E R2, desc[UR8][R8.64+0x4] ;  /* 0x0000040808027980 */ /* 0x000e24000c101900 */
[----:B0-----:R-:W-:-:S05]  /*5450*/  IADD3 R7, R17, R2, RZ ;  /* 0x0000000211077210 */ /* 0x001fca0007ffe0ff */
[----:B------:R1:W-:Y:S02]  /*5460*/  ST.E desc[UR8][R8.64+0x4], R7 ;  /* 0x0000040708007985 */ /* 0x0003e4000c101908 */
.L_x_2577:
[----:B------:R-:W-:Y:S05]  /*5470*/  BSYNC B0 ;  /* 0x0000000000007941 */ /* 0x000fea0003800000 */
.L_x_2576:
[----:B------:R-:W-:-:S13]  /*5480*/  ISETP.GE.AND P0, PT, R0, 0x2, PT ;  /* 0x000000020000780c */ /* 0x000fda0003f06270 */
        /* <DEDUP_REMOVED lines=10> */
.L_x_2583:
[----:B------:R-:W2:Y:S02]  /*5530*/  LDS R2, [R0] ;  /* 0x0000000000027984 */ /* 0x000ea40000000800 */
[----:B--2---:R-:W-:-:S10]  /*5540*/  HFMA2.MMA R3, R2, 1, 1, R22 ;  /* 0x3c003c0002037835 */ /* 0x004fd40000000016 */
[----:B------:R-:W2:Y:S02]  /*5550*/  ATOMS.CAST.SPIN R3, [R0], R2, R3 ;  /* 0x000000020003738d */ /* 0x000ea40001800003 */
[----:B--2---:R-:W-:-:S13]  /*5560*/  ISETP.EQ.U32.AND P0, PT, R3, 0x1, PT ;  /* 0x000000010300780c */ /* 0x004fda0003f02070 */
[----:B------:R-:W-:Y:S05]  /*5570*/  @!P0 BRA `(.L_x_2583) ;  /* 0xfffffffc00ec8947 */ /* 0x000fea000383ffff */
[----:B------:R-:W-:Y:S05]  /*5580*/  BRA `(.L_x_2581) ;  /* 0x00000000000c7947 */ /* 0x000fea0003800000 */
.L_x_2582:
[----:B------:R-:W2:Y:S02]  /*5590*/  LD.E R0, desc[UR8][R4.64] ;  /* 0x0000000804007980 */ /* 0x000ea4000c101900 */
[----:B--2---:R-:W-:-:S05]  /*55a0*/  IADD3 R3, R22, R0, RZ ;  /* 0x0000000016037210 */ /* 0x004fca0007ffe0ff */
[----:B------:R2:W-:Y:S02]  /*55b0*/  ST.E desc[UR8][R4.64], R3 ;  /* 0x0000000304007985 */ /* 0x0005e4000c101908 */
.L_x_2581:
[----:B------:R-:W-:Y:S05]  /*55c0*/  BSYNC B0 ;  /* 0x0000000000007941 */ /* 0x000fea0003800000 */
.L_x_2580:
[----:B------:R3:W-:Y:S02]  /*55d0*/  ATOM.E.ADD.F16x2.RN.STRONG.GPU P0, RZ, desc[UR8][R4.64+0x4], R16 ;  /* 0x0000041004ff79a2 */ /* 0x0007e4000810e1c8 */
[----:B---3--:R-:W-:Y:S05]  /*55e0*/  @P0 EXIT ;  /* 0x000000000000094d */ /* 0x008fea0003800000 */
[----:B------:R-:W3:Y:S02]  /*55f0*/  QSPC.E.S P0, RZ, [R4+0x4] ;  /* 0x0000040004ff73aa */ /* 0x000ee40000000500 */
[----:B---3--:R-:W-:Y:S05]  /*5600*/  @!P0 BRA `(.L_x_2584) ;  /* 0x0000000000208947 */ /* 0x008fea0003800000 */
[----:B------:R-:W-:-:S04]  /*5610*/  MOV R2, R4 ;  /* 0x0000000400027202 */ /* 0x000fc80000000f00 */
[----:B------:R-:W-:-:S07]  /*5620*/  MOV R0, R2 ;  /* 0x0000000200007202 */ /* 0x000fce0000000f00 */
.L_x_2585:
[----:B------:R-:W2:Y:S02]  /*5630*/  LDS R2, [R0+0x4] ;  /* 0x0000040000027984 */ /* 0x000ea40000000800 */
[----:B--2---:R-:W-:-:S06]  /*5640*/  HADD2 R3, R2, R16 ;  /* 0x0000001002037230 */ /* 0x004fcc0000000000 */
[----:B------:R-:W2:Y:S02]  /*5650*/  ATOMS.CAST.SPIN R3, [R0+0x4], R2, R3 ;  /* 0x000004020003738d */ /* 0x000ea40001800003 */
[----:B--2---:R-:W-:-:S13]  /*5660*/  ISETP.EQ.U32.AND P0, PT, R3, 0x1, PT ;  /* 0x000000010300780c */ /* 0x004fda0003f02070 */
[----:B------:R-:W-:Y:S05]  /*5670*/  @!P0 BRA `(.L_x_2585) ;  /* 0xfffffffc00ec8947 */ /* 0x000fea000383ffff */
[----:B------:R-:W-:Y:S05]  /*5680*/  EXIT ;  /* 0x000000000000794d */ /* 0x000fea0003800000 */
.L_x_2584:
[----:B------:R-:W2:Y:S02]  /*5690*/  LD.E R0, desc[UR8][R4.64+0x4] ;  /* 0x0000040804007980 */ /* 0x000ea4000c101900 */
[----:B--2---:R-:W-:-:S05]  /*56a0*/  IADD3 R3, R16, R0, RZ ;  /* 0x0000000010037210 */ /* 0x004fca0007ffe0ff */
[----:B------:R-:W-:Y:S01]  /*56b0*/  ST.E desc[UR8][R4.64+0x4], R3 ;  /* 0x0000040304007985 */ /* 0x000fe2000c101908 */
[----:B------:R-:W-:Y:S05]  /*56c0*/  EXIT ;  /* 0x000000000000794d */ /* 0x000fea0003800000 */
.L_x_2586:
        /* <DEDUP_REMOVED lines=11> */
.L_x_3704:


//--------------------- .text._Z23gemm_half_q_half_kernelILi2ELi12ELb1ELb0ELi64EEvPK6__halfPKjS4_S2_PS0_iiiiPKtS7_iiiiiibS2_i --------------------------
	.section	.text._Z23gemm_half_q_half_kernelILi2ELi12ELb1ELb0ELi64EEvPK6__halfPKjS4_S2_PS0_iiiiPKtS7_iiiiiibS2_i,"ax",@progbits
	.align	128
        .global         _Z23gemm_half_q_half_kernelILi2ELi12ELb1ELb0ELi64EEvPK6__halfPKjS4_S2_PS0_iiiiPKtS7_iiiiiibS2_i
        .type           _Z23gemm_half_q_half_kernelILi2ELi12ELb1ELb0ELi64EEvPK6__halfPKjS4_S2_PS0_iiiiPKtS7_iiiiiibS2_i,@function
        .size           _Z23gemm_half_q_half_kernelILi2ELi12ELb1ELb0ELi64EEvPK6__halfPKjS4_S2_PS0_iiiiPKtS7_iiiiiibS2_i,(.L_x_3705 - _Z23gemm_half_q_half_kernelILi2ELi12ELb1ELb0ELi64EEvPK6__halfPKjS4_S2_PS0_iiiiPKtS7_iiiiiibS2_i)
        .other          _Z23gemm_half_q_half_kernelILi2ELi12ELb1ELb0ELi64EEvPK6__halfPKjS4_S2_PS0_iiiiPKtS7_iiiiiibS2_i,@"STO_CUDA_ENTRY STV_DEFAULT"
_Z23gemm_half_q_half_kernelILi2ELi12ELb1ELb0ELi64EEvPK6__halfPKjS4_S2_PS0_iiiiPKtS7_iiiiiibS2_i:
.text._Z23gemm_half_q_half_kernelILi2ELi12ELb1ELb0ELi64EEvPK6__halfPKjS4_S2_PS0_iiiiPKtS7_iiiiiibS2_i:
        /* <DEDUP_REMOVED lines=25> */
.L_x_2587:
        /* <DEDUP_REMOVED lines=37> */
.L_x_2592:
        /* <DEDUP_REMOVED lines=16> */
.L_x_2591:
        /* <DEDUP_REMOVED lines=16> */
.L_x_2590:
        /* <DEDUP_REMOVED lines=17> */
.L_x_2594:
        /* <DEDUP_REMOVED lines=16> */
.L_x_2593:
        /* <DEDUP_REMOVED lines=14> */
.L_x_2589:
[----:B------:R-:W-:Y:S05]  /*08d0*/  BSYNC B0 ;  /* 0x0000000000007941 */ /* 0x000fea0003800000 */
.L_x_2588:
        /* <DEDUP_REMOVED lines=21> */
.L_x_2597:
        /* <DEDUP_REMOVED lines=11> */
.L_x_2596:
[----:B------:R-:W-:-:S04]  /*0ae0*/  IADD3 R7, R2, -R3, RZ ;  /* 0x8000000302077210 */ /* 0x000fc80007ffe0ff */
[----:B------:R-:W-:-:S13]  /*0af0*/  ISETP.GT.AND P2, PT, R7, 0x1, PT ;  /* 0x000000010700780c */ /* 0x000fda0003f44270 */
[----:B------:R-:W-:Y:S01]  /*0b00*/  @P2 PLOP3.LUT P0, PT, PT, PT, PT, 0x8, 0x0 ;  /* 0x000000000000281c */ /* 0x000fe20003f0e170 */
[----:B------:R0:W-:Y:S01]  /*0b10*/  @P2 STG.E.64 desc[UR8][R4.64], RZ ;  /* 0x000000ff04002986 */ /* 0x0001e2000c101b08 */
[----:B------:R-:W-:-:S04]  /*0b20*/  @P2 IADD3 R3, R3, 0x2, RZ ;  /* 0x0000000203032810 */ /* 0x000fc80007ffe0ff */
[----:B------:R-:W-:Y:S01]  /*0b30*/  ISETP.LT.OR P0, PT, R3, R2, P0 ;  /* 0x000000020300720c */ /* 0x000fe20000701670 */
[----:B------:R-:W-:-:S05]  /*0b40*/  @P2 IMAD.WIDE R2, R37, 0x2, R4 ;  /* 0x0000000225022825 */ /* 0x000fca00078e0204 */
[----:B------:R2:W-:Y:S01]  /*0b50*/  @P2 STG.E.64 desc[UR8][R2.64], RZ ;  /* 0x000000ff02002986 */ /* 0x0005e2000c101b08 */
[----:B0-----:R-:W-:-:S06]  /*0b60*/  @P2 IMAD.WIDE R4, R37, 0x2, R2 ;  /* 0x0000000225042825 */ /* 0x001fcc00078e0202 */
[----:B------:R2:W-:Y:S02]  /*0b70*/  @P0 STG.E.64 desc[UR8][R4.64], RZ ;  /* 0x000000ff04000986 */ /* 0x0005e4000c101b08 */
.L_x_2595:
[----:B--2---:R-:W0:Y:S01]  /*0b80*/  LDC.64 R2, c[0x0][0x248] ;  /* 0x00009200ff027b82 */ /* 0x004e220000000a00 */
[----:B------:R-:W-:-:S05]  /*0b90*/  SHF.L.U32 R5, R0, 0x7, RZ ;  /* 0x0000000700057819 */ /* 0x000fca00000006ff */
[----:B0-----:R-:W-:-:S05]  /*0ba0*/  IMAD.WIDE R4, R5, 0x2, R2 ;  /* 0x0000000205047825 */ /* 0x001fca00078e0202 */
[----:B------:R0:W5:Y:S01]  /*0bb0*/  LDG.E.U16.CONSTANT R82, desc[UR8][R4.64+0x2] ;  /* 0x0000020804527981 */ /* 0x000162000c1e9500 */
[----:B------:R-:W-:Y:S01]  /*0bc0*/  BAR.SYNC.DEFER_BLOCKING 0x0 ;  /* 0x0000000000007b1d */ /* 0x000fe20000010000 */
[----:B------:R-:W-:-:S13]  /*0bd0*/  ISETP.GE.AND P0, PT, R85, R86, PT ;  /* 0x000000565500720c */ /* 0x000fda0003f06270 */
[----:B0-----:R-:W-:Y:S05]  /*0be0*/  @P0 BRA `(.L_x_2598) ;  /* 0x0000000000d00947 */ /* 0x001fea0003800000 */
[----:B------:R0:W5:Y:S01]  /*0bf0*/  LDG.E.U16.CONSTANT R0, desc[UR8][R4.64] ;  /* 0x0000000804007981 */ /* 0x000162000c1e9500 */
[----:B-1----:R-:W-:Y:S02]  /*0c00*/  SHF.R.S32.HI R9, RZ, 0x1f, R6 ;  /* 0x0000001fff097819 */ /* 0x002fe40000011406 */
[----:B------:R-:W-:Y:S02]  /*0c10*/  SHF.L.U32 R7, R6, 0x2, RZ ;  /* 0x0000000206077819 */ /* 0x000fe400000006ff */
[----:B------:R-:W-:Y:S02]  /*0c20*/  LEA.HI R9, R9, R6, RZ, 0x3 ;  /* 0x0000000609097211 */ /* 0x000fe400078f18ff */
[----:B------:R-:W-:Y:S02]  /*0c30*/  MOV R13, RZ ;  /* 0x000000ff000d7202 */ /* 0x000fe40000000f00 */
[----:B------:R-:W-:Y:S02]  /*0c40*/  MOV R15, R85 ;  /* 0x00000055000f7202 */ /* 0x000fe40000000f00 */
[----:B------:R-:W-:-:S02]  /*0c50*/  LOP3.LUT R7, R7, 0x10, RZ, 0xc0, !PT ;  /* 0x0000001007077812 */ /* 0x000fc400078ec0ff */
[----:B0-----:R-:W-:-:S07]  /*0c60*/  SHF.R.S32.HI R12, RZ, 0x3, R9 ;  /* 0x00000003ff0c7819 */ /* 0x001fce0000011409 */
.L_x_2599:
        /* <DEDUP_REMOVED lines=44> */
.L_x_2598:
[----:B01----:R0:W5:Y:S01]  /*0f30*/  LDL.64 R8, [R1] ;  /* 0x0000000001087983 */ /* 0x0031620000100a00 */
        /* <DEDUP_REMOVED lines=23> */
.L_x_2600:
        /* <DEDUP_REMOVED lines=8> */
.L_x_2601:
        /* <DEDUP_REMOVED lines=12> */
.L_x_2602:
        /* <DEDUP_REMOVED lines=8> */
.L_x_2603:
        /* <DEDUP_REMOVED lines=8> */
.L_x_2604:
        /* <DEDUP_REMOVED lines=29> */
.L_x_2614:
        /* <DEDUP_REMOVED lines=25> */
[----:B--2---:R-:W-:Y:S02]  /*1650*/  SHF.R.U32.HI R31, RZ, 0x8, R26 ;  /* 0x00000008ff1f7819 */ /* 0x004fe4000001161a */
[C---:B------:R-:W-:Y:S02]  /*1660*/  LOP3.LUT R0, R24.reuse, 0xf000f, RZ, 0xc0, !PT ;  /* 0x000f000f18007812 */ /* 0x040fe400078ec0ff */
[----:B------:R-:W-:Y:S02]  /*1670*/  LOP3.LUT R2, R24, 0xf000f0, RZ, 0xc0, !PT ;  /* 0x00f000f018027812 */ /* 0x000fe400078ec0ff */
[----:B------:R-:W-:-:S02]  /*1680*/  SHF.R.U32.HI R23, RZ, 0x8, R25 ;  /* 0x00000008ff177819 */ /* 0x000fc40000011619 */
[C---:B------:R-:W-:Y:S02]  /*1690*/  LOP3.LUT R29, R26.reuse, 0xf000f0, RZ, 0xc0, !PT ;  /* 0x00f000f01a1d7812 */ /* 0x040fe400078ec0ff */
        /* <DEDUP_REMOVED lines=31> */
[-C--:B------:R-:W-:Y:S02]  /*1890*/  HFMA2 R29, R30, R5.reuse.H0_H0, -72, -72 ;  /* 0xd480d4801e1d7431 */ /* 0x080fe40000040005 */
[-C--:B------:R-:W-:Y:S02]  /*18a0*/  HFMA2 R41, R42, R5.reuse.H0_H0, -72, -72 ;  /* 0xd480d4802a297431 */ /* 0x080fe40000040005 */
[----:B------:R-:W-:Y:S02]  /*18b0*/  HADD2 R30, R32, -1032, -1032 ;  /* 0xe408e408201e7430 */ /* 0x000fe40000000000 */
[----:B------:R-:W-:Y:S02]  /*18c0*/  HFMA2 R39, R40, R5.H0_H0, -72, -72 ;  /* 0xd480d48028277431 */ /* 0x000fe40000040005 */
[----:B------:R-:W-:-:S02]  /*18d0*/  HADD2 R42, R43, -1032, -1032 ;  /* 0xe408e4082b2a7430 */ /* 0x000fc40000000000 */
[----:B------:R-:W-:Y:S02]  /*18e0*/  HADD2 R26, R0, -1032, -1032 ;  /* 0xe408e408001a7430 */ /* 0x000fe40000000000 */
[-C--:B------:R-:W-:Y:S02]  /*18f0*/  HFMA2 R24, R2, R5.reuse.H0_H0, -72, -72 ;  /* 0xd480d48002187431 */ /* 0x080fe40000040005 */
[----:B------:R-:W-:Y:S02]  /*1900*/  HADD2 R25, R25, -1032, -1032 ;  /* 0xe408e40819197430 */ /* 0x000fe40000000000 */
[-C--:B------:R-:W-:Y:S02]  /*1910*/  HFMA2 R27, R22, R5.reuse.H0_H0, -72, -72 ;  /* 0xd480d480161b7431 */ /* 0x080fe40000040005 */
[----:B------:R-:W-:Y:S02]  /*1920*/  HADD2 R28, R28, -1032, -1032 ;  /* 0xe408e4081c1c7430 */ /* 0x000fe40000000000 */
        /* <DEDUP_REMOVED lines=97> */
.L_x_2607:
        /* <DEDUP_REMOVED lines=91> */
.L_x_2608:
[C---:B-----5:R-:W-:Y:S02]  /*24f0*/  LOP3.LUT R0, R16.reuse, 0xf000f, RZ, 0xc0, !PT ;  /* 0x000f000f10007812 */ /* 0x060fe400078ec0ff */
[----:B------:R-:W-:Y:S02]  /*2500*/  LOP3.LUT R2, R16, 0xf000f0, RZ, 0xc0, !PT ;  /* 0x00f000f010027812 */ /* 0x000fe400078ec0ff */
        /* <DEDUP_REMOVED lines=10> */
[----:B------:R-:W-:Y:S02]  /*25b0*/  LOP3.LUT R3, R16, 0xf000f, RZ, 0xc0, !PT ;  /* 0x000f000f10037812 */ /* 0x000fe400078ec0ff */
[----:B------:R-:W-:Y:S02]  /*25c0*/  LOP3.LUT R24, R22, 0x64006400, RZ, 0xfc, !PT ;  /* 0x6400640016187812 */ /* 0x000fe400078efcff */
[----:B------:R-:W-:Y:S02]  /*25d0*/  LOP3.LUT R19, R17, 0xf000f, RZ, 0xc0, !PT ;  /* 0x000f000f11137812 */ /* 0x000fe400078ec0ff */
[----:B------:R-:W-:Y:S01]  /*25e0*/  LOP3.LUT R25, R23, 0x64006400, RZ, 0xfc, !PT ;  /* 0x6400640017197812 */ /* 0x000fe200078efcff */
[----:B------:R-:W-:Y:S01]  /*25f0*/  HFMA2 R24, R24, R5.H0_H0, -72, -72 ;  /* 0xd480d48018187431 */ /* 0x000fe20000040005 */
[----:B------:R-:W-:Y:S02]  /*2600*/  LOP3.LUT R30, R29, 0xf000f, RZ, 0xc0, !PT ;  /* 0x000f000f1d1e7812 */ /* 0x000fe400078ec0ff */
[----:B------:R-:W-:Y:S01]  /*2610*/  LOP3.LUT R16, R16, 0xf000f0, RZ, 0xc0, !PT ;  /* 0x00f000f010107812 */ /* 0x000fe200078ec0ff */
[----:B------:R-:W-:Y:S01]  /*2620*/  HADD2 R25, R25, -1032, -1032 ;  /* 0xe408e40819197430 */ /* 0x000fe20000000000 */
        /* <DEDUP_REMOVED lines=124> */
.L_x_2609:
        /* <DEDUP_REMOVED lines=34> */
[-C--:B------:R-:W-:Y:S01]  /*3010*/  FFMA.FTZ R24, R23, R43.reuse, R4 ;  /* 0x0000002b17187223 */ /* 0x080fe20000010004 */
[----:B------:R-:W-:Y:S01]  /*3020*/  FFMA.FTZ R22, R3, R43, R2 ;  /* 0x0000002b03167223 */ /* 0x000fe20000010002 */
[----:B-1----:R-:W-:-:S02]  /*3030*/  HADD2.F32 R2, -RZ, R17.H0_H0 ;  /* 0x20000011ff027230 */ /* 0x002fc40000004100 */
[-C--:B------:R-:W-:Y:S01]  /*3040*/  FFMA.FTZ R0, R19, R43.reuse, R0 ;  /* 0x0000002b13007223 */ /* 0x080fe20000010000 */
[----:B------:R-:W-:Y:S02]  /*3050*/  HADD2.F32 R4, -RZ, R17.H1_H1 ;  /* 0x30000011ff047230 */ /* 0x000fe40000004100 */
[----:B------:R-:W-:Y:S02]  /*3060*/  HADD2.F32 R25, -RZ, R28.H1_H1 ;  /* 0x3000001cff197230 */ /* 0x000fe40000004100 */
[--C-:B------:R-:W-:Y:S02]  /*3070*/  HADD2.F32 R3, -RZ, R16.reuse.H0_H0 ;  /* 0x20000010ff037230 */ /* 0x100fe40000004100 */
[----:B------:R-:W-:Y:S02]  /*3080*/  HADD2.F32 R17, -RZ, R29.H0_H0 ;  /* 0x2000001dff117230 */ /* 0x000fe40000004100 */
[----:B------:R-:W-:Y:S01]  /*3090*/  FFMA.FTZ R44, R25, R43, R44 ;  /* 0x0000002b192c7223 */ /* 0x000fe2000001002c */
[----:B------:R-:W-:-:S02]  /*30a0*/  HADD2.F32 R16, -RZ, R16.H1_H1 ;  /* 0x30000010ff107230 */ /* 0x000fc40000004100 */
[----:B------:R-:W-:Y:S02]  /*30b0*/  HADD2.F32 R19, -RZ, R31.H0_H0 ;  /* 0x2000001fff137230 */ /* 0x000fe40000004100 */
        /* <DEDUP_REMOVED lines=46> */
.L_x_2610:
[C---:B------:R-:W-:Y:S02]  /*33a0*/  LOP3.LUT R3, R9.reuse, 0xf000f, RZ, 0xc0, !PT ;  /* 0x000f000f09037812 */ /* 0x040fe400078ec0ff */
[----:B------:R-:W-:Y:S02]  /*33b0*/  LOP3.LUT R4, R9, 0xf000f0, RZ, 0xc0, !PT ;  /* 0x00f000f009047812 */ /* 0x000fe400078ec0ff */
[C---:B------:R-:W-:Y:S02]  /*33c0*/  LOP3.LUT R17, R10.reuse, 0xf000f, RZ, 0xc0, !PT ;  /* 0x000f000f0a117812 */ /* 0x040fe400078ec0ff */
[----:B------:R-:W-:Y:S02]  /*33d0*/  LOP3.LUT R19, R10, 0xf000f0, RZ, 0xc0, !PT ;  /* 0x00f000f00a137812 */ /* 0x000fe400078ec0ff */
[----:B------:R-:W-:Y:S02]  /*33e0*/  LOP3.LUT R0, R8, 0xf000f0, RZ, 0xc0, !PT ;  /* 0x00f000f008007812 */ /* 0x000fe400078ec0ff */
[----:B------:R-:W-:-:S02]  /*33f0*/  SHF.R.U32.HI R9, RZ, 0x8, R9 ;  /* 0x00000008ff097819 */ /* 0x000fc40000011609 */
[----:B------:R-:W-:Y:S02]  /*3400*/  SHF.R.U32.HI R10, RZ, 0x8, R10 ;  /* 0x00000008ff0a7819 */ /* 0x000fe4000001160a */
        /* <DEDUP_REMOVED lines=40> */
[C---:B------:R-:W-:Y:S01]  /*3690*/  LOP3.LUT R10, R12.reuse, 0xf000f, RZ, 0xc0, !PT ;  /* 0x000f000f0c0a7812 */ /* 0x040fe200078ec0ff */
[----:B------:R-:W-:Y:S01]  /*36a0*/  HFMA2 R27, R8, R5.H0_H0, -72, -72 ;  /* 0xd480d480081b7431 */ /* 0x000fe20000040005 */
[----:B------:R-:W-:Y:S01]  /*36b0*/  LOP3.LUT R11, R12, 0xf000f0, RZ, 0xc0, !PT ;  /* 0x00f000f00c0b7812 */ /* 0x000fe200078ec0ff */
[----:B------:R-:W-:-:S02]  /*36c0*/  HADD2 R28, R28, -1032, -1032 ;  /* 0xe408e4081c1c7430 */ /* 0x000fc40000000000 */
        /* <DEDUP_REMOVED lines=93> */
.L_x_2611:
        /* <DEDUP_REMOVED lines=91> */
.L_x_2612:
        /* <DEDUP_REMOVED lines=141> */
.L_x_2613:
        /* <DEDUP_REMOVED lines=38> */
[----:B-1----:R-:W-:Y:S02]  /*4d80*/  HADD2.F32 R3, -RZ, R8.H0_H0 ;  /* 0x20000008ff037230 */ /* 0x002fe40000004100 */
[----:B------:R-:W-:Y:S01]  /*4d90*/  FFMA.FTZ R30, R19, R29, R30 ;  /* 0x0000001d131e7223 */ /* 0x000fe2000001001e */
[--C-:B------:R-:W-:Y:S02]  /*4da0*/  HADD2.F32 R2, -RZ, R9.reuse.H0_H0 ;  /* 0x20000009ff027230 */ /* 0x100fe40000004100 */
[----:B------:R-:W-:Y:S02]  /*4db0*/  HADD2.F32 R4, -RZ, R9.H1_H1 ;  /* 0x30000009ff047230 */ /* 0x000fe40000004100 */
[----:B------:R-:W-:-:S02]  /*4dc0*/  HADD2.F32 R13, -RZ, R25.H0_H0 ;  /* 0x20000019ff0d7230 */ /* 0x000fc40000004100 */
[--C-:B------:R-:W-:Y:S02]  /*4dd0*/  HADD2.F32 R9, -RZ, R23.reuse.H0_H0 ;  /* 0x20000017ff097230 */ /* 0x100fe40000004100 */
        /* <DEDUP_REMOVED lines=26> */
[----:B------:R-:W-:Y:S01]  /*4f80*/  FFMA.FTZ R3, R12, R2, R3 ;  /* 0x000000020c037223 */ /* 0x000fe20000010003 */
[-C--:B------:R-:W-:Y:S01]  /*4f90*/  FFMA.FTZ R9, R0, R4.reuse, R9 ;  /* 0x0000000400097223 */ /* 0x080fe20000010009 */
[----:B------:R-:W-:Y:S02]  /*4fa0*/  HADD2.F32 R10, -RZ, R5.H1_H1 ;  /* 0x30000005ff0a7230 */ /* 0x000fe40000004100 */
[----:B------:R-:W-:Y:S01]  /*4fb0*/  FFMA.FTZ R11, R16, R4, R11 ;  /* 0x00000004100b7223 */ /* 0x000fe2000001000b */
[--C-:B------:R-:W-:Y:S02]  /*4fc0*/  HADD2.F32 R0, -RZ, R87.reuse.H0_H0 ;  /* 0x20000057ff007230 */ /* 0x100fe40000004100 */
        /* <DEDUP_REMOVED lines=16> */
.L_x_2606:
[----:B------:R-:W0:Y:S01]  /*50d0*/  LDC R37, c[0x0][0x23c] ;  /* 0x00008f00ff257b82 */ /* 0x000e220000000800 */
[----:B------:R-:W-:Y:S01]  /*50e0*/  IADD3 R85, R85, 0x20, RZ ;  /* 0x0000002055557810 */ /* 0x000fe20007ffe0ff */
[----:B------:R-:W-:-:S03]  /*50f0*/  UIADD3 UR4, UR4, 0x40, URZ ;  /* 0x0000004004047890 */ /* 0x000fc6000fffe03f */
[C---:B------:R-:W-:Y:S02]  /*5100*/  ISETP.GE.AND P2, PT, R85.reuse, UR5, PT ;  /* 0x0000000555007c0c */ /* 0x040fe4000bf46270 */
[----:B------:R-:W-:Y:S01]  /*5110*/  ISETP.LT.AND P3, PT, R85, R86, PT ;  /* 0x000000565500720c */ /* 0x000fe20003f61270 */
[----:B0-----:R-:W-:-:S12]  /*5120*/  IMAD.WIDE R6, R37, 0x10, R6 ;  /* 0x0000001025067825 */ /* 0x001fd800078e0206 */
[----:B------:R-:W-:Y:S05]  /*5130*/  @!P2 BRA P3, `(.L_x_2614) ;  /* 0xffffffc000e0a947 */ /* 0x000fea000183ffff */
.L_x_2605:
        /* <DEDUP_REMOVED lines=8> */
.L_x_2618:
        /* <DEDUP_REMOVED lines=29> */
[----:B------:R-:W-:Y:S02]  /*5390*/  SHF.R.U32.HI R12, RZ, 0xf, R13 ;  /* 0x0000000fff0c7819 */ /* 0x000fe4000001160d */
[----:B------:R-:W-:Y:S02]  /*53a0*/  SHF.R.U32.HI R14, RZ, 0xf, R15 ;  /* 0x0000000fff0e7819 */ /* 0x000fe4000001160f */
[----:B------:R-:W-:-:S02]  /*53b0*/  LOP3.LUT R17, R13, 0x380038, RZ, 0xc0, !PT ;  /* 0x003800380d117812 */ /* 0x000fc400078ec0ff */
[----:B------:R-:W-:Y:S02]  /*53c0*/  SHF.R.U32.HI R29, RZ, 0x6, R13 ;  /* 0x00000006ff1d7819 */ /* 0x000fe4000001160d */
[----:B------:R-:W-:Y:S02]  /*53d0*/  LOP3.LUT R75, R13, 0x70007, RZ, 0xc0, !PT ;  /* 0x000700070d4b7812 */ /* 0x000fe400078ec0ff */
[----:B------:R-:W-:Y:S02]  /*53e0*/  SHF.R.U32.HI R21, RZ, 0xe, R9 ;  /* 0x0000000eff157819 */ /* 0x000fe40000011609 */
[----:B------:R-:W-:Y:S02]  /*53f0*/  SHF.R.U32.HI R25, RZ, 0xe, R11 ;  /* 0x0000000eff197819 */ /* 0x000fe4000001160b */
[----:B------:R-:W-:Y:S02]  /*5400*/  LOP3.LUT R12, R12, 0x10001, RZ, 0xc0, !PT ;  /* 0x000100010c0c7812 */ /* 0x000fe400078ec0ff */
[----:B------:R-:W-:-:S02]  /*5410*/  LOP3.LUT R14, R14, 0x10001, RZ, 0xc0, !PT ;  /* 0x000100010e0e7812 */ /* 0x000fc400078ec0ff */
        /* <DEDUP_REMOVED lines=11> */
[----:B------:R-:W-:-:S02]  /*54d0*/  LOP3.LUT R10, R0, 0x10001, RZ, 0xc0, !PT ;  /* 0x00010001000a7812 */ /* 0x000fc400078ec0ff */
[C---:B------:R-:W-:Y:S02]  /*54e0*/  LOP3.LUT R8, R11.reuse, 0x380038, RZ, 0xc0, !PT ;  /* 0x003800380b087812 */ /* 0x040fe400078ec0ff */
[----:B------:R-:W-:Y:S02]  /*54f0*/  SHF.R.U32.HI R45, RZ, 0x6, R11 ;  /* 0x00000006ff2d7819 */ /* 0x000fe4000001160b */
[----:B------:R-:W-:Y:S02]  /*5500*/  LOP3.LUT R53, R11, 0x70007, RZ, 0xc0, !PT ;  /* 0x000700070b357812 */ /* 0x000fe400078ec0ff */
[----:B------:R-:W-:Y:S02]  /*5510*/  PRMT R0, R20, 0x7610, R0 ;  /* 0x0000761014007816 */ /* 0x000fe40000000000 */
[----:B------:R-:W-:Y:S02]  /*5520*/  LOP3.LUT R16, R16, 0x10001, RZ, 0xc0, !PT ;  /* 0x0001000110107812 */ /* 0x000fe400078ec0ff */
[----:B------:R-:W-:-:S02]  /*5530*/  LOP3.LUT R20, R12, 0x20002, R21, 0xf8, !PT ;  /* 0x000200020c147812 */ /* 0x000fc400078ef815 */
[----:B------:R-:W-:Y:S02]  /*5540*/  LOP3.LUT R11, R14, 0x20002, R25, 0xf8, !PT ;  /* 0x000200020e0b7812 */ /* 0x000fe400078ef819 */
[----:B------:R-:W-:Y:S02]  /*5550*/  LOP3.LUT R46, R16, 0x20002, R23, 0xf8, !PT ;  /* 0x00020002102e7812 */ /* 0x000fe400078ef817 */
[----:B------:R-:W-:Y:S02]  /*5560*/  LOP3.LUT R19, R10, 0x20002, R19, 0xf8, !PT ;  /* 0x000200020a137812 */ /* 0x000fe400078ef813 */
[C---:B------:R-:W-:Y:S02]  /*5570*/  LOP3.LUT R32, R9.reuse, 0x380038, RZ, 0xc0, !PT ;  /* 0x0038003809207812 */ /* 0x040fe400078ec0ff */
[----:B------:R-:W-:Y:S02]  /*5580*/  SHF.R.U32.HI R39, RZ, 0x6, R9 ;  /* 0x00000006ff277819 */ /* 0x000fe40000011609 */
[----:B------:R-:W-:-:S02]  /*5590*/  LOP3.LUT R55, R9, 0x70007, RZ, 0xc0, !PT ;  /* 0x0007000709377812 */ /* 0x000fc400078ec0ff */
[----:B------:R-:W-:Y:S02]  /*55a0*/  PRMT R10, R84, 0x9910, RZ ;  /* 0x00009910540a7816 */ /* 0x000fe400000000ff */
[----:B------:R-:W-:Y:S02]  /*55b0*/  LOP3.LUT R50, R2, 0x64006400, RZ, 0xfc, !PT ;  /* 0x6400640002327812 */ /* 0x000fe400078efcff */
[----:B------:R-:W-:Y:S02]  /*55c0*/  MOV R9, 0x3000 ;  /* 0x0000300000097802 */ /* 0x000fe40000000f00 */
[----:B------:R-:W-:Y:S02]  /*55d0*/  LOP3.LUT R2, R29, 0x380038, RZ, 0xc0, !PT ;  /* 0x003800381d027812 */ /* 0x000fe400078ec0ff */
[----:B------:R-:W-:Y:S01]  /*55e0*/  LOP3.LUT R52, R8, 0x64006400, RZ, 0xfc, !PT ;  /* 0x6400640008347812 */ /* 0x000fe200078efcff */
[----:B------:R-:W-:Y:S01]  /*55f0*/  HFMA2 R71, R50, R9.H0_H0, -132, -132 ;  /* 0xd820d82032477431 */ /* 0x000fe20000040009 */
[----:B------:R-:W-:-:S02]  /*5600*/  ISETP.NE.AND P2, PT, R10, RZ, PT ;  /* 0x000000ff0a00720c */ /* 0x000fc40003f45270 */
        /* <DEDUP_REMOVED lines=53> */
[C---:B------:R-:W-:Y:S02]  /*5960*/  LOP3.LUT R14, R6.reuse, 0x380038, RZ, 0xc0, !PT ;  /* 0x00380038060e7812 */ /* 0x040fe400078ec0ff */
[----:B------:R-:W-:Y:S02]  /*5970*/  SHF.R.U32.HI R26, RZ, 0x6, R6 ;  /* 0x00000006ff1a7819 */ /* 0x000fe40000011606 */
[----:B------:R-:W-:Y:S02]  /*5980*/  LOP3.LUT R43, R6, 0x70007, RZ, 0xc0, !PT ;  /* 0x00070007062b7812 */ /* 0x000fe400078ec0ff */
[----:B------:R-:W-:-:S02]  /*5990*/  LOP3.LUT R6, R31, 0x380038, RZ, 0xc0, !PT ;  /* 0x003800381f067812 */ /* 0x000fc400078ec0ff */
[--C-:B------:R-:W-:Y:S02]  /*59a0*/  SHF.R.U32.HI R22, RZ, 0xd, R4.reuse ;  /* 0x0000000dff167819 */ /* 0x100fe40000011604 */
[C---:B------:R-:W-:Y:S02]  /*59b0*/  LOP3.LUT R16, R4.reuse, 0x380038, RZ, 0xc0, !PT ;  /* 0x0038003804107812 */ /* 0x040fe400078ec0ff */
[----:B------:R-:W-:Y:S02]  /*59c0*/  SHF.R.U32.HI R24, RZ, 0x6, R4 ;  /* 0x00000006ff187819 */ /* 0x000fe40000011604 */
[----:B------:R-:W-:Y:S02]  /*59d0*/  LOP3.LUT R41, R4, 0x70007, RZ, 0xc0, !PT ;  /* 0x0007000704297812 */ /* 0x000fe400078ec0ff */
[----:B------:R-:W-:Y:S02]  /*59e0*/  SHF.R.U32.HI R23, RZ, 0xd, R5 ;  /* 0x0000000dff177819 */ /* 0x000fe40000011605 */
[----:B------:R-:W-:-:S02]  /*59f0*/  SHF.R.U32.HI R4, RZ, 0xd, R7 ;  /* 0x0000000dff047819 */ /* 0x000fc40000011607 */
[----:B------:R-:W-:Y:S02]  /*5a00*/  LOP3.LUT R6, R6, 0x64006400, RZ, 0xfc, !PT ;  /* 0x6400640006067812 */ /* 0x000fe400078efcff */
[----:B------:R-:W-:Y:S02]  /*5a10*/  SHF.R.U32.HI R25, RZ, 0x6, R5 ;  /* 0x00000006ff197819 */ /* 0x000fe40000011605 */
[----:B------:R-:W-:Y:S01]  /*5a20*/  LOP3.LUT R21, R46, 0x40004, R21, 0xf8, !PT ;  /* 0x000400042e157812 */ /* 0x000fe200078ef815 */
[-C--:B------:R-:W-:Y:S01]  /*5a30*/  HFMA2 R61, R6, R9.reuse.H0_H0, -132, -132 ;  /* 0xd820d820063d7431 */ /* 0x080fe20000040009 */
[----:B------:R-:W-:Y:S02]  /*5a40*/  LOP3.LUT R23, R20, 0x40004, R23, 0xf8, !PT ;  /* 0x0004000414177812 */ /* 0x000fe400078ef817 */
[----:B------:R-:W-:Y:S01]  /*5a50*/  LOP3.LUT R46, R17, 0x64006400, RZ, 0xfc, !PT ;  /* 0x64006400112e7812 */ /* 0x000fe200078efcff */
[----:B------:R-:W-:Y:S01]  /*5a60*/  HFMA2 R17, R8, R9.H0_H0, -132, -132 ;  /* 0xd820d82008117431 */ /* 0x000fe20000040009 */
[----:B------:R-:W-:-:S02]  /*5a70*/  LOP3.LUT R12, R7, 0x380038, RZ, 0xc0, !PT ;  /* 0x00380038070c7812 */ /* 0x000fc400078ec0ff */
[----:B------:R-:W-:Y:S01]  /*5a80*/  LOP3.LUT R20, R11, 0x40004, R4, 0xf8, !PT ;  /* 0x000400040b147812 */ /* 0x000fe200078ef804 */
[----:B------:R-:W-:Y:S01]  /*5a90*/  HFMA2 R69, R46, R9.H0_H0, -132, -132 ;  /* 0xd820d8202e457431 */ /* 0x000fe20000040009 */
[C---:B------:R-:W-:Y:S02]  /*5aa0*/  LOP3.LUT R10, R5.reuse, 0x380038, RZ, 0xc0, !PT ;  /* 0x00380038050a7812 */ /* 0x040fe400078ec0ff */
[----:B------:R-:W-:Y:S02]  /*5ab0*/  LOP3.LUT R42, R5, 0x70007, RZ, 0xc0, !PT ;  /* 0x00070007052a7812 */ /* 0x000fe400078ec0ff */
[----:B------:R-:W-:Y:S02]  /*5ac0*/  LOP3.LUT R4, R39, 0x380038, RZ, 0xc0, !PT ;  /* 0x0038003827047812 */ /* 0x000fe400078ec0ff */
[----:B------:R-:W-:Y:S02]  /*5ad0*/  LOP3.LUT R3, R24, 0x380038, RZ, 0xc0, !PT ;  /* 0x0038003818037812 */ /* 0x000fe400078ec0ff */
[----:B------:R-:W-:-:S02]  /*5ae0*/  SHF.R.U32.HI R27, RZ, 0x6, R7 ;  /* 0x00000006ff1b7819 */ /* 0x000fc40000011607 */
        /* <DEDUP_REMOVED lines=11> */
[----:B------:R-:W-:Y:S01]  /*5ba0*/  LOP3.LUT R22, R19, 0x40004, R22, 0xf8, !PT ;  /* 0x0004000413167812 */ /* 0x000fe200078ef816 */
        /* <DEDUP_REMOVED lines=27> */
[C---:B------:R-:W-:Y:S02]  /*5d60*/  LOP3.LUT R7, R39.reuse, 0x1c001c0, RZ, 0xc0, !PT ;  /* 0x01c001c027077812 */ /* 0x040fe400078ec0ff */
        /* <DEDUP_REMOVED lines=139> */
.L_x_2617:
        /* <DEDUP_REMOVED lines=77> */
.L_x_2616:
[----:B------:R-:W-:Y:S01]  /*6af0*/  IADD3 R85, R85, 0x20, RZ ;  /* 0x0000002055557810 */ /* 0x000fe20007ffe0ff */
[----:B------:R-:W-:Y:S01]  /*6b00*/  UIADD3 UR4, UR4, 0x40, URZ ;  /* 0x0000004004047890 */ /* 0x000fe2000fffe03f */
[----:B------:R-:W-:Y:S02]  /*6b10*/  IMAD.WIDE R6, R37, 0x4, R90 ;  /* 0x0000000425067825 */ /* 0x000fe400078e025a */
[C---:B------:R-:W-:Y:S02]  /*6b20*/  ISETP.GE.AND P2, PT, R85.reuse, UR5, PT ;  /* 0x0000000555007c0c */ /* 0x040fe4000bf46270 */
[----:B------:R-:W-:-:S13]  /*6b30*/  ISETP.LT.AND P3, PT, R85, R86, PT ;  /* 0x000000565500720c */ /* 0x000fda0003f61270 */
[----:B------:R-:W-:Y:S05]  /*6b40*/  @!P2 BRA P3, `(.L_x_2618) ;  /* 0xffffffe4009ca947 */ /* 0x000fea000183ffff */
.L_x_2615:
        /* <DEDUP_REMOVED lines=9> */
[----:B-----5:R-:W-:-:S04]  /*6be0*/  IMAD R8, R37, UR4, R0 ;  /* 0x0000000425087c24 */ /* 0x020fc8000f8e0200 */
        /* <DEDUP_REMOVED lines=10> */
.L_x_2622:
[----:B------:R-:W0:Y:S02]  /*6c90*/  LDS R2, [R9] ;  /* 0x0000000009027984 */ /* 0x000e240000000800 */
[----:B0-----:R-:W-:-:S06]  /*6ca0*/  HADD2 R3, R2, R36 ;  /* 0x0000002402037230 */ /* 0x001fcc0000000000 */
[----:B------:R-:W0:Y:S02]  /*6cb0*/  ATOMS.CAST.SPIN R3, [R9], R2, R3 ;  /* 0x000000020903738d */ /* 0x000e240001800003 */
[----:B0-----:R-:W-:-:S13]  /*6cc0*/  ISETP.EQ.U32.AND P0, PT, R3, 0x1, PT ;  /* 0x000000010300780c */ /* 0x001fda0003f02070 */
[----:B------:R-:W-:Y:S05]  /*6cd0*/  @!P0 BRA `(.L_x_2622) ;  /* 0xfffffffc00ec8947 */ /* 0x000fea000383ffff */
[----:B------:R-:W-:Y:S05]  /*6ce0*/  BRA `(.L_x_2620) ;  /* 0x00000000000c7947 */ /* 0x000fea0003800000 */
.L_x_2621:
[----:B------:R-:W2:Y:S02]  /*6cf0*/  LD.E R2, desc[UR8][R4.64] ;  /* 0x0000000804027980 */ /* 0x000ea4000c101900 */
[----:B--2---:R-:W-:-:S05]  /*6d00*/  IADD3 R3, R36, R2, RZ ;  /* 0x0000000224037210 */ /* 0x004fca0007ffe0ff */
[----:B------:R0:W-:Y:S02]  /*6d10*/  ST.E desc[UR8][R4.64], R3 ;  /* 0x0000000304007985 */ /* 0x0001e4000c101908 */
.L_x_2620:
[----:B------:R-:W-:Y:S05]  /*6d20*/  BSYNC B0 ;  /* 0x0000000000007941 */ /* 0x000fea0003800000 */
.L_x_2619:
[----:B------:R1:W-:Y:S01]  /*6d30*/  ATOM.E.ADD.F16x2.RN.STRONG.GPU P0, RZ, desc[UR8][R4.64+0x4], R35 ;  /* 0x0000042304ff79a2 */ /* 0x0003e2000810e1c8 */
[----:B------:R-:W-:Y:S04]  /*6d40*/  BSSY B0, `(.L_x_2623) ;  /* 0x000000f000007945 */ /* 0x000fe80003800000 */
[----:B-1----:R-:W-:Y:S05]  /*6d50*/  @P0 BRA `(.L_x_2624) ;  /* 0x0000000000340947 */ /* 0x002fea0003800000 */
[----:B------:R-:W1:Y:S02]  /*6d60*/  QSPC.E.S P0, RZ, [R4+0x4] ;  /* 0x0000040004ff73aa */ /* 0x000e640000000500 */
[----:B-1----:R-:W-:Y:S05]  /*6d70*/  @!P0 BRA `(.L_x_2625) ;  /* 0x0000000000208947 */ /* 0x002fea0003800000 */
[----:B------:R-:W-:-:S04]  /*6d80*/  MOV R2, R4 ;  /* 0x0000000400027202 */ /* 0x000fc80000000f00 */
[----:B0-----:R-:W-:-:S07]  /*6d90*/  MOV R4, R2 ;  /* 0x0000000200047202 */ /* 0x001fce0000000f00 */
.L_x_2626:
[----:B------:R-:W0:Y:S02]  /*6da0*/  LDS R2, [R4+0x4] ;  /* 0x0000040004027984 */ /* 0x000e240000000800 */
[----:B0-----:R-:W-:-:S10]  /*6db0*/  HFMA2.MMA R3, R2, 1, 1, R35 ;  /* 0x3c003c0002037835 */ /* 0x001fd40000000023 */
[----:B------:R-:W0:Y:S02]  /*6dc0*/  ATOMS.CAST.SPIN R3, [R4+0x4], R2, R3 ;  /* 0x000004020403738d */ /* 0x000e240001800003 */
[----:B0-----:R-:W-:-:S13]  /*6dd0*/  ISETP.EQ.U32.AND P0, PT, R3, 0x1, PT ;  /* 0x000000010300780c */ /* 0x001fda0003f02070 */
[----:B------:R-:W-:Y:S05]  /*6de0*/  @!P0 BRA `(.L_x_2626) ;  /* 0xfffffffc00ec8947 */ /* 0x000fea000383ffff */
[----:B------:R-:W-:Y:S05]  /*6df0*/  BRA `(.L_x_2624) ;  /* 0x00000000000c7947 */ /* 0x000fea0003800000 */
.L_x_2625:
[----:B------:R-:W0:Y:S02]  /*6e00*/  LD.E R2, desc[UR8][R4.64+0x4] ;  /* 0x0000040804027980 */ /* 0x000e24000c101900 */
[----:B0-----:R-:W-:-:S05]  /*6e10*/  IADD3 R3, R35, R2, RZ ;  /* 0x0000000223037210 */ /* 0x001fca0007ffe0ff */
[----:B------:R1:W-:Y:S02]  /*6e20*/  ST.E desc[UR8][R4.64+0x4], R3 ;  /* 0x0000040304007985 */ /* 0x0003e4000c101908 */
.L_x_2624:
[----:B------:R-:W-:Y:S05]  /*6e30*/  BSYNC B0 ;  /* 0x0000000000007941 */ /* 0x000fea0003800000 */
.L_x_2623:
        /* <DEDUP_REMOVED lines=11> */
.L_x_2630:
[----:B------:R-:W0:Y:S02]  /*6ef0*/  LDS R2, [R0] ;  /* 0x0000000000027984 */ /* 0x000e240000000800 */
[----:B0-----:R-:W-:-:S06]  /*6f00*/  HADD2 R3, R2, R34 ;  /* 0x0000002202037230 */ /* 0x001fcc0000000000 */
[----:B------:R-:W0:Y:S02]  /*6f10*/  ATOMS.CAST.SPIN R3, [R0], R2, R3 ;  /* 0x000000020003738d */ /* 0x000e240001800003 */
[----:B0-----:R-:W-:-:S13]  /*6f20*/  ISETP.EQ.U32.AND P0, PT, R3, 0x1, PT ;  /* 0x000000010300780c */ /* 0x001fda0003f02070 */
[----:B------:R-:W-:Y:S05]  /*6f30*/  @!P0 BRA `(.L_x_2630) ;  /* 0xfffffffc00ec8947 */ /* 0x000fea000383ffff */
[----:B------:R-:W-:Y:S05]  /*6f40*/  BRA `(.L_x_2628) ;  /* 0x00000000000c7947 */ /* 0x000fea0003800000 */
.L_x_2629:
[----:B------:R-:W2:Y:S02]  /*6f50*/  LD.E R0, desc[UR8][R4.64] ;  /* 0x0000000804007980 */ /* 0x000ea4000c101900 */
[----:B--2---:R-:W-:-:S05]  /*6f60*/  IADD3 R3, R34, R0, RZ ;  /* 0x0000000022037210 */ /* 0x004fca0007ffe0ff */
[----:B------:R0:W-:Y:S02]  /*6f70*/  ST.E desc[UR8][R4.64], R3 ;  /* 0x0000000304007985 */ /* 0x0001e4000c101908 */
.L_x_2628:
[----:B------:R-:W-:Y:S05]  /*6f80*/  BSYNC B0 ;  /* 0x0000000000007941 */ /* 0x000fea0003800000 */
.L_x_2627:
[----:B------:R1:W-:Y:S02]  /*6f90*/  ATOM.E.ADD.F16x2.RN.STRONG.GPU P0, RZ, desc[UR8][R4.64+0x4], R33 ;  /* 0x0000042104ff79a2 */ /* 0x0003e4000810e1c8 */
[----:B-1----:R-:W-:Y:S05]  /*6fa0*/  @P0 EXIT ;  /* 0x000000000000094d */ /* 0x002fea0003800000 */
[----:B------:R-:W1:Y:S02]  /*6fb0*/  QSPC.E.S P0, RZ, [R4+0x4] ;  /* 0x0000040004ff73aa */ /* 0x000e640000000500 */
[----:B-1----:R-:W-:Y:S05]  /*6fc0*/  @!P0 BRA `(.L_x_2631) ;  /* 0x0000000000208947 */ /* 0x002fea0003800000 */
[----:B------:R-:W-:-:S04]  /*6fd0*/  MOV R2, R4 ;  /* 0x0000000400027202 */ /* 0x000fc80000000f00 */
[----:B------:R-:W-:-:S07]  /*6fe0*/  MOV R0, R2 ;  /* 0x0000000200007202 */ /* 0x000fce0000000f00 */
.L_x_2632:
[----:B------:R-:W0:Y:S02]  /*6ff0*/  LDS R2, [R0+0x4] ;  /* 0x0000040000027984 */ /* 0x000e240000000800 */
[----:B0-----:R-:W-:-:S10]  /*7000*/  HFMA2.MMA R3, R2, 1, 1, R33 ;  /* 0x3c003c0002037835 */ /* 0x001fd40000000021 */
[----:B------:R-:W0:Y:S02]  /*7010*/  ATOMS.CAST.SPIN R3, [R0+0x4], R2, R3 ;  /* 0x000004020003738d */ /* 0x000e240001800003 */
[----:B0-----:R-:W-:-:S13]  /*7020*/  ISETP.EQ.U32.AND P0, PT, R3, 0x1, PT ;  /* 0x000000010300780c */ /* 0x001fda0003f02070 */
[----:B------:R-:W-:Y:S05]  /*7030*/  @!P0 BRA `(.L_x_2632) ;  /* 0xfffffffc00ec8947 */ /* 0x000fea000383ffff */
[----:B------:R-:W-:Y:S05]  /*7040*/  EXIT ;  /* 0x000000000000794d */ /* 0x000fea0003800000 */
.L_x_2631:
[----:B------:R-:W0:Y:S02]  /*7050*/  LD.E R0, desc[UR8][R4.64+0x4] ;  /* 0x0000040804007980 */ /* 0x000e24000c101900 */
[----:B0-----:R-:W-:-:S05]  /*7060*/  IADD3 R3, R33, R0, RZ ;  /* 0x0000000021037210 */ /* 0x001fca0007ffe0ff */
[----:B------:R-:W-:Y:S01]  /*7070*/  ST.E desc[UR8][R4.64+0x4], R3 ;  /* 0x0000040304007985 */ /* 0x000fe2000c101908 */
[----:B------:R-:W-:Y:S05]  /*7080*/  EXIT ;  /* 0x000000000000794d */ /* 0x000fea0003800000 */
.L_x_2633:
        /* <DEDUP_REMOVED lines=15> */
.L_x_3705:


//--------------------- .text._Z23gemm_half_q_half_kernelILi2ELi14ELb1ELb0ELi64EEvPK6__halfPKjS4_S2_PS0_iiiiPKtS7_iiiiiibS2_i --------------------------
	.section	.text._Z23gemm_half_q_half_kernelILi2ELi14ELb1ELb0ELi64EEvPK6__halfPKjS4_S2_PS0_iiiiPKtS7_iiiiiibS2_i,"ax",@progbits
	.align	128
        .global         _Z23gemm_half_q_half_kernelILi2ELi14ELb1ELb0ELi64EEvPK6__halfPKjS4_S2_PS0_iiiiPKtS7_iiiiiibS2_i
        .type           _Z23gemm_half_q_half_kernelILi2ELi14ELb1ELb0ELi64EEvPK6__halfPKjS4_S2_PS0_iiiiPKtS7_iiiiiibS2_i,@function
        .size           _Z23gemm_half_q_half_kernelILi2ELi14ELb1ELb0ELi64EEvPK6__halfPKjS4_S2_PS0_iiiiPKtS7_iiiiiibS2_i,(.L_x_3706 - _Z23gemm_half_q_half_kernelILi2ELi14ELb1ELb0ELi64EEvPK6__halfPKjS4_S2_PS0_iiiiPKtS7_iiiiiibS2_i)
        .other          _Z23gemm_half_q_half_kernelILi2ELi14ELb1ELb0ELi64EEvPK6__halfPKjS4_S2_PS0_iiiiPKtS7_iiiiiibS2_i,@"STO_CUDA_ENTRY STV_DEFAULT"
_Z23gemm_half_q_half_kernelILi2ELi14ELb1ELb0ELi64EEvPK6__halfPKjS4_S2_PS0_iiiiPKtS7_iiiiiibS2_i:
.text._Z23gemm_half_q_half_kernelILi2ELi14ELb1ELb0ELi64EEvPK6__halfPKjS4_S2_PS0_iiiiPKtS7_iiiiiibS2_i:
        /* <DEDUP_REMOVED lines=25> */
.L_x_2634:
        /* <DEDUP_REMOVED lines=37> */
.L_x_2639:
        /* <DEDUP_REMOVED lines=16> */
.L_x_2638:
        /* <DEDUP_REMOVED lines=16> */
.L_x_2637:
        /* <DEDUP_REMOVED lines=17> */
.L_x_2641:
        /* <DEDUP_REMOVED lines=16> */
.L_x_2640:
        /* <DEDUP_REMOVED lines=14> */
.L_x_2636:
[----:B------:R-:W-:Y:S05]  /*08d0*/  BSYNC B0 ;  /* 0x0000000000007941 */ /* 0x000fea0003800000 */
.L_x_2635:
        /* <DEDUP_REMOVED lines=21> */
.L_x_2644:
        /* <DEDUP_REMOVED lines=11> */
.L_x_2643:
        /* <DEDUP_REMOVED lines=10> */
.L_x_2642:
        /* <DEDUP_REMOVED lines=15> */
.L_x_2646:
        /* <DEDUP_REMOVED lines=44> */
.L_x_2645:
        /* <DEDUP_REMOVED lines=24> */
.L_x_2647:
        /* <DEDUP_REMOVED lines=8> */
.L_x_2648:
        /* <DEDUP_REMOVED lines=12> */
.L_x_2649:
        /* <DEDUP_REMOVED lines=8> */
.L_x_2650:
        /* <DEDUP_REMOVED lines=8> */
.L_x_2651:
        /* <DEDUP_REMOVED lines=29> */
.L_x_2661:
        /* <DEDUP_REMOVED lines=168> */
.L_x_2654:
        /* <DEDUP_REMOVED lines=91> */
.L_x_2655:
        /* <DEDUP_REMOVED lines=144> */
.L_x_2656:
        /* <DEDUP_REMOVED lines=91> */
.L_x_2657:
        /* <DEDUP_REMOVED lines=144> */
.L_x_2658:
        /* <DEDUP_REMOVED lines=91> */
.L_x_2659:
        /* <DEDUP_REMOVED lines=141> */
.L_x_2660:
        /* <DEDUP_REMOVED lines=91> */
.L_x_2653:
[----:B------:R-:W0:Y:S01]  /*50d0*/  LDC R29, c[0x0][0x23c] ;  /* 0x00008f00ff1d7b82 */ /* 0x000e220000000800 */
[----:B------:R-:W-:Y:S01]  /*50e0*/  IADD3 R20, R20, 0x20, RZ ;  /* 0x0000002014147810 */ /* 0x000fe20007ffe0ff */
[----:B------:R-:W-:-:S03]  /*50f0*/  UIADD3 UR4, UR4, 0x40, URZ ;  /* 0x0000004004047890 */ /* 0x000fc6000fffe03f */
[C---:B------:R-:W-:Y:S02]  /*5100*/  ISETP.GE.AND P2, PT, R20.reuse, UR5, PT ;  /* 0x0000000514007c0c */ /* 0x040fe4000bf46270 */
[----:B------:R-:W-:Y:S01]  /*5110*/  ISETP.LT.AND P3, PT, R20, R7, PT ;  /* 0x000000071400720c */ /* 0x000fe20003f61270 */
[----:B0-----:R-:W-:-:S12]  /*5120*/  IMAD.WIDE R30, R29, 0x10, R30 ;  /* 0x000000101d1e7825 */ /* 0x001fd800078e021e */
[----:B------:R-:W-:Y:S05]  /*5130*/  @!P2 BRA P3, `(.L_x_2661) ;  /* 0xffffffc000e0a947 */ /* 0x000fea000183ffff */
.L_x_2652:
        /* <DEDUP_REMOVED lines=8> */
.L_x_2665:
        /* <DEDUP_REMOVED lines=9> */
[----:B0-----:R-:W-:Y:S02]  /*5250*/  IMAD.WIDE R8, R29, 0x4, R30 ;  /* 0x000000041d087825 */ /* 0x001fe400078e021e */
[----:B------:R-:W2:Y:S04]  /*5260*/  @!P2 LDG.E.U16.CONSTANT R3, desc[UR8][R2.64] ;  /* 0x000000080203a981 */ /* 0x000ea8000c1e9500 */
[----:B------:R1:W5:Y:S01]  /*5270*/  LDG.E.128.CONSTANT R12, desc[UR8][R8.64] ;  /* 0x00000008080c7981 */ /* 0x000362000c1e9d00 */
[----:B---3--:R-:W-:Y:S02]  /*5280*/  @!P2 PRMT R6, R10, 0x7610, R6 ;  /* 0x000076100a06a816 */ /* 0x008fe40000000006 */
[----:B------:R-:W-:Y:S02]  /*5290*/  @!P2 PRMT R5, R11, 0x7610, R5 ;  /* 0x000076100b05a816 */ /* 0x000fe40000000005 */
[----:B------:R-:W-:-:S02]  /*52a0*/  @!P2 PRMT R6, R6, 0x7610, R10 ;  /* 0x000076100606a816 */ /* 0x000fc4000000000a */
[----:B------:R-:W-:Y:S02]  /*52b0*/  @!P2 PRMT R5, R5, 0x7610, R11 ;  /* 0x000076100505a816 */ /* 0x000fe4000000000b */
[----:B--2---:R-:W-:Y:S01]  /*52c0*/  @!P2 IADD3 R23, R3, R20, RZ ;  /* 0x000000140317a210 */ /* 0x004fe20007ffe0ff */
[----:B------:R-:W-:Y:S01]  /*52d0*/  IMAD.WIDE R2, R29, 0x4, R8 ;  /* 0x000000041d027825 */ /* 0x000fe200078e0208 */
[----:B-1----:R-:W-:Y:S06]  /*52e0*/  @!P1 BRA `(.L_x_2663) ;  /* 0x0000001400fc9947 */ /* 0x002fec0003800000 */
[----:B------:R-:W2:Y:S01]  /*52f0*/  LDG.E.128.CONSTANT R8, desc[UR8][R2.64] ;  /* 0x0000000802087981 */ /* 0x000ea2000c1e9d00 */
[----:B-----5:R-:W-:Y:S01]  /*5300*/  SHF.R.U32.HI R4, RZ, 0xf, R16 ;  /* 0x0000000fff047819 */ /* 0x020fe20000011610 */
[----:B------:R-:W-:Y:S01]  /*5310*/  HFMA2.MMA R47, -RZ, RZ, 0, 0.015625 ;  /* 0x00002400ff2f7435 */ /* 0x000fe200000001ff */
[----:B------:R-:W-:Y:S02]  /*5320*/  SHF.R.U32.HI R31, RZ, 0xe, R12 ;  /* 0x0000000eff1f7819 */ /* 0x000fe4000001160c */
[----:B------:R-:W-:Y:S02]  /*5330*/  LOP3.LUT R4, R4, 0x10001, RZ, 0xc0, !PT ;  /* 0x0001000104047812 */ /* 0x000fe400078ec0ff */
[--C-:B------:R-:W-:Y:S02]  /*5340*/  SHF.R.U32.HI R32, RZ, 0xf, R17.reuse ;  /* 0x0000000fff207819 */ /* 0x100fe40000011611 */
[----:B------:R-:W-:Y:S02]  /*5350*/  LOP3.LUT R33, R17, 0x380038, RZ, 0xc0, !PT ;  /* 0x0038003811217812 */ /* 0x000fe400078ec0ff */
[----:B------:R-:W-:-:S02]  /*5360*/  SHF.R.U32.HI R64, RZ, 0x6, R17 ;  /* 0x00000006ff407819 */ /* 0x000fc40000011611 */
[----:B------:R-:W-:Y:S02]  /*5370*/  LOP3.LUT R66, R17, 0x70007, RZ, 0xc0, !PT ;  /* 0x0007000711427812 */ /* 0x000fe400078ec0ff */
[----:B------:R-:W-:Y:S02]  /*5380*/  LOP3.LUT R31, R4, 0x20002, R31, 0xf8, !PT ;  /* 0x00020002041f7812 */ /* 0x000fe400078ef81f */
[----:B------:R-:W-:Y:S02]  /*5390*/  SHF.R.U32.HI R36, RZ, 0xf, R18 ;  /* 0x0000000fff247819 */ /* 0x000fe40000011612 */
[--C-:B------:R-:W-:Y:S02]  /*53a0*/  SHF.R.U32.HI R40, RZ, 0xf, R19.reuse ;  /* 0x0000000fff287819 */ /* 0x100fe40000011613 */
[----:B------:R-:W-:Y:S02]  /*53b0*/  LOP3.LUT R41, R19, 0x380038, RZ, 0xc0, !PT ;  /* 0x0038003813297812 */ /* 0x000fe400078ec0ff */
[----:B------:R-:W-:-:S02]  /*53c0*/  SHF.R.U32.HI R17, RZ, 0x6, R19 ;  /* 0x00000006ff117819 */ /* 0x000fc40000011613 */
[----:B------:R-:W-:Y:S02]  /*53d0*/  LOP3.LUT R67, R19, 0x70007, RZ, 0xc0, !PT ;  /* 0x0007000713437812 */ /* 0x000fe400078ec0ff */
[----:B------:R-:W-:Y:S02]  /*53e0*/  SHF.R.U32.HI R35, RZ, 0xe, R13 ;  /* 0x0000000eff237819 */ /* 0x000fe4000001160d */
[----:B------:R-:W-:Y:S02]  /*53f0*/  PRMT R4, R21, 0x9910, RZ ;  /* 0x0000991015047816 */ /* 0x000fe400000000ff */
[----:B------:R-:W-:Y:S02]  /*5400*/  LOP3.LUT R32, R32, 0x10001, RZ, 0xc0, !PT ;  /* 0x0001000120207812 */ /* 0x000fe400078ec0ff */
        /* <DEDUP_REMOVED lines=15> */
[----:B------:R-:W-:Y:S02]  /*5500*/  LOP3.LUT R35, R32, 0x20002, R35, 0xf8, !PT ;  /* 0x0002000220237812 */ /* 0x000fe400078ef823 */
[----:B------:R-:W-:Y:S02]  /*5510*/  ISETP.NE.AND P2, PT, R4, RZ, PT ;  /* 0x000000ff0400720c */ /* 0x000fe40003f45270 */
[----:B------:R-:W-:Y:S02]  /*5520*/  LOP3.LUT R40, R40, 0x10001, RZ, 0xc0, !PT ;  /* 0x0001000128287812 */ /* 0x000fe400078ec0ff */
        /* <DEDUP_REMOVED lines=12> */
[----:B------:R-:W-:Y:S02]  /*55f0*/  MOV R46, 0x3000 ;  /* 0x00003000002e7802 */ /* 0x000fe40000000f00 */
        /* <DEDUP_REMOVED lines=26> */
[----:B------:R-:W-:-:S05]  /*57a0*/  LOP3.LUT R68, R68, 0x64006400, RZ, 0xfc, !PT ;  /* 0x6400640044447812 */ /* 0x000fca00078efcff */
[----:B------:R-:W-:Y:S01]  /*57b0*/  HADD2 R68, R68, -1028, -1028 ;  /* 0xe404e40444447430 */ /* 0x000fe20000000000 */
        /* <DEDUP_REMOVED lines=9> */
[----:B------:R-:W-:Y:S02]  /*5850*/  LOP3.LUT R11, R35, 0x40004, R8, 0xf8, !PT ;  /* 0x00040004230b7812 */ /* 0x000fe400078ef808 */
[----:B------:R-:W-:Y:S02]  /*5860*/  LOP3.LUT R35, R33, 0x64006400, RZ, 0xfc, !PT ;  /* 0x6400640021237812 */ /* 0x000fe400078efcff */
[----:B------:R-:W-:-:S02]  /*5870*/  LOP3.LUT R36, R9, 0x380038, RZ, 0xc0, !PT ;  /* 0x0038003809247812 */ /* 0x000fc400078ec0ff */
[----:B------:R-:W-:Y:S01]  /*5880*/  SHF.R.U32.HI R69, RZ, 0x6, R9 ;  /* 0x00000006ff457819 */ /* 0x000fe20000011609 */
[-C--:B------:R-:W-:Y:S01]  /*5890*/  HFMA2 R62, R35, R46.reuse.H0_H0, -132, -132 ;  /* 0xd820d820233e7431 */ /* 0x080fe2000004002e */
[----:B------:R-:W-:Y:S01]  /*58a0*/  LOP3.LUT R75, R9, 0x70007, RZ, 0xc0, !PT ;  /* 0x00070007094b7812 */ /* 0x000fe200078ec0ff */
[----:B------:R-:W-:Y:S01]  /*58b0*/  HFMA2 R35, R85, R46.H0_H0, -132, -132 ;  /* 0xd820d82055237431 */ /* 0x000fe2000004002e */
[----:B------:R-:W-:Y:S02]  /*58c0*/  LOP3.LUT R33, R12, 0x380038, RZ, 0xc0, !PT ;  /* 0x003800380c217812 */ /* 0x000fe400078ec0ff */
[--C-:B------:R-:W-:Y:S02]  /*58d0*/  SHF.R.U32.HI R9, RZ, 0xd, R10.reuse ;  /* 0x0000000dff097819 */ /* 0x100fe4000001160a */
[----:B------:R-:W-:Y:S02]  /*58e0*/  LOP3.LUT R40, R10, 0x380038, RZ, 0xc0, !PT ;  /* 0x003800380a287812 */ /* 0x000fe400078ec0ff */
[----:B------:R-:W-:-:S02]  /*58f0*/  SHF.R.U32.HI R70, RZ, 0x6, R10 ;  /* 0x00000006ff467819 */ /* 0x000fc4000001160a */
[----:B------:R-:W-:Y:S02]  /*5900*/  LOP3.LUT R76, R10, 0x70007, RZ, 0xc0, !PT ;  /* 0x000700070a4c7812 */ /* 0x000fe400078ec0ff */
        /* <DEDUP_REMOVED lines=11> */
[----:B------:R-:W-:Y:S01]  /*59c0*/  LOP3.LUT R43, R36, 0x64006400, RZ, 0xfc, !PT ;  /* 0x64006400242b7812 */ /* 0x000fe200078efcff */
[-C--:B------:R-:W-:Y:S01]  /*59d0*/  HFMA2 R36, R55, R46.reuse.H0_H0, -132, -132 ;  /* 0xd820d82037247431 */ /* 0x080fe2000004002e */
[----:B------:R-:W-:Y:S01]  /*59e0*/  LOP3.LUT R9, R42, 0x40004, R9, 0xf8, !PT ;  /* 0x000400042a097812 */ /* 0x000fe200078ef809 */
        /* <DEDUP_REMOVED lines=72> */
[----:B------:R-:W-:Y:S02]  /*5e70*/  LOP3.LUT R17, R13, 0x64006400, RZ, 0xfc, !PT ;  /* 0x640064000d117812 */ /* 0x000fe400078efcff */
        /* <DEDUP_REMOVED lines=121> */
.L_x_2664:
        /* <DEDUP_REMOVED lines=77> */
.L_x_2663:
[----:B------:R-:W-:Y:S01]  /*6ae0*/  IADD3 R20, R20, 0x20, RZ ;  /* 0x0000002014147810 */ /* 0x000fe20007ffe0ff */
[----:B------:R-:W-:Y:S01]  /*6af0*/  UIADD3 UR4, UR4, 0x40, URZ ;  /* 0x0000004004047890 */ /* 0x000fe2000fffe03f */
[----:B------:R-:W-:Y:S02]  /*6b00*/  IMAD.WIDE R30, R29, 0x4, R2 ;  /* 0x000000041d1e7825 */ /* 0x000fe400078e0202 */
[C---:B------:R-:W-:Y:S02]  /*6b10*/  ISETP.GE.AND P2, PT, R20.reuse, UR5, PT ;  /* 0x0000000514007c0c */ /* 0x040fe4000bf46270 */
[----:B------:R-:W-:-:S13]  /*6b20*/  ISETP.LT.AND P3, PT, R20, R7, PT ;  /* 0x000000071400720c */ /* 0x000fda0003f61270 */
[----:B------:R-:W-:Y:S05]  /*6b30*/  @!P2 BRA P3, `(.L_x_2665) ;  /* 0xffffffe400a0a947 */ /* 0x000fea000183ffff */
.L_x_2662:
        /* <DEDUP_REMOVED lines=14> */
.L_x_2669:
        /* <DEDUP_REMOVED lines=17> */
[----:B-----5:R-:W-:Y:S02]  /*6d30*/  MOV R12, 0x2400 ;  /* 0x00002400000c7802 */ /* 0x020fe40000000f00 */
[----:B------:R-:W-:Y:S02]  /*6d40*/  PRMT R4, R21, 0x9910, RZ ;  /* 0x0000991015047816 */ /* 0x000fe400000000ff */
[----:B------:R-:W-:Y:S02]  /*6d50*/  PRMT R2, R12, 0x5410, R2 ;  /* 0x000054100c027816 */ /* 0x000fe40000000002 */
[----:B------:R-:W-:-:S03]  /*6d60*/  ISETP.NE.AND P2, PT, R4, RZ, PT ;  /* 0x000000ff0400720c */ /* 0x000fc60003f45270 */
        /* <DEDUP_REMOVED lines=12> */
[----:B------:R-:W-:Y:S02]  /*6e30*/  SHF.R.U32.HI R14, RZ, 0x8, R8 ;  /* 0x00000008ff0e7819 */ /* 0x000fe40000011608 */
[----:B------:R-:W-:Y:S02]  /*6e40*/  LOP3.LUT R18, R10, 0x64006400, RZ, 0xfc, !PT ;  /* 0x640064000a127812 */ /* 0x000fe400078efcff */
[----:B------:R-:W-:Y:S02]  /*6e50*/  SHF.R.U32.HI R53, RZ, 0x8, R11 ;  /* 0x00000008ff357819 */ /* 0x000fe4000001160b */
[C---:B------:R-:W-:Y:S01]  /*6e60*/  LOP3.LUT R36, R11.reuse, 0x300030, RZ, 0xc0, !PT ;  /* 0x003000300b247812 */ /* 0x040fe200078ec0ff */
[----:B------:R-:W-:Y:S01]  /*6e70*/  HFMA2 R18, R18, R2.H1_H1, -258, -258 ;  /* 0xdc08dc0812127431 */ /* 0x000fe20000060002 */
[C---:B------:R-:W-:Y:S02]  /*6e80*/  LOP3.LUT R44, R11.reuse, 0xc000c0, RZ, 0xc0, !PT ;  /* 0x00c000c00b2c7812 */ /* 0x040fe400078ec0ff */
[----:B------:R-:W-:-:S02]  /*6e90*/  LOP3.LUT R52, R11, 0x30003, RZ, 0xc0, !PT ;  /* 0x000300030b347812 */ /* 0x000fc400078ec0ff */
[----:B------:R-:W-:Y:S02]  /*6ea0*/  LOP3.LUT R17, R9, 0x64006400, RZ, 0xfc, !PT ;  /* 0x6400640009117812 */ /* 0x000fe400078efcff */
[----:B------:R-:W-:Y:S02]  /*6eb0*/  LOP3.LUT R10, R48, 0xc000c, RZ, 0xc0, !PT ;  /* 0x000c000c300a7812 */ /* 0x000fe400078ec0ff */
[----:B------:R-:W-:Y:S01]  /*6ec0*/  LOP3.LUT R9, R14, 0xc000c, RZ, 0xc0, !PT ;  /* 0x000c000c0e097812 */ /* 0x000fe200078ec0ff */
[----:B------:R-:W-:Y:S01]  /*6ed0*/  HFMA2 R17, R17, R2.H1_H1, -258, -258 ;  /* 0xdc08dc0811117431 */ /* 0x000fe20000060002 */
        /* <DEDUP_REMOVED lines=14> */
[----:B------:R-:W-:Y:S02]  /*6fc0*/  LOP3.LUT R34, R33, 0x64006400, RZ, 0xfc, !PT ;  /* 0x6400640021227812 */ /* 0x000fe400078efcff */
[----:B------:R-:W-:Y:S02]  /*6fd0*/  LOP3.LUT R10, R10, 0x64006400, RZ, 0xfc, !PT ;  /* 0x640064000a0a7812 */ /* 0x000fe400078efcff */
[----:B------:R-:W-:Y:S01]  /*6fe0*/  LOP3.LUT R12, R12, 0x64006400, RZ, 0xfc, !PT ;  /* 0x640064000c0c7812 */ /* 0x000fe200078efcff */
[-C--:B------:R-:W-:Y:S01]  /*6ff0*/  HFMA2 R34, R34, R43.reuse.H1_H1, -66, -66 ;  /* 0xd420d42022227431 */ /* 0x080fe2000006002b */
[----:B------:R-:W-:Y:S01]  /*7000*/  LOP3.LUT R33, R53, 0x300030, RZ, 0xc0, !PT ;  /* 0x0030003035217812 */ /* 0x000fe200078ec0ff */
[----:B------:R-:W-:Y:S01]  /*7010*/  HFMA2 R38, R10, R43.H1_H1, -66, -66 ;  /* 0xd420d4200a267431 */ /* 0x000fe2000006002b */
        /* <DEDUP_REMOVED lines=10> */
[C---:B------:R-:W-:Y:S01]  /*70c0*/  LOP3.LUT R4, R8.reuse, 0xc000c, RZ, 0xc0, !PT ;  /* 0x000c000c08047812 */ /* 0x040fe200078ec0ff */
[-C--:B------:R-:W-:Y:S01]  /*70d0*/  HFMA2 R36, R36, R43.reuse.H1_H1, -66, -66 ;  /* 0xd420d42024247431 */ /* 0x080fe2000006002b */
[----:B------:R-:W-:Y:S01]  /*70e0*/  LOP3.LUT R13, R8, 0xc000c0, RZ, 0xc0, !PT ;  /* 0x00c000c0080d7812 */ /* 0x000fe200078ec0ff */
[----:B------:R-:W-:Y:S01]  /*70f0*/  HFMA2 R40, R40, R43.H1_H1, -66, -66 ;  /* 0xd420d42028287431 */ /* 0x000fe2000006002b */
        /* <DEDUP_REMOVED lines=11> */
[-C--:B------:R-:W-:Y:S01]  /*71b0*/  HFMA2 R4, R4, R2.reuse.H1_H1, -258, -258 ;  /* 0xdc08dc0804047431 */ /* 0x080fe20000060002 */
[----:B------:R-:W-:Y:S01]  /*71c0*/  LOP3.LUT R43, R42, 0x64006400, RZ, 0xfc, !PT ;  /* 0x640064002a2b7812 */ /* 0x000fe200078efcff */
[-C--:B------:R-:W-:Y:S01]  /*71d0*/  HFMA2 R16, R16, R2.reuse.H1_H1, -258, -258 ;  /* 0xdc08dc0810107431 */ /* 0x080fe20000060002 */
        /* <DEDUP_REMOVED lines=22> */
[----:B------:R-:W-:Y:S01]  /*7340*/  LOP3.LUT R51, R50, 0x64006400, RZ, 0xfc, !PT ;  /* 0x6400640032337812 */ /* 0x000fe200078efcff */
[----:B------:R-:W-:Y:S01]  /*7350*/  HADD2 R50, R48, -1026, -1026 ;  /* 0xe402e40230327430 */ /* 0x000fe20000000000 */
[----:B------:R-:W-:Y:S01]  /*7360*/  LOP3.LUT R9, R53, 0x64006400, RZ, 0xfc, !PT ;  /* 0x6400640035097812 */ /* 0x000fe200078efcff */
        /* <DEDUP_REMOVED lines=48> */
.L_x_2668:
        /* <DEDUP_REMOVED lines=44> */
.L_x_2667:
[----:B------:R-:W-:Y:S01]  /*7930*/  IADD3 R20, R20, 0x10, RZ ;  /* 0x0000001014147810 */ /* 0x000fe20007ffe0ff */
[----:B------:R-:W-:Y:S01]  /*7940*/  UIADD3 UR4, UR4, 0x20, URZ ;  /* 0x0000002004047890 */ /* 0x000fe2000fffe03f */
[----:B------:R-:W-:Y:S02]  /*7950*/  IADD3 R30, P3, R30, R3, RZ ;  /* 0x000000031e1e7210 */ /* 0x000fe40007f7e0ff */
[C---:B------:R-:W-:Y:S02]  /*7960*/  ISETP.GE.AND P2, PT, R20.reuse, UR5, PT ;  /* 0x0000000514007c0c */ /* 0x040fe4000bf46270 */
[----:B------:R-:W-:Y:S02]  /*7970*/  ISETP.LT.AND P4, PT, R20, R7, PT ;  /* 0x000000071400720c */ /* 0x000fe40003f81270 */
[----:B------:R-:W-:-:S11]  /*7980*/  IADD3.X R31, R31, R0, RZ, P3, !PT ;  /* 0x000000001f1f7210 */ /* 0x000fd60001ffe4ff */
[----:B------:R-:W-:Y:S05]  /*7990*/  @!P2 BRA P4, `(.L_x_2669) ;  /* 0xfffffff000a0a947 */ /* 0x000fea000203ffff */
.L_x_2666:
[----:B------:R-:W-:Y:S05]  /*79a0*/  @!P1 EXIT ;  /* 0x000000000000994d */ /* 0x000fea0003800000 */
[----:B------:R-:W0:Y:S01]  /*79b0*/  S2R R0, SR_CTAID.X ;  /* 0x0000000000007919 */ /* 0x000e220000002500 */
[----:B------:R-:W1:Y:S01]  /*79c0*/  S2UR UR4, SR_CTAID.Y ;  /* 0x00000000000479c3 */ /* 0x000e620000002600 */
[----:B------:R-:W0:Y:S07]  /*79d0*/  S2R R3, SR_TID.X ;  /* 0x0000000000037919 */ /* 0x000e2e0000002100 */
[----:B-----5:R-:W2:Y:S08]  /*79e0*/  LDC.64 R12, c[0x0][0x238] ;  /* 0x00008e00ff0c7b82 */ /* 0x020eb00000000a00 */
[----:B------:R-:W3:Y:S01]  /*79f0*/  LDC.64 R6, c[0x0][0x230] ;  /* 0x00008c00ff067b82 */ /* 0x000ee20000000a00 */
[----:B-1----:R-:W-:Y:S01]  /*7a00*/  USHF.L.U32 UR4, UR4, 0x1, URZ ;  /* 0x0000000104047899 */ /* 0x002fe2000800063f */
[----:B0-----:R-:W-:-:S04]  /*7a10*/  LEA R0, R0, R3, 0x6 ;  /* 0x0000000300007211 */ /* 0x001fc800078e30ff */
[----:B------:R-:W-:-:S05]  /*7a20*/  SHF.L.U32 R0, R0, 0x2, RZ ;  /* 0x0000000200007819 */ /* 0x000fca00000006ff */
[----:B--2---:R-:W-:-:S04]  /*7a30*/  IMAD R8, R13, UR4, R0 ;  /* 0x000000040d087c24 */ /* 0x004fc8000f8e0200 */
[----:B---3--:R-:W-:-:S05]  /*7a40*/  IMAD.WIDE R2, R8, 0x2, R6 ;  /* 0x0000000208027825 */ /* 0x008fca00078e0206 */
[----:B------:R0:W-:Y:S01]  /*7a50*/  ATOM.E.ADD.F16x2.RN.STRONG.GPU P0, RZ, desc[UR8][R2.64], R27 ;  /* 0x0000001b02ff79a2 */ /* 0x0001e2000810e1c8 */
[----:B------:R-:W-:Y:S01]  /*7a60*/  IADD3 R5, RZ, -UR4, RZ ;  /* 0x80000004ff057c10 */ /* 0x000fe2000fffe0ff */
[----:B------:R-:W-:Y:S03]  /*7a70*/  BSSY B0, `(.L_x_2670) ;  /* 0x0000010000007945 */ /* 0x000fe60003800000 */
[----:B------:R-:W-:Y:S01]  /*7a80*/  VIADDMNMX R0, R5, R12, 0x2, PT ;  /* 0x0000000205007446 */ /* 0x000fe2000380010c */
[----:B0-----:R-:W-:Y:S06]  /*7a90*/  @P0 BRA `(.L_x_2671) ;  /* 0x0000000000340947 */ /* 0x001fec0003800000 */
[----:B------:R-:W0:Y:S02]  /*7aa0*/  QSPC.E.S P0, RZ, [R2] ;  /* 0x0000000002ff73aa */ /* 0x000e240000000500 */
[----:B0-----:R-:W-:Y:S05]  /*7ab0*/  @!P0 BRA `(.L_x_2672) ;  /* 0x0000000000208947 */ /* 0x001fea0003800000 */
[----:B------:R-:W-:-:S04]  /*7ac0*/  MOV R4, R2 ;  /* 0x0000000200047202 */ /* 0x000fc80000000f00 */
[----:B------:R-:W-:-:S07]  /*7ad0*/  MOV R4, R4 ;  /* 0x0000000400047202 */ /* 0x000fce0000000f00 */
.L_x_2673:
[----:B------:R-:W0:Y:S02]  /*7ae0*/  LDS R10, [R4] ;  /* 0x00000000040a7984 */ /* 0x000e240000000800 */
[----:B0-----:R-:W-:-:S06]  /*7af0*/  HADD2 R11, R10, R27 ;  /* 0x0000001b0a0b7230 */ /* 0x001fcc0000000000 */
[----:B------:R-:W0:Y:S02]  /*7b00*/  ATOMS.CAST.SPIN R11, [R4], R10, R11 ;  /* 0x0000000a040b738d */ /* 0x000e24000180000b */
[----:B0-----:R-:W-:-:S13]  /*7b10*/  ISETP.EQ.U32.AND P0, PT, R11, 0x1, PT ;  /* 0x000000010b00780c */ /* 0x001fda0003f02070 */
[----:B------:R-:W-:Y:S05]  /*7b20*/  @!P0 BRA `(.L_x_2673) ;  /* 0xfffffffc00ec8947 */ /* 0x000fea000383ffff */
[----:B------:R-:W-:Y:S05]  /*7b30*/  BRA `(.L_x_2671) ;  /* 0x00000000000c7947 */ /* 0x000fea0003800000 */
.L_x_2672:
[----:B------:R-:W2:Y:S02]  /*7b40*/  LD.E R4, desc[UR8][R2.64] ;  /* 0x0000000802047980 */ /* 0x000ea4000c101900 */
[----:B--2---:R-:W-:-:S05]  /*7b50*/  IADD3 R5, R27, R4, RZ ;  /* 0x000000041b057210 */ /* 0x004fca0007ffe0ff */
[----:B------:R0:W-:Y:S02]  /*7b60*/  ST.E desc[UR8][R2.64], R5 ;  /* 0x0000000502007985 */ /* 0x0001e4000c101908 */
.L_x_2671:
[----:B------:R-:W-:Y:S05]  /*7b70*/  BSYNC B0 ;  /* 0x0000000000007941 */ /* 0x000fea0003800000 */
.L_x_2670:
[----:B------:R1:W-:Y:S01]  /*7b80*/  ATOM.E.ADD.F16x2.RN.STRONG.GPU P0, RZ, desc[UR8][R2.64+0x4], R26 ;  /* 0x0000041a02ff79a2 */ /* 0x0003e2000810e1c8 */
[----:B------:R-:W-:Y:S04]  /*7b90*/  BSSY B0, `(.L_x_2674) ;  /* 0x000000e000007945 */ /* 0x000fe80003800000 */
[----:B-1----:R-:W-:Y:S05]  /*7ba0*/  @P0 BRA `(.L_x_2675) ;  /* 0x0000000000300947 */ /* 0x002fea0003800000 */
[----:B------:R-:W1:Y:S02]  /*7bb0*/  QSPC.E.S P0, RZ, [R2+0x4] ;  /* 0x0000040002ff73aa */ /* 0x000e640000000500 */
[----:B-1----:R-:W-:Y:S05]  /*7bc0*/  @!P0 BRA `(.L_x_2676) ;  /* 0x00000000001c8947 */ /* 0x002fea0003800000 */
[----:B0-----:R-:W-:-:S07]  /*7bd0*/  MOV R2, R2 ;  /* 0x0000000200027202 */ /* 0x001fce0000000f00 */
.L_x_2677:
[----:B------:R-:W0:Y:S02]  /*7be0*/  LDS R4, [R2+0x4] ;  /* 0x0000040002047984 */ /* 0x000e240000000800 */
[----:B0-----:R-:W-:-:S10]  /*7bf0*/  HFMA2.MMA R5, R4, 1, 1, R26 ;  /* 0x3c003c0004057835 */ /* 0x001fd4000000001a */
[----:B------:R-:W0:Y:S02]  /*7c00*/  ATOMS.CAST.SPIN R5, [R2+0x4], R4, R5 ;  /* 0x000004040205738d */ /* 0x000e240001800005 */
[----:B0-----:R-:W-:-:S13]  /*7c10*/  ISETP.EQ.U32.AND P0, PT, R5, 0x1, PT ;  /* 0x000000010500780c */ /* 0x001fda0003f02070 */
[----:B------:R-:W-:Y:S05]  /*7c20*/  @!P0 BRA `(.L_x_2677) ;  /* 0xfffffffc00ec8947 */ /* 0x000fea000383ffff */
[----:B------:R-:W-:Y:S05]  /*7c30*/  BRA `(.L_x_2675) ;  /* 0x00000000000c7947 */ /* 0x000fea0003800000 */
.L_x_2676:
[----:B------:R-:W0:Y:S02]  /*7c40*/  LD.E R4, desc[UR8][R2.64+0x4] ;  /* 0x0000040802047980 */ /* 0x000e24000c101900 */
[----:B0-----:R-:W-:-:S05]  /*7c50*/  IADD3 R5, R26, R4, RZ ;  /* 0x000000041a057210 */ /* 0x001fca0007ffe0ff */
[----:B------:R1:W-:Y:S02]  /*7c60*/  ST.E desc[UR8][R2.64+0x4], R5 ;  /* 0x0000040502007985 */ /* 0x0003e4000c101908 */
.L_x_2675:
[----:B------:R-:W-:Y:S05]  /*7c70*/  BSYNC B0 ;  /* 0x0000000000007941 */ /* 0x000fea0003800000 */
.L_x_2674:
        /* <DEDUP_REMOVED lines=11> */
.L_x_2681:
[----:B------:R-:W0:Y:S02]  /*7d30*/  LDS R6, [R4] ;  /* 0x0000000004067984 */ /* 0x000e240000000800 */
[----:B0-----:R-:W-:-:S06]  /*7d40*/  HADD2 R7, R6, R25 ;  /* 0x0000001906077230 */ /* 0x001fcc0000000000 */
[----:B------:R-:W0:Y:S02]  /*7d50*/  ATOMS.CAST.SPIN R7, [R4], R6, R7 ;  /* 0x000000060407738d */ /* 0x000e240001800007 */
[----:B0-----:R-:W-:-:S13]  /*7d60*/  ISETP.EQ.U32.AND P0, PT, R7, 0x1, PT ;  /* 0x000000010700780c */ /* 0x001fda0003f02070 */
[----:B------:R-:W-:Y:S05]  /*7d70*/  @!P0 BRA `(.L_x_2681) ;  /* 0xfffffffc00ec8947 */ /* 0x000fea000383ffff */
[----:B------:R-:W-:Y:S05]  /*7d80*/  BRA `(.L_x_2679) ;  /* 0x00000000000c7947 */ /* 0x000fea0003800000 */
.L_x_2680:
[----:B------:R-:W2:Y:S02]  /*7d90*/  LD.E R0, desc[UR8][R2.64] ;  /* 0x0000000802007980 */ /* 0x000ea4000c101900 */
[----:B--2---:R-:W-:-:S05]  /*7da0*/  IADD3 R5, R25, R0, RZ ;  /* 0x0000000019057210 */ /* 0x004fca0007ffe0ff */
[----:B------:R0:W-:Y:S02]  /*7db0*/  ST.E desc[UR8][R2.64], R5 ;  /* 0x0000000502007985 */ /* 0x0001e4000c101908 */
.L_x_2679:
[----:B------:R-:W-:Y:S05]  /*7dc0*/  BSYNC B0 ;  /* 0x0000000000007941 */ /* 0x000fea0003800000 */
.L_x_2678:
[----:B------:R1:W-:Y:S02]  /*7dd0*/  ATOM.E.ADD.F16x2.RN.STRONG.GPU P0, RZ, desc[UR8][R2.64+0x4], R24 ;  /* 0x0000041802ff79a2 */ /* 0x0003e4000810e1c8 */
[----:B-1----:R-:W-:Y:S05]  /*7de0*/  @P0 EXIT ;  /* 0x000000000000094d */ /* 0x002fea0003800000 */
[----:B------:R-:W1:Y:S02]  /*7df0*/  QSPC.E.S P0, RZ, [R2+0x4] ;  /* 0x0000040002ff73aa */ /* 0x000e640000000500 */
[----:B-1----:R-:W-:Y:S05]  /*7e00*/  @!P0 BRA `(.L_x_2682) ;  /* 0x00000000001c8947 */ /* 0x002fea0003800000 */
[----:B0-----:R-:W-:-:S07]  /*7e10*/  MOV R2, R2 ;  /* 0x0000000200027202 */ /* 0x001fce0000000f00 */
.L_x_2683:
[----:B------:R-:W0:Y:S02]  /*7e20*/  LDS R4, [R2+0x4] ;  /* 0x0000040002047984 */ /* 0x000e240000000800 */
[----:B0-----:R-:W-:-:S10]  /*7e30*/  HFMA2.MMA R5, R4, 1, 1, R24 ;  /* 0x3c003c0004057835 */ /* 0x001fd40000000018 */
[----:B------:R-:W0:Y:S02]  /*7e40*/  ATOMS.CAST.SPIN R5, [R2+0x4], R4, R5 ;  /* 0x000004040205738d */ /* 0x000e240001800005 */
[----:B0-----:R-:W-:-:S13]  /*7e50*/  ISETP.EQ.U32.AND P0, PT, R5, 0x1, PT ;  /* 0x000000010500780c */ /* 0x001fda0003f02070 */
[----:B------:R-:W-:Y:S05]  /*7e60*/  @!P0 BRA `(.L_x_2683) ;  /* 0xfffffffc00ec8947 */ /* 0x000fea000383ffff */
[----:B------:R-:W-:Y:S05]  /*7e70*/  EXIT ;  /* 0x000000000000794d */ /* 0x000fea0003800000 */
.L_x_2682:
[----:B------:R-:W0:Y:S02]  /*7e80*/  LD.E R0, desc[UR8][R2.64+0x4] ;  /* 0x0000040802007980 */ /* 0x000e24000c101900 */
[----:B0-----:R-:W-:-:S05]  /*7e90*/  IADD3 R5, R24, R0, RZ ;  /* 0x0000000018057210 */ /* 0x001fca0007ffe0ff */
[----:B------:R-:W-:Y:S01]  /*7ea0*/  ST.E desc[UR8][R2.64+0x4], R5 ;  /* 0x0000040502007985 */ /* 0x000fe2000c101908 */
[----:B------:R-:W-:Y:S05]  /*7eb0*/  EXIT ;  /* 0x000000000000794d */ /* 0x000fea0003800000 */
.L_x_2684:
        /* <DEDUP_REMOVED lines=12> */
.L_x_3706:


//--------------------- .text._Z23gemm_half_q_half_kernelILi2ELi4ELb1ELb0ELi64EEvPK6__halfPKjS4_S2_PS0_iiiiPKtS7_iiiiiibS2_i --------------------------
	.section	.text._Z23gemm_half_q_half_kernelILi2ELi4ELb1ELb0ELi64EEvPK6__halfPKjS4_S2_PS0_iiiiPKtS7_iiiiiibS2_i,"ax",@progbits
	.align	128
        .global         _Z23gemm_half_q_half_kernelILi2ELi4ELb1ELb0ELi64EEvPK6__halfPKjS4_S2_PS0_iiiiPKtS7_iiiiiibS2_i
        .type           _Z23gemm_half_q_half_kernelILi2ELi4ELb1ELb0ELi64EEvPK6__halfPKjS4_S2_PS0_iiiiPKtS7_iiiiiibS2_i,@function
        .size           _Z23gemm_half_q_half_kernelILi2ELi4ELb1ELb0ELi64EEvPK6__halfPKjS4_S2_PS0_iiiiPKtS7_iiiiiibS2_i,(.L_x_3707 - _Z23gemm_half_q_half_kernelILi2ELi4ELb1ELb0ELi64EEvPK6__halfPKjS4_S2_PS0_iiiiPKtS7_iiiiiibS2_i)
        .other          _Z23gemm_half_q_half_kernelILi2ELi4ELb1ELb0ELi64EEvPK6__halfPKjS4_S2_PS0_iiiiPKtS7_iiiiiibS2_i,@"STO_CUDA_ENTRY STV_DEFAULT"
_Z23gemm_half_q_half_kernelILi2ELi4ELb1ELb0ELi64EEvPK6__halfPKjS4_S2_PS0_iiiiPKtS7_iiiiiibS2_i:
.text._Z23gemm_half_q_half_kernelILi2ELi4ELb1ELb0ELi64EEvPK6__halfPKjS4_S2_PS0_iiiiPKtS7_iiiiiibS2_i:
        /* <DEDUP_REMOVED lines=25> */
.L_x_2685:
        /* <DEDUP_REMOVED lines=37> */
.L_x_2690:
        /* <DEDUP_REMOVED lines=16> */
.L_x_2689:
        /* <DEDUP_REMOVED lines=16> */
.L_x_2688:
        /* <DEDUP_REMOVED lines=17> */
.L_x_2692:
        /* <DEDUP_REMOVED lines=16> */
.L_x_2691:
        /* <DEDUP_REMOVED lines=14> */
.L_x_2687:
[----:B------:R-:W-:Y:S05]  /*08d0*/  BSYNC B0 ;  /* 0x0000000000007941 */ /* 0x000fea0003800000 */
.L_x_2686:
        /* <DEDUP_REMOVED lines=21> */
.L_x_2695:
        /* <DEDUP_REMOVED lines=11> */
.L_x_2694:
        /* <DEDUP_REMOVED lines=10> */
.L_x_2693:
        /* <DEDUP_REMOVED lines=10> */
[----:B------:R-:W-:Y:S01]  /*0c20*/  IMAD.SHL.U32 R5, R6, 0x4, RZ ;  /* 0x0000000406057824 */ /* 0x000fe200078e00ff */
[----:B------:R-:W-:Y:S01]  /*0c30*/  MOV R19, R85 ;  /* 0x0000005500137202 */ /* 0x000fe20000000f00 */
[----:B------:R-:W-:Y:S01]  /*0c40*/  IMAD.MOV.U32 R11, RZ, RZ, RZ ;  /* 0x000000ffff0b7224 */ /* 0x000fe200078e00ff */
[----:B------:R-:W-:Y:S02]  /*0c50*/  LEA.HI R7, R7, R6, RZ, 0x3 ;  /* 0x0000000607077211 */ /* 0x000fe400078f18ff */
[----:B------:R-:W-:Y:S02]  /*0c60*/  LOP3.LUT R5, R5, 0x10, RZ, 0xc0, !PT ;  /* 0x0000001005057812 */ /* 0x000fe400078ec0ff */
[----:B------:R-:W-:-:S07]  /*0c70*/  SHF.R.S32.HI R7, RZ, 0x3, R7 ;  /* 0x00000003ff077819 */ /* 0x000fce0000011407 */
.L_x_2697:
[----:B---3--:R-:W3:Y:S01]  /*0c80*/  LDC.64 R12, c[0x0][0x220] ;  /* 0x00008800ff0c7b82 */ /* 0x008ee20000000a00 */
        /* <DEDUP_REMOVED lines=23> */
[----:B------:R-:W-:Y:S02]  /*0e00*/  VIADD R21, R21, 0x1 ;  /* 0x0000000115157836 */ /* 0x000fe40000000000 */
[----:B------:R-:W-:Y:S01]  /*0e10*/  VIADD R12, R12, 0x1 ;  /* 0x000000010c0c7836 */ /* 0x000fe20000000000 */
[----:B------:R-:W-:Y:S01]  /*0e20*/  I2F.F16 R20, R20 ;  /* 0x0000001400147306 */ /* 0x000fe20000200c00 */
[----:B------:R-:W-:Y:S02]  /*0e30*/  VIADD R18, R18, 0x1 ;  /* 0x0000000112127836 */ /* 0x000fe40000000000 */
[----:B------:R-:W-:Y:S02]  /*0e40*/  IMAD R21, R21, R21, RZ ;  /* 0x0000001515157224 */ /* 0x000fe400078e02ff */
[----:B---3--:R-:W-:Y:S02]  /*0e50*/  IMAD R15, R12, R12, RZ ;  /* 0x0000000c0c0f7224 */ /* 0x008fe400078e02ff */
[----:B------:R-:W-:-:S02]  /*0e60*/  IMAD R18, R18, R18, RZ ;  /* 0x0000001212127224 */ /* 0x000fc400078e02ff */
[----:B------:R-:W3:Y:S01]  /*0e70*/  I2F.F16 R21, R21 ;  /* 0x0000001500157306 */ /* 0x000ee20000200c00 */
[----:B--2---:R-:W-:-:S05]  /*0e80*/  IMAD.IADD R19, R16, 0x1, R19 ;  /* 0x0000000110137824 */ /* 0x004fca00078e0213 */
[----:B------:R-:W-:Y:S02]  /*0e90*/  ISETP.GE.AND P2, PT, R19, R84, PT ;  /* 0x000000541300720c */ /* 0x000fe40003f46270 */
[----:B------:R-:W-:Y:S01]  /*0ea0*/  I2F.F16 R15, R15 ;  /* 0x0000000f000f7306 */ /* 0x000fe20000200c00 */
[----:B---3--:R-:W-:-:S07]  /*0eb0*/  PRMT R21, R20, 0x5410, R21 ;  /* 0x0000541014157816 */ /* 0x008fce0000000015 */
[----:B------:R-:W2:Y:S01]  /*0ec0*/  I2F.F16 R18, R18 ;  /* 0x0000001200127306 */ /* 0x000ea20000200c00 */
[----:B------:R-:W-:Y:S01]  /*0ed0*/  HMUL2 R12, R21, R14.H0_H0 ;  /* 0x2000000e150c7232 */ /* 0x000fe20000000000 */
[----:B--2---:R-:W-:-:S05]  /*0ee0*/  PRMT R13, R18, 0x5410, R15 ;  /* 0x00005410120d7816 */ /* 0x004fca000000000f */
[----:B------:R-:W-:Y:S01]  /*0ef0*/  HMUL2 R13, R13, R14.H0_H0 ;  /* 0x2000000e0d0d7232 */ /* 0x000fe20000000000 */
[C---:B------:R-:W-:Y:S01]  /*0f00*/  LEA R14, R11.reuse, R1, 0x3 ;  /* 0x000000010b0e7211 */ /* 0x040fe200078e18ff */
[----:B------:R-:W-:-:S04]  /*0f10*/  VIADD R11, R11, 0x1 ;  /* 0x000000010b0b7836 */ /* 0x000fc80000000000 */
[----:B------:R3:W-:Y:S01]  /*0f20*/  STL.64 [R14], R12 ;  /* 0x0000000c0e007387 */ /* 0x0007e20000100a00 */
[----:B------:R-:W-:Y:S05]  /*0f30*/  @!P2 BRA `(.L_x_2697) ;  /* 0xfffffffc0050a947 */ /* 0x000fea000383ffff */
.L_x_2696:
        /* <DEDUP_REMOVED lines=15> */
[----:B-1----:R-:W-:-:S04]  /*1030*/  VIMNMX R5, R85, R8, PT ;  /* 0x0000000855057248 */ /* 0x002fc80003fe0100 */
[----:B------:R-:W-:-:S04]  /*1040*/  IADD3 R5, R5, -UR4, RZ ;  /* 0x8000000405057c10 */ /* 0x000fc8000fffe0ff */
[----:B------:R-:W-:-:S04]  /*1050*/  SHF.R.S32.HI R8, RZ, 0x1f, R5 ;  /* 0x0000001fff087819 */ /* 0x000fc80000011405 */
[----:B------:R-:W-:-:S04]  /*1060*/  LEA.HI R8, R8, R5, RZ, 0x5 ;  /* 0x0000000508087211 */ /* 0x000fc800078f28ff */
[----:B------:R-:W-:-:S05]  /*1070*/  SHF.R.S32.HI R8, RZ, 0x5, R8 ;  /* 0x00000005ff087819 */ /* 0x000fca0000011408 */
[----:B------:R-:W-:-:S07]  /*1080*/  IMAD R5, R8, 0x6, RZ ;  /* 0x0000000608057824 */ /* 0x000fce00078e02ff */
.L_x_2698:
        /* <DEDUP_REMOVED lines=8> */
.L_x_2699:
[----:B---3--:R-:W-:Y:S01]  /*1110*/  SHF.R.S32.HI R12, RZ, 0x5, R9 ;  /* 0x00000005ff0c7819 */ /* 0x008fe20000011409 */
        /* <DEDUP_REMOVED lines=8> */
[----:B------:R-:W-:-:S04]  /*11a0*/  SHF.R.S32.HI R9, RZ, 0x5, R9 ;  /* 0x00000005ff097819 */ /* 0x000fc80000011409 */
[----:B------:R-:W-:-:S07]  /*11b0*/  SHF.L.U32 R9, R9, 0x2, RZ ;  /* 0x0000000209097819 */ /* 0x000fce00000006ff */
.L_x_2700:
        /* <DEDUP_REMOVED lines=8> */
.L_x_2701:
        /* <DEDUP_REMOVED lines=9> */
.L_x_2702:
[----:B------:R-:W-:Y:S02]  /*12d0*/  ISETP.GE.OR P0, PT, R85, UR6, P0 ;  /* 0x0000000655007c0c */ /* 0x000fe40008706670 */
        /* <DEDUP_REMOVED lines=29> */
.L_x_2706:
[----:B------:R-:W-:Y:S01]  /*14b0*/  ISETP.NE.AND P3, PT, R85, R82, PT ;  /* 0x000000525500720c */ /* 0x000fe20003f65270 */
[----:B------:R-:W0:-:S12]  /*14c0*/  LDC R37, c[0x0][0x23c] ;  /* 0x00008f00ff257b82 */ /* 0x000e180000000800 */
[----:B------:R-:W1:Y:S01]  /*14d0*/  @!P3 LDC.64 R2, c[0x0][0x248] ;  /* 0x00009200ff02bb82 */ /* 0x000e620000000a00 */
[----:B------:R-:W-:Y:S02]  /*14e0*/  @!P3 VIADD R83, R83, 0x1 ;  /* 0x000000015353b836 */ /* 0x000fe40000000000 */
[----:B------:R-:W-:-:S03]  /*14f0*/  @!P3 IMAD.SHL.U32 R5, R85, 0x2, RZ ;  /* 0x000000025505b824 */ /* 0x000fc600078e00ff */
[----:B------:R-:W-:-:S05]  /*1500*/  @!P3 LEA R0, R83, R1, 0x3 ;  /* 0x000000015300b211 */ /* 0x000fca00078e18ff */
[----:B------:R-:W2:Y:S01]  /*1510*/  @!P3 LDL.64 R6, [R0] ;  /* 0x000000000006b983 */ /* 0x000ea20000100a00 */
[----:B-1----:R-:W-:-:S04]  /*1520*/  @!P3 IMAD.WIDE R2, R5, 0x2, R2 ;  /* 0x000000020502b825 */ /* 0x002fc800078e0202 */
[C---:B0-----:R-:W-:Y:S02]  /*1530*/  IMAD.WIDE R4, R37.reuse, 0x4, R12 ;  /* 0x0000000425047825 */ /* 0x041fe400078e020c */
[----:B------:R-:W3:Y:S04]  /*1540*/  @!P3 LDG.E.U16.CONSTANT R2, desc[UR8][R2.64+0x2] ;  /* 0x000002080202b981 */ /* 0x000ee8000c1e9500 */
[----:B-----5:R-:W5:Y:S04]  /*1550*/  LDG.E.128.CONSTANT R12, desc[UR8][R12.64] ;  /* 0x000000080c0c7981 */ /* 0x020f68000c1e9d00 */
        /* <DEDUP_REMOVED lines=9> */
[----:B-----5:R-:W-:Y:S01]  /*15f0*/  SHF.R.U32.HI R18, RZ, 0xf, R13 ;  /* 0x0000000fff127819 */ /* 0x020fe2000001160d */
[----:B------:R-:W-:Y:S01]  /*1600*/  IMAD.MOV.U32 R0, RZ, RZ, 0x2400 ;  /* 0x00002400ff007424 */ /* 0x000fe200078e00ff */
[----:B------:R-:W-:Y:S02]  /*1610*/  SHF.R.U32.HI R2, RZ, 0xf, R12 ;  /* 0x0000000fff027819 */ /* 0x000fe4000001160c */
[----:B------:R-:W-:Y:S02]  /*1620*/  SHF.R.U32.HI R22, RZ, 0xf, R15 ;  /* 0x0000000fff167819 */ /* 0x000fe4000001160f */
[----:B------:R-:W-:Y:S02]  /*1630*/  SHF.R.U32.HI R20, RZ, 0xf, R14 ;  /* 0x0000000fff147819 */ /* 0x000fe4000001160e */
        /* <DEDUP_REMOVED lines=18> */
[----:B------:R-:W-:Y:S02]  /*1760*/  SHF.R.U32.HI R28, RZ, 0x6, R12 ;  /* 0x00000006ff1c7819 */ /* 0x000fe4000001160c */
[----:B------:R-:W-:-:S02]  /*1770*/  LOP3.LUT R16, R12, 0x380038, RZ, 0xc0, !PT ;  /* 0x003800380c107812 */ /* 0x000fc400078ec0ff */
[----:B------:R-:W-:Y:S02]  /*1780*/  LOP3.LUT R74, R12, 0x70007, RZ, 0xc0, !PT ;  /* 0x000700070c4a7812 */ /* 0x000fe400078ec0ff */
        /* <DEDUP_REMOVED lines=8> */
[----:B------:R-:W-:Y:S01]  /*1810*/  LOP3.LUT R55, R9, 0x70007, RZ, 0xc0, !PT ;  /* 0x0007000709377812 */ /* 0x000fe200078ec0ff */
[----:B------:R-:W-:Y:S01]  /*1820*/  IMAD.MOV.U32 R9, RZ, RZ, 0x3000 ;  /* 0x00003000ff097424 */ /* 0x000fe200078e00ff */
[----:B------:R-:W-:Y:S02]  /*1830*/  LOP3.LUT R13, R14, 0x380038, RZ, 0xc0, !PT ;  /* 0x003800380e0d7812 */ /* 0x000fe400078ec0ff */
[----:B------:R-:W-:-:S02]  /*1840*/  SHF.R.U32.HI R30, RZ, 0x6, R14 ;  /* 0x00000006ff1e7819 */ /* 0x000fc4000001160e */
[----:B------:R-:W-:Y:S02]  /*1850*/  LOP3.LUT R76, R14, 0x70007, RZ, 0xc0, !PT ;  /* 0x000700070e4c7812 */ /* 0x000fe400078ec0ff */
[----:B------:R-:W-:Y:S02]  /*1860*/  LOP3.LUT R72, R10, 0x64006400, RZ, 0xfc, !PT ;  /* 0x640064000a487812 */ /* 0x000fe400078efcff */
[C---:B------:R-:W-:Y:S02]  /*1870*/  LOP3.LUT R14, R8.reuse, 0x380038, RZ, 0xc0, !PT ;  /* 0x00380038080e7812 */ /* 0x040fe400078ec0ff */
[----:B------:R-:W-:Y:S01]  /*1880*/  SHF.R.U32.HI R38, RZ, 0x6, R8 ;  /* 0x00000006ff267819 */ /* 0x000fe20000011608 */
        /* <DEDUP_REMOVED lines=55> */
[----:B------:R-:W-:Y:S02]  /*1c00*/  LOP3.LUT R21, R20, 0x40004, R21, 0xf8, !PT ;  /* 0x0004000414157812 */ /* 0x000fe400078ef815 */
[----:B------:R-:W-:-:S02]  /*1c10*/  LOP3.LUT R20, R19, 0x40004, R6, 0xf8, !PT ;  /* 0x0004000413147812 */ /* 0x000fc400078ef806 */
[----:B------:R-:W-:Y:S02]  /*1c20*/  LOP3.LUT R6, R28, 0x380038, RZ, 0xc0, !PT ;  /* 0x003800381c067812 */ /* 0x000fe400078ec0ff */
[--C-:B------:R-:W-:Y:S02]  /*1c30*/  SHF.R.U32.HI R23, RZ, 0xd, R5.reuse ;  /* 0x0000000dff177819 */ /* 0x100fe40000011605 */
[C---:B------:R-:W-:Y:S02]  /*1c40*/  LOP3.LUT R3, R5.reuse, 0x380038, RZ, 0xc0, !PT ;  /* 0x0038003805037812 */ /* 0x040fe400078ec0ff */
[----:B------:R-:W-:Y:S02]  /*1c50*/  SHF.R.U32.HI R25, RZ, 0x6, R5 ;  /* 0x00000006ff197819 */ /* 0x000fe40000011605 */
[----:B------:R-:W-:Y:S02]  /*1c60*/  LOP3.LUT R42, R5, 0x70007, RZ, 0xc0, !PT ;  /* 0x00070007052a7812 */ /* 0x000fe400078ec0ff */
[----:B------:R-:W-:-:S02]  /*1c70*/  LOP3.LUT R5, R7, 0x380038, RZ, 0xc0, !PT ;  /* 0x0038003807057812 */ /* 0x000fc400078ec0ff */
[----:B------:R-:W-:Y:S02]  /*1c80*/  LOP3.LUT R6, R6, 0x64006400, RZ, 0xfc, !PT ;  /* 0x6400640006067812 */ /* 0x000fe400078efcff */
[----:B------:R-:W-:Y:S02]  /*1c90*/  LOP3.LUT R80, R5, 0x64006400, RZ, 0xfc, !PT ;  /* 0x6400640005507812 */ /* 0x000fe400078efcff */
[----:B------:R-:W-:Y:S01]  /*1ca0*/  LOP3.LUT R22, R11, 0x40004, R22, 0xf8, !PT ;  /* 0x000400040b167812 */ /* 0x000fe200078ef816 */
        /* <DEDUP_REMOVED lines=25> */
[----:B------:R-:W-:Y:S02]  /*1e40*/  SHF.R.U32.HI R27, RZ, 0x6, R7 ;  /* 0x00000006ff1b7819 */ /* 0x000fe40000011607 */
[----:B------:R-:W-:Y:S01]  /*1e50*/  LOP3.LUT R44, R7, 0x70007, RZ, 0xc0, !PT ;  /* 0x00070007072c7812 */ /* 0x000fe200078ec0ff */
[----:B------:R-:W-:Y:S01]  /*1e60*/  HFMA2 R59, R59, R0.H0_H0, -20, -20 ;  /* 0xcd00cd003b3b7431 */ /* 0x000fe20000040000 */
        /* <DEDUP_REMOVED lines=13> */
[----:B------:R-:W-:Y:S01]  /*1f40*/  HFMA2 R60, R3, R0.H0_H0, -20, -20 ;  /* 0xcd00cd00033c7431 */ /* 0x000fe20000040000 */
[----:B------:R-:W-:-:S02]  /*1f50*/  LOP3.LUT R67, R6, 0x64006400, RZ, 0xfc, !PT ;  /* 0x6400640006437812 */ /* 0x000fc400078efcff */
[----:B------:R-:W-:Y:S02]  /*1f60*/  LOP3.LUT R32, R7, 0x64006400, RZ, 0xfc, !PT ;  /* 0x6400640007207812 */ /* 0x000fe400078efcff */
[C---:B------:R-:W-:Y:S02]  /*1f70*/  LOP3.LUT R7, R27.reuse, 0x380038, RZ, 0xc0, !PT ;  /* 0x003800381b077812 */ /* 0x040fe400078ec0ff */
[----:B------:R-:W-:Y:S01]  /*1f80*/  LOP3.LUT R51, R8, 0x64006400, RZ, 0xfc, !PT ;  /* 0x6400640008337812 */ /* 0x000fe200078efcff */
[----:B------:R-:W-:Y:S01]  /*1f90*/  HFMA2 R32, R32, R9.H0_H0, -132, -132 ;  /* 0xd820d82020207431 */ /* 0x000fe20000040009 */
        /* <DEDUP_REMOVED lines=11> */
[C---:B------:R-:W-:Y:S01]  /*2050*/  LOP3.LUT R7, R39.reuse, 0x1c001c0, RZ, 0xc0, !PT ;  /* 0x01c001c027077812 */ /* 0x040fe200078ec0ff */
        /* <DEDUP_REMOVED lines=136> */
.L_x_2705:
        /* <DEDUP_REMOVED lines=77> */
.L_x_2704:
[----:B------:R-:W-:Y:S01]  /*2db0*/  VIADD R85, R85, 0x20 ;  /* 0x0000002055557836 */ /* 0x000fe20000000000 */
[----:B------:R-:W-:Y:S01]  /*2dc0*/  UIADD3 UR4, UR4, 0x40, URZ ;  /* 0x0000004004047890 */ /* 0x000fe2000fffe03f */
[----:B------:R-:W-:-:S03]  /*2dd0*/  IMAD.WIDE R86, R37, 0x4, R86 ;  /* 0x0000000425567825 */ /* 0x000fc600078e0256 */
[C---:B------:R-:W-:Y:S01]  /*2de0*/  ISETP.GE.AND P3, PT, R85.reuse, UR5, PT ;  /* 0x0000000555007c0c */ /* 0x040fe2000bf66270 */
[----:B-----5:R-:W-:Y:S01]  /*2df0*/  IMAD.MOV.U32 R13, RZ, RZ, R87 ;  /* 0x000000ffff0d7224 */ /* 0x020fe200078e0057 */
[----:B------:R-:W-:Y:S02]  /*2e00*/  ISETP.LT.AND P4, PT, R85, R84, PT ;  /* 0x000000545500720c */ /* 0x000fe40003f81270 */
[----:B------:R-:W-:-:S11]  /*2e10*/  MOV R12, R86 ;  /* 0x00000056000c7202 */ /* 0x000fd60000000f00 */
[----:B------:R-:W-:Y:S05]  /*2e20*/  @!P3 BRA P4, `(.L_x_2706) ;  /* 0xffffffe400a0b947 */ /* 0x000fea000203ffff */
.L_x_2703:
        /* <DEDUP_REMOVED lines=18> */
[----:B------:R-:W-:-:S04]  /*2f50*/  MOV R2, R4 ;  /* 0x0000000400027202 */ /* 0x000fc80000000f00 */
[----:B------:R-:W-:-:S07]  /*2f60*/  MOV R9, R2 ;  /* 0x0000000200097202 */ /* 0x000fce0000000f00 */
.L_x_2710:
[----:B------:R-:W1:Y:S02]  /*2f70*/  LDS R2, [R9] ;  /* 0x0000000009027984 */ /* 0x000e640000000800 */
[----:B-1----:R-:W-:-:S10]  /*2f80*/  HFMA2.MMA R3, R2, 1, 1, R36 ;  /* 0x3c003c0002037835 */ /* 0x002fd40000000024 */
[----:B------:R-:W1:Y:S02]  /*2f90*/  ATOMS.CAST.SPIN R3, [R9], R2, R3 ;  /* 0x000000020903738d */ /* 0x000e640001800003 */
[----:B-1----:R-:W-:-:S13]  /*2fa0*/  ISETP.EQ.U32.AND P0, PT, R3, 0x1, PT ;  /* 0x000000010300780c */ /* 0x002fda0003f02070 */
[----:B------:R-:W-:Y:S05]  /*2fb0*/  @!P0 BRA `(.L_x_2710) ;  /* 0xfffffffc00ec8947 */ /* 0x000fea000383ffff */
[----:B------:R-:W-:Y:S05]  /*2fc0*/  BRA `(.L_x_2708) ;  /* 0x00000000000c7947 */ /* 0x000fea0003800000 */
.L_x_2709:
[----:B------:R-:W2:Y:S02]  /*2fd0*/  LD.E R2, desc[UR8][R4.64] ;  /* 0x0000000804027980 */ /* 0x000ea4000c101900 */
[----:B--2---:R-:W-:-:S05]  /*2fe0*/  IMAD.IADD R3, R36, 0x1, R2 ;  /* 0x0000000124037824 */ /* 0x004fca00078e0202 */
[----:B------:R1:W-:Y:S02]  /*2ff0*/  ST.E desc[UR8][R4.64], R3 ;  /* 0x0000000304007985 */ /* 0x0003e4000c101908 */
.L_x_2708:
[----:B------:R-:W-:Y:S05]  /*3000*/  BSYNC B0 ;  /* 0x0000000000007941 */ /* 0x000fea0003800000 */
.L_x_2707:
[----:B------:R2:W-:Y:S01]  /*3010*/  ATOM.E.ADD.F16x2.RN.STRONG.GPU P0, RZ, desc[UR8][R4.64+0x4], R35 ;  /* 0x0000042304ff79a2 */ /* 0x0005e2000810e1c8 */
[----:B------:R-:W-:Y:S04]  /*3020*/  BSSY B0, `(.L_x_2711) ;  /* 0x000000f000007945 */ /* 0x000fe80003800000 */
[----:B--2---:R-:W-:Y:S05]  /*3030*/  @P0 BRA `(.L_x_2712) ;  /* 0x0000000000340947 */ /* 0x004fea0003800000 */
[----:B------:R-:W2:Y:S02]  /*3040*/  QSPC.E.S P0, RZ, [R4+0x4] ;  /* 0x0000040004ff73aa */ /* 0x000ea40000000500 */
[----:B--2---:R-:W-:Y:S05]  /*3050*/  @!P0 BRA `(.L_x_2713) ;  /* 0x0000000000208947 */ /* 0x004fea0003800000 */
[----:B------:R-:W-:-:S05]  /*3060*/  IMAD.MOV.U32 R2, RZ, RZ, R4 ;  /* 0x000000ffff027224 */ /* 0x000fca00078e0004 */
[----:B-1----:R-:W-:-:S07]  /*3070*/  MOV R4, R2 ;  /* 0x0000000200047202 */ /* 0x002fce0000000f00 */
.L_x_2714:
[----:B------:R-:W1:Y:S02]  /*3080*/  LDS R2, [R4+0x4] ;  /* 0x0000040004027984 */ /* 0x000e640000000800 */
[----:B-1----:R-:W-:-:S06]  /*3090*/  HADD2 R3, R2, R35 ;  /* 0x0000002302037230 */ /* 0x002fcc0000000000 */
[----:B------:R-:W1:Y:S02]  /*30a0*/  ATOMS.CAST.SPIN R3, [R4+0x4], R2, R3 ;  /* 0x000004020403738d */ /* 0x000e640001800003 */
[----:B-1----:R-:W-:-:S13]  /*30b0*/  ISETP.EQ.U32.AND P0, PT, R3, 0x1, PT ;  /* 0x000000010300780c */ /* 0x002fda0003f02070 */
[----:B------:R-:W-:Y:S05]  /*30c0*/  @!P0 BRA `(.L_x_2714) ;  /* 0xfffffffc00ec8947 */ /* 0x000fea000383ffff */
[----:B------:R-:W-:Y:S05]  /*30d0*/  BRA `(.L_x_2712) ;  /* 0x00000000000c7947 */ /* 0x000fea0003800000 */
.L_x_2713:
[----:B------:R-:W1:Y:S02]  /*30e0*/  LD.E R2, desc[UR8][R4.64+0x4] ;  /* 0x0000040804027980 */ /* 0x000e64000c101900 */
[----:B-1----:R-:W-:-:S05]  /*30f0*/  IMAD.IADD R3, R35, 0x1, R2 ;  /* 0x0000000123037824 */ /* 0x002fca00078e0202 */
[----:B------:R2:W-:Y:S02]  /*3100*/  ST.E desc[UR8][R4.64+0x4], R3 ;  /* 0x0000040304007985 */ /* 0x0005e4000c101908 */
.L_x_2712:
[----:B------:R-:W-:Y:S05]  /*3110*/  BSYNC B0 ;  /* 0x0000000000007941 */ /* 0x000fea0003800000 */
.L_x_2711:
        /* <DEDUP_REMOVED lines=11> */
.L_x_2718:
[----:B------:R-:W1:Y:S02]  /*31d0*/  LDS R2, [R0] ;  /* 0x0000000000027984 */ /* 0x000e640000000800 */
[----:B-1----:R-:W-:-:S10]  /*31e0*/  HFMA2.MMA R3, R2, 1, 1, R34 ;  /* 0x3c003c0002037835 */ /* 0x002fd40000000022 */
[----:B------:R-:W1:Y:S02]  /*31f0*/  ATOMS.CAST.SPIN R3, [R0], R2, R3 ;  /* 0x000000020003738d */ /* 0x000e640001800003 */
[----:B-1----:R-:W-:-:S13]  /*3200*/  ISETP.EQ.U32.AND P0, PT, R3, 0x1, PT ;  /* 0x000000010300780c */ /* 0x002fda0003f02070 */
[----:B------:R-:W-:Y:S05]  /*3210*/  @!P0 BRA `(.L_x_2718) ;  /* 0xfffffffc00ec8947 */ /* 0x000fea000383ffff */
[----:B------:R-:W-:Y:S05]  /*3220*/  BRA `(.L_x_2716) ;  /* 0x00000000000c7947 */ /* 0x000fea0003800000 */
.L_x_2717:
[----:B------:R-:W2:Y:S02]  /*3230*/  LD.E R0, desc[UR8][R4.64] ;  /* 0x0000000804007980 */ /* 0x000ea4000c101900 */
[----:B--2---:R-:W-:-:S05]  /*3240*/  IMAD.IADD R3, R34, 0x1, R0 ;  /* 0x0000000122037824 */ /* 0x004fca00078e0200 */
[----:B------:R1:W-:Y:S02]  /*3250*/  ST.E desc[UR8][R4.64], R3 ;  /* 0x0000000304007985 */ /* 0x0003e4000c101908 */
.L_x_2716:
[----:B------:R-:W-:Y:S05]  /*3260*/  BSYNC B0 ;  /* 0x0000000000007941 */ /* 0x000fea0003800000 */
.L_x_2715:
[----:B------:R2:W-:Y:S02]  /*3270*/  ATOM.E.ADD.F16x2.RN.STRONG.GPU P0, RZ, desc[UR8][R4.64+0x4], R33 ;  /* 0x0000042104ff79a2 */ /* 0x0005e4000810e1c8 */
[----:B--2---:R-:W-:Y:S05]  /*3280*/  @P0 EXIT ;  /* 0x000000000000094d */ /* 0x004fea0003800000 */
[----:B------:R-:W2:Y:S02]  /*3290*/  QSPC.E.S P0, RZ, [R4+0x4] ;  /* 0x0000040004ff73aa */ /* 0x000ea40000000500 */
[----:B--2---:R-:W-:Y:S05]  /*32a0*/  @!P0 BRA `(.L_x_2719) ;  /* 0x0000000000208947 */ /* 0x004fea0003800000 */
[----:B------:R-:W-:-:S05]  /*32b0*/  IMAD.MOV.U32 R2, RZ, RZ, R4 ;  /* 0x000000ffff027224 */ /* 0x000fca00078e0004 */
[----:B------:R-:W-:-:S07]  /*32c0*/  MOV R0, R2 ;  /* 0x0000000200007202 */ /* 0x000fce0000000f00 */
.L_x_2720:
[----:B------:R-:W1:Y:S02]  /*32d0*/  LDS R2, [R0+0x4] ;  /* 0x0000040000027984 */ /* 0x000e640000000800 */
[----:B-1----:R-:W-:-:S06]  /*32e0*/  HADD2 R3, R2, R33 ;  /* 0x0000002102037230 */ /* 0x002fcc0000000000 */
[----:B------:R-:W1:Y:S02]  /*32f0*/  ATOMS.CAST.SPIN R3, [R0+0x4], R2, R3 ;  /* 0x000004020003738d */ /* 0x000e640001800003 */
[----:B-1----:R-:W-:-:S13]  /*3300*/  ISETP.EQ.U32.AND P0, PT, R3, 0x1, PT ;  /* 0x000000010300780c */ /* 0x002fda0003f02070 */
[----:B------:R-:W-:Y:S05]  /*3310*/  @!P0 BRA `(.L_x_2720) ;  /* 0xfffffffc00ec8947 */ /* 0x000fea000383ffff */
[----:B------:R-:W-:Y:S05]  /*3320*/  EXIT ;  /* 0x000000000000794d */ /* 0x000fea0003800000 */
.L_x_2719:
[----:B------:R-:W1:Y:S02]  /*3330*/  LD.E R0, desc[UR8][R4.64+0x4] ;  /* 0x0000040804007980 */ /* 0x000e64000c101900 */
[----:B-1----:R-:W-:-:S05]  /*3340*/  IMAD.IADD R3, R33, 0x1, R0 ;  /* 0x0000000121037824 */ /* 0x002fca00078e0200 */
[----:B------:R-:W-:Y:S01]  /*3350*/  ST.E desc[UR8][R4.64+0x4], R3 ;  /* 0x0000040304007985 */ /* 0x000fe2000c101908 */
[----:B------:R-:W-:Y:S05]  /*3360*/  EXIT ;  /* 0x000000000000794d */ /* 0x000fea0003800000 */
.L_x_2721:
        /* <DEDUP_REMOVED lines=9> */
.L_x_3707:


//--------------------- .text._Z23gemm_half_q_half_kernelILi2ELi6ELb1ELb0ELi64EEvPK6__halfPKjS4_S2_PS0_iiiiPKtS7_iiiiiibS2_i --------------------------
	.section	.text._Z23gemm_half_q_half_kernelILi2ELi6ELb1ELb0ELi64EEvPK6__halfPKjS4_S2_PS0_iiiiPKtS7_iiiiiibS2_i,"ax",@progbits
	.align	128
        .global         _Z23gemm_half_q_half_kernelILi2ELi6ELb1ELb0ELi64EEvPK6__halfPKjS4_S2_PS0_iiiiPKtS7_iiiiiibS2_i
        .type           _Z23gemm_half_q_half_kernelILi2ELi6ELb1ELb0ELi64EEvPK6__halfPKjS4_S2_PS0_iiiiPKtS7_iiiiiibS2_i,@function
        .size           _Z23gemm_half_q_half_kernelILi2ELi6ELb1ELb0ELi64EEvPK6__halfPKjS4_S2_PS0_iiiiPKtS7_iiiiiibS2_i,(.L_x_3708 - _Z23gemm_half_q_half_kernelILi2ELi6ELb1ELb0ELi64EEvPK6__halfPKjS4_S2_PS0_iiiiPKtS7_iiiiiibS2_i)
        .other          _Z23gemm_half_q_half_kernelILi2ELi6ELb1ELb0ELi64EEvPK6__halfPKjS4_S2_PS0_iiiiPKtS7_iiiiiibS2_i,@"STO_CUDA_ENTRY STV_DEFAULT"
_Z23gemm_half_q_half_kernelILi2ELi6ELb1ELb0ELi64EEvPK6__halfPKjS4_S2_PS0_iiiiPKtS7_iiiiiibS2_i:
.text._Z23gemm_half_q_half_kernelILi2ELi6ELb1ELb0ELi64EEvPK6__halfPKjS4_S2_PS0_iiiiPKtS7_iiiiiibS2_i:
        /* <DEDUP_REMOVED lines=25> */
.L_x_2722:
        /* <DEDUP_REMOVED lines=37> */
.L_x_2727:
        /* <DEDUP_REMOVED lines=16> */
.L_x_2726:
        /* <DEDUP_REMOVED lines=16> */
.L_x_2725:
        /* <DEDUP_REMOVED lines=17> */
.L_x_2729:
        /* <DEDUP_REMOVED lines=16> */
.L_x_2728:
        /* <DEDUP_REMOVED lines=14> */
.L_x_2724:
[----:B------:R-:W-:Y:S05]  /*08d0*/  BSYNC B0 ;  /* 0x0000000000007941 */ /* 0x000fea0003800000 */
.L_x_2723:
        /* <DEDUP_REMOVED lines=19> */
[----:B------:R-:W-:Y:S02]  /*0a10*/  PLOP3.LUT P0, PT, PT, PT, PT, 0x8, 0x0 ;  /* 0x000000000000781c */ /* 0x000fe40003f0e170 */
[----:B------:R-:W-:-:S11]  /*0a20*/  IADD3 R14, R0, -0x3, RZ ;  /* 0xfffffffd000e7810 */ /* 0x000fd60007ffe0ff */
.L_x_2732:
        /* <DEDUP_REMOVED lines=11> */
.L_x_2731:
[----:B------:R-:W-:-:S05]  /*0ae0*/  IMAD.IADD R7, R0, 0x1, -R5 ;  /* 0x0000000100077824 */ /* 0x000fca00078e0a05 */
        /* <DEDUP_REMOVED lines=9> */
.L_x_2730:
[----:B------:R-:W2:Y:S01]  /*0b80*/  LDC.64 R12, c[0x0][0x248] ;  /* 0x00009200ff0c7b82 */ /* 0x000ea20000000a00 */
[----:B-1----:R-:W-:-:S04]  /*0b90*/  IMAD.SHL.U32 R3, R15, 0x80, RZ ;  /* 0x000000800f037824 */ /* 0x002fc800078e00ff */
[----:B--2---:R-:W-:-:S05]  /*0ba0*/  IMAD.WIDE R2, R3, 0x2, R12 ;  /* 0x0000000203027825 */ /* 0x004fca00078e020c */
[----:B------:R1:W5:Y:S01]  /*0bb0*/  LDG.E.U16.CONSTANT R25, desc[UR8][R2.64+0x2] ;  /* 0x0000020802197981 */ /* 0x000362000c1e9500 */
[----:B------:R-:W-:Y:S01]  /*0bc0*/  BAR.SYNC.DEFER_BLOCKING 0x0 ;  /* 0x0000000000007b1d */ /* 0x000fe20000010000 */
[----:B------:R-:W-:-:S13]  /*0bd0*/  ISETP.GE.AND P0, PT, R18, R19, PT ;  /* 0x000000131200720c */ /* 0x000fda0003f06270 */
[----:B-1----:R-:W-:Y:S05]  /*0be0*/  @P0 BRA `(.L_x_2733) ;  /* 0x0000000000d00947 */ /* 0x002fea0003800000 */
[----:B------:R1:W5:Y:S01]  /*0bf0*/  LDG.E.U16.CONSTANT R0, desc[UR8][R2.64] ;  /* 0x0000000802007981 */ /* 0x000362000c1e9500 */
[----:B------:R-:W-:Y:S01]  /*0c00*/  SHF.R.S32.HI R7, RZ, 0x1f, R6 ;  /* 0x0000001fff077819 */ /* 0x000fe20000011406 */
[----:B0-----:R-:W-:Y:S01]  /*0c10*/  IMAD.SHL.U32 R5, R6, 0x4, RZ ;  /* 0x0000000406057824 */ /* 0x001fe200078e00ff */
[----:B------:R-:W-:Y:S01]  /*0c20*/  HFMA2.MMA R14, -RZ, RZ, 0, 0 ;  /* 0x00000000ff0e7435 */ /* 0x000fe200000001ff */
[----:B------:R-:W-:Y:S01]  /*0c30*/  IMAD.MOV.U32 R16, RZ, RZ, R18 ;  /* 0x000000ffff107224 */ /* 0x000fe200078e0012 */
[----:B------:R-:W-:Y:S02]  /*0c40*/  LEA.HI R7, R7, R6, RZ, 0x3 ;  /* 0x0000000607077211 */ /* 0x000fe400078f18ff */
[----:B------:R-:W-:Y:S02]  /*0c50*/  LOP3.LUT R5, R5, 0x10, RZ, 0xc0, !PT ;  /* 0x0000001005057812 */ /* 0x000fe400078ec0ff */
[----:B------:R-:W-:-:S07]  /*0c60*/  SHF.R.S32.HI R7, RZ, 0x3, R7 ;  /* 0x00000003ff077819 */ /* 0x000fce0000011407 */
.L_x_2734:
        /* <DEDUP_REMOVED lines=25> */
[----:B------:R-:W-:Y:S02]  /*0e00*/  VIADD R2, R2, 0x1 ;  /* 0x0000000102027836 */ /* 0x000fe40000000000 */
[----:B------:R-:W-:Y:S02]  /*0e10*/  IMAD R20, R20, R20, RZ ;  /* 0x0000001414147224 */ /* 0x000fe400078e02ff */
        /* <DEDUP_REMOVED lines=12> */
[----:B------:R-:W-:Y:S02]  /*0ee0*/  HMUL2 R3, R3, R8.H0_H0 ;  /* 0x2000000803037232 */ /* 0x000fe40000000000 */
[C---:B------:R-:W-:Y:S01]  /*0ef0*/  IMAD R8, R14.reuse, 0x8, R1 ;  /* 0x000000080e087824 */ /* 0x040fe200078e0201 */
[----:B------:R-:W-:-:S04]  /*0f00*/  IADD3 R14, R14, 0x1, RZ ;  /* 0x000000010e0e7810 */ /* 0x000fc80007ffe0ff */
[----:B------:R2:W-:Y:S01]  /*0f10*/  STL.64 [R8], R2 ;  /* 0x0000000208007387 */ /* 0x0005e20000100a00 */
[----:B------:R-:W-:Y:S05]  /*0f20*/  @!P2 BRA `(.L_x_2734) ;  /* 0xfffffffc0050a947 */ /* 0x000fea000383ffff */
.L_x_2733:
[----:B--2---:R1:W5:Y:S01]  /*0f30*/  LDL.64 R8, [R1] ;  /* 0x0000000001087983 */ /* 0x0043620000100a00 */
        /* <DEDUP_REMOVED lines=11> */
[----:B------:R-:W-:Y:S02]  /*0ff0*/  IMAD.MOV.U32 R0, RZ, RZ, RZ ;  /* 0x000000ffff007224 */ /* 0x000fe400078e00ff */
[----:B------:R-:W-:Y:S01]  /*1000*/  IMAD.MOV.U32 R5, RZ, RZ, RZ ;  /* 0x000000ffff057224 */ /* 0x000fe200078e00ff */
        /* <DEDUP_REMOVED lines=10> */
.L_x_2735:
        /* <DEDUP_REMOVED lines=8> */
.L_x_2736:
[----:B------:R-:W-:Y:S01]  /*1130*/  IMAD.MOV.U32 R2, RZ, RZ, RZ ;  /* 0x000000ffff027224 */ /* 0x000fe200078e00ff */
[----:B------:R-:W-:Y:S01]  /*1140*/  MOV R7, RZ ;  /* 0x000000ff00077202 */ /* 0x000fe20000000f00 */
        /* <DEDUP_REMOVED lines=8> */
.L_x_2737:
        /* <DEDUP_REMOVED lines=8> */
.L_x_2738:
[----:B------:R-:W-:Y:S01]  /*1250*/  SHF.R.S32.HI R12, RZ, 0x5, R11 ;  /* 0x00000005ff0c7819 */ /* 0x000fe2000001140b */
        /* <DEDUP_REMOVED lines=9> */
.L_x_2739:
[----:B------:R-:W-:Y:S01]  /*12f0*/  IMAD R5, R12, 0x8, R5 ;  /* 0x000000080c057824 */ /* 0x000fe200078e0205 */
[----:B------:R-:W0:Y:S01]  /*1300*/  S2UR UR5, SR_CgaCtaId ;  /* 0x00000000000579c3 */ /* 0x000e220000008800 */
[----:B------:R-:W-:Y:S01]  /*1310*/  ISETP.GE.OR P0, PT, R18, UR10, P0 ;  /* 0x0000000a12007c0c */ /* 0x000fe20008706670 */
[----:B------:R-:W-:Y:S01]  /*1320*/  ULDC.64 UR6, c[0x0][0x218] ;  /* 0x0000860000067ab9 */ /* 0x000fe20000000a00 */
[----:B------:R-:W-:Y:S01]  /*1330*/  UMOV UR4, 0x400 ;  /* 0x0000040000047882 */ /* 0x000fe20000000000 */
[----:B------:R-:W-:Y:S01]  /*1340*/  IADD3 R0, R7, R5, R0 ;  /* 0x0000000507007210 */ /* 0x000fe20007ffe000 */
[----:B------:R-:W-:Y:S01]  /*1350*/  IMAD.MOV.U32 R20, RZ, RZ, RZ ;  /* 0x000000ffff147224 */ /* 0x000fe200078e00ff */
[----:B-----5:R-:W-:Y:S02]  /*1360*/  PRMT R16, R8, 0x7610, R8 ;  /* 0x0000761008107816 */ /* 0x020fe40000000008 */
        /* <DEDUP_REMOVED lines=13> */
[----:B------:R-:W-:Y:S01]  /*1440*/  IADD3 R25, R18, R25, RZ ;  /* 0x0000001912197210 */ /* 0x000fe20007ffe0ff */
[----:B------:R-:W-:Y:S06]  /*1450*/  @P0 BRA `(.L_x_2740) ;  /* 0x0000001800780947 */ /* 0x000fec0003800000 */
[----:B------:R-:W-:Y:S01]  /*1460*/  PRMT R5, R26, 0x9910, RZ ;  /* 0x000099101a057816 */ /* 0x000fe200000000ff */
[----:B------:R-:W-:Y:S01]  /*1470*/  IMAD.MOV.U32 R20, RZ, RZ, RZ ;  /* 0x000000ffff147224 */ /* 0x000fe200078e00ff */
[----:B------:R-:W-:Y:S01]  /*1480*/  PRMT R21, RZ, 0x7610, R21 ;  /* 0x00007610ff157816 */ /* 0x000fe20000000015 */
[----:B------:R-:W-:Y:S01]  /*1490*/  ULDC UR5, c[0x0][0x268] ;  /* 0x00009a0000057ab9 */ /* 0x000fe20000000800 */
[----:B------:R-:W-:-:S04]  /*14a0*/  ISETP.NE.AND P0, PT, R5, RZ, PT ;  /* 0x000000ff0500720c */ /* 0x000fc80003f05270 */
[----:B------:R-:W-:-:S13]  /*14b0*/  ISETP.LT.OR P0, PT, R4, 0x2, !P0 ;  /* 0x000000020400780c */ /* 0x000fda0004701670 */
.L_x_2743:
[----:B------:R-:W-:Y:S01]  /*14c0*/  ISETP.NE.AND P2, PT, R18, R25, PT ;  /* 0x000000191200720c */ /* 0x000fe20003f45270 */
[----:B------:R-:W0:Y:S01]  /*14d0*/  LDC R27, c[0x0][0x23c] ;  /* 0x00008f00ff1b7b82 */ /* 0x000e220000000800 */
[----:B-----5:R1:W5:Y:S11]  /*14e0*/  LDG.E.128.CONSTANT R12, desc[UR8][R2.64] ;  /* 0x00000008020c7981 */ /* 0x020376000c1e9d00 */
[----:B------:R-:W2:Y:S01]  /*14f0*/  @!P2 LDC.64 R4, c[0x0][0x248] ;  /* 0x00009200ff04ab82 */ /* 0x000ea20000000a00 */
[----:B------:R-:W-:Y:S01]  /*1500*/  @!P2 IADD3 R20, R20, 0x1, RZ ;  /* 0x000000011414a810 */ /* 0x000fe20007ffe0ff */
[----:B------:R-:W-:-:S04]  /*1510*/  @!P2 IMAD.SHL.U32 R7, R18, 0x2, RZ ;  /* 0x000000021207a824 */ /* 0x000fc800078e00ff */
[----:B------:R-:W-:-:S06]  /*1520*/  @!P2 IMAD R28, R20, 0x8, R1 ;  /* 0x00000008141ca824 */ /* 0x000fcc00078e0201 */
        /* <DEDUP_REMOVED lines=9> */
[----:B------:R-:W-:Y:S01]  /*15c0*/  @!P2 PRMT R0, R0, 0x7610, R29 ;  /* 0x000076100000a816 */ /* 0x000fe2000000001d */
[----:B--2---:R-:W-:Y:S01]  /*15d0*/  @!P2 IMAD.IADD R25, R5, 0x1, R18 ;  /* 0x000000010519a824 */ /* 0x004fe200078e0212 */
[----:B0-----:R-:W-:Y:S06]  /*15e0*/  @!P1 BRA `(.L_x_2741) ;  /* 0x0000001400fc9947 */ /* 0x001fec0003800000 */
[----:B------:R-:W2:Y:S01]  /*15f0*/  LDG.E.128.CONSTANT R4, desc[UR8][R2.64] ;  /* 0x0000000802047981 */ /* 0x000ea2000c1e9d00 */
[----:B-----5:R-:W-:Y:S01]  /*1600*/  SHF.R.U32.HI R29, RZ, 0xf, R12 ;  /* 0x0000000fff1d7819 */ /* 0x020fe2000001160c */
[----:B------:R-:W-:Y:S01]  /*1610*/  HFMA2.MMA R46, -RZ, RZ, 0, 0.125 ;  /* 0x00003000ff2e7435 */ /* 0x000fe200000001ff */
[--C-:B------:R-:W-:Y:S01]  /*1620*/  SHF.R.U32.HI R31, RZ, 0xf, R13.reuse ;  /* 0x0000000fff1f7819 */ /* 0x100fe2000001160d */
[----:B------:R-:W-:Y:S01]  /*1630*/  IMAD.MOV.U32 R47, RZ, RZ, 0x2400 ;  /* 0x00002400ff2f7424 */ /* 0x000fe200078e00ff */
[C---:B------:R-:W-:Y:S02]  /*1640*/  LOP3.LUT R33, R13.reuse, 0x380038, RZ, 0xc0, !PT ;  /* 0x003800380d217812 */ /* 0x040fe400078ec0ff */
[----:B------:R-:W-:Y:S02]  /*1650*/  SHF.R.U32.HI R64, RZ, 0x6, R13 ;  /* 0x00000006ff407819 */ /* 0x000fe4000001160d */
        /* <DEDUP_REMOVED lines=19> */
[----:B------:R-:W-:-:S02]  /*1790*/  LOP3.LUT R32, R29, 0x20002, R32, 0xf8, !PT ;  /* 0x000200021d207812 */ /* 0x000fc400078ef820 */
[--C-:B------:R-:W-:Y:S02]  /*17a0*/  SHF.R.U32.HI R44, RZ, 0xe, R11.reuse ;  /* 0x0000000eff2c7819 */ /* 0x100fe4000001160b */
[C---:B------:R-:W-:Y:S02]  /*17b0*/  LOP3.LUT R43, R11.reuse, 0x380038, RZ, 0xc0, !PT ;  /* 0x003800380b2b7812 */ /* 0x040fe400078ec0ff */
[----:B------:R-:W-:Y:S02]  /*17c0*/  SHF.R.U32.HI R10, RZ, 0x6, R11 ;  /* 0x00000006ff0a7819 */ /* 0x000fe4000001160b */
[----:B------:R-:W-:Y:S02]  /*17d0*/  LOP3.LUT R79, R11, 0x70007, RZ, 0xc0, !PT ;  /* 0x000700070b4f7812 */ /* 0x000fe400078ec0ff */
[----:B------:R-:W-:Y:S02]  /*17e0*/  PRMT R29, R17, 0x9910, RZ ;  /* 0x00009910111d7816 */ /* 0x000fe400000000ff */
[----:B------:R-:W-:-:S02]  /*17f0*/  LOP3.LUT R31, R31, 0x10001, RZ, 0xc0, !PT ;  /* 0x000100011f1f7812 */ /* 0x000fc400078ec0ff */
[----:B------:R-:W-:Y:S02]  /*1800*/  LOP3.LUT R11, R35, 0x10001, RZ, 0xc0, !PT ;  /* 0x00010001230b7812 */ /* 0x000fe400078ec0ff */
[----:B------:R-:W-:Y:S02]  /*1810*/  LOP3.LUT R37, R37, 0x10001, RZ, 0xc0, !PT ;  /* 0x0001000125257812 */ /* 0x000fe400078ec0ff */
[----:B------:R-:W-:Y:S02]  /*1820*/  LOP3.LUT R28, R12, 0x380038, RZ, 0xc0, !PT ;  /* 0x003800380c1c7812 */ /* 0x000fe400078ec0ff */
[----:B------:R-:W-:Y:S02]  /*1830*/  ISETP.NE.AND P2, PT, R29, RZ, PT ;  /* 0x000000ff1d00720c */ /* 0x000fe40003f45270 */
[----:B------:R-:W-:Y:S02]  /*1840*/  SHF.R.U32.HI R65, RZ, 0x6, R12 ;  /* 0x00000006ff417819 */ /* 0x000fe4000001160c */
[----:B------:R-:W-:-:S02]  /*1850*/  LOP3.LUT R35, R31, 0x20002, R36, 0xf8, !PT ;  /* 0x000200021f237812 */ /* 0x000fc400078ef824 */
[----:B------:R-:W-:Y:S02]  /*1860*/  LOP3.LUT R42, R11, 0x20002, R40, 0xf8, !PT ;  /* 0x000200020b2a7812 */ /* 0x000fe400078ef828 */
[----:B------:R-:W-:Y:S02]  /*1870*/  LOP3.LUT R48, R37, 0x20002, R44, 0xf8, !PT ;  /* 0x0002000225307812 */ /* 0x000fe400078ef82c */
        /* <DEDUP_REMOVED lines=22> */
[----:B------:R-:W-:Y:S01]  /*19e0*/  HFMA2 R62, R33, R46.H0_H0, -132, -132 ;  /* 0xd820d820213e7431 */ /* 0x000fe2000004002e */
        /* <DEDUP_REMOVED lines=25> */
[----:B------:R-:W-:Y:S02]  /*1b80*/  SHF.R.U32.HI R37, RZ, 0xd, R7 ;  /* 0x0000000dff257819 */ /* 0x000fe40000011607 */
[----:B------:R-:W-:Y:S02]  /*1b90*/  LOP3.LUT R6, R32, 0x40004, R29, 0xf8, !PT ;  /* 0x0004000420067812 */ /* 0x000fe400078ef81d */
[C---:B------:R-:W-:Y:S02]  /*1ba0*/  LOP3.LUT R44, R7.reuse, 0x380038, RZ, 0xc0, !PT ;  /* 0x00380038072c7812 */ /* 0x040fe400078ec0ff */
[----:B------:R-:W-:Y:S02]  /*1bb0*/  SHF.R.U32.HI R73, RZ, 0x6, R7 ;  /* 0x00000006ff497819 */ /* 0x000fe40000011607 */
[----:B------:R-:W-:Y:S02]  /*1bc0*/  LOP3.LUT R77, R7, 0x70007, RZ, 0xc0, !PT ;  /* 0x00070007074d7812 */ /* 0x000fe400078ec0ff */
[----:B------:R-:W-:-:S02]  /*1bd0*/  LOP3.LUT R32, R8, 0x380038, RZ, 0xc0, !PT ;  /* 0x0038003808207812 */ /* 0x000fc400078ec0ff */
[----:B------:R-:W-:Y:S02]  /*1be0*/  LOP3.LUT R7, R35, 0x40004, R4, 0xf8, !PT ;  /* 0x0004000423077812 */ /* 0x000fe400078ef804 */
        /* <DEDUP_REMOVED lines=210> */
.L_x_2742:
        /* <DEDUP_REMOVED lines=77> */
.L_x_2741:
[----:B------:R-:W-:Y:S01]  /*2de0*/  VIADD R18, R18, 0x20 ;  /* 0x0000002012127836 */ /* 0x000fe20000000000 */
[----:B------:R-:W-:Y:S01]  /*2df0*/  UIADD3 UR4, UR4, 0x40, URZ ;  /* 0x0000004004047890 */ /* 0x000fe2000fffe03f */
[----:B------:R-:W-:-:S03]  /*2e00*/  IMAD.WIDE R2, R27, 0x4, R2 ;  /* 0x000000041b027825 */ /* 0x000fc600078e0202 */
[C---:B------:R-:W-:Y:S02]  /*2e10*/  ISETP.GE.AND P2, PT, R18.reuse, UR5, PT ;  /* 0x0000000512007c0c */ /* 0x040fe4000bf46270 */
[----:B------:R-:W-:-:S13]  /*2e20*/  ISETP.LT.AND P3, PT, R18, R19, PT ;  /* 0x000000131200720c */ /* 0x000fda0003f61270 */
[----:B------:R-:W-:Y:S05]  /*2e30*/  @!P2 BRA P3, `(.L_x_2743) ;  /* 0xffffffe400a0a947 */ /* 0x000fea000183ffff */
.L_x_2740:
[----:B------:R-:W-:Y:S01]  /*2e40*/  ISETP.GE.AND P0, PT, R18, R19, PT ;  /* 0x000000131200720c */ /* 0x000fe20003f06270 */
        /* <DEDUP_REMOVED lines=13> */
.L_x_2747:
[----:B------:R-:W-:-:S13]  /*2f20*/  ISETP.NE.AND P2, PT, R18, R25, PT ;  /* 0x000000191200720c */ /* 0x000fda0003f45270 */
[----:B------:R-:W0:Y:S01]  /*2f30*/  @!P2 LDC.64 R4, c[0x0][0x248] ;  /* 0x00009200ff04ab82 */ /* 0x000e220000000a00 */
[----:B------:R-:W-:Y:S01]  /*2f40*/  @!P2 VIADD R20, R20, 0x1 ;  /* 0x000000011414a836 */ /* 0x000fe20000000000 */
[----:B------:R-:W-:-:S03]  /*2f50*/  @!P2 LEA R7, R18, 0x1, 0x1 ;  /* 0x000000011207a811 */ /* 0x000fc600078e08ff */
[----:B------:R-:W-:Y:S02]  /*2f60*/  @!P2 IMAD R6, R20, 0x8, R1 ;  /* 0x000000081406a824 */ /* 0x000fe400078e0201 */
[----:B0-----:R-:W-:-:S04]  /*2f70*/  @!P2 IMAD.WIDE R4, R7, 0x2, R4 ;  /* 0x000000020704a825 */ /* 0x001fc800078e0204 */
        /* <DEDUP_REMOVED lines=9> */
[----:B------:R-:W-:Y:S01]  /*3010*/  PRMT R9, R17, 0x9910, RZ ;  /* 0x0000991011097816 */ /* 0x000fe200000000ff */
[----:B------:R-:W-:Y:S01]  /*3020*/  IMAD.MOV.U32 R33, RZ, RZ, 0x3400 ;  /* 0x00003400ff217424 */ /* 0x000fe200078e00ff */
[----:B------:R-:W-:Y:S01]  /*3030*/  MOV R8, 0x2400 ;  /* 0x0000240000087802 */ /* 0x000fe20000000f00 */
[----:B------:R-:W-:Y:S01]  /*3040*/  IMAD.MOV.U32 R39, RZ, RZ, 0x2c00 ;  /* 0x00002c00ff277424 */ /* 0x000fe200078e00ff */
[----:B------:R-:W-:Y:S02]  /*3050*/  ISETP.NE.AND P2, PT, R9, RZ, PT ;  /* 0x000000ff0900720c */ /* 0x000fe40003f45270 */
[C---:B--2---:R-:W-:Y:S02]  /*3060*/  LOP3.LUT R14, R5.reuse, 0xc000c, RZ, 0xc0, !PT ;  /* 0x000c000c050e7812 */ /* 0x044fe400078ec0ff */
[----:B------:R-:W-:Y:S02]  /*3070*/  SHF.R.U32.HI R50, RZ, 0x8, R5 ;  /* 0x00000008ff327819 */ /* 0x000fe40000011605 */
[----:B------:R-:W-:-:S02]  /*3080*/  LOP3.LUT R32, R5, 0x300030, RZ, 0xc0, !PT ;  /* 0x0030003005207812 */ /* 0x000fc400078ec0ff */
[C---:B------:R-:W-:Y:S02]  /*3090*/  LOP3.LUT R40, R5.reuse, 0xc000c0, RZ, 0xc0, !PT ;  /* 0x00c000c005287812 */ /* 0x040fe400078ec0ff */
[----:B------:R-:W-:Y:S02]  /*30a0*/  LOP3.LUT R49, R5, 0x30003, RZ, 0xc0, !PT ;  /* 0x0003000305317812 */ /* 0x000fe400078ec0ff */
[C---:B------:R-:W-:Y:S02]  /*30b0*/  LOP3.LUT R5, R6.reuse, 0xc000c, RZ, 0xc0, !PT ;  /* 0x000c000c06057812 */ /* 0x040fe400078ec0ff */
[----:B------:R-:W-:Y:S02]  /*30c0*/  SHF.R.U32.HI R48, RZ, 0x8, R4 ;  /* 0x00000008ff307819 */ /* 0x000fe40000011604 */
[----:B------:R-:W-:Y:S02]  /*30d0*/  SHF.R.U32.HI R52, RZ, 0x8, R6 ;  /* 0x00000008ff347819 */ /* 0x000fe40000011606 */
[----:B------:R-:W-:-:S02]  /*30e0*/  LOP3.LUT R34, R6, 0x300030, RZ, 0xc0, !PT ;  /* 0x0030003006227812 */ /* 0x000fc400078ec0ff */
[C---:B------:R-:W-:Y:S02]  /*30f0*/  LOP3.LUT R42, R6.reuse, 0xc000c0, RZ, 0xc0, !PT ;  /* 0x00c000c0062a7812 */ /* 0x040fe400078ec0ff */
[----:B------:R-:W-:Y:S02]  /*3100*/  LOP3.LUT R51, R6, 0x30003, RZ, 0xc0, !PT ;  /* 0x0003000306337812 */ /* 0x000fe400078ec0ff */
[----:B------:R-:W-:Y:S02]  /*3110*/  LOP3.LUT R6, R7, 0xc000c, RZ, 0xc0, !PT ;  /* 0x000c000c07067812 */ /* 0x000fe400078ec0ff */
[----:B------:R-:W-:Y:S02]  /*3120*/  LOP3.LUT R26, R5, 0x64006400, RZ, 0xfc, !PT ;  /* 0x64006400051a7812 */ /* 0x000fe400078efcff */
[----:B------:R-:W-:Y:S02]  /*3130*/  LOP3.LUT R5, R48, 0xc000c, RZ, 0xc0, !PT ;  /* 0x000c000c30057812 */ /* 0x000fe400078ec0ff */
[----:B------:R-:W-:Y:S01]  /*3140*/  SHF.R.U32.HI R54, RZ, 0x8, R7 ;  /* 0x00000008ff367819 */ /* 0x000fe20000011607 */
[----:B------:R-:W-:Y:S01]  /*3150*/  HFMA2 R26, R26, R33.H0_H0, -258, -258 ;  /* 0xdc08dc081a1a7431 */ /* 0x000fe20000040021 */
[----:B------:R-:W-:-:S02]  /*3160*/  LOP3.LUT R35, R7, 0x300030, RZ, 0xc0, !PT ;  /* 0x0030003007237812 */ /* 0x000fc400078ec0ff */
        /* <DEDUP_REMOVED lines=126> */
.L_x_2746:
        /* <DEDUP_REMOVED lines=44> */
.L_x_2745:
[----:B------:R-:W-:Y:S01]  /*3c10*/  VIADD R18, R18, 0x10 ;  /* 0x0000001012127836 */ /* 0x000fe20000000000 */
[----:B------:R-:W-:Y:S01]  /*3c20*/  IADD3 R2, P3, R2, R13, RZ ;  /* 0x0000000d02027210 */ /* 0x000fe20007f7e0ff */
[----:B------:R-:W-:-:S03]  /*3c30*/  UIADD3 UR4, UR4, 0x20, URZ ;  /* 0x0000002004047890 */ /* 0x000fc6000fffe03f */
[C---:B------:R-:W-:Y:S02]  /*3c40*/  ISETP.GE.AND P2, PT, R18.reuse, UR5, PT ;  /* 0x0000000512007c0c */ /* 0x040fe4000bf46270 */
[----:B------:R-:W-:Y:S02]  /*3c50*/  ISETP.LT.AND P4, PT, R18, R19, PT ;  /* 0x000000131200720c */ /* 0x000fe40003f81270 */
[----:B------:R-:W-:-:S11]  /*3c60*/  IADD3.X R3, R3, R12, RZ, P3, !PT ;  /* 0x0000000c03037210 */ /* 0x000fd60001ffe4ff */
[----:B------:R-:W-:Y:S05]  /*3c70*/  @!P2 BRA P4, `(.L_x_2747) ;  /* 0xfffffff000a8a947 */ /* 0x000fea000203ffff */
.L_x_2744:
[----:B------:R-:W-:Y:S05]  /*3c80*/  @!P1 EXIT ;  /* 0x000000000000994d */ /* 0x000fea0003800000 */
[----:B------:R-:W0:Y:S01]  /*3c90*/  S2R R0, SR_CTAID.X ;  /* 0x0000000000007919 */ /* 0x000e220000002500 */
[----:B------:R-:W1:Y:S01]  /*3ca0*/  S2UR UR4, SR_CTAID.Y ;  /* 0x00000000000479c3 */ /* 0x000e620000002600 */
[----:B------:R-:W0:Y:S07]  /*3cb0*/  S2R R3, SR_TID.X ;  /* 0x0000000000037919 */ /* 0x000e2e0000002100 */
[----:B-----5:R-:W2:Y:S08]  /*3cc0*/  LDC.64 R12, c[0x0][0x238] ;  /* 0x00008e00ff0c7b82 */ /* 0x020eb00000000a00 */
[----:B------:R-:W3:Y:S01]  /*3cd0*/  LDC.64 R6, c[0x0][0x230] ;  /* 0x00008c00ff067b82 */ /* 0x000ee20000000a00 */
[----:B-1----:R-:W-:Y:S01]  /*3ce0*/  USHF.L.U32 UR4, UR4, 0x1, URZ ;  /* 0x0000000104047899 */ /* 0x002fe2000800063f */
[----:B0-----:R-:W-:-:S04]  /*3cf0*/  IMAD R0, R0, 0x40, R3 ;  /* 0x0000004000007824 */ /* 0x001fc800078e0203 */
[----:B------:R-:W-:-:S04]  /*3d00*/  IMAD.SHL.U32 R0, R0, 0x4, RZ ;  /* 0x0000000400007824 */ /* 0x000fc800078e00ff */
        /* <DEDUP_REMOVED lines=9> */
[----:B------:R-:W-:-:S05]  /*3da0*/  IMAD.MOV.U32 R4, RZ, RZ, R2 ;  /* 0x000000ffff047224 */ /* 0x000fca00078e0002 */
[----:B------:R-:W-:-:S07]  /*3db0*/  MOV R4, R4 ;  /* 0x0000000400047202 */ /* 0x000fce0000000f00 */
.L_x_2751:
[----:B------:R-:W0:Y:S02]  /*3dc0*/  LDS R10, [R4] ;  /* 0x00000000040a7984 */ /* 0x000e240000000800 */
[----:B0-----:R-:W-:-:S10]  /*3dd0*/  HFMA2.MMA R11, R10, 1, 1, R21 ;  /* 0x3c003c000a0b7835 */ /* 0x001fd40000000015 */
[----:B------:R-:W0:Y:S02]  /*3de0*/  ATOMS.CAST.SPIN R11, [R4], R10, R11 ;  /* 0x0000000a040b738d */ /* 0x000e24000180000b */
[----:B0-----:R-:W-:-:S13]  /*3df0*/  ISETP.EQ.U32.AND P0, PT, R11, 0x1, PT ;  /* 0x000000010b00780c */ /* 0x001fda0003f02070 */
[----:B------:R-:W-:Y:S05]  /*3e00*/  @!P0 BRA `(.L_x_2751) ;  /* 0xfffffffc00ec8947 */ /* 0x000fea000383ffff */
[----:B------:R-:W-:Y:S05]  /*3e10*/  BRA `(.L_x_2749) ;  /* 0x00000000000c7947 */ /* 0x000fea0003800000 */
.L_x_2750:
[----:B------:R-:W2:Y:S02]  /*3e20*/  LD.E R4, desc[UR8][R2.64] ;  /* 0x0000000802047980 */ /* 0x000ea4000c101900 */
[----:B--2---:R-:W-:-:S05]  /*3e30*/  IMAD.IADD R5, R21, 0x1, R4 ;  /* 0x0000000115057824 */ /* 0x004fca00078e0204 */
[----:B------:R0:W-:Y:S02]  /*3e40*/  ST.E desc[UR8][R2.64], R5 ;  /* 0x0000000502007985 */ /* 0x0001e4000c101908 */
.L_x_2749:
[----:B------:R-:W-:Y:S05]  /*3e50*/  BSYNC B0 ;  /* 0x0000000000007941 */ /* 0x000fea0003800000 */
.L_x_2748:
[----:B------:R1:W-:Y:S01]  /*3e60*/  ATOM.E.ADD.F16x2.RN.STRONG.GPU P0, RZ, desc[UR8][R2.64+0x4], R22 ;  /* 0x0000041602ff79a2 */ /* 0x0003e2000810e1c8 */
[----:B------:R-:W-:Y:S04]  /*3e70*/  BSSY B0, `(.L_x_2752) ;  /* 0x000000e000007945 */ /* 0x000fe80003800000 */
[----:B-1----:R-:W-:Y:S05]  /*3e80*/  @P0 BRA `(.L_x_2753) ;  /* 0x0000000000300947 */ /* 0x002fea0003800000 */
[----:B------:R-:W1:Y:S02]  /*3e90*/  QSPC.E.S P0, RZ, [R2+0x4] ;  /* 0x0000040002ff73aa */ /* 0x000e640000000500 */
[----:B-1----:R-:W-:Y:S05]  /*3ea0*/  @!P0 BRA `(.L_x_2754) ;  /* 0x00000000001c8947 */ /* 0x002fea0003800000 */
[----:B0-----:R-:W-:-:S07]  /*3eb0*/  MOV R2, R2 ;  /* 0x0000000200027202 */ /* 0x001fce0000000f00 */
.L_x_2755:
[----:B------:R-:W0:Y:S02]  /*3ec0*/  LDS R4, [R2+0x4] ;  /* 0x0000040002047984 */ /* 0x000e240000000800 */
[----:B0-----:R-:W-:-:S06]  /*3ed0*/  HADD2 R5, R4, R22 ;  /* 0x0000001604057230 */ /* 0x001fcc0000000000 */
[----:B------:R-:W0:Y:S02]  /*3ee0*/  ATOMS.CAST.SPIN R5, [R2+0x4], R4, R5 ;  /* 0x000004040205738d */ /* 0x000e240001800005 */
[----:B0-----:R-:W-:-:S13]  /*3ef0*/  ISETP.EQ.U32.AND P0, PT, R5, 0x1, PT ;  /* 0x000000010500780c */ /* 0x001fda0003f02070 */
[----:B------:R-:W-:Y:S05]  /*3f00*/  @!P0 BRA `(.L_x_2755) ;  /* 0xfffffffc00ec8947 */ /* 0x000fea000383ffff */
[----:B------:R-:W-:Y:S05]  /*3f10*/  BRA `(.L_x_2753) ;  /* 0x00000000000c7947 */ /* 0x000fea0003800000 */
.L_x_2754:
[----:B------:R-:W0:Y:S02]  /*3f20*/  LD.E R4, desc[UR8][R2.64+0x4] ;  /* 0x0000040802047980 */ /* 0x000e24000c101900 */
[----:B0-----:R-:W-:-:S05]  /*3f30*/  IADD3 R5, R22, R4, RZ ;  /* 0x0000000416057210 */ /* 0x001fca0007ffe0ff */
[----:B------:R1:W-:Y:S02]  /*3f40*/  ST.E desc[UR8][R2.64+0x4], R5 ;  /* 0x0000040502007985 */ /* 0x0003e4000c101908 */
.L_x_2753:
[----:B------:R-:W-:Y:S05]  /*3f50*/  BSYNC B0 ;  /* 0x0000000000007941 */ /* 0x000fea0003800000 */
.L_x_2752:
        /* <DEDUP_REMOVED lines=11> */
.L_x_2759:
[----:B------:R-:W0:Y:S02]  /*4010*/  LDS R6, [R4] ;  /* 0x0000000004067984 */ /* 0x000e240000000800 */
[----:B0-----:R-:W-:-:S10]  /*4020*/  HFMA2.MMA R7, R6, 1, 1, R23 ;  /* 0x3c003c0006077835 */ /* 0x001fd40000000017 */
[----:B------:R-:W0:Y:S02]  /*4030*/  ATOMS.CAST.SPIN R7, [R4], R6, R7 ;  /* 0x000000060407738d */ /* 0x000e240001800007 */
[----:B0-----:R-:W-:-:S13]  /*4040*/  ISETP.EQ.U32.AND P0, PT, R7, 0x1, PT ;  /* 0x000000010700780c */ /* 0x001fda0003f02070 */
[----:B------:R-:W-:Y:S05]  /*4050*/  @!P0 BRA `(.L_x_2759) ;  /* 0xfffffffc00ec8947 */ /* 0x000fea000383ffff */
[----:B------:R-:W-:Y:S05]  /*4060*/  BRA `(.L_x_2757) ;  /* 0x00000000000c7947 */ /* 0x000fea0003800000 */
.L_x_2758:
[----:B------:R-:W2:Y:S02]  /*4070*/  LD.E R0, desc[UR8][R2.64] ;  /* 0x0000000802007980 */ /* 0x000ea4000c101900 */
[----:B--2---:R-:W-:-:S05]  /*4080*/  IADD3 R5, R23, R0, RZ ;  /* 0x0000000017057210 */ /* 0x004fca0007ffe0ff */
[----:B------:R0:W-:Y:S02]  /*4090*/  ST.E desc[UR8][R2.64], R5 ;  /* 0x0000000502007985 */ /* 0x0001e4000c101908 */
.L_x_2757:
[----:B------:R-:W-:Y:S05]  /*40a0*/  BSYNC B0 ;  /* 0x0000000000007941 */ /* 0x000fea0003800000 */
.L_x_2756:
[----:B------:R1:W-:Y:S02]  /*40b0*/  ATOM.E.ADD.F16x2.RN.STRONG.GPU P0, RZ, desc[UR8][R2.64+0x4], R24 ;  /* 0x0000041802ff79a2 */ /* 0x0003e4000810e1c8 */
[----:B-1----:R-:W-:Y:S05]  /*40c0*/  @P0 EXIT ;  /* 0x000000000000094d */ /* 0x002fea0003800000 */
[----:B------:R-:W1:Y:S02]  /*40d0*/  QSPC.E.S P0, RZ, [R2+0x4] ;  /* 0x0000040002ff73aa */ /* 0x000e640000000500 */
[----:B-1----:R-:W-:Y:S05]  /*40e0*/  @!P0 BRA `(.L_x_2760) ;  /* 0x00000000001c8947 */ /* 0x002fea0003800000 */
[----:B0-----:R-:W-:-:S07]  /*40f0*/  MOV R2, R2 ;  /* 0x0000000200027202 */ /* 0x001fce0000000f00 */
.L_x_2761:
[----:B------:R-:W0:Y:S02]  /*4100*/  LDS R4, [R2+0x4] ;  /* 0x0000040002047984 */ /* 0x000e240000000800 */
[----:B0-----:R-:W-:-:S06]  /*4110*/  HADD2 R5, R4, R24 ;  /* 0x0000001804057230 */ /* 0x001fcc0000000000 */
[----:B------:R-:W0:Y:S02]  /*4120*/  ATOMS.CAST.SPIN R5, [R2+0x4], R4, R5 ;  /* 0x000004040205738d */ /* 0x000e240001800005 */
[----:B0-----:R-:W-:-:S13]  /*4130*/  ISETP.EQ.U32.AND P0, PT, R5, 0x1, PT ;  /* 0x000000010500780c */ /* 0x001fda0003f02070 */
[----:B------:R-:W-:Y:S05]  /*4140*/  @!P0 BRA `(.L_x_2761) ;  /* 0xfffffffc00ec8947 */ /* 0x000fea000383ffff */
[----:B------:R-:W-:Y:S05]  /*4150*/  EXIT ;  /* 0x000000000000794d */ /* 0x000fea0003800000 */
.L_x_2760:
[----:B------:R-:W0:Y:S02]  /*4160*/  LD.E R0, desc[UR8][R2.64+0x4] ;  /* 0x0000040802007980 */ /* 0x000e24000c101900 */
[----:B0-----:R-:W-:-:S05]  /*4170*/  IMAD.IADD R5, R24, 0x1, R0 ;  /* 0x0000000118057824 */ /* 0x001fca00078e0200 */
[----:B------:R-:W-:Y:S01]  /*4180*/  ST.E desc[UR8][R2.64+0x4], R5 ;  /* 0x0000040502007985 */ /* 0x000fe2000c101908 */
[----:B------:R-:W-:Y:S05]  /*4190*/  EXIT ;  /* 0x000000000000794d */ /* 0x000fea0003800000 */
.L_x_2762:
        /* <DEDUP_REMOVED lines=14> */
.L_x_3708:


//--------------------- .text._Z23gemm_half_q_half_kernelILi2ELi2ELb1ELb0ELi64EEvPK6__halfPKjS4_S2_PS0_iiiiPKtS7_iiiiiibS2_i --------------------------
	.section	.text._Z23gemm_half_q_half_kernelILi2ELi2ELb1ELb0ELi64EEvPK6__halfPKjS4_S2_PS0_iiiiPKtS7_iiiiiibS2_i,"ax",@progbits
	.align	128
        .global         _Z23gemm_half_q_half_kernelILi2ELi2ELb1ELb0ELi64EEvPK6__halfPKjS4_S2_PS0_iiiiPKtS7_iiiiiibS2_i
        .type           _Z23gemm_half_q_half_kernelILi2ELi2ELb1ELb0ELi64EEvPK6__halfPKjS4_S2_PS0_iiiiPKtS7_iiiiiibS2_i,@function
        .size           _Z23gemm_half_q_half_kernelILi2ELi2ELb1ELb0ELi64EEvPK6__halfPKjS4_S2_PS0_iiiiPKtS7_iiiiiibS2_i,(.L_x_3709 - _Z23gemm_half_q_half_kernelILi2ELi2ELb1ELb0ELi64EEvPK6__halfPKjS4_S2_PS0_iiiiPKtS7_iiiiiibS2_i)
        .other          _Z23gemm_half_q_half_kernelILi2ELi2ELb1ELb0ELi64EEvPK6__halfPKjS4_S2_PS0_iiiiPKtS7_iiiiiibS2_i,@"STO_CUDA_ENTRY STV_DEFAULT"
_Z23gemm_half_q_half_kernelILi2ELi2ELb1ELb0ELi64EEvPK6__halfPKjS4_S2_PS0_iiiiPKtS7_iiiiiibS2_i:
.text._Z23gemm_half_q_half_kernelILi2ELi2ELb1ELb0ELi64EEvPK6__halfPKjS4_S2_PS0_iiiiPKtS7_iiiiiibS2_i:
        /* <DEDUP_REMOVED lines=25> */
.L_x_2763:
[----:B------:R-:W-:Y:S01]  /*0190*/  PRMT R0, R0, 0x9910, RZ ;  /* 0x0000991000007816 */ /* 0x000fe200000000ff */
[----:B------:R-:W1:Y:S03]  /*01a0*/  S2UR UR4, SR_CTAID.X ;  /* 0x00000000000479c3 */ /* 0x000e660000002500 */
[----:B------:R-:W-:Y:S01]  /*01b0*/  ISETP.NE.AND P0, PT, R0, RZ, PT ;  /* 0x000000ff0000720c */ /* 0x000fe20003f05270 */
[----:B--2---:R-:W-:-:S05]  /*01c0*/  IMAD.SHL.U32 R0, R5, 0x40, RZ ;  /* 0x0000004005007824 */ /* 0x004fca00078e00ff */
[----:B---3--:R-:W-:-:S07]  /*01d0*/  VIADDMNMX R3, R0, 0x40, R2, PT ;  /* 0x0000004000037846 */ /* 0x008fce0003800102 */
        /* <DEDUP_REMOVED lines=32> */
.L_x_2768:
        /* <DEDUP_REMOVED lines=16> */
.L_x_2767:
        /* <DEDUP_REMOVED lines=16> */
.L_x_2766:
        /* <DEDUP_REMOVED lines=17> */
.L_x_2770:
        /* <DEDUP_REMOVED lines=16> */
.L_x_2769:
        /* <DEDUP_REMOVED lines=14> */
.L_x_2765:
[----:B------:R-:W-:Y:S05]  /*08d0*/  BSYNC B0 ;  /* 0x0000000000007941 */ /* 0x000fea0003800000 */
.L_x_2764:
        /* <DEDUP_REMOVED lines=20> */
.L_x_2773:
        /* <DEDUP_REMOVED lines=11> */
.L_x_2772:
[----:B-1----:R-:W-:-:S05]  /*0ad0*/  IMAD.IADD R12, R6, 0x1, -R19 ;  /* 0x00000001060c7824 */ /* 0x002fca00078e0a13 */
        /* <DEDUP_REMOVED lines=9> */
.L_x_2771:
        /* <DEDUP_REMOVED lines=12> */
[----:B------:R-:W-:Y:S01]  /*0c30*/  LEA.HI R18, R6, R9, RZ, 0x3 ;  /* 0x0000000906127211 */ /* 0x000fe200078f18ff */
[----:B------:R-:W-:Y:S01]  /*0c40*/  IMAD.MOV.U32 R6, RZ, RZ, RZ ;  /* 0x000000ffff067224 */ /* 0x000fe200078e00ff */
[----:B------:R-:W-:Y:S02]  /*0c50*/  LOP3.LUT R16, R16, 0x10, RZ, 0xc0, !PT ;  /* 0x0000001010107812 */ /* 0x000fe400078ec0ff */
[----:B------:R-:W-:-:S07]  /*0c60*/  SHF.R.S32.HI R18, RZ, 0x3, R18 ;  /* 0x00000003ff127819 */ /* 0x000fce0000011412 */
.L_x_2775:
        /* <DEDUP_REMOVED lines=11> */
[----:B------:R0:W2:Y:S01]  /*0d20*/  LDG.E.U16.CONSTANT R25, desc[UR8][R24.64] ;  /* 0x0000000818197981 */ /* 0x0000a2000c1e9500 */
        /* <DEDUP_REMOVED lines=15> */
[----:B------:R-:W-:-:S02]  /*0e20*/  IMAD R27, R27, R27, RZ ;  /* 0x0000001b1b1b7224 */ /* 0x000fc400078e02ff */
[----:B0-----:R-:W-:Y:S02]  /*0e30*/  IMAD R24, R20, R20, RZ ;  /* 0x0000001414187224 */ /* 0x001fe400078e02ff */
[----:B---3--:R-:W-:Y:S01]  /*0e40*/  IMAD R23, R19, R19, RZ ;  /* 0x0000001313177224 */ /* 0x008fe200078e02ff */
[----:B------:R-:W-:Y:S08]  /*0e50*/  I2F.F16 R26, R26 ;  /* 0x0000001a001a7306 */ /* 0x000ff00000200c00 */
[----:B------:R-:W0:Y:S08]  /*0e60*/  I2F.F16 R27, R27 ;  /* 0x0000001b001b7306 */ /* 0x000e300000200c00 */
[----:B------:R-:W-:Y:S08]  /*0e70*/  I2F.F16 R24, R24 ;  /* 0x0000001800187306 */ /* 0x000ff00000200c00 */
[----:B------:R-:W3:Y:S01]  /*0e80*/  I2F.F16 R23, R23 ;  /* 0x0000001700177306 */ /* 0x000ee20000200c00 */
[----:B0-----:R-:W-:Y:S01]  /*0e90*/  PRMT R27, R26, 0x5410, R27 ;  /* 0x000054101a1b7816 */ /* 0x001fe2000000001b */
[----:B------:R-:W-:-:S04]  /*0ea0*/  IMAD R19, R6, 0x8, R1 ;  /* 0x0000000806137824 */ /* 0x000fc800078e0201 */
[----:B--2---:R-:W-:Y:S01]  /*0eb0*/  HMUL2 R20, R27, R22.H0_H0 ;  /* 0x200000161b147232 */ /* 0x004fe20000000000 */
[----:B---3--:R-:W-:-:S05]  /*0ec0*/  PRMT R21, R23, 0x5410, R24 ;  /* 0x0000541017157816 */ /* 0x008fca0000000018 */
[----:B------:R-:W-:Y:S02]  /*0ed0*/  HMUL2 R21, R21, R22.H0_H0 ;  /* 0x2000001615157232 */ /* 0x000fe40000000000 */
[----:B------:R-:W-:-:S03]  /*0ee0*/  IMAD.IADD R14, R25, 0x1, R14 ;  /* 0x00000001190e7824 */ /* 0x000fc600078e020e */
[----:B------:R3:W-:Y:S02]  /*0ef0*/  STL.64 [R19], R20 ;  /* 0x0000001413007387 */ /* 0x0007e40000100a00 */
[----:B------:R-:W-:Y:S01]  /*0f00*/  ISETP.GE.AND P2, PT, R14, R3, PT ;  /* 0x000000030e00720c */ /* 0x000fe20003f46270 */
[----:B------:R-:W-:-:S12]  /*0f10*/  VIADD R6, R6, 0x1 ;  /* 0x0000000106067836 */ /* 0x000fd80000000000 */
[----:B---3--:R-:W-:Y:S05]  /*0f20*/  @!P2 BRA `(.L_x_2775) ;  /* 0xfffffffc0050a947 */ /* 0x008fea000383ffff */
.L_x_2774:
        /* <DEDUP_REMOVED lines=10> */
[C---:B-1----:R-:W-:Y:S01]  /*0fd0*/  ISETP.GT.AND P3, PT, R0.reuse, R15, PT ;  /* 0x0000000f0000720c */ /* 0x042fe20003f64270 */
[----:B------:R-:W-:Y:S01]  /*0fe0*/  IMAD.MOV.U32 R5, RZ, RZ, RZ ;  /* 0x000000ffff057224 */ /* 0x000fe200078e00ff */
[----:B--2---:R-:W-:Y:S01]  /*0ff0*/  ISETP.GT.AND P5, PT, R0, R17, PT ;  /* 0x000000110000720c */ /* 0x004fe20003fa4270 */
        /* <DEDUP_REMOVED lines=8> */
.L_x_2776:
        /* <DEDUP_REMOVED lines=8> */
.L_x_2777:
[----:B------:R-:W-:Y:S02]  /*1100*/  CS2R R12, SRZ ;  /* 0x00000000000c7805 */ /* 0x000fe4000001ff00 */
[----:B------:R-:W-:Y:S01]  /*1110*/  SHF.R.S32.HI R19, RZ, 0x5, R14 ;  /* 0x00000005ff137819 */ /* 0x000fe2000001140e */
        /* <DEDUP_REMOVED lines=8> */
.L_x_2778:
        /* <DEDUP_REMOVED lines=8> */
.L_x_2779:
        /* <DEDUP_REMOVED lines=9> */
.L_x_2780:
        /* <DEDUP_REMOVED lines=11> */
[----:B------:R-:W3:Y:S01]  /*1360*/  LDG.E.U16.CONSTANT R19, desc[UR8][R10.64+0x2] ;  /* 0x000002080a137981 */ /* 0x000ee2000c1e9500 */
[----:B------:R-:W0:Y:S01]  /*1370*/  S2UR UR5, SR_CgaCtaId ;  /* 0x00000000000579c3 */ /* 0x000e220000008800 */
        /* <DEDUP_REMOVED lines=9> */
[----:B------:R-:W-:Y:S02]  /*1410*/  SHF.R.S32.HI R5, RZ, 0x1f, R2 ;  /* 0x0000001fff057819 */ /* 0x000fe40000011402 */
[----:B------:R-:W-:Y:S02]  /*1420*/  LEA.HI.X.SX32 R9, R9, R6, 0x1, P2 ;  /* 0x0000000609097211 */ /* 0x000fe400010f0eff */
[----:B------:R-:W-:Y:S02]  /*1430*/  LEA R16, P3, R4, UR6, 0x2 ;  /* 0x0000000604107c11 */ /* 0x000fe4000f8610ff */
[----:B------:R-:W-:Y:S02]  /*1440*/  ISETP.NE.AND P2, PT, R7, RZ, PT ;  /* 0x000000ff0700720c */ /* 0x000fe40003f45270 */
[----:B------:R-:W-:-:S02]  /*1450*/  ISETP.LT.OR P0, PT, R8, 0x2, !P0 ;  /* 0x000000020800780c */ /* 0x000fc40004701670 */
[----:B------:R-:W-:Y:S02]  /*1460*/  LEA.HI.X R17, R4, UR7, R9, 0x2, P3 ;  /* 0x0000000704117c11 */ /* 0x000fe400098f1409 */
[----:B------:R-:W-:Y:S01]  /*1470*/  PRMT R12, RZ, 0x7610, R12 ;  /* 0x00007610ff0c7816 */ /* 0x000fe2000000000c */
[----:B0-----:R-:W-:-:S03]  /*1480*/  ULEA UR4, UR5, UR4, 0x18 ;  /* 0x0000000405047291 */ /* 0x001fc6000f8ec03f */
[----:B------:R-:W-:Y:S01]  /*1490*/  ULDC UR5, c[0x0][0x26c] ;  /* 0x00009b0000057ab9 */ /* 0x000fe20000000800 */
[----:B--2---:R-:W-:Y:S02]  /*14a0*/  PRMT R53, R20, 0x7610, R20 ;  /* 0x0000761014357816 */ /* 0x004fe40000000014 */
[----:B------:R-:W-:Y:S02]  /*14b0*/  PRMT R54, R21, 0x7610, R21 ;  /* 0x0000761015367816 */ /* 0x000fe40000000015 */
[----:B------:R-:W-:Y:S02]  /*14c0*/  SHF.L.U64.HI R20, R2, 0x2, R5 ;  /* 0x0000000202147819 */ /* 0x000fe40000010205 */
[----:B---3--:R-:W-:-:S07]  /*14d0*/  IADD3 R19, R0, R19, RZ ;  /* 0x0000001300137210 */ /* 0x008fce0007ffe0ff */
.L_x_2784:
[----:B------:R-:W-:-:S13]  /*14e0*/  ISETP.NE.AND P3, PT, R0, R19, PT ;  /* 0x000000130000720c */ /* 0x000fda0003f65270 */
[----:B------:R-:W0:Y:S01]  /*14f0*/  @!P3 LDC.64 R4, c[0x0][0x248] ;  /* 0x00009200ff04bb82 */ /* 0x000e220000000a00 */
[----:B------:R-:W-:Y:S02]  /*1500*/  @!P3 VIADD R18, R18, 0x1 ;  /* 0x000000011212b836 */ /* 0x000fe40000000000 */
[----:B------:R-:W-:Y:S02]  /*1510*/  @!P3 IMAD.SHL.U32 R7, R0, 0x2, RZ ;  /* 0x000000020007b824 */ /* 0x000fe400078e00ff */
[----:B------:R-:W-:Y:S02]  /*1520*/  @!P3 IMAD R6, R18, 0x8, R1 ;  /* 0x000000081206b824 */ /* 0x000fe400078e0201 */
[----:B0-----:R-:W-:-:S04]  /*1530*/  @!P3 IMAD.WIDE R4, R7, 0x2, R4 ;  /* 0x000000020704b825 */ /* 0x001fc800078e0204 */
[----:B------:R-:W2:Y:S04]  /*1540*/  @!P3 LDL.64 R6, [R6] ;  /* 0x000000000606b983 */ /* 0x000ea80000100a00 */
[----:B------:R-:W3:Y:S01]  /*1550*/  @!P3 LDG.E.U16.CONSTANT R5, desc[UR8][R4.64+0x2] ;  /* 0x000002080405b981 */ /* 0x000ee2000c1e9500 */
[----:B--2---:R-:W-:Y:S02]  /*1560*/  @!P3 PRMT R53, R6, 0x7610, R53 ;  /* 0x000076100635b816 */ /* 0x004fe40000000035 */
[----:B------:R-:W-:Y:S01]  /*1570*/  @!P3 PRMT R54, R7, 0x7610, R54 ;  /* 0x000076100736b816 */ /* 0x000fe20000000036 */
[----:B---3--:R-:W-:Y:S01]  /*1580*/  @!P3 IMAD.IADD R19, R5, 0x1, R0 ;  /* 0x000000010513b824 */ /* 0x008fe200078e0200 */
[----:B------:R-:W-:Y:S02]  /*1590*/  @!P3 PRMT R53, R53, 0x7610, R6 ;  /* 0x000076103535b816 */ /* 0x000fe40000000006 */
[----:B------:R-:W-:Y:S01]  /*15a0*/  @!P3 PRMT R54, R54, 0x7610, R7 ;  /* 0x000076103636b816 */ /* 0x000fe20000000007 */
[----:B------:R-:W-:Y:S06]  /*15b0*/  @!P1 BRA `(.L_x_2782) ;  /* 0x0000000800fc9947 */ /* 0x000fec0003800000 */
[----:B------:R-:W2:Y:S01]  /*15c0*/  LDG.E.128.CONSTANT R4, desc[UR8][R16.64] ;  /* 0x0000000810047981 */ /* 0x000ea2000c1e9d00 */
[----:B------:R-:W-:Y:S02]  /*15d0*/  IMAD.MOV.U32 R28, RZ, RZ, 0x3400 ;  /* 0x00003400ff1c7424 */ /* 0x000fe400078e00ff */
[----:B------:R-:W-:Y:S02]  /*15e0*/  IMAD.MOV.U32 R36, RZ, RZ, 0x2c00 ;  /* 0x00002c00ff247424 */ /* 0x000fe400078e00ff */
[----:B------:R-:W-:Y:S01]  /*15f0*/  IMAD.MOV.U32 R44, RZ, RZ, 0x2400 ;  /* 0x00002400ff2c7424 */ /* 0x000fe200078e00ff */
[----:B--2---:R-:W-:Y:S02]  /*1600*/  LOP3.LUT R24, R6, 0xc000c, RZ, 0xc0, !PT ;  /* 0x000c000c06187812 */ /* 0x004fe400078ec0ff */
[----:B------:R-:W-:Y:S02]  /*1610*/  SHF.R.U32.HI R9, RZ, 0x8, R5 ;  /* 0x00000008ff097819 */ /* 0x000fe40000011605 */
[----:B------:R-:W-:-:S02]  /*1620*/  LOP3.LUT R25, R7, 0xc000c, RZ, 0xc0, !PT ;  /* 0x000c000c07197812 */ /* 0x000fc400078ec0ff */
[----:B------:R-:W-:Y:S02]  /*1630*/  SHF.R.U32.HI R10, RZ, 0x8, R6 ;  /* 0x00000008ff0a7819 */ /* 0x000fe40000011606 */
[----:B------:R-:W-:Y:S02]  /*1640*/  LOP3.LUT R22, R5, 0xc000c, RZ, 0xc0, !PT ;  /* 0x000c000c05167812 */ /* 0x000fe400078ec0ff */
[----:B------:R-:W-:Y:S02]  /*1650*/  SHF.R.U32.HI R8, RZ, 0x8, R4 ;  /* 0x00000008ff087819 */ /* 0x000fe40000011604 */
[----:B------:R-:W-:Y:S02]  /*1660*/  LOP3.LUT R33, R24, 0x64006400, RZ, 0xfc, !PT ;  /* 0x6400640018217812 */ /* 0x000fe400078efcff */
[----:B------:R-:W-:Y:S02]  /*1670*/  LOP3.LUT R41, R25, 0x64006400, RZ, 0xfc, !PT ;  /* 0x6400640019297812 */ /* 0x000fe400078efcff */
[----:B------:R-:W-:-:S02]  /*1680*/  LOP3.LUT R24, R9, 0xc000c, RZ, 0xc0, !PT ;  /* 0x000c000c09187812 */ /* 0x000fc400078ec0ff */
[----:B------:R-:W-:Y:S02]  /*1690*/  LOP3.LUT R26, R10, 0xc000c, RZ, 0xc0, !PT ;  /* 0x000c000c0a1a7812 */ /* 0x000fe400078ec0ff */
[----:B------:R-:W-:Y:S02]  /*16a0*/  LOP3.LUT R29, R5, 0x300030, RZ, 0xc0, !PT ;  /* 0x00300030051d7812 */ /* 0x000fe400078ec0ff */
[C---:B------:R-:W-:Y:S02]  /*16b0*/  LOP3.LUT R31, R6.reuse, 0x300030, RZ, 0xc0, !PT ;  /* 0x00300030061f7812 */ /* 0x040fe400078ec0ff */
[C---:B------:R-:W-:Y:S02]  /*16c0*/  LOP3.LUT R39, R6.reuse, 0xc000c0, RZ, 0xc0, !PT ;  /* 0x00c000c006277812 */ /* 0x040fe400078ec0ff */
[----:B------:R-:W-:Y:S02]  /*16d0*/  LOP3.LUT R11, R6, 0x30003, RZ, 0xc0, !PT ;  /* 0x00030003060b7812 */ /* 0x000fe400078ec0ff */
[----:B------:R-:W-:-:S02]  /*16e0*/  LOP3.LUT R23, R22, 0x64006400, RZ, 0xfc, !PT ;  /* 0x6400640016177812 */ /* 0x000fc400078efcff */
[----:B------:R-:W-:Y:S02]  /*16f0*/  SHF.R.U32.HI R6, RZ, 0x8, R7 ;  /* 0x00000008ff067819 */ /* 0x000fe40000011607 */
[----:B------:R-:W-:Y:S02]  /*1700*/  LOP3.LUT R32, R7, 0x300030, RZ, 0xc0, !PT ;  /* 0x0030003007207812 */ /* 0x000fe400078ec0ff */
[----:B------:R-:W-:Y:S02]  /*1710*/  LOP3.LUT R22, R8, 0xc000c, RZ, 0xc0, !PT ;  /* 0x000c000c08167812 */ /* 0x000fe400078ec0ff */
[----:B------:R-:W-:Y:S01]  /*1720*/  LOP3.LUT R27, R24, 0x64006400, RZ, 0xfc, !PT ;  /* 0x64006400181b7812 */ /* 0x000fe200078efcff */
[-C--:B------:R-:W-:Y:S01]  /*1730*/  HFMA2 R24, R41, R28.reuse.H0_H0, -258, -258 ;  /* 0xdc08dc0829187431 */ /* 0x080fe2000004001c */
[----:B------:R-:W-:Y:S02]  /*1740*/  LOP3.LUT R35, R26, 0x64006400, RZ, 0xfc, !PT ;  /* 0x640064001a237812 */ /* 0x000fe400078efcff */
[C---:B------:R-:W-:Y:S01]  /*1750*/  LOP3.LUT R21, R4.reuse, 0xc000c, RZ, 0xc0, !PT ;  /* 0x000c000c04157812 */ /* 0x040fe200078ec0ff */
        /* <DEDUP_REMOVED lines=110> */
[----:B------:R-:W-:-:S04]  /*1e40*/  HFMA2 R5, R27, R9, R4 ;  /* 0x000000091b057231 */ /* 0x000fc80000000004 */
        /* <DEDUP_REMOVED lines=10> */
.L_x_2783:
        /* <DEDUP_REMOVED lines=44> */
.L_x_2782:
[----:B------:R-:W-:Y:S01]  /*21b0*/  VIADD R0, R0, 0x10 ;  /* 0x0000001000007836 */ /* 0x000fe20000000000 */
[----:B------:R-:W-:Y:S01]  /*21c0*/  LEA R16, P4, R2, R16, 0x2 ;  /* 0x0000001002107211 */ /* 0x000fe200078810ff */
[----:B------:R-:W-:-:S03]  /*21d0*/  UIADD3 UR4, UR4, 0x20, URZ ;  /* 0x0000002004047890 */ /* 0x000fc6000fffe03f */
[C---:B------:R-:W-:Y:S01]  /*21e0*/  ISETP.GE.AND P3, PT, R0.reuse, UR5, PT ;  /* 0x0000000500007c0c */ /* 0x040fe2000bf66270 */
[----:B------:R-:W-:Y:S01]  /*21f0*/  IMAD.X R17, R17, 0x1, R20, P4 ;  /* 0x0000000111117824 */ /* 0x000fe200020e0614 */
[----:B------:R-:W-:-:S13]  /*2200*/  ISETP.LT.AND P5, PT, R0, R3, PT ;  /* 0x000000030000720c */ /* 0x000fda0003fa1270 */
[----:B------:R-:W-:Y:S05]  /*2210*/  @!P3 BRA P5, `(.L_x_2784) ;  /* 0xfffffff000b0b947 */ /* 0x000fea000283ffff */
.L_x_2781:
[----:B------:R-:W-:Y:S05]  /*2220*/  @!P1 EXIT ;  /* 0x000000000000994d */ /* 0x000fea0003800000 */
[----:B------:R-:W0:Y:S01]  /*2230*/  S2R R0, SR_CTAID.X ;  /* 0x0000000000007919 */ /* 0x000e220000002500 */
[----:B------:R-:W1:Y:S01]  /*2240*/  S2UR UR4, SR_CTAID.Y ;  /* 0x00000000000479c3 */ /* 0x000e620000002600 */
[----:B------:R-:W0:Y:S07]  /*2250*/  S2R R5, SR_TID.X ;  /* 0x0000000000057919 */ /* 0x000e2e0000002100 */
[----:B------:R-:W2:Y:S08]  /*2260*/  LDC.64 R16, c[0x0][0x238] ;  /* 0x00008e00ff107b82 */ /* 0x000eb00000000a00 */
[----:B------:R-:W3:Y:S01]  /*2270*/  LDC.64 R2, c[0x0][0x230] ;  /* 0x00008c00ff027b82 */ /* 0x000ee20000000a00 */
[----:B-1----:R-:W-:Y:S01]  /*2280*/  USHF.L.U32 UR4, UR4, 0x1, URZ ;  /* 0x0000000104047899 */ /* 0x002fe2000800063f */
[----:B0-----:R-:W-:-:S05]  /*2290*/  LEA R0, R0, R5, 0x6 ;  /* 0x0000000500007211 */ /* 0x001fca00078e30ff */
[----:B------:R-:W-:-:S04]  /*22a0*/  IMAD.SHL.U32 R0, R0, 0x4, RZ ;  /* 0x0000000400007824 */ /* 0x000fc800078e00ff */
[----:B--2---:R-:W-:-:S04]  /*22b0*/  IMAD R8, R17, UR4, R0 ;  /* 0x0000000411087c24 */ /* 0x004fc8000f8e0200 */
[----:B---3--:R-:W-:-:S05]  /*22c0*/  IMAD.WIDE R4, R8, 0x2, R2 ;  /* 0x0000000208047825 */ /* 0x008fca00078e0202 */
[----:B------:R0:W-:Y:S01]  /*22d0*/  ATOM.E.ADD.F16x2.RN.STRONG.GPU P0, RZ, desc[UR8][R4.64], R12 ;  /* 0x0000000c04ff79a2 */ /* 0x0001e2000810e1c8 */
[----:B------:R-:W-:Y:S01]  /*22e0*/  IMAD R7, RZ, RZ, -UR4 ;  /* 0x80000004ff077e24 */ /* 0x000fe2000f8e02ff */
[----:B------:R-:W-:Y:S04]  /*22f0*/  BSSY B0, `(.L_x_2785) ;  /* 0x0000010000007945 */ /* 0x000fe80003800000 */
[----:B------:R-:W-:Y:S01]  /*2300*/  VIADDMNMX R0, R7, R16, 0x2, PT ;  /* 0x0000000207007446 */ /* 0x000fe20003800110 */
[----:B0-----:R-:W-:Y:S06]  /*2310*/  @P0 BRA `(.L_x_2786) ;  /* 0x0000000000340947 */ /* 0x001fec0003800000 */
[----:B------:R-:W0:Y:S02]  /*2320*/  QSPC.E.S P0, RZ, [R4] ;  /* 0x0000000004ff73aa */ /* 0x000e240000000500 */
[----:B0-----:R-:W-:Y:S05]  /*2330*/  @!P0 BRA `(.L_x_2787) ;  /* 0x0000000000208947 */ /* 0x001fea0003800000 */
[----:B------:R-:W-:-:S05]  /*2340*/  IMAD.MOV.U32 R6, RZ, RZ, R4 ;  /* 0x000000ffff067224 */ /* 0x000fca00078e0004 */
[----:B------:R-:W-:-:S07]  /*2350*/  MOV R6, R6 ;  /* 0x0000000600067202 */ /* 0x000fce0000000f00 */
.L_x_2788:
[----:B------:R-:W0:Y:S02]  /*2360*/  LDS R10, [R6] ;  /* 0x00000000060a7984 */ /* 0x000e240000000800 */
[----:B0-----:R-:W-:-:S10]  /*2370*/  HFMA2.MMA R11, R10, 1, 1, R12 ;  /* 0x3c003c000a0b7835 */ /* 0x001fd4000000000c */
[----:B------:R-:W0:Y:S02]  /*2380*/  ATOMS.CAST.SPIN R11, [R6], R10, R11 ;  /* 0x0000000a060b738d */ /* 0x000e24000180000b */
[----:B0-----:R-:W-:-:S13]  /*2390*/  ISETP.EQ.U32.AND P0, PT, R11, 0x1, PT ;  /* 0x000000010b00780c */ /* 0x001fda0003f02070 */
[----:B------:R-:W-:Y:S05]  /*23a0*/  @!P0 BRA `(.L_x_2788) ;  /* 0xfffffffc00ec8947 */ /* 0x000fea000383ffff */
[----:B------:R-:W-:Y:S05]  /*23b0*/  BRA `(.L_x_2786) ;  /* 0x00000000000c7947 */ /* 0x000fea0003800000 */
.L_x_2787:
[----:B------:R-:W2:Y:S02]  /*23c0*/  LD.E R6, desc[UR8][R4.64] ;  /* 0x0000000804067980 */ /* 0x000ea4000c101900 */
[----:B--2---:R-:W-:-:S05]  /*23d0*/  IMAD.IADD R7, R12, 0x1, R6 ;  /* 0x000000010c077824 */ /* 0x004fca00078e0206 */
[----:B------:R0:W-:Y:S02]  /*23e0*/  ST.E desc[UR8][R4.64], R7 ;  /* 0x0000000704007985 */ /* 0x0001e4000c101908 */
.L_x_2786:
[----:B------:R-:W-:Y:S05]  /*23f0*/  BSYNC B0 ;  /* 0x0000000000007941 */ /* 0x000fea0003800000 */
.L_x_2785:
[----:B------:R1:W-:Y:S01]  /*2400*/  ATOM.E.ADD.F16x2.RN.STRONG.GPU P0, RZ, desc[UR8][R4.64+0x4], R13 ;  /* 0x0000040d04ff79a2 */ /* 0x0003e2000810e1c8 */
[----:B------:R-:W-:Y:S04]  /*2410*/  BSSY B0, `(.L_x_2789) ;  /* 0x000000e000007945 */ /* 0x000fe80003800000 */
[----:B-1----:R-:W-:Y:S05]  /*2420*/  @P0 BRA `(.L_x_2790) ;  /* 0x0000000000300947 */ /* 0x002fea0003800000 */
[----:B------:R-:W1:Y:S02]  /*2430*/  QSPC.E.S P0, RZ, [R4+0x4] ;  /* 0x0000040004ff73aa */ /* 0x000e640000000500 */
[----:B-1----:R-:W-:Y:S05]  /*2440*/  @!P0 BRA `(.L_x_2791) ;  /* 0x00000000001c8947 */ /* 0x002fea0003800000 */
[----:B0-----:R-:W-:-:S07]  /*2450*/  MOV R4, R4 ;  /* 0x0000000400047202 */ /* 0x001fce0000000f00 */
.L_x_2792:
[----:B------:R-:W0:Y:S02]  /*2460*/  LDS R6, [R4+0x4] ;  /* 0x0000040004067984 */ /* 0x000e240000000800 */
[----:B0-----:R-:W-:-:S06]  /*2470*/  HADD2 R7, R6, R13 ;  /* 0x0000000d06077230 */ /* 0x001fcc0000000000 */
[----:B------:R-:W0:Y:S02]  /*2480*/  ATOMS.CAST.SPIN R7, [R4+0x4], R6, R7 ;  /* 0x000004060407738d */ /* 0x000e240001800007 */
[----:B0-----:R-:W-:-:S13]  /*2490*/  ISETP.EQ.U32.AND P0, PT, R7, 0x1, PT ;  /* 0x000000010700780c */ /* 0x001fda0003f02070 */
[----:B------:R-:W-:Y:S05]  /*24a0*/  @!P0 BRA `(.L_x_2792) ;  /* 0xfffffffc00ec8947 */ /* 0x000fea000383ffff */
[----:B------:R-:W-:Y:S05]  /*24b0*/  BRA `(.L_x_2790) ;  /* 0x00000000000c7947 */ /* 0x000fea0003800000 */
.L_x_2791:
[----:B------:R-:W0:Y:S02]  /*24c0*/  LD.E R6, desc[UR8][R4.64+0x4] ;  /* 0x0000040804067980 */ /* 0x000e24000c101900 */
[----:B0-----:R-:W-:-:S05]  /*24d0*/  IMAD.IADD R7, R13, 0x1, R6 ;  /* 0x000000010d077824 */ /* 0x001fca00078e0206 */
[----:B------:R1:W-:Y:S02]  /*24e0*/  ST.E desc[UR8][R4.64+0x4], R7 ;  /* 0x0000040704007985 */ /* 0x0003e4000c101908 */
.L_x_2790:
[----:B------:R-:W-:Y:S05]  /*24f0*/  BSYNC B0 ;  /* 0x0000000000007941 */ /* 0x000fea0003800000 */
.L_x_2789:
        /* <DEDUP_REMOVED lines=11> */
.L_x_2796:
[----:B------:R-:W0:Y:S02]  /*25b0*/  LDS R6, [R4] ;  /* 0x0000000004067984 */ /* 0x000e240000000800 */
[----:B0-----:R-:W-:-:S10]  /*25c0*/  HFMA2.MMA R7, R6, 1, 1, R14 ;  /* 0x3c003c0006077835 */ /* 0x001fd4000000000e */
[----:B------:R-:W0:Y:S02]  /*25d0*/  ATOMS.CAST.SPIN R7, [R4], R6, R7 ;  /* 0x000000060407738d */ /* 0x000e240001800007 */
[----:B0-----:R-:W-:-:S13]  /*25e0*/  ISETP.EQ.U32.AND P0, PT, R7, 0x1, PT ;  /* 0x000000010700780c */ /* 0x001fda0003f02070 */
[----:B------:R-:W-:Y:S05]  /*25f0*/  @!P0 BRA `(.L_x_2796) ;  /* 0xfffffffc00ec8947 */ /* 0x000fea000383ffff */
[----:B------:R-:W-:Y:S05]  /*2600*/  BRA `(.L_x_2794) ;  /* 0x00000000000c7947 */ /* 0x000fea0003800000 */
.L_x_2795:
[----:B------:R-:W2:Y:S02]  /*2610*/  LD.E R0, desc[UR8][R2.64] ;  /* 0x0000000802007980 */ /* 0x000ea4000c101900 */
[----:B--2---:R-:W-:-:S05]  /*2620*/  IMAD.IADD R5, R14, 0x1, R0 ;  /* 0x000000010e057824 */ /* 0x004fca00078e0200 */
[----:B------:R0:W-:Y:S02]  /*2630*/  ST.E desc[UR8][R2.64], R5 ;  /* 0x0000000502007985 */ /* 0x0001e4000c101908 */
.L_x_2794:
[----:B------:R-:W-:Y:S05]  /*2640*/  BSYNC B0 ;  /* 0x0000000000007941 */ /* 0x000fea0003800000 */
.L_x_2793:
[----:B------:R1:W-:Y:S02]  /*2650*/  ATOM.E.ADD.F16x2.RN.STRONG.GPU P0, RZ, desc[UR8][R2.64+0x4], R15 ;  /* 0x0000040f02ff79a2 */ /* 0x0003e4000810e1c8 */
[----:B-1----:R-:W-:Y:S05]  /*2660*/  @P0 EXIT ;  /* 0x000000000000094d */ /* 0x002fea0003800000 */
[----:B------:R-:W1:Y:S02]  /*2670*/  QSPC.E.S P0, RZ, [R2+0x4] ;  /* 0x0000040002ff73aa */ /* 0x000e640000000500 */
[----:B-1----:R-:W-:Y:S05]  /*2680*/  @!P0 BRA `(.L_x_2797) ;  /* 0x00000000001c8947 */ /* 0x002fea0003800000 */
[----:B0-----:R-:W-:-:S07]  /*2690*/  MOV R2, R2 ;  /* 0x0000000200027202 */ /* 0x001fce0000000f00 */
.L_x_2798:
[----:B------:R-:W0:Y:S02]  /*26a0*/  LDS R4, [R2+0x4] ;  /* 0x0000040002047984 */ /* 0x000e240000000800 */
[----:B0-----:R-:W-:-:S06]  /*26b0*/  HADD2 R5, R4, R15 ;  /* 0x0000000f04057230 */ /* 0x001fcc0000000000 */
[----:B------:R-:W0:Y:S02]  /*26c0*/  ATOMS.CAST.SPIN R5, [R2+0x4], R4, R5 ;  /* 0x000004040205738d */ /* 0x000e240001800005 */
[----:B0-----:R-:W-:-:S13]  /*26d0*/  ISETP.EQ.U32.AND P0, PT, R5, 0x1, PT ;  /* 0x000000010500780c */ /* 0x001fda0003f02070 */
[----:B------:R-:W-:Y:S05]  /*26e0*/  @!P0 BRA `(.L_x_2798) ;  /* 0xfffffffc00ec8947 */ /* 0x000fea000383ffff */
[----:B------:R-:W-:Y:S05]  /*26f0*/  EXIT ;  /* 0x000000000000794d */ /* 0x000fea0003800000 */
.L_x_2797:
[----:B------:R-:W0:Y:S02]  /*2700*/  LD.E R0, desc[UR8][R2.64+0x4] ;  /* 0x0000040802007980 */ /* 0x000e24000c101900 */
[----:B0-----:R-:W-:-:S05]  /*2710*/  IMAD.IADD R5, R15, 0x1, R0 ;  /* 0x000000010f057824 */ /* 0x001fca00078e0200 */
[----:B------:R-:W-:Y:S01]  /*2720*/  ST.E desc[UR8][R2.64+0x4], R5 ;  /* 0x0000040502007985 */ /* 0x000fe2000c101908 */
[----:B------:R-:W-:Y:S05]  /*2730*/  EXIT ;  /* 0x000000000000794d */ /* 0x000fea0003800000 */
.L_x_2799:
        /* <DEDUP_REMOVED lines=12> */
.L_x_3709:


//--------------------- .text._Z23gemm_half_q_half_kernelILi2ELi32ELb1ELb0ELi32EEvPK6__halfPKjS4_S2_PS0_iiiiPKtS7_iiiiiibS2_i --------------------------
	.section	.text._Z23gemm_half_q_half_kernelILi2ELi32ELb1ELb0ELi32EEvPK6__halfPKjS4_S2_PS0_iiiiPKtS7_iiiiiibS2_i,"ax",@progbits
	.align	128
        .global         _Z23gemm_half_q_half_kernelILi2ELi32ELb1ELb0ELi32EEvPK6__halfPKjS4_S2_PS0_iiiiPKtS7_iiiiiibS2_i
        .type           _Z23gemm_half_q_half_kernelILi2ELi32ELb1ELb0ELi32EEvPK6__halfPKjS4_S2_PS0_iiiiPKtS7_iiiiiibS2_i,@function
        .size           _Z23gemm_half_q_half_kernelILi2ELi32ELb1ELb0ELi32EEvPK6__halfPKjS4_S2_PS0_iiiiPKtS7_iiiiiibS2_i,(.L_x_3710 - _Z23gemm_half_q_half_kernelILi2ELi32ELb1ELb0ELi32EEvPK6__halfPKjS4_S2_PS0_iiiiPKtS7_iiiiiibS2_i)
        .other          _Z23gemm_half_q_half_kernelILi2ELi32ELb1ELb0ELi32EEvPK6__halfPKjS4_S2_PS0_iiiiPKtS7_iiiiiibS2_i,@"STO_CUDA_ENTRY STV_DEFAULT"
_Z23gemm_half_q_half_kernelILi2ELi32ELb1ELb0ELi32EEvPK6__halfPKjS4_S2_PS0_iiiiPKtS7_iiiiiibS2_i:
.text._Z23gemm_half_q_half_kernelILi2ELi32ELb1ELb0ELi32EEvPK6__halfPKjS4_S2_PS0_iiiiPKtS7_iiiiiibS2_i:
[----:B------:R-:W-:Y:S01]  /*0000*/  LDC R1, c[0x0][0x28] ;  /* 0x00000a00ff017b82 */ /* 0x000fe20000000800 */
[----:B------:R-:W0:Y:S07]  /*0010*/  S2R R5, SR_CTAID.Y ;  /* 0x0000000000057919 */ /* 0x000e2e0000002600 */
[----:B------:R-:W0:Y:S01]  /*0020*/  LDC R0, c[0x0][0x238] ;  /* 0x00008e00ff007b82 */ /* 0x000e220000000800 */
[----:B------:R-:W-:Y:S01]  /*0030*/  ULDC.64 UR8, c[0x0][0x208] ;  /* 0x0000820000087ab9 */ /* 0x000fe20000000a00 */
[----:B------:R-:W-:Y:S01]  /*0040*/  PRMT R13, RZ, 0x7610, R13 ;  /* 0x00007610ff0d7816 */ /* 0x000fe2000000000d */
[----:B------:R-:W1:Y:S01]  /*0050*/  S2R R6, SR_TID.X ;  /* 0x0000000000067919 */ /* 0x000e620000002100 */
[----:B------:R-:W-:Y:S01]  /*0060*/  PRMT R12, RZ, 0x7610, R12 ;  /* 0x00007610ff0c7816 */ /* 0x000fe2000000000c */
[----:B------:R-:W2:Y:S03]  /*0070*/  S2R R3, SR_CTAID.Z ;  /* 0x0000000000037919 */ /* 0x000ea60000002700 */
[----:B------:R-:W3:Y:S01]  /*0080*/  LDC R2, c[0x0][0x240] ;  /* 0x00009000ff027b82 */ /* 0x000ee20000000800 */
[--C-:B0-----:R-:W-:Y:S01]  /*0090*/  IMAD R7, R5, -0x2, R0.reuse ;  /* 0xfffffffe05077824 */ /* 0x101fe200078e0200 */
[----:B------:R-:W-:-:S04]  /*00a0*/  PRMT R0, RZ, 0x7610, R0 ;  /* 0x00007610ff007816 */ /* 0x000fc80000000000 */
[C---:B------:R-:W-:Y:S02]  /*00b0*/  ISETP.GE.AND P1, PT, R7.reuse, 0x1, PT ;  /* 0x000000010700780c */ /* 0x040fe40003f26270 */
[----:B------:R-:W-:-:S11]  /*00c0*/  VIMNMX R4, R7, 0x2, PT ;  /* 0x0000000207047848 */ /* 0x000fd60003fe0100 */
[----:B-123--:R-:W-:Y:S05]  /*00d0*/  @!P1 BRA `(.L_x_2800) ;  /* 0x0000000000289947 */ /* 0x00efea0003800000 */
[----:B------:R-:W-:Y:S01]  /*00e0*/  ISETP.GE.AND P0, PT, R4, 0x2, PT ;  /* 0x000000020400780c */ /* 0x000fe20003f06270 */
[----:B------:R-:W0:-:S12]  /*00f0*/  LDC.64 R8, c[0x0][0x278] ;  /* 0x00009e00ff087b82 */ /* 0x000e180000000a00 */
[----:B------:R-:W1:Y:S08]  /*0100*/  @P0 LDC R15, c[0x0][0x280] ;  /* 0x0000a000ff0f0b82 */ /* 0x000e700000000800 */
[----:B------:R-:W1:Y:S01]  /*0110*/  @P0 LDC.64 R10, c[0x0][0x278] ;  /* 0x00009e00ff0a0b82 */ /* 0x000e620000000a00 */
[----:B0-----:R-:W2:Y:S01]  /*0120*/  LDG.E.U16 R0, desc[UR8][R8.64] ;  /* 0x0000000808007981 */ /* 0x001ea2000c1e1500 */
[----:B-1----:R-:W-:-:S05]  /*0130*/  @P0 IMAD.WIDE R10, R15, 0x2, R10 ;  /* 0x000000020f0a0825 */ /* 0x002fca00078e020a */
[----:B------:R-:W3:Y:S01]  /*0140*/  @P0 LDG.E.U16 R13, desc[UR8][R10.64] ;  /* 0x000000080a0d0981 */ /* 0x000ee2000c1e1500 */
[----:B--2---:R-:W-:Y:S02]  /*0150*/  PRMT R12, R0, 0x7610, R12 ;  /* 0x00007610000c7816 */ /* 0x004fe4000000000c */
[----:B---3--:R-:W-:-:S04]  /*0160*/  @P0 LOP3.LUT R14, R13, R0, RZ, 0xfc, !PT ;  /* 0x000000000d0e0212 */ /* 0x008fc800078efcff */
[----:B------:R-:W-:-:S07]  /*0170*/  @P0 PRMT R12, R14, 0x7610, R12 ;  /* 0x000076100e0c0816 */ /* 0x000fce000000000c */
.L_x_2800:
[----:B------:R-:W-:Y:S01]  /*0180*/  PRMT R8, R12, 0x9910, RZ ;  /* 0x000099100c087816 */ /* 0x000fe200000000ff */
[----:B------:R-:W-:Y:S01]  /*0190*/  IMAD.SHL.U32 R25, R3, 0x20, RZ ;  /* 0x0000002003197824 */ /* 0x000fe200078e00ff */
[----:B------:R-:W0:Y:S02]  /*01a0*/  S2UR UR4, SR_CTAID.X ;  /* 0x00000000000479c3 */ /* 0x000e240000002500 */
[----:B------:R-:W-:Y:S02]  /*01b0*/  ISETP.NE.AND P0, PT, R8, RZ, PT ;  /* 0x000000ff0800720c */ /* 0x000fe40003f05270 */
[----:B------:R-:W-:-:S11]  /*01c0*/  VIADDMNMX R54, R25, 0x20, R2, PT ;  /* 0x0000002019367846 */ /* 0x000fd60003800102 */
[----:B0-----:R-:W-:Y:S05]  /*01d0*/  @!P0 EXIT ;  /* 0x000000000000894d */ /* 0x001fea0003800000 */
[----:B------:R-:W-:Y:S01]  /*01e0*/  IMAD.IADD R9, R25, 0x1, R6 ;  /* 0x0000000119097824 */ /* 0x000fe200078e0206 */
        /* <DEDUP_REMOVED lines=30> */
.L_x_2805:
        /* <DEDUP_REMOVED lines=16> */
.L_x_2804:
        /* <DEDUP_REMOVED lines=16> */
.L_x_2803:
        /* <DEDUP_REMOVED lines=17> */
.L_x_2807:
        /* <DEDUP_REMOVED lines=16> */
.L_x_2806:
        /* <DEDUP_REMOVED lines=14> */
.L_x_2802:
[----:B------:R-:W-:Y:S05]  /*08c0*/  BSYNC B0 ;  /* 0x0000000000007941 */ /* 0x000fea0003800000 */
.L_x_2801:
        /* <DEDUP_REMOVED lines=11> */
[----:B------:R-:W-:Y:S01]  /*0980*/  IMAD R5, R5, R2, RZ ;  /* 0x0000000205057224 */ /* 0x000fe200078e02ff */
        /* <DEDUP_REMOVED lines=9> */
.L_x_2810:
[C---:B--2---:R-:W-:Y:S01]  /*0a20*/  IMAD.WIDE R10, R2.reuse, 0x2, R8 ;  /* 0x00000002020a7825 */ /* 0x044fe200078e0208 */
[----:B------:R1:W-:Y:S03]  /*0a30*/  STG.E.64 desc[UR8][R8.64], RZ ;  /* 0x000000ff08007986 */ /* 0x0003e6000c101b08 */
[----:B------:R-:W-:Y:S01]  /*0a40*/  VIADD R5, R5, 0x4 ;  /* 0x0000000405057836 */ /* 0x000fe20000000000 */
[----:B------:R2:W-:Y:S01]  /*0a50*/  STG.E.64 desc[UR8][R10.64], RZ ;  /* 0x000000ff0a007986 */ /* 0x0005e2000c101b08 */
[----:B0-----:R-:W-:-:S03]  /*0a60*/  IMAD.WIDE R16, R2, 0x2, R10 ;  /* 0x0000000202107825 */ /* 0x001fc600078e020a */
[----:B------:R-:W-:Y:S02]  /*0a70*/  ISETP.GE.AND P2, PT, R5, R6, PT ;  /* 0x000000060500720c */ /* 0x000fe40003f46270 */
[----:B------:R2:W-:Y:S01]  /*0a80*/  STG.E.64 desc[UR8][R16.64], RZ ;  /* 0x000000ff10007986 */ /* 0x0005e2000c101b08 */
[----:B------:R-:W-:-:S05]  /*0a90*/  IMAD.WIDE R18, R2, 0x2, R16 ;  /* 0x0000000202127825 */ /* 0x000fca00078e0210 */
[----:B------:R2:W-:Y:S01]  /*0aa0*/  STG.E.64 desc[UR8][R18.64], RZ ;  /* 0x000000ff12007986 */ /* 0x0005e2000c101b08 */
[----:B-1----:R-:W-:-:S04]  /*0ab0*/  IMAD.WIDE R8, R2, 0x2, R18 ;  /* 0x0000000202087825 */ /* 0x002fc800078e0212 */
[----:B------:R-:W-:Y:S05]  /*0ac0*/  @!P2 BRA `(.L_x_2810) ;  /* 0xfffffffc00d4a947 */ /* 0x000fea000383ffff */
.L_x_2809:
[----:B------:R-:W-:-:S05]  /*0ad0*/  IMAD.IADD R6, R4, 0x1, -R5 ;  /* 0x0000000104067824 */ /* 0x000fca00078e0a05 */
[----:B------:R-:W-:-:S13]  /*0ae0*/  ISETP.GT.AND P2, PT, R6, 0x1, PT ;  /* 0x000000010600780c */ /* 0x000fda0003f44270 */
[----:B------:R-:W-:Y:S01]  /*0af0*/  @P2 VIADD R5, R5, 0x2 ;  /* 0x0000000205052836 */ /* 0x000fe20000000000 */
[----:B------:R-:W-:Y:S01]  /*0b00*/  @P2 PLOP3.LUT P0, PT, PT, PT, PT, 0x8, 0x0 ;  /* 0x000000000000281c */ /* 0x000fe20003f0e170 */
[----:B------:R1:W-:Y:S03]  /*0b10*/  @P2 STG.E.64 desc[UR8][R8.64], RZ ;  /* 0x000000ff08002986 */ /* 0x0003e6000c101b08 */
[----:B------:R-:W-:Y:S01]  /*0b20*/  ISETP.LT.OR P0, PT, R5, R4, P0 ;  /* 0x000000040500720c */ /* 0x000fe20000701670 */
[----:B------:R-:W-:-:S05]  /*0b30*/  @P2 IMAD.WIDE R4, R2, 0x2, R8 ;  /* 0x0000000202042825 */ /* 0x000fca00078e0208 */
[----:B------:R3:W-:Y:S01]  /*0b40*/  @P2 STG.E.64 desc[UR8][R4.64], RZ ;  /* 0x000000ff04002986 */ /* 0x0007e2000c101b08 */
[----:B-1----:R-:W-:-:S06]  /*0b50*/  @P2 IMAD.WIDE R8, R2, 0x2, R4 ;  /* 0x0000000202082825 */ /* 0x002fcc00078e0204 */
[----:B------:R3:W-:Y:S02]  /*0b60*/  @P0 STG.E.64 desc[UR8][R8.64], RZ ;  /* 0x000000ff08000986 */ /* 0x0007e4000c101b08 */
.L_x_2808:
[----:B01----:R-:W0:Y:S08]  /*0b70*/  LDC R12, c[0x0][0x25c] ;  /* 0x00009700ff0c7b82 */ /* 0x003e300000000800 */
[----:B------:R-:W-:Y:S01]  /*0b80*/  BAR.SYNC.DEFER_BLOCKING 0x0 ;  /* 0x0000000000007b1d */ /* 0x000fe20000010000 */
[----:B------:R-:W-:-:S07]  /*0b90*/  ISETP.GE.AND P0, PT, R25, R54, PT ;  /* 0x000000361900720c */ /* 0x000fce0003f06270 */
[----:B------:R-:W1:Y:S06]  /*0ba0*/  LDC R14, c[0x0][0x264] ;  /* 0x00009900ff0e7b82 */ /* 0x000e6c0000000800 */
[----:B------:R-:W-:Y:S05]  /*0bb0*/  @P0 BRA `(.L_x_2811) ;  /* 0x0000000000d40947 */ /* 0x000fea0003800000 */
[----:B---3--:R-:W3:Y:S01]  /*0bc0*/  LDC.64 R8, c[0x0][0x248] ;  /* 0x00009200ff087b82 */ /* 0x008ee20000000a00 */
[----:B------:R-:W-:-:S07]  /*0bd0*/  IMAD.SHL.U32 R5, R3, 0x40, RZ ;  /* 0x0000004003057824 */ /* 0x000fce00078e00ff */
[----:B--2---:R-:W2:Y:S08]  /*0be0*/  LDC.64 R10, c[0x0][0x220] ;  /* 0x00008800ff0a7b82 */ /* 0x004eb00000000a00 */
[----:B------:R-:W4:Y:S01]  /*0bf0*/  LDC.64 R16, c[0x0][0x228] ;  /* 0x00008a00ff107b82 */ /* 0x000f220000000a00 */
[----:B---3--:R-:W-:-:S05]  /*0c00*/  IMAD.WIDE R4, R5, 0x2, R8 ;  /* 0x0000000205047825 */ /* 0x008fca00078e0208 */
[----:B------:R3:W5:Y:S01]  /*0c10*/  LDG.E.U16.CONSTANT R22, desc[UR8][R4.64] ;  /* 0x0000000804167981 */ /* 0x000762000c1e9500 */
[----:B------:R-:W-:Y:S01]  /*0c20*/  SHF.R.S32.HI R6, RZ, 0x1f, R15 ;  /* 0x0000001fff067819 */ /* 0x000fe2000001140f */
[----:B------:R-:W-:Y:S01]  /*0c30*/  IMAD.SHL.U32 R3, R15, 0x4, RZ ;  /* 0x000000040f037824 */ /* 0x000fe200078e00ff */
[----:B------:R-:W-:Y:S01]  /*0c40*/  UMOV UR4, URZ ;  /* 0x0000003f00047c82 */ /* 0x000fe20008000000 */
[----:B------:R-:W-:Y:S01]  /*0c50*/  IMAD.MOV.U32 R27, RZ, RZ, R25 ;  /* 0x000000ffff1b7224 */ /* 0x000fe200078e0019 */
[----:B------:R-:W-:Y:S02]  /*0c60*/  LEA.HI R6, R6, R15, RZ, 0x3 ;  /* 0x0000000f06067211 */ /* 0x000fe400078f18ff */
[----:B------:R-:W-:Y:S02]  /*0c70*/  LOP3.LUT R23, R3, 0x10, RZ, 0xc0, !PT ;  /* 0x0000001003177812 */ /* 0x000fe400078ec0ff */
[----:B--2---:R-:W-:-:S07]  /*0c80*/  SHF.R.S32.HI R24, RZ, 0x3, R6 ;  /* 0x00000003ff187819 */ /* 0x004fce0000011406 */
.L_x_2812:
[----:B-----5:R-:W-:-:S04]  /*0c90*/  VIADD R19, R22, UR4 ;  /* 0x0000000416137c36 */ /* 0x020fc80008000000 */
[----:B------:R-:W-:-:S05]  /*0ca0*/  IMAD R3, R19, R2, RZ ;  /* 0x0000000213037224 */ /* 0x000fca00078e02ff */
[----:B---3--:R-:W-:-:S04]  /*0cb0*/  SHF.R.S32.HI R4, RZ, 0x1f, R3 ;  /* 0x0000001fff047819 */ /* 0x008fc80000011403 */
[----:B------:R-:W-:-:S04]  /*0cc0*/  LEA.HI R3, R4, R3, RZ, 0x3 ;  /* 0x0000000304037211 */ /* 0x000fc800078f18ff */
[----:B------:R-:W-:-:S05]  /*0cd0*/  LEA.HI.SX32 R3, R3, R24, 0x1d ;  /* 0x0000001803037211 */ /* 0x000fca00078feaff */
[----:B------:R-:W-:-:S06]  /*0ce0*/  IMAD.WIDE R4, R3, 0x4, R10 ;  /* 0x0000000403047825 */ /* 0x000fcc00078e020a */
[----:B------:R-:W2:Y:S01]  /*0cf0*/  LDG.E.CONSTANT R4, desc[UR8][R4.64] ;  /* 0x0000000804047981 */ /* 0x000ea2000c1e9900 */
[----:B------:R-:W-:-:S05]  /*0d00*/  LEA R21, R27, 0x1, 0x1 ;  /* 0x000000011b157811 */ /* 0x000fca00078e08ff */
[----:B------:R-:W-:-:S05]  /*0d10*/  IMAD.WIDE R20, R21, 0x2, R8 ;  /* 0x0000000215147825 */ /* 0x000fca00078e0208 */
[----:B------:R-:W3:Y:S01]  /*0d20*/  LDG.E.U16.CONSTANT R30, desc[UR8][R20.64] ;  /* 0x00000008141e7981 */ /* 0x000ee2000c1e9500 */
[----:B----4-:R-:W-:-:S06]  /*0d30*/  IMAD.WIDE R18, R19, 0x2, R16 ;  /* 0x0000000213127825 */ /* 0x010fcc00078e0210 */
[----:B------:R4:W4:Y:S01]  /*0d40*/  LDG.E.U16.CONSTANT R18, desc[UR8][R18.64] ;  /* 0x0000000812127981 */ /* 0x000922000c1e9500 */
        /* <DEDUP_REMOVED lines=13> */
[----:B------:R-:W2:Y:S01]  /*0e20*/  I2F.F16 R5, R6 ;  /* 0x0000000600057306 */ /* 0x000ea20000200c00 */
[----:B------:R-:W-:Y:S01]  /*0e30*/  VIADD R4, R4, 0x1 ;  /* 0x0000000104047836 */ /* 0x000fe20000000000 */
[----:B------:R-:W-:Y:S01]  /*0e40*/  ISETP.GE.AND P2, PT, R27, R54, PT ;  /* 0x000000361b00720c */ /* 0x000fe20003f46270 */
[----:B------:R-:W-:Y:S02]  /*0e50*/  VIADD R3, R3, 0x1 ;  /* 0x0000000103037836 */ /* 0x000fe40000000000 */
[----:B------:R-:W-:Y:S02]  /*0e60*/  IMAD R26, R26, R26, RZ ;  /* 0x0000001a1a1a7224 */ /* 0x000fe400078e02ff */
[----:B------:R-:W-:Y:S02]  /*0e70*/  IMAD R20, R4, R4, RZ ;  /* 0x0000000404147224 */ /* 0x000fe400078e02ff */
[----:B------:R-:W-:Y:S01]  /*0e80*/  IMAD R28, R3, R3, RZ ;  /* 0x00000003031c7224 */ /* 0x000fe200078e02ff */
[----:B----4-:R-:W3:Y:S01]  /*0e90*/  I2F.F16 R19, R26 ;  /* 0x0000001a00137306 */ /* 0x010ee20000200c00 */
[----:B--2---:R-:W-:-:S07]  /*0ea0*/  HMUL2 R3, R5.H0_H0, R18.H0_H0 ;  /* 0x2000001205037232 */ /* 0x004fce0000000800 */
[----:B------:R-:W2:Y:S01]  /*0eb0*/  I2F.F16 R21, R20 ;  /* 0x0000001400157306 */ /* 0x000ea20000200c00 */
[----:B---3--:R-:W-:-:S07]  /*0ec0*/  HMUL2 R4, R19.H0_H0, R18.H0_H0 ;  /* 0x2000001213047232 */ /* 0x008fce0000000800 */
[----:B------:R-:W3:Y:S01]  /*0ed0*/  I2F.F16 R29, R28 ;  /* 0x0000001c001d7306 */ /* 0x000ee20000200c00 */
[-C--:B--2---:R-:W-:Y:S02]  /*0ee0*/  HMUL2 R5, R21.H0_H0, R18.reuse.H0_H0 ;  /* 0x2000001215057232 */ /* 0x084fe40000000800 */
[----:B---3--:R-:W-:Y:S01]  /*0ef0*/  HMUL2 R6, R29.H0_H0, R18.H0_H0 ;  /* 0x200000121d067232 */ /* 0x008fe20000000800 */
[----:B------:R-:W-:Y:S06]  /*0f00*/  @!P2 BRA `(.L_x_2812) ;  /* 0xfffffffc0060a947 */ /* 0x000fec000383ffff */
.L_x_2811:
[----:B------:R-:W-:Y:S01]  /*0f10*/  ULDC UR4, c[0x0][0x258] ;  /* 0x0000960000047ab9 */ /* 0x000fe20000000800 */
[----:B------:R-:W-:Y:S01]  /*0f20*/  ULDC UR5, c[0x0][0x260] ;  /* 0x0000980000057ab9 */ /* 0x000fe20000000800 */
[C---:B------:R-:W-:Y:S01]  /*0f30*/  ISETP.GT.AND P2, PT, R25.reuse, UR4, PT ;  /* 0x0000000419007c0c */ /* 0x040fe2000bf44270 */
[----:B------:R-:W-:Y:S01]  /*0f40*/  ULDC UR6, c[0x0][0x268] ;  /* 0x00009a0000067ab9 */ /* 0x000fe20000000800 */
[C---:B---3--:R-:W-:Y:S02]  /*0f50*/  VIMNMX R8, R25.reuse, UR4, PT ;  /* 0x0000000419087c48 */ /* 0x048fe4000bfe0100 */
[----:B--2---:R-:W-:Y:S02]  /*0f60*/  CS2R R16, SRZ ;  /* 0x0000000000107805 */ /* 0x004fe4000001ff00 */
[----:B------:R-:W-:Y:S02]  /*0f70*/  ISETP.GT.AND P4, PT, R25, UR5, PT ;  /* 0x0000000519007c0c */ /* 0x000fe4000bf84270 */
[----:B------:R-:W-:-:S02]  /*0f80*/  SHF.R.S32.HI R9, RZ, 0x1f, R8 ;  /* 0x0000001fff097819 */ /* 0x000fc40000011408 */
[----:B------:R-:W-:Y:S02]  /*0f90*/  ISETP.GT.AND P6, PT, R25, UR6, PT ;  /* 0x0000000619007c0c */ /* 0x000fe4000bfc4270 */
[----:B------:R-:W-:Y:S02]  /*0fa0*/  LEA.HI R9, R9, R8, RZ, 0x5 ;  /* 0x0000000809097211 */ /* 0x000fe400078f28ff */
[C---:B0-----:R-:W-:Y:S02]  /*0fb0*/  ISETP.GT.AND P3, PT, R25.reuse, R12, PT ;  /* 0x0000000c1900720c */ /* 0x041fe40003f64270 */
[----:B------:R-:W-:Y:S02]  /*0fc0*/  SHF.R.S32.HI R18, RZ, 0x5, R9 ;  /* 0x00000005ff127819 */ /* 0x000fe40000011409 */
[----:B------:R-:W-:Y:S02]  /*0fd0*/  CS2R R8, SRZ ;  /* 0x0000000000087805 */ /* 0x000fe4000001ff00 */
        /* <DEDUP_REMOVED lines=9> */
.L_x_2813:
        /* <DEDUP_REMOVED lines=8> */
.L_x_2814:
        /* <DEDUP_REMOVED lines=8> */
.L_x_2815:
        /* <DEDUP_REMOVED lines=8> */
.L_x_2816:
        /* <DEDUP_REMOVED lines=9> */
.L_x_2817:
        /* <DEDUP_REMOVED lines=9> */
[----:B------:R-:W0:Y:S01]  /*1310*/  S2UR UR5, SR_CgaCtaId ;  /* 0x00000000000579c3 */ /* 0x000e220000008800 */
[----:B------:R-:W-:Y:S01]  /*1320*/  IMAD R12, R19, R2, RZ ;  /* 0x00000002130c7224 */ /* 0x000fe200078e02ff */
[----:B------:R-:W-:Y:S01]  /*1330*/  PRMT R13, R13, 0x9910, RZ ;  /* 0x000099100d0d7816 */ /* 0x000fe200000000ff */
[----:B------:R-:W-:Y:S01]  /*1340*/  ULDC.64 UR6, c[0x0][0x218] ;  /* 0x0000860000067ab9 */ /* 0x000fe20000000a00 */
[----:B------:R-:W-:Y:S01]  /*1350*/  UMOV UR4, 0x400 ;  /* 0x0000040000047882 */ /* 0x000fe20000000000 */
[----:B------:R-:W-:Y:S02]  /*1360*/  PRMT R11, R11, 0x5410, RZ ;  /* 0x000054100b0b7816 */ /* 0x000fe400000000ff */
        /* <DEDUP_REMOVED lines=11> */
.L_x_2823:
[----:B------:R0:W5:Y:S01]  /*1420*/  LDG.E.128.CONSTANT R12, desc[UR8][R56.64] ;  /* 0x00000008380c7981 */ /* 0x000162000c1e9d00 */
[----:B-1----:R-:W-:Y:S01]  /*1430*/  IMAD.MOV.U32 R2, RZ, RZ, R10 ;  /* 0x000000ffff027224 */ /* 0x002fe200078e000a */
[----:B------:R-:W-:Y:S06]  /*1440*/  @!P1 BRA `(.L_x_2819) ;  /* 0x0000000c00949947 */ /* 0x000fec0003800000 */
[----:B------:R-:W-:-:S04]  /*1450*/  IMAD.WIDE R20, R2, 0x4, R56 ;  /* 0x0000000402147825 */ /* 0x000fc800078e0238 */
[----:B------:R-:W-:Y:S02]  /*1460*/  IMAD.WIDE R16, R2, 0x4, R20 ;  /* 0x0000000402107825 */ /* 0x000fe400078e0214 */
[----:B------:R-:W2:Y:S04]  /*1470*/  LDG.E.128.CONSTANT R20, desc[UR8][R20.64] ;  /* 0x0000000814147981 */ /* 0x000ea8000c1e9d00 */
[----:B------:R-:W3:Y:S01]  /*1480*/  LDG.E.128.CONSTANT R16, desc[UR8][R16.64] ;  /* 0x0000000810107981 */ /* 0x000ee2000c1e9d00 */
[----:B------:R-:W-:Y:S02]  /*1490*/  PRMT R32, R0, 0x9910, RZ ;  /* 0x0000991000207816 */ /* 0x000fe400000000ff */
[----:B-----5:R-:W-:Y:S02]  /*14a0*/  SHF.R.U32.HI R30, RZ, 0xc, R12 ;  /* 0x0000000cff1e7819 */ /* 0x020fe4000001160c */
[----:B------:R-:W-:-:S02]  /*14b0*/  LOP3.LUT R26, R12, 0x3f003f, RZ, 0xc0, !PT ;  /* 0x003f003f0c1a7812 */ /* 0x000fc400078ec0ff */
[----:B------:R-:W-:Y:S02]  /*14c0*/  SHF.R.U32.HI R27, RZ, 0x6, R12 ;  /* 0x00000006ff1b7819 */ /* 0x000fe4000001160c */
[--C-:B------:R-:W-:Y:S02]  /*14d0*/  SHF.R.U32.HI R31, RZ, 0xc, R13.reuse ;  /* 0x0000000cff1f7819 */ /* 0x100fe4000001160d */
[----:B------:R-:W-:Y:S02]  /*14e0*/  LOP3.LUT R12, R13, 0x3f003f, RZ, 0xc0, !PT ;  /* 0x003f003f0d0c7812 */ /* 0x000fe400078ec0ff */
[----:B------:R-:W-:Y:S02]  /*14f0*/  SHF.R.U32.HI R28, RZ, 0x6, R13 ;  /* 0x00000006ff1c7819 */ /* 0x000fe4000001160d */
[----:B------:R-:W-:Y:S02]  /*1500*/  SHF.R.U32.HI R13, RZ, 0xc, R14 ;  /* 0x0000000cff0d7819 */ /* 0x000fe4000001160e */
[----:B------:R-:W-:-:S02]  /*1510*/  LOP3.LUT R29, R14, 0x3f003f, RZ, 0xc0, !PT ;  /* 0x003f003f0e1d7812 */ /* 0x000fc400078ec0ff */
[----:B------:R-:W-:Y:S01]  /*1520*/  SHF.R.U32.HI R39, RZ, 0x6, R14 ;  /* 0x00000006ff277819 */ /* 0x000fe2000001160e */
[----:B------:R-:W-:Y:S01]  /*1530*/  IMAD.MOV.U32 R14, RZ, RZ, R32 ;  /* 0x000000ffff0e7224 */ /* 0x000fe200078e0020 */
[----:B------:R-:W-:Y:S02]  /*1540*/  SHF.R.U32.HI R33, RZ, 0xc, R15 ;  /* 0x0000000cff217819 */ /* 0x000fe4000001160f */
[----:B------:R-:W-:Y:S02]  /*1550*/  LOP3.LUT R30, R30, 0xf000f, RZ, 0xc0, !PT ;  /* 0x000f000f1e1e7812 */ /* 0x000fe400078ec0ff */
[----:B------:R-:W-:Y:S02]  /*1560*/  LOP3.LUT R38, R33, 0xf000f, RZ, 0xc0, !PT ;  /* 0x000f000f21267812 */ /* 0x000fe400078ec0ff */
[----:B------:R-:W-:Y:S02]  /*1570*/  ISETP.NE.AND P2, PT, R14, RZ, PT ;  /* 0x000000ff0e00720c */ /* 0x000fe40003f45270 */
[----:B------:R-:W-:-:S02]  /*1580*/  LOP3.LUT R14, R31, 0xf000f, RZ, 0xc0, !PT ;  /* 0x000f000f1f0e7812 */ /* 0x000fc400078ec0ff */
[----:B------:R-:W-:Y:S02]  /*1590*/  LOP3.LUT R32, R13, 0xf000f, RZ, 0xc0, !PT ;  /* 0x000f000f0d207812 */ /* 0x000fe400078ec0ff */
[----:B------:R-:W-:Y:S02]  /*15a0*/  LOP3.LUT R40, R15, 0x3f003f, RZ, 0xc0, !PT ;  /* 0x003f003f0f287812 */ /* 0x000fe400078ec0ff */
[----:B------:R-:W-:Y:S02]  /*15b0*/  SHF.R.U32.HI R41, RZ, 0x6, R15 ;  /* 0x00000006ff297819 */ /* 0x000fe4000001160f */
[----:B------:R-:W-:Y:S02]  /*15c0*/  LOP3.LUT R12, R12, 0x64006400, RZ, 0xfc, !PT ;  /* 0x640064000c0c7812 */ /* 0x000fe400078efcff */
[----:B---3--:R-:W-:Y:S02]  /*15d0*/  SHF.R.U32.HI R43, RZ, 0x8, R16 ;  /* 0x00000008ff2b7819 */ /* 0x008fe40000011610 */
[----:B------:R-:W-:-:S02]  /*15e0*/  SHF.R.U32.HI R49, RZ, 0x8, R19 ;  /* 0x00000008ff317819 */ /* 0x000fc40000011613 */
[----:B------:R-:W-:Y:S02]  /*15f0*/  SHF.R.U32.HI R45, RZ, 0x8, R17 ;  /* 0x00000008ff2d7819 */ /* 0x000fe40000011611 */
[----:B------:R-:W-:Y:S02]  /*1600*/  SHF.R.U32.HI R47, RZ, 0x8, R18 ;  /* 0x00000008ff2f7819 */ /* 0x000fe40000011612 */
[----:B------:R-:W-:Y:S02]  /*1610*/  LOP3.LUT R43, R30, 0x300030, R43, 0xf8, !PT ;  /* 0x003000301e2b7812 */ /* 0x000fe400078ef82b */
[----:B------:R-:W-:Y:S02]  /*1620*/  LOP3.LUT R49, R38, 0x300030, R49, 0xf8, !PT ;  /* 0x0030003026317812 */ /* 0x000fe400078ef831 */
[----:B--2---:R-:W-:Y:S02]  /*1630*/  SHF.R.U32.HI R42, RZ, 0xc, R20 ;  /* 0x0000000cff2a7819 */ /* 0x004fe40000011614 */
[----:B------:R-:W-:-:S02]  /*1640*/  LOP3.LUT R30, R20, 0x3f003f, RZ, 0xc0, !PT ;  /* 0x003f003f141e7812 */ /* 0x000fc400078ec0ff */
[----:B------:R-:W-:Y:S02]  /*1650*/  SHF.R.U32.HI R38, RZ, 0x6, R20 ;  /* 0x00000006ff267819 */ /* 0x000fe40000011614 */
[----:B------:R-:W-:Y:S02]  /*1660*/  LOP3.LUT R45, R14, 0x300030, R45, 0xf8, !PT ;  /* 0x003000300e2d7812 */ /* 0x000fe400078ef82d */
[----:B------:R-:W-:Y:S02]  /*1670*/  LOP3.LUT R47, R32, 0x300030, R47, 0xf8, !PT ;  /* 0x00300030202f7812 */ /* 0x000fe400078ef82f */
[----:B------:R-:W-:Y:S02]  /*1680*/  SHF.R.U32.HI R20, RZ, 0xc, R21 ;  /* 0x0000000cff147819 */ /* 0x000fe40000011615 */
[----:B------:R-:W-:Y:S02]  /*1690*/  SHF.R.U32.HI R44, RZ, 0xc, R22 ;  /* 0x0000000cff2c7819 */ /* 0x000fe40000011616 */
[----:B------:R-:W-:-:S02]  /*16a0*/  LOP3.LUT R32, R22, 0x3f003f, RZ, 0xc0, !PT ;  /* 0x003f003f16207812 */ /* 0x000fc400078ec0ff */
[----:B------:R-:W-:Y:S02]  /*16b0*/  SHF.R.U32.HI R14, RZ, 0x6, R22 ;  /* 0x00000006ff0e7819 */ /* 0x000fe40000011616 */
[----:B------:R-:W-:Y:S02]  /*16c0*/  SHF.R.U32.HI R22, RZ, 0xc, R23 ;  /* 0x0000000cff167819 */ /* 0x000fe40000011617 */
[----:B------:R-:W-:Y:S02]  /*16d0*/  SHF.R.U32.HI R51, RZ, 0xa, R17 ;  /* 0x0000000aff337819 */ /* 0x000fe40000011611 */
[----:B------:R-:W-:Y:S02]  /*16e0*/  LOP3.LUT R20, R20, 0xf000f, RZ, 0xc0, !PT ;  /* 0x000f000f14147812 */ /* 0x000fe400078ec0ff */
[----:B------:R-:W-:Y:S02]  /*16f0*/  SHF.R.U32.HI R53, RZ, 0xa, R19 ;  /* 0x0000000aff357819 */ /* 0x000fe40000011613 */
[----:B------:R-:W-:-:S02]  /*1700*/  LOP3.LUT R22, R22, 0xf000f, RZ, 0xc0, !PT ;  /* 0x000f000f16167812 */ /* 0x000fc400078ec0ff */
[----:B------:R-:W-:Y:S02]  /*1710*/  SHF.R.U32.HI R50, RZ, 0xa, R16 ;  /* 0x0000000aff327819 */ /* 0x000fe40000011610 */
[----:B------:R-:W-:Y:S02]  /*1720*/  LOP3.LUT R34, R16, 0x3f003f, RZ, 0xc0, !PT ;  /* 0x003f003f10227812 */ /* 0x000fe400078ec0ff */
        /* <DEDUP_REMOVED lines=12> */
[----:B------:R-:W-:Y:S02]  /*17f0*/  LOP3.LUT R21, R42, 0xf000f, RZ, 0xc0, !PT ;  /* 0x000f000f2a157812 */ /* 0x000fe400078ec0ff */
[----:B------:R-:W-:Y:S02]  /*1800*/  LOP3.LUT R23, R44, 0xf000f, RZ, 0xc0, !PT ;  /* 0x000f000f2c177812 */ /* 0x000fe400078ec0ff */
[----:B------:R-:W-:Y:S02]  /*1810*/  LOP3.LUT R51, R20, 0x300030, R51, 0xf8, !PT ;  /* 0x0030003014337812 */ /* 0x000fe400078ef833 */
[----:B------:R-:W-:-:S02]  /*1820*/  LOP3.LUT R20, R26, 0x64006400, RZ, 0xfc, !PT ;  /* 0x640064001a147812 */ /* 0x000fc400078efcff */
[----:B------:R-:W-:Y:S02]  /*1830*/  LOP3.LUT R53, R22, 0x300030, R53, 0xf8, !PT ;  /* 0x0030003016357812 */ /* 0x000fe400078ef835 */
[----:B------:R-:W-:Y:S02]  /*1840*/  LOP3.LUT R26, R27, 0x3f003f, RZ, 0xc0, !PT ;  /* 0x003f003f1b1a7812 */ /* 0x000fe400078ec0ff */
[----:B------:R-:W-:Y:S02]  /*1850*/  LOP3.LUT R27, R28, 0x3f003f, RZ, 0xc0, !PT ;  /* 0x003f003f1c1b7812 */ /* 0x000fe400078ec0ff */
[----:B------:R-:W-:Y:S02]  /*1860*/  LOP3.LUT R22, R29, 0x64006400, RZ, 0xfc, !PT ;  /* 0x640064001d167812 */ /* 0x000fe400078efcff */
        /* <DEDUP_REMOVED lines=78> */
[----:B-1----:R-:W-:Y:S01]  /*1d50*/  HFMA2.MMA R55, R20, R12, RZ ;  /* 0x0000000c14377235 */ /* 0x002fe200000000ff */
[----:B------:R-:W-:-:S04]  /*1d60*/  HFMA2 R58, R21, R12, RZ.H0_H0 ;  /* 0x0000000c153a7231 */ /* 0x000fc800000400ff */
[----:B------:R-:W-:-:S03]  /*1d70*/  HFMA2 R58, R27, R13, R58 ;  /* 0x0000000d1b3a7231 */ /* 0x000fc6000000003a */
[----:B------:R-:W-:Y:S01]  /*1d80*/  HFMA2.MMA R55, R26, R13, R55 ;  /* 0x0000000d1a377235 */ /* 0x000fe20000000037 */
[----:B------:R-:W-:-:S04]  /*1d90*/  HFMA2 R58, R31, R14, R58 ;  /* 0x0000000e1f3a7231 */ /* 0x000fc8000000003a */
[----:B------:R-:W-:-:S03]  /*1da0*/  HFMA2 R58, R39, R15, R58 ;  /* 0x0000000f273a7231 */ /* 0x000fc6000000003a */
[----:B------:R-:W-:Y:S01]  /*1db0*/  HFMA2.MMA R55, R30, R14, R55 ;  /* 0x0000000e1e377235 */ /* 0x000fe20000000037 */
[----:B--2---:R-:W-:-:S04]  /*1dc0*/  HFMA2 R58, R35, R16, R58 ;  /* 0x00000010233a7231 */ /* 0x004fc8000000003a */
[----:B------:R-:W-:-:S03]  /*1dd0*/  HFMA2 R58, R44, R17, R58 ;  /* 0x000000112c3a7231 */ /* 0x000fc6000000003a */
[----:B------:R-:W-:Y:S01]  /*1de0*/  HFMA2.MMA R55, R38, R15, R55 ;  /* 0x0000000f26377235 */ /* 0x000fe20000000037 */
[----:B------:R-:W-:-:S07]  /*1df0*/  HFMA2 R59, R45, R18, R58 ;  /* 0x000000122d3b7231 */ /* 0x000fce000000003a */
[----:B------:R-:W-:-:S08]  /*1e00*/  HFMA2.MMA R55, R34, R16, R55 ;  /* 0x0000001022377235 */ /* 0x000fd00000000037 */
[----:B------:R-:W-:-:S08]  /*1e10*/  HFMA2.MMA R55, R42, R17, R55 ;  /* 0x000000112a377235 */ /* 0x000fd00000000037 */
[----:B------:R-:W-:-:S08]  /*1e20*/  HFMA2.MMA R55, R43, R18, R55 ;  /* 0x000000122b377235 */ /* 0x000fd00000000037 */
[----:B------:R-:W-:Y:S01]  /*1e30*/  HFMA2.MMA R58, R50, R19, R55 ;  /* 0x00000013323a7235 */ /* 0x000fe20000000037 */
[----:B------:R-:W-:Y:S01]  /*1e40*/  HFMA2 R55, R51, R19, R59 ;  /* 0x0000001333377231 */ /* 0x000fe2000000003b */
[----:B------:R-:W-:Y:S01]  /*1e50*/  HFMA2.MMA R59, R22, R12, RZ ;  /* 0x0000000c163b7235 */ /* 0x000fe200000000ff */
[----:B------:R-:W-:Y:S02]  /*1e60*/  HFMA2 R12, R23, R12, RZ.H0_H0 ;  /* 0x0000000c170c7231 */ /* 0x000fe400000400ff */
[----:B------:R-:W-:Y:S02]  /*1e70*/  HADD2 R55, R55.H0_H0, R55.H1_H1 ;  /* 0x3000003737377230 */ /* 0x000fe40000000800 */
[----:B------:R-:W-:-:S03]  /*1e80*/  HFMA2 R12, R29, R13, R12 ;  /* 0x0000000d1d0c7231 */ /* 0x000fc6000000000c */
[----:B------:R-:W-:Y:S01]  /*1e90*/  HFMA2.MMA R59, R28, R13, R59 ;  /* 0x0000000d1c3b7235 */ /* 0x000fe2000000003b */
[----:B------:R-:W-:Y:S02]  /*1ea0*/  HFMA2 R12, R33, R14, R12 ;  /* 0x0000000e210c7231 */ /* 0x000fe4000000000c */
[----:B------:R-:W-:Y:S02]  /*1eb0*/  HADD2 R58, R58.H0_H0, R58.H1_H1 ;  /* 0x3000003a3a3a7230 */ /* 0x000fe40000000800 */
[----:B------:R-:W-:-:S03]  /*1ec0*/  HFMA2 R12, R41, R15, R12 ;  /* 0x0000000f290c7231 */ /* 0x000fc6000000000c */
[----:B------:R-:W-:Y:S01]  /*1ed0*/  HFMA2.MMA R59, R32, R14, R59 ;  /* 0x0000000e203b7235 */ /* 0x000fe2000000003b */
[----:B------:R-:W-:Y:S01]  /*1ee0*/  HFMA2 R12, R37, R16, R12 ;  /* 0x00000010250c7231 */ /* 0x000fe2000000000c */
[----:B------:R-:W-:-:S03]  /*1ef0*/  PRMT R58, R58, 0x5410, R55 ;  /* 0x000054103a3a7816 */ /* 0x000fc60000000037 */
[----:B------:R-:W-:-:S03]  /*1f00*/  HFMA2 R12, R48, R17, R12 ;  /* 0x00000011300c7231 */ /* 0x000fc6000000000c */
[----:B------:R-:W-:Y:S01]  /*1f10*/  HFMA2.MMA R59, R40, R15, R59 ;  /* 0x0000000f283b7235 */ /* 0x000fe2000000003b */
[----:B------:R-:W-:Y:S01]  /*1f20*/  HFMA2 R12, R49, R18, R12 ;  /* 0x00000012310c7231 */ /* 0x000fe2000000000c */
[----:B------:R-:W-:-:S03]  /*1f30*/  HFMA2.MMA R9, R58, R3, R9 ;  /* 0x000000033a097235 */ /* 0x000fc60000000009 */
[----:B------:R-:W-:-:S03]  /*1f40*/  HFMA2 R12, R53, R19, R12 ;  /* 0x00000013350c7231 */ /* 0x000fc6000000000c */
[----:B------:R-:W-:Y:S01]  /*1f50*/  HFMA2.MMA R59, R36, R16, R59 ;  /* 0x00000010243b7235 */ /* 0x000fe2000000003b */
[----:B------:R-:W-:-:S07]  /*1f60*/  HADD2 R12, R12.H0_H0, R12.H1_H1 ;  /* 0x3000000c0c0c7230 */ /* 0x000fce0000000800 */
[----:B------:R-:W-:-:S08]  /*1f70*/  HFMA2.MMA R59, R46, R17, R59 ;  /* 0x000000112e3b7235 */ /* 0x000fd0000000003b */
[----:B------:R-:W-:-:S08]  /*1f80*/  HFMA2.MMA R59, R47, R18, R59 ;  /* 0x000000122f3b7235 */ /* 0x000fd0000000003b */
[----:B------:R-:W-:-:S10]  /*1f90*/  HFMA2.MMA R59, R52, R19, R59 ;  /* 0x00000013343b7235 */ /* 0x000fd4000000003b */
[----:B------:R-:W-:-:S05]  /*1fa0*/  HADD2 R59, R59.H0_H0, R59.H1_H1 ;  /* 0x3000003b3b3b7230 */ /* 0x000fca0000000800 */
[----:B------:R-:W-:-:S05]  /*1fb0*/  PRMT R59, R59, 0x5410, R12 ;  /* 0x000054103b3b7816 */ /* 0x000fca000000000c */
[----:B------:R-:W-:-:S07]  /*1fc0*/  HFMA2 R8, R59, R5, R8 ;  /* 0x000000053b087231 */ /* 0x000fce0000000008 */
.L_x_2820:
        /* <DEDUP_REMOVED lines=45> */
.L_x_2819:
        /* <DEDUP_REMOVED lines=43> */
[----:B------:R-:W-:Y:S02]  /*2550*/  LOP3.LUT R26, R15, 0x3f003f, RZ, 0xc0, !PT ;  /* 0x003f003f0f1a7812 */ /* 0x000fe400078ec0ff */
[----:B------:R-:W-:Y:S02]  /*2560*/  SHF.R.U32.HI R51, RZ, 0xa, R17 ;  /* 0x0000000aff337819 */ /* 0x000fe40000011611 */
[----:B------:R-:W-:-:S02]  /*2570*/  LOP3.LUT R35, R17, 0x3f003f, RZ, 0xc0, !PT ;  /* 0x003f003f11237812 */ /* 0x000fc400078ec0ff */
[----:B------:R-:W-:Y:S02]  /*2580*/  SHF.R.U32.HI R44, RZ, 0x6, R17 ;  /* 0x00000006ff2c7819 */ /* 0x000fe40000011611 */
        /* <DEDUP_REMOVED lines=97> */
[----:B------:R-:W1:Y:S01]  /*2ba0*/  LDS.128 R12, [UR4+0x20] ;  /* 0x00002004ff0c7984 */ /* 0x000e620008000c00 */
        /* <DEDUP_REMOVED lines=43> */
.L_x_2822:
        /* <DEDUP_REMOVED lines=45> */
.L_x_2821:
[----:B------:R-:W-:Y:S01]  /*3130*/  VIADD R25, R25, 0x20 ;  /* 0x0000002019197836 */ /* 0x000fe20000000000 */
[----:B------:R-:W-:Y:S01]  /*3140*/  UIADD3 UR4, UR4, 0x40, URZ ;  /* 0x0000004004047890 */ /* 0x000fe2000fffe03f */
[----:B0-----:R-:W-:-:S03]  /*3150*/  IMAD.WIDE.U32 R56, R2, 0x18, R56 ;  /* 0x0000001802387825 */ /* 0x001fc600078e0038 */
[----:B------:R-:W-:Y:S01]  /*3160*/  ISETP.GE.AND P2, PT, R25, UR5, PT ;  /* 0x0000000519007c0c */ /* 0x000fe2000bf46270 */
[----:B-----5:R-:W-:Y:S01]  /*3170*/  IMAD R13, R7, 0x18, RZ ;  /* 0x00000018070d7824 */ /* 0x020fe200078e02ff */
[----:B------:R-:W-:-:S03]  /*3180*/  ISETP.LT.AND P3, PT, R25, R54, PT ;  /* 0x000000361900720c */ /* 0x000fc60003f61270 */
[----:B------:R-:W-:-:S10]  /*3190*/  IMAD.IADD R57, R57, 0x1, R13 ;  /* 0x0000000139397824 */ /* 0x000fd400078e020d */
[----:B------:R-:W-:Y:S05]  /*31a0*/  @!P2 BRA P3, `(.L_x_2823) ;  /* 0xffffffe0009ca947 */ /* 0x000fea000183ffff */
.L_x_2818:
        /* <DEDUP_REMOVED lines=20> */
.L_x_2827:
[----:B------:R-:W0:Y:S02]  /*32f0*/  LDS R6, [R3] ;  /* 0x0000000003067984 */ /* 0x000e240000000800 */
[----:B0-----:R-:W-:-:S10]  /*3300*/  HFMA2.MMA R7, R6, 1, 1, R9 ;  /* 0x3c003c0006077835 */ /* 0x001fd40000000009 */
[----:B------:R-:W0:Y:S02]  /*3310*/  ATOMS.CAST.SPIN R7, [R3], R6, R7 ;  /* 0x000000060307738d */ /* 0x000e240001800007 */
[----:B0-----:R-:W-:-:S13]  /*3320*/  ISETP.EQ.U32.AND P0, PT, R7, 0x1, PT ;  /* 0x000000010700780c */ /* 0x001fda0003f02070 */
[----:B------:R-:W-:Y:S05]  /*3330*/  @!P0 BRA `(.L_x_2827) ;  /* 0xfffffffc00ec8947 */ /* 0x000fea000383ffff */
[----:B------:R-:W-:Y:S05]  /*3340*/  BRA `(.L_x_2825) ;  /* 0x00000000000c7947 */ /* 0x000fea0003800000 */
.L_x_2826:
[----:B------:R-:W2:Y:S02]  /*3350*/  LD.E R3, desc[UR8][R12.64] ;  /* 0x000000080c037980 */ /* 0x000ea4000c101900 */
[----:B--2---:R-:W-:-:S05]  /*3360*/  IMAD.IADD R3, R9, 0x1, R3 ;  /* 0x0000000109037824 */ /* 0x004fca00078e0203 */
[----:B------:R0:W-:Y:S02]  /*3370*/  ST.E desc[UR8][R12.64], R3 ;  /* 0x000000030c007985 */ /* 0x0001e4000c101908 */
.L_x_2825:
[----:B------:R-:W-:Y:S05]  /*3380*/  BSYNC B0 ;  /* 0x0000000000007941 */ /* 0x000fea0003800000 */
.L_x_2824:
[----:B------:R1:W-:Y:S01]  /*3390*/  ATOM.E.ADD.F16x2.RN.STRONG.GPU P0, RZ, desc[UR8][R12.64+0x4], R8 ;  /* 0x000004080cff79a2 */ /* 0x0003e2000810e1c8 */
[----:B------:R-:W-:Y:S04]  /*33a0*/  BSSY B0, `(.L_x_2828) ;  /* 0x000000f000007945 */ /* 0x000fe80003800000 */
[----:B-1----:R-:W-:Y:S05]  /*33b0*/  @P0 BRA `(.L_x_2829) ;  /* 0x0000000000340947 */ /* 0x002fea0003800000 */
[----:B------:R-:W1:Y:S02]  /*33c0*/  QSPC.E.S P0, RZ, [R12+0x4] ;  /* 0x000004000cff73aa */ /* 0x000e640000000500 */
[----:B-1----:R-:W-:Y:S05]  /*33d0*/  @!P0 BRA `(.L_x_2830) ;  /* 0x0000000000208947 */ /* 0x002fea0003800000 */
[----:B------:R-:W-:-:S05]  /*33e0*/  IMAD.MOV.U32 R6, RZ, RZ, R12 ;  /* 0x000000ffff067224 */ /* 0x000fca00078e000c */
[----:B0-----:R-:W-:-:S07]  /*33f0*/  MOV R3, R6 ;  /* 0x0000000600037202 */ /* 0x001fce0000000f00 */
.L_x_2831:
[----:B------:R-:W0:Y:S02]  /*3400*/  LDS R6, [R3+0x4] ;  /* 0x0000040003067984 */ /* 0x000e240000000800 */
[----:B0-----:R-:W-:-:S06]  /*3410*/  HADD2 R7, R6, R8 ;  /* 0x0000000806077230 */ /* 0x001fcc0000000000 */
[----:B------:R-:W0:Y:S02]  /*3420*/  ATOMS.CAST.SPIN R7, [R3+0x4], R6, R7 ;  /* 0x000004060307738d */ /* 0x000e240001800007 */
[----:B0-----:R-:W-:-:S13]  /*3430*/  ISETP.EQ.U32.AND P0, PT, R7, 0x1, PT ;  /* 0x000000010700780c */ /* 0x001fda0003f02070 */
[----:B------:R-:W-:Y:S05]  /*3440*/  @!P0 BRA `(.L_x_2831) ;  /* 0xfffffffc00ec8947 */ /* 0x000fea000383ffff */
[----:B------:R-:W-:Y:S05]  /*3450*/  BRA `(.L_x_2829) ;  /* 0x00000000000c7947 */ /* 0x000fea0003800000 */
.L_x_2830:
[----:B0-----:R-:W2:Y:S02]  /*3460*/  LD.E R3, desc[UR8][R12.64+0x4] ;  /* 0x000004080c037980 */ /* 0x001ea4000c101900 */
[----:B--2---:R-:W-:-:S05]  /*3470*/  IMAD.IADD R3, R8, 0x1, R3 ;  /* 0x0000000108037824 */ /* 0x004fca00078e0203 */
[----:B------:R1:W-:Y:S02]  /*3480*/  ST.E desc[UR8][R12.64+0x4], R3 ;  /* 0x000004030c007985 */ /* 0x0003e4000c101908 */
.L_x_2829:
[----:B------:R-:W-:Y:S05]  /*3490*/  BSYNC B0 ;  /* 0x0000000000007941 */ /* 0x000fea0003800000 */
.L_x_2828:
        /* <DEDUP_REMOVED lines=11> */
.L_x_2835:
[----:B------:R-:W0:Y:S02]  /*3550*/  LDS R2, [R0] ;  /* 0x0000000000027984 */ /* 0x000e240000000800 */
[----:B0-----:R-:W-:-:S10]  /*3560*/  HFMA2.MMA R3, R2, 1, 1, R24 ;  /* 0x3c003c0002037835 */ /* 0x001fd40000000018 */
[----:B------:R-:W0:Y:S02]  /*3570*/  ATOMS.CAST.SPIN R3, [R0], R2, R3 ;  /* 0x000000020003738d */ /* 0x000e240001800003 */
[----:B0-----:R-:W-:-:S13]  /*3580*/  ISETP.EQ.U32.AND P0, PT, R3, 0x1, PT ;  /* 0x000000010300780c */ /* 0x001fda0003f02070 */
[----:B------:R-:W-:Y:S05]  /*3590*/  @!P0 BRA `(.L_x_2835) ;  /* 0xfffffffc00ec8947 */ /* 0x000fea000383ffff */
[----:B------:R-:W-:Y:S05]  /*35a0*/  BRA `(.L_x_2833) ;  /* 0x00000000000c7947 */ /* 0x000fea0003800000 */
.L_x_2834:
[----:B------:R-:W2:Y:S02]  /*35b0*/  LD.E R0, desc[UR8][R4.64] ;  /* 0x0000000804007980 */ /* 0x000ea4000c101900 */
[----:B--2---:R-:W-:-:S05]  /*35c0*/  IMAD.IADD R3, R24, 0x1, R0 ;  /* 0x0000000118037824 */ /* 0x004fca00078e0200 */
[----:B------:R0:W-:Y:S02]  /*35d0*/  ST.E desc[UR8][R4.64], R3 ;  /* 0x0000000304007985 */ /* 0x0001e4000c101908 */
.L_x_2833:
[----:B------:R-:W-:Y:S05]  /*35e0*/  BSYNC B0 ;  /* 0x0000000000007941 */ /* 0x000fea0003800000 */
.L_x_2832:
[----:B------:R1:W-:Y:S02]  /*35f0*/  ATOM.E.ADD.F16x2.RN.STRONG.GPU P0, RZ, desc[UR8][R4.64+0x4], R11 ;  /* 0x0000040b04ff79a2 */ /* 0x0003e4000810e1c8 */
[----:B-1----:R-:W-:Y:S05]  /*3600*/  @P0 EXIT ;  /* 0x000000000000094d */ /* 0x002fea0003800000 */
[----:B------:R-:W1:Y:S02]  /*3610*/  QSPC.E.S P0, RZ, [R4+0x4] ;  /* 0x0000040004ff73aa */ /* 0x000e640000000500 */
[----:B-1----:R-:W-:Y:S05]  /*3620*/  @!P0 BRA `(.L_x_2836) ;  /* 0x0000000000208947 */ /* 0x002fea0003800000 */
[----:B------:R-:W-:-:S05]  /*3630*/  IMAD.MOV.U32 R2, RZ, RZ, R4 ;  /* 0x000000ffff027224 */ /* 0x000fca00078e0004 */
[----:B------:R-:W-:-:S07]  /*3640*/  MOV R0, R2 ;  /* 0x0000000200007202 */ /* 0x000fce0000000f00 */
.L_x_2837:
[----:B------:R-:W0:Y:S02]  /*3650*/  LDS R2, [R0+0x4] ;  /* 0x0000040000027984 */ /* 0x000e240000000800 */
[----:B0-----:R-:W-:-:S06]  /*3660*/  HADD2 R3, R2, R11 ;  /* 0x0000000b02037230 */ /* 0x001fcc0000000000 */
[----:B------:R-:W0:Y:S02]  /*3670*/  ATOMS.CAST.SPIN R3, [R0+0x4], R2, R3 ;  /* 0x000004020003738d */ /* 0x000e240001800003 */
[----:B0-----:R-:W-:-:S13]  /*3680*/  ISETP.EQ.U32.AND P0, PT, R3, 0x1, PT ;  /* 0x000000010300780c */ /* 0x001fda0003f02070 */
[----:B------:R-:W-:Y:S05]  /*3690*/  @!P0 BRA `(.L_x_2837) ;  /* 0xfffffffc00ec8947 */ /* 0x000fea000383ffff */
[----:B------:R-:W-:Y:S05]  /*36a0*/  EXIT ;  /* 0x000000000000794d */ /* 0x000fea0003800000 */
.L_x_2836:
[----:B------:R-:W0:Y:S02]  /*36b0*/  LD.E R0, desc[UR8][R4.64+0x4] ;  /* 0x0000040804007980 */ /* 0x000e24000c101900 */
[----:B0-----:R-:W-:-:S05]  /*36c0*/  IMAD.IADD R3, R11, 0x1, R0 ;  /* 0x000000010b037824 */ /* 0x001fca00078e0200 */
[----:B------:R-:W-:Y:S01]  /*36d0*/  ST.E desc[UR8][R4.64+0x4], R3 ;  /* 0x0000040304007985 */ /* 0x000fe2000c101908 */
[----:B------:R-:W-:Y:S05]  /*36e0*/  EXIT ;  /* 0x000000000000794d */ /* 0x000fea0003800000 */
.L_x_2838:
        /* <DEDUP_REMOVED lines=9> */
.L_x_3710:


//--------------------- .text._Z23gemm_half_q_half_kernelILi2ELi48ELb1ELb0ELi32EEvPK6__halfPKjS4_S2_PS0_iiiiPKtS7_iiiiiibS2_i --------------------------
	.section	.text._Z23gemm_half_q_half_kernelILi2ELi48ELb1ELb0ELi32EEvPK6__halfPKjS4_S2_PS0_iiiiPKtS7_iiiiiibS2_i,"ax",@progbits
	.align	128
        .global         _Z23gemm_half_q_half_kernelILi2ELi48ELb1ELb0ELi32EEvPK6__halfPKjS4_S2_PS0_iiiiPKtS7_iiiiiibS2_i
        .type           _Z23gemm_half_q_half_kernelILi2ELi48ELb1ELb0ELi32EEvPK6__halfPKjS4_S2_PS0_iiiiPKtS7_iiiiiibS2_i,@function
        .size           _Z23gemm_half_q_half_kernelILi2ELi48ELb1ELb0ELi32EEvPK6__halfPKjS4_S2_PS0_iiiiPKtS7_iiiiiibS2_i,(.L_x_3711 - _Z23gemm_half_q_half_kernelILi2ELi48ELb1ELb0ELi32EEvPK6__halfPKjS4_S2_PS0_iiiiPKtS7_iiiiiibS2_i)
        .other          _Z23gemm_half_q_half_kernelILi2ELi48ELb1ELb0ELi32EEvPK6__halfPKjS4_S2_PS0_iiiiPKtS7_iiiiiibS2_i,@"STO_CUDA_ENTRY STV_DEFAULT"
_Z23gemm_half_q_half_kernelILi2ELi48ELb1ELb0ELi32EEvPK6__halfPKjS4_S2_PS0_iiiiPKtS7_iiiiiibS2_i:
.text._Z23gemm_half_q_half_kernelILi2ELi48ELb1ELb0ELi32EEvPK6__halfPKjS4_S2_PS0_iiiiPKtS7_iiiiiibS2_i:
        /* <DEDUP_REMOVED lines=8> */
[----:B------:R-:W2:Y:S01]  /*0080*/  S2R R3, SR_CTAID.Z ;  /* 0x0000000000037919 */ /* 0x000ea20000002700 */
[----:B------:R-:W3:Y:S01]  /*0090*/  LDC R17, c[0x0][0x240] ;  /* 0x00009000ff117b82 */ /* 0x000ee20000000800 */
[----:B0-----:R-:W-:-:S05]  /*00a0*/  IMAD R2, R14, -0x2, R5 ;  /* 0xfffffffe0e027824 */ /* 0x001fca00078e0205 */
        /* <DEDUP_REMOVED lines=13> */
.L_x_2839:
        /* <DEDUP_REMOVED lines=37> */
.L_x_2844:
        /* <DEDUP_REMOVED lines=16> */
.L_x_2843:
        /* <DEDUP_REMOVED lines=16> */
.L_x_2842:
        /* <DEDUP_REMOVED lines=17> */
.L_x_2846:
        /* <DEDUP_REMOVED lines=16> */
.L_x_2845:
        /* <DEDUP_REMOVED lines=14> */
.L_x_2841:
[----:B------:R-:W-:Y:S05]  /*08c0*/  BSYNC B0 ;  /* 0x0000000000007941 */ /* 0x000fea0003800000 */
.L_x_2840:
        /* <DEDUP_REMOVED lines=16> */
[----:B0-----:R-:W-:-:S04]  /*09d0*/  IMAD.WIDE R6, R5, 0x2, R6 ;  /* 0x0000000205067825 */ /* 0x001fc800078e0206 */
[----:B------:R-:W-:Y:S01]  /*09e0*/  IMAD.MOV.U32 R5, RZ, RZ, RZ ;  /* 0x000000ffff057224 */ /* 0x000fe200078e00ff */
[----:B------:R-:W-:Y:S06]  /*09f0*/  @!P2 BRA `(.L_x_2848) ;  /* 0x000000000034a947 */ /* 0x000fec0003800000 */
[----:B------:R-:W-:Y:S01]  /*0a00*/  PLOP3.LUT P0, PT, PT, PT, PT, 0x8, 0x0 ;  /* 0x000000000000781c */ /* 0x000fe20003f0e170 */
[----:B------:R-:W-:-:S12]  /*0a10*/  VIADD R14, R4, 0xfffffffd ;  /* 0xfffffffd040e7836 */ /* 0x000fd80000000000 */
.L_x_2849:
        /* <DEDUP_REMOVED lines=11> */
.L_x_2848:
[----:B-1----:R-:W-:-:S05]  /*0ad0*/  IMAD.IADD R8, R4, 0x1, -R5 ;  /* 0x0000000104087824 */ /* 0x002fca00078e0a05 */
[----:B------:R-:W-:-:S13]  /*0ae0*/  ISETP.GT.AND P2, PT, R8, 0x1, PT ;  /* 0x000000010800780c */ /* 0x000fda0003f44270 */
[----:B------:R-:W-:Y:S01]  /*0af0*/  @P2 VIADD R5, R5, 0x2 ;  /* 0x0000000205052836 */ /* 0x000fe20000000000 */
[----:B------:R-:W-:Y:S01]  /*0b00*/  @P2 PLOP3.LUT P0, PT, PT, PT, PT, 0x8, 0x0 ;  /* 0x000000000000281c */ /* 0x000fe20003f0e170 */
[----:B------:R0:W-:Y:S03]  /*0b10*/  @P2 STG.E.64 desc[UR8][R6.64], RZ ;  /* 0x000000ff06002986 */ /* 0x0001e6000c101b08 */
[----:B------:R-:W-:Y:S01]  /*0b20*/  ISETP.LT.OR P0, PT, R5, R4, P0 ;  /* 0x000000040500720c */ /* 0x000fe20000701670 */
[----:B------:R-:W-:-:S05]  /*0b30*/  @P2 IMAD.WIDE R4, R85, 0x2, R6 ;  /* 0x0000000255042825 */ /* 0x000fca00078e0206 */
[----:B------:R1:W-:Y:S01]  /*0b40*/  @P2 STG.E.64 desc[UR8][R4.64], RZ ;  /* 0x000000ff04002986 */ /* 0x0003e2000c101b08 */
[----:B0-----:R-:W-:-:S06]  /*0b50*/  @P2 IMAD.WIDE R6, R85, 0x2, R4 ;  /* 0x0000000255062825 */ /* 0x001fcc00078e0204 */
[----:B------:R1:W-:Y:S02]  /*0b60*/  @P0 STG.E.64 desc[UR8][R6.64], RZ ;  /* 0x000000ff06000986 */ /* 0x0003e4000c101b08 */
.L_x_2847:
[----:B------:R-:W0:Y:S08]  /*0b70*/  LDC R10, c[0x0][0x25c] ;  /* 0x00009700ff0a7b82 */ /* 0x000e300000000800 */
[----:B------:R-:W-:Y:S01]  /*0b80*/  BAR.SYNC.DEFER_BLOCKING 0x0 ;  /* 0x0000000000007b1d */ /* 0x000fe20000010000 */
[----:B------:R-:W-:-:S07]  /*0b90*/  ISETP.GE.AND P0, PT, R87, R88, PT ;  /* 0x000000585700720c */ /* 0x000fce0003f06270 */
[----:B------:R-:W2:Y:S06]  /*0ba0*/  LDC R26, c[0x0][0x264] ;  /* 0x00009900ff1a7b82 */ /* 0x000eac0000000800 */
[----:B------:R-:W-:Y:S05]  /*0bb0*/  @P0 BRA `(.L_x_2850) ;  /* 0x0000000000d40947 */ /* 0x000fea0003800000 */
[----:B-1----:R-:W1:Y:S01]  /*0bc0*/  LDC.64 R4, c[0x0][0x248] ;  /* 0x00009200ff047b82 */ /* 0x002e620000000a00 */
[----:B------:R-:W-:-:S07]  /*0bd0*/  IMAD.SHL.U32 R13, R3, 0x40, RZ ;  /* 0x00000040030d7824 */ /* 0x000fce00078e00ff */
[----:B------:R-:W3:Y:S08]  /*0be0*/  LDC.64 R6, c[0x0][0x220] ;  /* 0x00008800ff067b82 */ /* 0x000ef00000000a00 */
[----:B------:R-:W4:Y:S01]  /*0bf0*/  LDC.64 R8, c[0x0][0x228] ;  /* 0x00008a00ff087b82 */ /* 0x000f220000000a00 */
[----:B-1----:R-:W-:-:S05]  /*0c00*/  IMAD.WIDE R12, R13, 0x2, R4 ;  /* 0x000000020d0c7825 */ /* 0x002fca00078e0204 */
[----:B------:R1:W5:Y:S01]  /*0c10*/  LDG.E.U16.CONSTANT R3, desc[UR8][R12.64] ;  /* 0x000000080c037981 */ /* 0x000362000c1e9500 */
[----:B------:R-:W-:Y:S01]  /*0c20*/  SHF.R.S32.HI R15, RZ, 0x1f, R0 ;  /* 0x0000001fff0f7819 */ /* 0x000fe20000011400 */
[----:B------:R-:W-:Y:S01]  /*0c30*/  IMAD.SHL.U32 R11, R0, 0x4, RZ ;  /* 0x00000004000b7824 */ /* 0x000fe200078e00ff */
[----:B------:R-:W-:Y:S01]  /*0c40*/  UMOV UR4, URZ ;  /* 0x0000003f00047c82 */ /* 0x000fe20008000000 */
[----:B------:R-:W-:Y:S01]  /*0c50*/  IMAD.MOV.U32 R23, RZ, RZ, R87 ;  /* 0x000000ffff177224 */ /* 0x000fe200078e0057 */
[----:B------:R-:W-:Y:S02]  /*0c60*/  LEA.HI R15, R15, R0, RZ, 0x3 ;  /* 0x000000000f0f7211 */ /* 0x000fe400078f18ff */
[----:B------:R-:W-:Y:S02]  /*0c70*/  LOP3.LUT R11, R11, 0x10, RZ, 0xc0, !PT ;  /* 0x000000100b0b7812 */ /* 0x000fe400078ec0ff */
[----:B---3--:R-:W-:-:S07]  /*0c80*/  SHF.R.S32.HI R20, RZ, 0x3, R15 ;  /* 0x00000003ff147819 */ /* 0x008fce000001140f */
.L_x_2851:
[----:B-----5:R-:W-:-:S04]  /*0c90*/  VIADD R14, R3, UR4 ;  /* 0x00000004030e7c36 */ /* 0x020fc80008000000 */
[----:B-1----:R-:W-:-:S05]  /*0ca0*/  IMAD R12, R14, R85, RZ ;  /* 0x000000550e0c7224 */ /* 0x002fca00078e02ff */
[----:B------:R-:W-:-:S04]  /*0cb0*/  SHF.R.S32.HI R13, RZ, 0x1f, R12 ;  /* 0x0000001fff0d7819 */ /* 0x000fc8000001140c */
[----:B------:R-:W-:-:S04]  /*0cc0*/  LEA.HI R13, R13, R12, RZ, 0x3 ;  /* 0x0000000c0d0d7211 */ /* 0x000fc800078f18ff */
[----:B------:R-:W-:-:S05]  /*0cd0*/  LEA.HI.SX32 R13, R13, R20, 0x1d ;  /* 0x000000140d0d7211 */ /* 0x000fca00078feaff */
[----:B------:R-:W-:-:S06]  /*0ce0*/  IMAD.WIDE R12, R13, 0x4, R6 ;  /* 0x000000040d0c7825 */ /* 0x000fcc00078e0206 */
[----:B------:R-:W3:Y:S01]  /*0cf0*/  LDG.E.CONSTANT R12, desc[UR8][R12.64] ;  /* 0x000000080c0c7981 */ /* 0x000ee2000c1e9900 */
[----:B------:R-:W-:-:S05]  /*0d00*/  LEA R17, R23, 0x1, 0x1 ;  /* 0x0000000117117811 */ /* 0x000fca00078e08ff */
[----:B------:R-:W-:-:S05]  /*0d10*/  IMAD.WIDE R16, R17, 0x2, R4 ;  /* 0x0000000211107825 */ /* 0x000fca00078e0204 */
[----:B------:R-:W2:Y:S01]  /*0d20*/  LDG.E.U16.CONSTANT R24, desc[UR8][R16.64] ;  /* 0x0000000810187981 */ /* 0x000ea2000c1e9500 */
[----:B----4-:R-:W-:-:S06]  /*0d30*/  IMAD.WIDE R14, R14, 0x2, R8 ;  /* 0x000000020e0e7825 */ /* 0x010fcc00078e0208 */
[----:B------:R-:W4:Y:S01]  /*0d40*/  LDG.E.U16.CONSTANT R14, desc[UR8][R14.64] ;  /* 0x000000080e0e7981 */ /* 0x000f22000c1e9500 */
[----:B------:R-:W-:Y:S01]  /*0d50*/  UIADD3 UR4, UR4, 0x1, URZ ;  /* 0x0000000104047890 */ /* 0x000fe2000fffe03f */
[----:B---3--:R-:W-:-:S04]  /*0d60*/  SHF.R.U32.HI R18, RZ, R11, R12 ;  /* 0x0000000bff127219 */ /* 0x008fc8000001160c */
[----:B------:R-:W-:Y:S02]  /*0d70*/  LOP3.LUT R19, R18, 0xf, RZ, 0xc0, !PT ;  /* 0x0000000f12137812 */ /* 0x000fe400078ec0ff */
[--C-:B------:R-:W-:Y:S02]  /*0d80*/  SHF.R.U32.HI R22, RZ, 0x4, R18.reuse ;  /* 0x00000004ff167819 */ /* 0x100fe40000011612 */
[--C-:B------:R-:W-:Y:S01]  /*0d90*/  SHF.R.U32.HI R12, RZ, 0x8, R18.reuse ;  /* 0x00000008ff0c7819 */ /* 0x100fe20000011612 */
[----:B------:R-:W-:Y:S01]  /*0da0*/  VIADD R19, R19, 0x1 ;  /* 0x0000000113137836 */ /* 0x000fe20000000000 */
[----:B------:R-:W-:Y:S01]  /*0db0*/  SHF.R.U32.HI R18, RZ, 0xc, R18 ;  /* 0x0000000cff127819 */ /* 0x000fe20000011612 */
[----:B--2---:R-:W-:Y:S01]  /*0dc0*/  IMAD.IADD R23, R24, 0x1, R23 ;  /* 0x0000000118177824 */ /* 0x004fe200078e0217 */
[----:B------:R-:W-:Y:S01]  /*0dd0*/  LOP3.LUT R22, R22, 0xf, RZ, 0xc0, !PT ;  /* 0x0000000f16167812 */ /* 0x000fe200078ec0ff */
[----:B------:R-:W-:Y:S01]  /*0de0*/  IMAD R19, R19, R19, RZ ;  /* 0x0000001313137224 */ /* 0x000fe200078e02ff */
[----:B------:R-:W-:-:S02]  /*0df0*/  LOP3.LUT R12, R12, 0xf, RZ, 0xc0, !PT ;  /* 0x0000000f0c0c7812 */ /* 0x000fc400078ec0ff */
[----:B------:R-:W-:Y:S01]  /*0e00*/  LOP3.LUT R18, R18, 0xf, RZ, 0xc0, !PT ;  /* 0x0000000f12127812 */ /* 0x000fe200078ec0ff */
[----:B------:R-:W-:Y:S01]  /*0e10*/  VIADD R22, R22, 0x1 ;  /* 0x0000000116167836 */ /* 0x000fe20000000000 */
[----:B------:R-:W-:Y:S01]  /*0e20*/  ISETP.GE.AND P2, PT, R23, R88, PT ;  /* 0x000000581700720c */ /* 0x000fe20003f46270 */
[----:B------:R-:W-:Y:S01]  /*0e30*/  VIADD R12, R12, 0x1 ;  /* 0x000000010c0c7836 */ /* 0x000fe20000000000 */
[----:B------:R-:W4:Y:S01]  /*0e40*/  I2F.F16 R19, R19 ;  /* 0x0000001300137306 */ /* 0x000f220000200c00 */
[----:B------:R-:W-:Y:S02]  /*0e50*/  VIADD R18, R18, 0x1 ;  /* 0x0000000112127836 */ /* 0x000fe40000000000 */
[----:B------:R-:W-:Y:S02]  /*0e60*/  IMAD R22, R22, R22, RZ ;  /* 0x0000001616167224 */ /* 0x000fe400078e02ff */
[----:B------:R-:W-:Y:S02]  /*0e70*/  IMAD R12, R12, R12, RZ ;  /* 0x0000000c0c0c7224 */ /* 0x000fe400078e02ff */
[----:B------:R-:W-:Y:S01]  /*0e80*/  IMAD R16, R18, R18, RZ ;  /* 0x0000001212107224 */ /* 0x000fe200078e02ff */
        /* <DEDUP_REMOVED lines=8> */
.L_x_2850:
[----:B------:R-:W-:Y:S01]  /*0f10*/  ULDC UR4, c[0x0][0x258] ;  /* 0x0000960000047ab9 */ /* 0x000fe20000000800 */
[----:B------:R-:W-:Y:S01]  /*0f20*/  ULDC UR5, c[0x0][0x260] ;  /* 0x0000980000057ab9 */ /* 0x000fe20000000800 */
[C---:B------:R-:W-:Y:S01]  /*0f30*/  ISETP.GT.AND P2, PT, R87.reuse, UR4, PT ;  /* 0x0000000457007c0c */ /* 0x040fe2000bf44270 */
[----:B------:R-:W-:Y:S01]  /*0f40*/  ULDC UR6, c[0x0][0x268] ;  /* 0x00009a0000067ab9 */ /* 0x000fe20000000800 */
[C---:B------:R-:W-:Y:S01]  /*0f50*/  VIMNMX R3, R87.reuse, UR4, PT ;  /* 0x0000000457037c48 */ /* 0x040fe2000bfe0100 */
[----:B-1----:R-:W-:Y:S01]  /*0f60*/  IMAD.MOV.U32 R7, RZ, RZ, RZ ;  /* 0x000000ffff077224 */ /* 0x002fe200078e00ff */
[C---:B------:R-:W-:Y:S01]  /*0f70*/  ISETP.GT.AND P4, PT, R87.reuse, UR5, PT ;  /* 0x0000000557007c0c */ /* 0x040fe2000bf84270 */
[----:B------:R-:W-:Y:S01]  /*0f80*/  IMAD.MOV.U32 R8, RZ, RZ, RZ ;  /* 0x000000ffff087224 */ /* 0x000fe200078e00ff */
[----:B------:R-:W-:Y:S02]  /*0f90*/  SHF.R.S32.HI R4, RZ, 0x1f, R3 ;  /* 0x0000001fff047819 */ /* 0x000fe40000011403 */
[----:B------:R-:W-:-:S02]  /*0fa0*/  ISETP.GT.AND P6, PT, R87, UR6, PT ;  /* 0x0000000657007c0c */ /* 0x000fc4000bfc4270 */
[----:B------:R-:W-:Y:S01]  /*0fb0*/  LEA.HI R4, R4, R3, RZ, 0x5 ;  /* 0x0000000304047211 */ /* 0x000fe200078f28ff */
[----:B------:R-:W-:Y:S01]  /*0fc0*/  IMAD.MOV.U32 R3, RZ, RZ, RZ ;  /* 0x000000ffff037224 */ /* 0x000fe200078e00ff */
[C---:B0-----:R-:W-:Y:S02]  /*0fd0*/  ISETP.GT.AND P3, PT, R87.reuse, R10, PT ;  /* 0x0000000a5700720c */ /* 0x041fe40003f64270 */
[----:B------:R-:W-:Y:S01]  /*0fe0*/  SHF.R.S32.HI R9, RZ, 0x5, R4 ;  /* 0x00000005ff097819 */ /* 0x000fe20000011404 */
        /* <DEDUP_REMOVED lines=10> */
.L_x_2852:
        /* <DEDUP_REMOVED lines=8> */
.L_x_2853:
        /* <DEDUP_REMOVED lines=8> */
.L_x_2854:
        /* <DEDUP_REMOVED lines=8> */
.L_x_2855:
        /* <DEDUP_REMOVED lines=9> */
.L_x_2856:
[----:B------:R-:W-:Y:S01]  /*12a0*/  IMAD R4, R9, 0x8, R4 ;  /* 0x0000000809047824 */ /* 0x000fe200078e0204 */
[----:B------:R-:W0:Y:S01]  /*12b0*/  S2UR UR5, SR_CgaCtaId ;  /* 0x00000000000579c3 */ /* 0x000e220000008800 */
[----:B------:R-:W-:Y:S01]  /*12c0*/  ISETP.GE.OR P0, PT, R87, R10, P0 ;  /* 0x0000000a5700720c */ /* 0x000fe20000706670 */
[----:B------:R-:W-:Y:S01]  /*12d0*/  ULDC.64 UR6, c[0x0][0x218] ;  /* 0x0000860000067ab9 */ /* 0x000fe20000000a00 */
[----:B------:R-:W-:Y:S01]  /*12e0*/  UMOV UR4, 0x400 ;  /* 0x0000040000047882 */ /* 0x000fe20000000000 */
[----:B------:R-:W-:Y:S02]  /*12f0*/  IADD3 R3, R8, R4, R3 ;  /* 0x0000000408037210 */ /* 0x000fe40007ffe003 */
[----:B------:R-:W-:Y:S02]  /*1300*/  SHF.R.S32.HI R4, RZ, 0x1f, R0 ;  /* 0x0000001fff047819 */ /* 0x000fe40000011400 */
[----:B------:R-:W-:Y:S02]  /*1310*/  IADD3 R6, R6, R3, R7 ;  /* 0x0000000306067210 */ /* 0x000fe40007ffe007 */
[----:B------:R-:W-:-:S02]  /*1320*/  PRMT R16, RZ, 0x5410, RZ ;  /* 0x00005410ff107816 */ /* 0x000fc400000000ff */
[----:B------:R-:W-:Y:S01]  /*1330*/  PRMT R15, RZ, 0x5410, RZ ;  /* 0x00005410ff0f7816 */ /* 0x000fe200000000ff */
[----:B------:R-:W-:Y:S01]  /*1340*/  IMAD R3, R6, R85, RZ ;  /* 0x0000005506037224 */ /* 0x000fe200078e02ff */
[----:B------:R-:W-:Y:S02]  /*1350*/  PRMT R14, RZ, 0x5410, RZ ;  /* 0x00005410ff0e7816 */ /* 0x000fe400000000ff */
[----:B------:R-:W-:Y:S02]  /*1360*/  PRMT R13, RZ, 0x5410, RZ ;  /* 0x00005410ff0d7816 */ /* 0x000fe400000000ff */
[----:B------:R-:W-:-:S04]  /*1370*/  IADD3 R0, P2, R0, R3, RZ ;  /* 0x0000000300007210 */ /* 0x000fc80007f5e0ff */
[----:B------:R-:W-:Y:S02]  /*1380*/  LEA.HI.X.SX32 R3, R3, R4, 0x1, P2 ;  /* 0x0000000403037211 */ /* 0x000fe400010f0eff */
[----:B------:R-:W-:Y:S01]  /*1390*/  LEA R28, P2, R0, UR6, 0x2 ;  /* 0x00000006001c7c11 */ /* 0x000fe2000f8410ff */
[----:B0-----:R-:W-:-:S03]  /*13a0*/  ULEA UR4, UR5, UR4, 0x18 ;  /* 0x0000000405047291 */ /* 0x001fc6000f8ec03f */
        /* <DEDUP_REMOVED lines=9> */
.L_x_2862:
[----:B------:R-:W-:Y:S02]  /*1440*/  IMAD.MOV.U32 R2, RZ, RZ, R28 ;  /* 0x000000ffff027224 */ /* 0x000fe400078e001c */
[----:B------:R-:W-:-:S05]  /*1450*/  IMAD.MOV.U32 R3, RZ, RZ, R29 ;  /* 0x000000ffff037224 */ /* 0x000fca00078e001d */
[----:B-----5:R1:W5:Y:S01]  /*1460*/  LDG.E.128.CONSTANT R24, desc[UR8][R2.64] ;  /* 0x0000000802187981 */ /* 0x020362000c1e9d00 */
[----:B0-----:R-:W-:Y:S01]  /*1470*/  IMAD.MOV.U32 R85, RZ, RZ, R0 ;  /* 0x000000ffff557224 */ /* 0x001fe200078e0000 */
        /* <DEDUP_REMOVED lines=8> */
[--C-:B------:R-:W-:Y:S02]  /*1500*/  SHF.R.U32.HI R41, RZ, 0xc, R27.reuse ;  /* 0x0000000cff297819 */ /* 0x100fe4000001161b */
[----:B------:R-:W-:Y:S02]  /*1510*/  ISETP.NE.AND P2, PT, R22, RZ, PT ;  /* 0x000000ff1600720c */ /* 0x000fe40003f45270 */
[----:B------:R-:W-:Y:S02]  /*1520*/  LOP3.LUT R47, R27, 0x3f003f, RZ, 0xc0, !PT ;  /* 0x003f003f1b2f7812 */ /* 0x000fe400078ec0ff */
[----:B------:R-:W-:Y:S02]  /*1530*/  SHF.R.U32.HI R48, RZ, 0x6, R27 ;  /* 0x00000006ff307819 */ /* 0x000fe4000001161b */
        /* <DEDUP_REMOVED lines=12> */
[----:B------:R-:W-:Y:S02]  /*1600*/  SHF.R.U32.HI R24, RZ, 0x6, R24 ;  /* 0x00000006ff187819 */ /* 0x000fe40000011618 */
[----:B------:R-:W-:-:S02]  /*1610*/  LOP3.LUT R48, R48, 0x64006400, RZ, 0xfc, !PT ;  /* 0x6400640030307812 */ /* 0x000fc400078efcff */
[----:B------:R-:W-:Y:S02]  /*1620*/  LOP3.LUT R24, R24, 0x3f003f, RZ, 0xc0, !PT ;  /* 0x003f003f18187812 */ /* 0x000fe400078ec0ff */
[----:B------:R-:W-:Y:S02]  /*1630*/  LOP3.LUT R12, R12, 0x64006400, RZ, 0xfc, !PT ;  /* 0x640064000c0c7812 */ /* 0x000fe400078efcff */
[----:B------:R-:W-:-:S03]  /*1640*/  LOP3.LUT R24, R24, 0x64006400, RZ, 0xfc, !PT ;  /* 0x6400640018187812 */ /* 0x000fc600078efcff */
[----:B------:R-:W-:Y:S02]  /*1650*/  HADD2 R12, R12, -1056, -1056 ;  /* 0xe420e4200c0c7430 */ /* 0x000fe40000000000 */
[----:B------:R-:W-:Y:S01]  /*1660*/  HADD2 R24, R24, -1056, -1056 ;  /* 0xe420e42018187430 */ /* 0x000fe20000000000 */
[--C-:B---3--:R-:W-:Y:S02]  /*1670*/  SHF.R.U32.HI R22, RZ, 0x8, R8.reuse ;  /* 0x00000008ff167819 */ /* 0x108fe40000011608 */
[--C-:B------:R-:W-:Y:S02]  /*1680*/  SHF.R.U32.HI R23, RZ, 0xa, R8.reuse ;  /* 0x0000000aff177819 */ /* 0x100fe40000011608 */
[----:B------:R-:W-:Y:S02]  /*1690*/  LOP3.LUT R35, R8, 0x3f003f, RZ, 0xc0, !PT ;  /* 0x003f003f08237812 */ /* 0x000fe400078ec0ff */
        /* <DEDUP_REMOVED lines=10> */
[----:B------:R-:W-:Y:S02]  /*1740*/  LOP3.LUT R9, R40, 0xf000f, RZ, 0xc0, !PT ;  /* 0x000f000f28097812 */ /* 0x000fe400078ec0ff */
[--C-:B------:R-:W-:Y:S02]  /*1750*/  SHF.R.U32.HI R26, RZ, 0x8, R10.reuse ;  /* 0x00000008ff1a7819 */ /* 0x100fe4000001160a */
[----:B------:R-:W-:Y:S02]  /*1760*/  SHF.R.U32.HI R46, RZ, 0xa, R10 ;  /* 0x0000000aff2e7819 */ /* 0x000fe4000001160a */
[----:B------:R-:W-:-:S02]  /*1770*/  LOP3.LUT R29, R10, 0x3f003f, RZ, 0xc0, !PT ;  /* 0x003f003f0a1d7812 */ /* 0x000fc400078ec0ff */
[----:B------:R-:W-:Y:S02]  /*1780*/  SHF.R.U32.HI R31, RZ, 0x6, R10 ;  /* 0x00000006ff1f7819 */ /* 0x000fe4000001160a */
[----:B------:R-:W-:Y:S02]  /*1790*/  LOP3.LUT R11, R11, 0x300030, R22, 0xf8, !PT ;  /* 0x003000300b0b7812 */ /* 0x000fe400078ef816 */
[----:B------:R-:W-:Y:S02]  /*17a0*/  LOP3.LUT R10, R9, 0x300030, R8, 0xf8, !PT ;  /* 0x00300030090a7812 */ /* 0x000fe400078ef808 */
[----:B--2---:R-:W-:Y:S02]  /*17b0*/  SHF.R.U32.HI R22, RZ, 0xc, R5 ;  /* 0x0000000cff167819 */ /* 0x004fe40000011605 */
[----:B------:R-:W-:Y:S02]  /*17c0*/  LOP3.LUT R9, R41, 0x300030, R44, 0xf8, !PT ;  /* 0x0030003029097812 */ /* 0x000fe400078ef82c */
[----:B------:R-:W-:-:S02]  /*17d0*/  LOP3.LUT R40, R5, 0x3f003f, RZ, 0xc0, !PT ;  /* 0x003f003f05287812 */ /* 0x000fc400078ec0ff */
[----:B------:R-:W-:Y:S02]  /*17e0*/  SHF.R.U32.HI R41, RZ, 0x6, R5 ;  /* 0x00000006ff297819 */ /* 0x000fe40000011605 */
[----:B------:R-:W-:Y:S02]  /*17f0*/  SHF.R.U32.HI R20, RZ, 0xc, R4 ;  /* 0x0000000cff147819 */ /* 0x000fe40000011604 */
[--C-:B------:R-:W-:Y:S02]  /*1800*/  SHF.R.U32.HI R5, RZ, 0xc, R6.reuse ;  /* 0x0000000cff057819 */ /* 0x100fe40000011606 */
[----:B------:R-:W-:Y:S02]  /*1810*/  LOP3.LUT R44, R6, 0x3f003f, RZ, 0xc0, !PT ;  /* 0x003f003f062c7812 */ /* 0x000fe400078ec0ff */
[----:B------:R-:W-:Y:S02]  /*1820*/  SHF.R.U32.HI R45, RZ, 0x6, R6 ;  /* 0x00000006ff2d7819 */ /* 0x000fe40000011606 */
[----:B------:R-:W-:-:S02]  /*1830*/  SHF.R.U32.HI R6, RZ, 0xc, R7 ;  /* 0x0000000cff067819 */ /* 0x000fc40000011607 */
        /* <DEDUP_REMOVED lines=9> */
[----:B------:R-:W-:Y:S02]  /*18d0*/  LOP3.LUT R5, R22, 0x300030, R27, 0xf8, !PT ;  /* 0x0030003016057812 */ /* 0x000fe400078ef81b */
[----:B------:R-:W-:Y:S02]  /*18e0*/  LOP3.LUT R27, R39, 0x64006400, RZ, 0xfc, !PT ;  /* 0x64006400271b7812 */ /* 0x000fe400078efcff */
[----:B------:R-:W-:Y:S01]  /*18f0*/  LOP3.LUT R39, R26, 0x3f003f, RZ, 0xc0, !PT ;  /* 0x003f003f1a277812 */ /* 0x000fe200078ec0ff */
[----:B------:R-:W-:Y:S01]  /*1900*/  HADD2 R26, R43, -1056, -1056 ;  /* 0xe420e4202b1a7430 */ /* 0x000fe20000000000 */
[----:B------:R-:W-:-:S02]  /*1910*/  LOP3.LUT R4, R4, 0x300030, R23, 0xf8, !PT ;  /* 0x0030003004047812 */ /* 0x000fc400078ef817 */
[----:B------:R-:W-:Y:S02]  /*1920*/  LOP3.LUT R6, R6, 0x300030, R51, 0xf8, !PT ;  /* 0x0030003006067812 */ /* 0x000fe400078ef833 */
        /* <DEDUP_REMOVED lines=11> */
[----:B------:R-:W-:Y:S02]  /*19e0*/  LOP3.LUT R7, R7, 0x300030, R46, 0xf8, !PT ;  /* 0x0030003007077812 */ /* 0x000fe400078ef82e */
        /* <DEDUP_REMOVED lines=97> */
.L_x_2859:
[----:B------:R-:W-:Y:S05]  /*2000*/  @P0 BRA `(.L_x_2858) ;  /* 0x0000000000b40947 */ /* 0x000fea0003800000 */
[----:B------:R-:W0:Y:S01]  /*2010*/  LDS.128 R4, [UR4+0x40] ;  /* 0x00004004ff047984 */ /* 0x000e220008000c00 */
[----:B------:R-:W-:Y:S01]  /*2020*/  IMAD.MOV.U32 R55, RZ, RZ, R20 ;  /* 0x000000ffff377224 */ /* 0x000fe200078e0014 */
[----:B------:R-:W-:Y:S02]  /*2030*/  PRMT R32, R32, 0x5410, R19 ;  /* 0x0000541020207816 */ /* 0x000fe40000000013 */
        /* <DEDUP_REMOVED lines=32> */
[----:B------:R-:W-:-:S06]  /*2240*/  HFMA2.MMA R22, R47, R10, R22 ;  /* 0x0000000a2f167235 */ /* 0x000fcc0000000016 */
        /* <DEDUP_REMOVED lines=9> */
.L_x_2858:
[----:B------:R-:W-:Y:S05]  /*22e0*/  @!P1 BRA `(.L_x_2860) ;  /* 0x0000000c00a09947 */ /* 0x000fea0003800000 */
[----:B------:R-:W-:Y:S02]  /*22f0*/  IMAD R5, R37, 0xc, RZ ;  /* 0x0000000c25057824 */ /* 0x000fe400078e02ff */
[----:B------:R-:W-:-:S04]  /*2300*/  IMAD.WIDE.U32 R22, R85, 0xc, R2 ;  /* 0x0000000c55167825 */ /* 0x000fc800078e0002 */
[----:B------:R-:W-:Y:S02]  /*2310*/  IMAD.IADD R23, R23, 0x1, R5 ;  /* 0x0000000117177824 */ /* 0x000fe400078e0205 */
[----:B------:R-:W-:-:S03]  /*2320*/  IMAD.WIDE R4, R85, 0x4, R22 ;  /* 0x0000000455047825 */ /* 0x000fc600078e0216 */
[----:B-----5:R-:W2:Y:S01]  /*2330*/  LDG.E.128.CONSTANT R24, desc[UR8][R22.64] ;  /* 0x0000000816187981 */ /* 0x020ea2000c1e9d00 */
[----:B------:R-:W-:-:S03]  /*2340*/  IMAD.WIDE R8, R85, 0x4, R4 ;  /* 0x0000000455087825 */ /* 0x000fc600078e0204 */
[----:B------:R-:W3:Y:S04]  /*2350*/  LDG.E.128.CONSTANT R4, desc[UR8][R4.64] ;  /* 0x0000000804047981 */ /* 0x000ee8000c1e9d00 */
[----:B------:R-:W4:Y:S01]  /*2360*/  LDG.E.128.CONSTANT R8, desc[UR8][R8.64] ;  /* 0x0000000808087981 */ /* 0x000f22000c1e9d00 */
[----:B------:R-:W-:-:S04]  /*2370*/  PRMT R12, R86, 0x9910, RZ ;  /* 0x00009910560c7816 */ /* 0x000fc800000000ff */
[----:B------:R-:W-:Y:S02]  /*2380*/  ISETP.NE.AND P2, PT, R12, RZ, PT ;  /* 0x000000ff0c00720c */ /* 0x000fe40003f45270 */
[----:B--2---:R-:W-:Y:S02]  /*2390*/  SHF.R.U32.HI R23, RZ, 0xc, R25 ;  /* 0x0000000cff177819 */ /* 0x004fe40000011619 */
[----:B------:R-:W-:Y:S02]  /*23a0*/  SHF.R.U32.HI R39, RZ, 0xc, R26 ;  /* 0x0000000cff277819 */ /* 0x000fe4000001161a */
        /* <DEDUP_REMOVED lines=26> */
[----:B------:R-:W-:-:S02]  /*2550*/  SHF.R.U32.HI R41, RZ, 0x6, R26 ;  /* 0x00000006ff297819 */ /* 0x000fc4000001161a */
[----:B------:R-:W-:Y:S02]  /*2560*/  LOP3.LUT R11, R11, 0x300030, R8, 0xf8, !PT ;  /* 0x003000300b0b7812 */ /* 0x000fe400078ef808 */
[--C-:B------:R-:W-:Y:S02]  /*2570*/  SHF.R.U32.HI R46, RZ, 0xa, R10.reuse ;  /* 0x0000000aff2e7819 */ /* 0x100fe4000001160a */
[----:B------:R-:W-:Y:S02]  /*2580*/  LOP3.LUT R25, R10, 0x3f003f, RZ, 0xc0, !PT ;  /* 0x003f003f0a197812 */ /* 0x000fe400078ec0ff */
[----:B------:R-:W-:Y:S02]  /*2590*/  SHF.R.U32.HI R26, RZ, 0x6, R10 ;  /* 0x00000006ff1a7819 */ /* 0x000fe4000001160a */
[----:B------:R-:W-:Y:S02]  /*25a0*/  LOP3.LUT R8, R42, 0x300030, R9, 0xf8, !PT ;  /* 0x003000302a087812 */ /* 0x000fe400078ef809 */
[----:B------:R-:W-:-:S02]  /*25b0*/  LOP3.LUT R10, R33, 0x300030, R22, 0xf8, !PT ;  /* 0x00300030210a7812 */ /* 0x000fc400078ef816 */
[----:B------:R-:W-:Y:S02]  /*25c0*/  LOP3.LUT R9, R43, 0x300030, R44, 0xf8, !PT ;  /* 0x003000302b097812 */ /* 0x000fe400078ef82c */
[--C-:B---3--:R-:W-:Y:S02]  /*25d0*/  SHF.R.U32.HI R33, RZ, 0xc, R4.reuse ;  /* 0x0000000cff217819 */ /* 0x108fe40000011604 */
[----:B------:R-:W-:Y:S02]  /*25e0*/  LOP3.LUT R22, R4, 0x3f003f, RZ, 0xc0, !PT ;  /* 0x003f003f04167812 */ /* 0x000fe400078ec0ff */
        /* <DEDUP_REMOVED lines=139> */
.L_x_2861:
        /* <DEDUP_REMOVED lines=45> */
.L_x_2860:
[----:B------:R-:W-:Y:S01]  /*3170*/  VIADD R87, R87, 0x20 ;  /* 0x0000002057577836 */ /* 0x000fe20000000000 */
[----:B------:R-:W-:Y:S01]  /*3180*/  UIADD3 UR4, UR4, 0x40, URZ ;  /* 0x0000004004047890 */ /* 0x000fe2000fffe03f */
[----:B-1----:R-:W-:-:S03]  /*3190*/  IMAD.WIDE.U32 R2, R85, 0x18, R2 ;  /* 0x0000001855027825 */ /* 0x002fc600078e0002 */
[----:B------:R-:W-:Y:S01]  /*31a0*/  ISETP.GE.AND P2, PT, R87, UR5, PT ;  /* 0x0000000557007c0c */ /* 0x000fe2000bf46270 */
[----:B------:R-:W-:Y:S01]  /*31b0*/  IMAD R29, R37, 0x18, RZ ;  /* 0x00000018251d7824 */ /* 0x000fe200078e02ff */
[----:B------:R-:W-:Y:S01]  /*31c0*/  ISETP.LT.AND P3, PT, R87, R88, PT ;  /* 0x000000585700720c */ /* 0x000fe20003f61270 */
[----:B------:R-:W-:Y:S02]  /*31d0*/  IMAD.MOV.U32 R28, RZ, RZ, R2 ;  /* 0x000000ffff1c7224 */ /* 0x000fe400078e0002 */
[----:B------:R-:W-:-:S10]  /*31e0*/  IMAD.IADD R29, R3, 0x1, R29 ;  /* 0x00000001031d7824 */ /* 0x000fd400078e021d */
[----:B------:R-:W-:Y:S05]  /*31f0*/  @!P2 BRA P3, `(.L_x_2862) ;  /* 0xffffffe00090a947 */ /* 0x000fea000183ffff */
.L_x_2857:
        /* <DEDUP_REMOVED lines=11> */
.L_x_2866:
        /* <DEDUP_REMOVED lines=16> */
[----:B0-----:R-:W-:Y:S02]  /*33b0*/  SHF.R.U32.HI R2, RZ, 0xf, R28 ;  /* 0x0000000fff027819 */ /* 0x001fe4000001161c */
        /* <DEDUP_REMOVED lines=38> */
[----:B------:R-:W-:Y:S02]  /*3620*/  LOP3.LUT R11, R44, 0x10001, RZ, 0xc0, !PT ;  /* 0x000100012c0b7812 */ /* 0x000fe400078ec0ff */
[----:B------:R-:W-:Y:S02]  /*3630*/  SHF.R.U32.HI R49, RZ, 0xe, R26 ;  /* 0x0000000eff317819 */ /* 0x000fe4000001161a */
[----:B------:R-:W-:Y:S02]  /*3640*/  LOP3.LUT R44, R45, 0x10001, RZ, 0xc0, !PT ;  /* 0x000100012d2c7812 */ /* 0x000fe400078ec0ff */
[----:B------:R-:W-:Y:S02]  /*3650*/  SHF.R.U32.HI R46, RZ, 0xf, R31 ;  /* 0x0000000fff2e7819 */ /* 0x000fe4000001161f */
[----:B------:R-:W-:-:S02]  /*3660*/  LOP3.LUT R11, R11, 0x20002, R48, 0xf8, !PT ;  /* 0x000200020b0b7812 */ /* 0x000fc400078ef830 */
[----:B------:R-:W-:Y:S02]  /*3670*/  LOP3.LUT R44, R44, 0x20002, R49, 0xf8, !PT ;  /* 0x000200022c2c7812 */ /* 0x000fe400078ef831 */
[----:B------:R-:W-:Y:S02]  /*3680*/  SHF.R.U32.HI R50, RZ, 0xe, R27 ;  /* 0x0000000eff327819 */ /* 0x000fe4000001161b */
[----:B------:R-:W-:Y:S02]  /*3690*/  LOP3.LUT R68, R2, 0x10001, RZ, 0xc0, !PT ;  /* 0x0001000102447812 */ /* 0x000fe400078ec0ff */
[----:B------:R-:W-:Y:S02]  /*36a0*/  LOP3.LUT R45, R46, 0x10001, RZ, 0xc0, !PT ;  /* 0x000100012e2d7812 */ /* 0x000fe400078ec0ff */
[----:B------:R-:W-:Y:S02]  /*36b0*/  LOP3.LUT R20, R11, 0x40004, R20, 0xf8, !PT ;  /* 0x000400040b147812 */ /* 0x000fe400078ef814 */
[----:B------:R-:W-:-:S02]  /*36c0*/  LOP3.LUT R44, R44, 0x40004, R21, 0xf8, !PT ;  /* 0x000400042c2c7812 */ /* 0x000fc400078ef815 */
[----:B------:R-:W-:Y:S02]  /*36d0*/  LOP3.LUT R68, R68, 0x20002, R47, 0xf8, !PT ;  /* 0x0002000244447812 */ /* 0x000fe400078ef82f */
[----:B------:R-:W-:Y:S02]  /*36e0*/  LOP3.LUT R45, R45, 0x20002, R50, 0xf8, !PT ;  /* 0x000200022d2d7812 */ /* 0x000fe400078ef832 */
[----:B------:R-:W-:Y:S02]  /*36f0*/  PRMT R47, R86, 0x9910, RZ ;  /* 0x00009910562f7816 */ /* 0x000fe400000000ff */
[----:B------:R-:W-:Y:S02]  /*3700*/  LOP3.LUT R23, R20, 0x80008, R23, 0xf8, !PT ;  /* 0x0008000814177812 */ /* 0x000fe400078ef817 */
[----:B------:R-:W-:Y:S01]  /*3710*/  LOP3.LUT R9, R44, 0x80008, R9, 0xf8, !PT ;  /* 0x000800082c097812 */ /* 0x000fe200078ef809 */
[----:B------:R-:W-:Y:S01]  /*3720*/  IMAD.MOV.U32 R46, RZ, RZ, R47 ;  /* 0x000000ffff2e7224 */ /* 0x000fe200078e002f */
[----:B------:R-:W-:-:S02]  /*3730*/  LOP3.LUT R68, R68, 0x40004, R51, 0xf8, !PT ;  /* 0x0004000444447812 */ /* 0x000fc400078ef833 */
[----:B------:R-:W-:Y:S02]  /*3740*/  LOP3.LUT R45, R45, 0x40004, R22, 0xf8, !PT ;  /* 0x000400042d2d7812 */ /* 0x000fe400078ef816 */
[----:B------:R-:W-:Y:S02]  /*3750*/  LOP3.LUT R52, R27, 0x3e003e0, RZ, 0xc0, !PT ;  /* 0x03e003e01b347812 */ /* 0x000fe400078ec0ff */
[----:B------:R-:W-:Y:S02]  /*3760*/  LOP3.LUT R68, R68, 0x80008, R55, 0xf8, !PT ;  /* 0x0008000844447812 */ /* 0x000fe400078ef837 */
[----:B------:R-:W-:Y:S02]  /*3770*/  LOP3.LUT R10, R45, 0x80008, R10, 0xf8, !PT ;  /* 0x000800082d0a7812 */ /* 0x000fe400078ef80a */
[----:B------:R-:W-:Y:S02]  /*3780*/  PRMT R2, R70, 0x7610, R2 ;  /* 0x0000761046027816 */ /* 0x000fe40000000002 */
[----:B------:R-:W-:-:S02]  /*3790*/  LOP3.LUT R3, R31, 0x3e003e0, RZ, 0xc0, !PT ;  /* 0x03e003e01f037812 */ /* 0x000fc400078ec0ff */
[----:B------:R-:W-:Y:S02]  /*37a0*/  ISETP.NE.AND P2, PT, R46, RZ, PT ;  /* 0x000000ff2e00720c */ /* 0x000fe40003f45270 */
[C---:B------:R-:W-:Y:S02]  /*37b0*/  LOP3.LUT R53, R29.reuse, 0x3e003e0, RZ, 0xc0, !PT ;  /* 0x03e003e01d357812 */ /* 0x040fe400078ec0ff */
[----:B------:R-:W-:Y:S02]  /*37c0*/  LOP3.LUT R74, R29, 0x1f001f, RZ, 0xc0, !PT ;  /* 0x001f001f1d4a7812 */ /* 0x000fe400078ec0ff */
[C---:B------:R-:W-:Y:S02]  /*37d0*/  LOP3.LUT R12, R30.reuse, 0x3e003e0, RZ, 0xc0, !PT ;  /* 0x03e003e01e0c7812 */ /* 0x040fe400078ec0ff */
        /* <DEDUP_REMOVED lines=8> */
[----:B------:R-:W-:Y:S02]  /*3860*/  SHF.R.U32.HI R29, RZ, 0xa, R29 ;  /* 0x0000000aff1d7819 */ /* 0x000fe4000001161d */
[----:B------:R-:W-:Y:S01]  /*3870*/  SHF.R.U32.HI R30, RZ, 0xa, R30 ;  /* 0x0000000aff1e7819 */ /* 0x000fe2000001161e */
[----:B------:R-:W-:Y:S01]  /*3880*/  HFMA2 R11, R11, R2.H0_H0, -48, -48 ;  /* 0xd200d2000b0b7431 */ /* 0x000fe20000040002 */
[----:B------:R-:W-:Y:S02]  /*3890*/  SHF.R.U32.HI R31, RZ, 0xa, R31 ;  /* 0x0000000aff1f7819 */ /* 0x000fe4000001161f */
[----:B------:R-:W-:Y:S02]  /*38a0*/  SHF.R.U32.HI R25, RZ, 0xa, R25 ;  /* 0x0000000aff197819 */ /* 0x000fe40000011619 */
[----:B------:R-:W-:Y:S02]  /*38b0*/  SHF.R.U32.HI R26, RZ, 0xa, R26 ;  /* 0x0000000aff1a7819 */ /* 0x000fe4000001161a */
[----:B------:R-:W-:-:S02]  /*38c0*/  SHF.R.U32.HI R27, RZ, 0xa, R27 ;  /* 0x0000000aff1b7819 */ /* 0x000fc4000001161b */
        /* <DEDUP_REMOVED lines=75> */
[----:B--2---:R-:W-:Y:S02]  /*3d80*/  SHF.R.U32.HI R20, RZ, 0xb, R6 ;  /* 0x0000000bff147819 */ /* 0x004fe40000011606 */
[----:B------:R-:W-:Y:S02]  /*3d90*/  SHF.R.U32.HI R22, RZ, 0xb, R5 ;  /* 0x0000000bff167819 */ /* 0x000fe40000011605 */
[----:B------:R-:W-:Y:S02]  /*3da0*/  LOP3.LUT R20, R9, 0x100010, R20, 0xf8, !PT ;  /* 0x0010001009147812 */ /* 0x000fe400078ef814 */
[----:B------:R-:W-:Y:S02]  /*3db0*/  LOP3.LUT R9, R67, 0x64006400, RZ, 0xfc, !PT ;  /* 0x6400640043097812 */ /* 0x000fe400078efcff */
[----:B------:R-:W-:-:S02]  /*3dc0*/  LOP3.LUT R55, R5, 0x3e003e0, RZ, 0xc0, !PT ;  /* 0x03e003e005377812 */ /* 0x000fc400078ec0ff */
[----:B------:R-:W-:Y:S02]  /*3dd0*/  LOP3.LUT R45, R5, 0x1f001f, RZ, 0xc0, !PT ;  /* 0x001f001f052d7812 */ /* 0x000fe400078ec0ff */
[----:B------:R-:W-:Y:S02]  /*3de0*/  SHF.R.U32.HI R49, RZ, 0xa, R5 ;  /* 0x0000000aff317819 */ /* 0x000fe40000011605 */
[----:B------:R-:W-:Y:S02]  /*3df0*/  LOP3.LUT R67, R52, 0x64006400, RZ, 0xfc, !PT ;  /* 0x6400640034437812 */ /* 0x000fe400078efcff */
[----:B------:R-:W-:Y:S02]  /*3e00*/  SHF.R.U32.HI R5, RZ, 0xb, R7 ;  /* 0x0000000bff057819 */ /* 0x000fe40000011607 */
[----:B------:R-:W-:Y:S01]  /*3e10*/  SHF.R.U32.HI R21, RZ, 0xb, R4 ;  /* 0x0000000bff157819 */ /* 0x000fe20000011604 */
[----:B------:R-:W-:Y:S01]  /*3e20*/  HFMA2 R60, R67, R2.H0_H0, -48, -48 ;  /* 0xd200d200433c7431 */ /* 0x000fe20000040002 */
[----:B------:R-:W-:-:S02]  /*3e30*/  LOP3.LUT R81, R4, 0x3e003e0, RZ, 0xc0, !PT ;  /* 0x03e003e004517812 */ /* 0x000fc400078ec0ff */
[----:B------:R-:W-:Y:S02]  /*3e40*/  LOP3.LUT R44, R4, 0x1f001f, RZ, 0xc0, !PT ;  /* 0x001f001f042c7812 */ /* 0x000fe400078ec0ff */
[----:B------:R-:W-:Y:S02]  /*3e50*/  SHF.R.U32.HI R48, RZ, 0xa, R4 ;  /* 0x0000000aff307819 */ /* 0x000fe40000011604 */
[C---:B------:R-:W-:Y:S02]  /*3e60*/  LOP3.LUT R4, R6.reuse, 0x3e003e0, RZ, 0xc0, !PT ;  /* 0x03e003e006047812 */ /* 0x040fe400078ec0ff */
[----:B------:R-:W-:Y:S02]  /*3e70*/  LOP3.LUT R46, R6, 0x1f001f, RZ, 0xc0, !PT ;  /* 0x001f001f062e7812 */ /* 0x000fe400078ec0ff */
[----:B------:R-:W-:Y:S02]  /*3e80*/  SHF.R.U32.HI R50, RZ, 0xa, R6 ;  /* 0x0000000aff327819 */ /* 0x000fe40000011606 */
[----:B------:R-:W-:-:S02]  /*3e90*/  LOP3.LUT R22, R23, 0x100010, R22, 0xf8, !PT ;  /* 0x0010001017167812 */ /* 0x000fc400078ef816 */
[C---:B------:R-:W-:Y:S02]  /*3ea0*/  LOP3.LUT R6, R7.reuse, 0x3e003e0, RZ, 0xc0, !PT ;  /* 0x03e003e007067812 */ /* 0x040fe400078ec0ff */
[----:B------:R-:W-:Y:S02]  /*3eb0*/  LOP3.LUT R47, R7, 0x1f001f, RZ, 0xc0, !PT ;  /* 0x001f001f072f7812 */ /* 0x000fe400078ec0ff */
[----:B------:R-:W-:Y:S02]  /*3ec0*/  SHF.R.U32.HI R51, RZ, 0xa, R7 ;  /* 0x0000000aff337819 */ /* 0x000fe40000011607 */
[----:B------:R-:W-:Y:S01]  /*3ed0*/  LOP3.LUT R23, R10, 0x100010, R5, 0xf8, !PT ;  /* 0x001000100a177812 */ /* 0x000fe200078ef805 */
        /* <DEDUP_REMOVED lines=83> */
[----:B------:R-:W-:-:S03]  /*4410*/  HFMA2 R92, R81, R30, R28 ;  /* 0x0000001e515c7231 */ /* 0x000fc6000000001c */
[-C--:B------:R-:W-:Y:S01]  /*4420*/  HFMA2.MMA R25, R82, R30.reuse, R25 ;  /* 0x0000001e52197235 */ /* 0x080fe20000000019 */
[-C--:B------:R-:W-:Y:S01]  /*4430*/  HFMA2 R92, R65, R31.reuse, R92 ;  /* 0x0000001f415c7231 */ /* 0x080fe2000000005c */
[----:B------:R-:W-:Y:S01]  /*4440*/  HFMA2.MMA R89, R80, R30, R24 ;  /* 0x0000001e50597235 */ /* 0x000fe20000000018 */
[----:B------:R-:W-:Y:S02]  /*4450*/  HFMA2 R30, R73, R31, R29 ;  /* 0x0000001f491e7231 */ /* 0x000fe4000000001d */
[-C--:B-1----:R-:W-:Y:S02]  /*4460*/  HFMA2 R92, R60, R20.reuse, R92 ;  /* 0x000000143c5c7231 */ /* 0x082fe4000000005c */
[----:B------:R-:W-:Y:S01]  /*4470*/  HFMA2 R30, R58, R20, R30 ;  /* 0x000000143a1e7231 */ /* 0x000fe2000000001e */
[-C--:B------:R-:W-:Y:S01]  /*4480*/  HFMA2.MMA R28, R75, R31.reuse, R25 ;  /* 0x0000001f4b1c7235 */ /* 0x080fe20000000019 */
[-C--:B------:R-:W-:Y:S01]  /*4490*/  HFMA2 R92, R70, R21.reuse, R92 ;  /* 0x00000015465c7231 */ /* 0x080fe2000000005c */
[----:B------:R-:W0:Y:S01]  /*44a0*/  LDS.128 R24, [UR4+0x20] ;  /* 0x00002004ff187984 */ /* 0x000e220008000c00 */
[----:B------:R-:W-:Y:S01]  /*44b0*/  HFMA2.MMA R29, R63, R31, R89 ;  /* 0x0000001f3f1d7235 */ /* 0x000fe20000000059 */
[----:B------:R-:W-:-:S02]  /*44c0*/  HFMA2 R30, R68, R21, R30 ;  /* 0x00000015441e7231 */ /* 0x000fc4000000001e */
[----:B------:R-:W-:Y:S02]  /*44d0*/  HFMA2 R92, R66, R22, R92 ;  /* 0x00000016425c7231 */ /* 0x000fe4000000005c */
[-C--:B------:R-:W-:Y:S02]  /*44e0*/  HFMA2.MMA R28, R57, R20.reuse, R28 ;  /* 0x00000014391c7235 */ /* 0x080fe4000000001c */
[----:B------:R-:W-:Y:S01]  /*44f0*/  HFMA2 R92, R7, R23, R92 ;  /* 0x00000017075c7231 */ /* 0x000fe2000000005c */
[----:B------:R-:W-:-:S05]  /*4500*/  HFMA2.MMA R29, R59, R20, R29 ;  /* 0x000000143b1d7235 */ /* 0x000fca000000001d */
[----:B------:R-:W-:-:S03]  /*4510*/  HFMA2.MMA R28, R67, R21, R28 ;  /* 0x00000015431c7235 */ /* 0x000fc6000000001c */
[----:B------:R-:W-:Y:S01]  /*4520*/  HFMA2.MMA R29, R69, R21, R29 ;  /* 0x00000015451d7235 */ /* 0x000fe2000000001d */
[----:B------:R-:W-:-:S04]  /*4530*/  HFMA2 R21, R62, R22, R30 ;  /* 0x000000163e157231 */ /* 0x000fc8000000001e */
[----:B------:R-:W-:-:S03]  /*4540*/  HFMA2.MMA R20, R61, R22, R28 ;  /* 0x000000163d147235 */ /* 0x000fc6000000001c */
[----:B------:R-:W-:Y:S01]  /*4550*/  HFMA2.MMA R89, R64, R22, R29 ;  /* 0x0000001640597235 */ /* 0x000fe2000000001d */
[----:B------:R-:W-:Y:S01]  /*4560*/  HFMA2 R22, R11, R23, R21 ;  /* 0x000000170b167231 */ /* 0x000fe20000000015 */
[----:B------:R-:W1:Y:S03]  /*4570*/  LDS.128 R28, [UR4+0x30] ;  /* 0x00003004ff1c7984 */ /* 0x000e660008000c00 */
[----:B------:R-:W-:-:S03]  /*4580*/  HFMA2.MMA R20, R56, R23, R20 ;  /* 0x0000001738147235 */ /* 0x000fc60000000014 */
        /* <DEDUP_REMOVED lines=16> */
[----:B------:R-:W-:Y:S01]  /*4690*/  HFMA2.MMA R21, R41, R27, R21 ;  /* 0x0000001b29157235 */ /* 0x000fe20000000015 */
[-C--:B-1----:R-:W-:Y:S02]  /*46a0*/  HFMA2 R22, R45, R28.reuse, R22 ;  /* 0x0000001c2d167231 */ /* 0x082fe40000000016 */
[----:B------:R-:W-:Y:S02]  /*46b0*/  HFMA2 R92, R47, R28, R92 ;  /* 0x0000001c2f5c7231 */ /* 0x000fe4000000005c */
[-C--:B------:R-:W-:Y:S01]  /*46c0*/  HFMA2 R22, R4, R29.reuse, R22 ;  /* 0x0000001d04167231 */ /* 0x080fe20000000016 */
[-C--:B------:R-:W-:Y:S01]  /*46d0*/  HFMA2.MMA R20, R44, R28.reuse, R20 ;  /* 0x0000001c2c147235 */ /* 0x080fe20000000014 */
[----:B------:R-:W-:Y:S01]  /*46e0*/  HFMA2 R92, R2, R29, R92 ;  /* 0x0000001d025c7231 */ /* 0x000fe2000000005c */
[----:B------:R-:W-:Y:S01]  /*46f0*/  HFMA2.MMA R21, R46, R28, R21 ;  /* 0x0000001c2e157235 */ /* 0x000fe20000000015 */
[----:B------:R-:W-:-:S02]  /*4700*/  HFMA2 R22, R49, R30, R22 ;  /* 0x0000001e31167231 */ /* 0x000fc40000000016 */
[----:B------:R-:W-:Y:S02]  /*4710*/  HFMA2 R92, R51, R30, R92 ;  /* 0x0000001e335c7231 */ /* 0x000fe4000000005c */
[-C--:B------:R-:W-:Y:S01]  /*4720*/  HFMA2 R22, R53, R31.reuse, R22 ;  /* 0x0000001f35167231 */ /* 0x080fe20000000016 */
[-C--:B------:R-:W-:Y:S01]  /*4730*/  HFMA2.MMA R20, R5, R29.reuse, R20 ;  /* 0x0000001d05147235 */ /* 0x080fe20000000014 */
[----:B------:R-:W-:Y:S01]  /*4740*/  HFMA2 R92, R55, R31, R92 ;  /* 0x0000001f375c7231 */ /* 0x000fe2000000005c */
[----:B------:R-:W-:Y:S01]  /*4750*/  HFMA2.MMA R21, R3, R29, R21 ;  /* 0x0000001d03157235 */ /* 0x000fe20000000015 */
[----:B------:R-:W-:Y:S02]  /*4760*/  HADD2 R22, R22.H0_H0, R22.H1_H1 ;  /* 0x3000001616167230 */ /* 0x000fe40000000800 */
[----:B------:R-:W-:-:S03]  /*4770*/  HADD2 R92, R92.H0_H0, R92.H1_H1 ;  /* 0x3000005c5c5c7230 */ /* 0x000fc60000000800 */
        /* <DEDUP_REMOVED lines=10> */
.L_x_2865:
        /* <DEDUP_REMOVED lines=79> */
.L_x_2864:
        /* <DEDUP_REMOVED lines=8> */
.L_x_2863:
[----:B------:R-:W-:Y:S05]  /*4d90*/  @!P1 EXIT ;  /* 0x000000000000994d */ /* 0x000fea0003800000 */
[----:B------:R-:W1:Y:S01]  /*4da0*/  S2R R0, SR_CTAID.X ;  /* 0x0000000000007919 */ /* 0x000e620000002500 */
[----:B------:R-:W2:Y:S01]  /*4db0*/  S2UR UR4, SR_CTAID.Y ;  /* 0x00000000000479c3 */ /* 0x000ea20000002600 */
[----:B0-----:R-:W1:Y:S07]  /*4dc0*/  S2R R3, SR_TID.X ;  /* 0x0000000000037919 */ /* 0x001e6e0000002100 */
[----:B------:R-:W0:Y:S01]  /*4dd0*/  LDC.64 R6, c[0x0][0x230] ;  /* 0x00008c00ff067b82 */ /* 0x000e220000000a00 */
        /* <DEDUP_REMOVED lines=13> */
[----:B------:R-:W-:-:S05]  /*4eb0*/  IMAD.MOV.U32 R2, RZ, RZ, R4 ;  /* 0x000000ffff027224 */ /* 0x000fca00078e0004 */
[----:B------:R-:W-:-:S07]  /*4ec0*/  MOV R9, R2 ;  /* 0x0000000200097202 */ /* 0x000fce0000000f00 */
.L_x_2870:
[----:B------:R-:W0:Y:S02]  /*4ed0*/  LDS R2, [R9] ;  /* 0x0000000009027984 */ /* 0x000e240000000800 */
[----:B0-----:R-:W-:-:S10]  /*4ee0*/  HFMA2.MMA R3, R2, 1, 1, R16 ;  /* 0x3c003c0002037835 */ /* 0x001fd40000000010 */
[----:B------:R-:W0:Y:S02]  /*4ef0*/  ATOMS.CAST.SPIN R3, [R9], R2, R3 ;  /* 0x000000020903738d */ /* 0x000e240001800003 */
[----:B0-----:R-:W-:-:S13]  /*4f00*/  ISETP.EQ.U32.AND P0, PT, R3, 0x1, PT ;  /* 0x000000010300780c */ /* 0x001fda0003f02070 */
[----:B------:R-:W-:Y:S05]  /*4f10*/  @!P0 BRA `(.L_x_2870) ;  /* 0xfffffffc00ec8947 */ /* 0x000fea000383ffff */
[----:B------:R-:W-:Y:S05]  /*4f20*/  BRA `(.L_x_2868) ;  /* 0x00000000000c7947 */ /* 0x000fea0003800000 */
.L_x_2869:
[----:B------:R-:W2:Y:S02]  /*4f30*/  LD.E R2, desc[UR8][R4.64] ;  /* 0x0000000804027980 */ /* 0x000ea4000c101900 */
[----:B--2---:R-:W-:-:S05]  /*4f40*/  IMAD.IADD R3, R16, 0x1, R2 ;  /* 0x0000000110037824 */ /* 0x004fca00078e0202 */
[----:B------:R0:W-:Y:S02]  /*4f50*/  ST.E desc[UR8][R4.64], R3 ;  /* 0x0000000304007985 */ /* 0x0001e4000c101908 */
.L_x_2868:
[----:B------:R-:W-:Y:S05]  /*4f60*/  BSYNC B0 ;  /* 0x0000000000007941 */ /* 0x000fea0003800000 */
.L_x_2867:
[----:B------:R1:W-:Y:S01]  /*4f70*/  ATOM.E.ADD.F16x2.RN.STRONG.GPU P0, RZ, desc[UR8][R4.64+0x4], R15 ;  /* 0x0000040f04ff79a2 */ /* 0x0003e2000810e1c8 */
[----:B------:R-:W-:Y:S04]  /*4f80*/  BSSY B0, `(.L_x_2871) ;  /* 0x000000f000007945 */ /* 0x000fe80003800000 */
[----:B-1----:R-:W-:Y:S05]  /*4f90*/  @P0 BRA `(.L_x_2872) ;  /* 0x0000000000340947 */ /* 0x002fea0003800000 */
[----:B------:R-:W1:Y:S02]  /*4fa0*/  QSPC.E.S P0, RZ, [R4+0x4] ;  /* 0x0000040004ff73aa */ /* 0x000e640000000500 */
[----:B-1----:R-:W-:Y:S05]  /*4fb0*/  @!P0 BRA `(.L_x_2873) ;  /* 0x0000000000208947 */ /* 0x002fea0003800000 */
[----:B------:R-:W-:-:S05]  /*4fc0*/  IMAD.MOV.U32 R2, RZ, RZ, R4 ;  /* 0x000000ffff027224 */ /* 0x000fca00078e0004 */
[----:B0-----:R-:W-:-:S07]  /*4fd0*/  MOV R4, R2 ;  /* 0x0000000200047202 */ /* 0x001fce0000000f00 */
.L_x_2874:
[----:B------:R-:W0:Y:S02]  /*4fe0*/  LDS R2, [R4+0x4] ;  /* 0x0000040004027984 */ /* 0x000e240000000800 */
[----:B0-----:R-:W-:-:S06]  /*4ff0*/  HADD2 R3, R2, R15 ;  /* 0x0000000f02037230 */ /* 0x001fcc0000000000 */
[----:B------:R-:W0:Y:S02]  /*5000*/  ATOMS.CAST.SPIN R3, [R4+0x4], R2, R3 ;  /* 0x000004020403738d */ /* 0x000e240001800003 */
[----:B0-----:R-:W-:-:S13]  /*5010*/  ISETP.EQ.U32.AND P0, PT, R3, 0x1, PT ;  /* 0x000000010300780c */ /* 0x001fda0003f02070 */
[----:B------:R-:W-:Y:S05]  /*5020*/  @!P0 BRA `(.L_x_2874) ;  /* 0xfffffffc00ec8947 */ /* 0x000fea000383ffff */
[----:B------:R-:W-:Y:S05]  /*5030*/  BRA `(.L_x_2872) ;  /* 0x00000000000c7947 */ /* 0x000fea0003800000 */
.L_x_2873:
[----:B------:R-:W0:Y:S02]  /*5040*/  LD.E R2, desc[UR8][R4.64+0x4] ;  /* 0x0000040804027980 */ /* 0x000e24000c101900 */
[----:B0-----:R-:W-:-:S05]  /*5050*/  IMAD.IADD R3, R15, 0x1, R2 ;  /* 0x000000010f037824 */ /* 0x001fca00078e0202 */
[----:B------:R1:W-:Y:S02]  /*5060*/  ST.E desc[UR8][R4.64+0x4], R3 ;  /* 0x0000040304007985 */ /* 0x0003e4000c101908 */
.L_x_2872:
[----:B------:R-:W-:Y:S05]  /*5070*/  BSYNC B0 ;  /* 0x0000000000007941 */ /* 0x000fea0003800000 */
.L_x_2871:
        /* <DEDUP_REMOVED lines=11> */
.L_x_2878:
[----:B------:R-:W0:Y:S02]  /*5130*/  LDS R2, [R0] ;  /* 0x0000000000027984 */ /* 0x000e240000000800 */
[----:B0-----:R-:W-:-:S10]  /*5140*/  HFMA2.MMA R3, R2, 1, 1, R14 ;  /* 0x3c003c0002037835 */ /* 0x001fd4000000000e */
[----:B------:R-:W0:Y:S02]  /*5150*/  ATOMS.CAST.SPIN R3, [R0], R2, R3 ;  /* 0x000000020003738d */ /* 0x000e240001800003 */
[----:B0-----:R-:W-:-:S13]  /*5160*/  ISETP.EQ.U32.AND P0, PT, R3, 0x1, PT ;  /* 0x000000010300780c */ /* 0x001fda0003f02070 */
[----:B------:R-:W-:Y:S05]  /*5170*/  @!P0 BRA `(.L_x_2878) ;  /* 0xfffffffc00ec8947 */ /* 0x000fea000383ffff */
[----:B------:R-:W-:Y:S05]  /*5180*/  BRA `(.L_x_2876) ;  /* 0x00000000000c7947 */ /* 0x000fea0003800000 */
.L_x_2877:
[----:B------:R-:W2:Y:S02]  /*5190*/  LD.E R0, desc[UR8][R4.64] ;  /* 0x0000000804007980 */ /* 0x000ea4000c101900 */
[----:B--2---:R-:W-:-:S05]  /*51a0*/  IMAD.IADD R3, R14, 0x1, R0 ;  /* 0x000000010e037824 */ /* 0x004fca00078e0200 */
[----:B------:R0:W-:Y:S02]  /*51b0*/  ST.E desc[UR8][R4.64], R3 ;  /* 0x0000000304007985 */ /* 0x0001e4000c101908 */
.L_x_2876:
[----:B------:R-:W-:Y:S05]  /*51c0*/  BSYNC B0 ;  /* 0x0000000000007941 */ /* 0x000fea0003800000 */
.L_x_2875:
[----:B------:R1:W-:Y:S02]  /*51d0*/  ATOM.E.ADD.F16x2.RN.STRONG.GPU P0, RZ, desc[UR8][R4.64+0x4], R13 ;  /* 0x0000040d04ff79a2 */ /* 0x0003e4000810e1c8 */
[----:B-1----:R-:W-:Y:S05]  /*51e0*/  @P0 EXIT ;  /* 0x000000000000094d */ /* 0x002fea0003800000 */
[----:B------:R-:W1:Y:S02]  /*51f0*/  QSPC.E.S P0, RZ, [R4+0x4] ;  /* 0x0000040004ff73aa */ /* 0x000e640000000500 */
[----:B-1----:R-:W-:Y:S05]  /*5200*/  @!P0 BRA `(.L_x_2879) ;  /* 0x0000000000208947 */ /* 0x002fea0003800000 */
[----:B------:R-:W-:-:S05]  /*5210*/  IMAD.MOV.U32 R2, RZ, RZ, R4 ;  /* 0x000000ffff027224 */ /* 0x000fca00078e0004 */
[----:B------:R-:W-:-:S07]  /*5220*/  MOV R0, R2 ;  /* 0x0000000200007202 */ /* 0x000fce0000000f00 */
.L_x_2880:
[----:B------:R-:W0:Y:S02]  /*5230*/  LDS R2, [R0+0x4] ;  /* 0x0000040000027984 */ /* 0x000e240000000800 */
[----:B0-----:R-:W-:-:S06]  /*5240*/  HADD2 R3, R2, R13 ;  /* 0x0000000d02037230 */ /* 0x001fcc0000000000 */
[----:B------:R-:W0:Y:S02]  /*5250*/  ATOMS.CAST.SPIN R3, [R0+0x4], R2, R3 ;  /* 0x000004020003738d */ /* 0x000e240001800003 */
[----:B0-----:R-:W-:-:S13]  /*5260*/  ISETP.EQ.U32.AND P0, PT, R3, 0x1, PT ;  /* 0x000000010300780c */ /* 0x001fda0003f02070 */
[----:B------:R-:W-:Y:S05]  /*5270*/  @!P0 BRA `(.L_x_2880) ;  /* 0xfffffffc00ec8947 */ /* 0x000fea000383ffff */
[----:B------:R-:W-:Y:S05]  /*5280*/  EXIT ;  /* 0x000000000000794d */ /* 0x000fea0003800000 */
.L_x_2879:
[----:B------:R-:W0:Y:S02]  /*5290*/  LD.E R0, desc[UR8][R4.64+0x4] ;  /* 0x0000040804007980 */ /* 0x000e24000c101900 */
[----:B0-----:R-:W-:-:S05]  /*52a0*/  IMAD.IADD R3, R13, 0x1, R0 ;  /* 0x000000010d037824 */ /* 0x001fca00078e0200 */
[----:B------:R-:W-:Y:S01]  /*52b0*/  ST.E desc[UR8][R4.64+0x4], R3 ;  /* 0x0000040304007985 */ /* 0x000fe2000c101908 */
[----:B------:R-:W-:Y:S05]  /*52c0*/  EXIT ;  /* 0x000000000000794d */ /* 0x000fea0003800000 */
.L_x_2881:
        /* <DEDUP_REMOVED lines=11> */
.L_x_3711:


//--------------------- .text._Z23gemm_half_q_half_kernelILi2ELi16ELb1ELb0ELi32EEvPK6__halfPKjS4_S2_PS0_iiiiPKtS7_iiiiiibS2_i --------------------------
	.section	.text._Z23gemm_half_q_half_kernelILi2ELi16ELb1ELb0ELi32EEvPK6__halfPKjS4_S2_PS0_iiiiPKtS7_iiiiiibS2_i,"ax",@progbits
	.align	128
        .global         _Z23gemm_half_q_half_kernelILi2ELi16ELb1ELb0ELi32EEvPK6__halfPKjS4_S2_PS0_iiiiPKtS7_iiiiiibS2_i
        .type           _Z23gemm_half_q_half_kernelILi2ELi16ELb1ELb0ELi32EEvPK6__halfPKjS4_S2_PS0_iiiiPKtS7_iiiiiibS2_i,@function
        .size           _Z23gemm_half_q_half_kernelILi2ELi16ELb1ELb0ELi32EEvPK6__halfPKjS4_S2_PS0_iiiiPKtS7_iiiiiibS2_i,(.L_x_3712 - _Z23gemm_half_q_half_kernelILi2ELi16ELb1ELb0ELi32EEvPK6__halfPKjS4_S2_PS0_iiiiPKtS7_iiiiiibS2_i)
        .other          _Z23gemm_half_q_half_kernelILi2ELi16ELb1ELb0ELi32EEvPK6__halfPKjS4_S2_PS0_iiiiPKtS7_iiiiiibS2_i,@"STO_CUDA_ENTRY STV_DEFAULT"
_Z23gemm_half_q_half_kernelILi2ELi16ELb1ELb0ELi32EEvPK6__halfPKjS4_S2_PS0_iiiiPKtS7_iiiiiibS2_i:
.text._Z23gemm_half_q_half_kernelILi2ELi16ELb1ELb0ELi32EEvPK6__halfPKjS4_S2_PS0_iiiiPKtS7_iiiiiibS2_i:
        /* <DEDUP_REMOVED lines=17> */
[----:B------:R-:W1:Y:S02]  /*0110*/  @P0 LDC.64 R10, c[0x0][0x278] ;  /* 0x00009e00ff0a0b82 */ /* 0x000e640000000a00 */
[----:B-1----:R-:W-:-:S02]  /*0120*/  @P0 IMAD.WIDE R10, R3, 0x2, R10 ;  /* 0x00000002030a0825 */ /* 0x002fc400078e020a */
[----:B0-----:R-:W2:Y:S04]  /*0130*/  LDG.E.U16 R3, desc[UR8][R8.64] ;  /* 0x0000000808037981 */ /* 0x001ea8000c1e1500 */
[----:B------:R-:W3:Y:S01]  /*0140*/  @P0 LDG.E.U16 R0, desc[UR8][R10.64] ;  /* 0x000000080a000981 */ /* 0x000ee2000c1e1500 */
[----:B--2---:R-:W-:Y:S02]  /*0150*/  PRMT R4, R3, 0x7610, R4 ;  /* 0x0000761003047816 */ /* 0x004fe40000000004 */
[----:B---3--:R-:W-:-:S04]  /*0160*/  @P0 LOP3.LUT R7, R0, R3, RZ, 0xfc, !PT ;  /* 0x0000000300070212 */ /* 0x008fc800078efcff */
[----:B------:R-:W-:-:S07]  /*0170*/  @P0 PRMT R4, R7, 0x7610, R4 ;  /* 0x0000761007040816 */ /* 0x000fce0000000004 */
.L_x_2882:
        /* <DEDUP_REMOVED lines=24> */
[----:B------:R-:W-:Y:S01]  /*0300*/  IMAD.SHL.U32 R7, R7, 0x2, RZ ;  /* 0x0000000207077824 */ /* 0x000fe200078e00ff */
[----:B------:R-:W-:Y:S01]  /*0310*/  ISETP.GT.AND P2, PT, R6, 0x3, PT ;  /* 0x000000030600780c */ /* 0x000fe20003f44270 */
[----:B------:R-:W-:Y:S01]  /*0320*/  IMAD.MOV.U32 R17, RZ, RZ, RZ ;  /* 0x000000ffff117224 */ /* 0x000fe200078e00ff */
[----:B0-----:R-:W-:Y:S02]  /*0330*/  ULEA UR5, UR6, UR5, 0x18 ;  /* 0x0000000506057291 */ /* 0x001fe4000f8ec03f */
        /* <DEDUP_REMOVED lines=9> */
.L_x_2887:
        /* <DEDUP_REMOVED lines=16> */
.L_x_2886:
        /* <DEDUP_REMOVED lines=16> */
.L_x_2885:
        /* <DEDUP_REMOVED lines=17> */
.L_x_2889:
        /* <DEDUP_REMOVED lines=16> */
.L_x_2888:
        /* <DEDUP_REMOVED lines=14> */
.L_x_2884:
[----:B------:R-:W-:Y:S05]  /*08c0*/  BSYNC B0 ;  /* 0x0000000000007941 */ /* 0x000fea0003800000 */
.L_x_2883:
        /* <DEDUP_REMOVED lines=21> */
.L_x_2892:
        /* <DEDUP_REMOVED lines=11> */
.L_x_2891:
        /* <DEDUP_REMOVED lines=10> */
.L_x_2890:
        /* <DEDUP_REMOVED lines=18> */
.L_x_2894:
        /* <DEDUP_REMOVED lines=11> */
[----:B------:R1:W4:Y:S01]  /*0d40*/  LDG.E.U16.CONSTANT R14, desc[UR8][R14.64] ;  /* 0x000000080e0e7981 */ /* 0x000322000c1e9500 */
[----:B------:R-:W-:Y:S01]  /*0d50*/  UIADD3 UR4, UR4, 0x1, URZ ;  /* 0x0000000104047890 */ /* 0x000fe2000fffe03f */
[----:B---3--:R-:W-:-:S04]  /*0d60*/  SHF.R.U32.HI R18, RZ, R20, R13 ;  /* 0x00000014ff127219 */ /* 0x008fc8000001160d */
[--C-:B------:R-:W-:Y:S02]  /*0d70*/  SHF.R.U32.HI R23, RZ, 0x4, R18.reuse ;  /* 0x00000004ff177819 */ /* 0x100fe40000011612 */
[----:B------:R-:W-:Y:S02]  /*0d80*/  LOP3.LUT R19, R18, 0xf, RZ, 0xc0, !PT ;  /* 0x0000000f12137812 */ /* 0x000fe400078ec0ff */
[--C-:B------:R-:W-:Y:S02]  /*0d90*/  SHF.R.U32.HI R12, RZ, 0x8, R18.reuse ;  /* 0x00000008ff0c7819 */ /* 0x100fe40000011612 */
[----:B------:R-:W-:Y:S01]  /*0da0*/  SHF.R.U32.HI R18, RZ, 0xc, R18 ;  /* 0x0000000cff127819 */ /* 0x000fe20000011612 */
[----:B------:R-:W-:Y:S01]  /*0db0*/  VIADD R19, R19, 0x1 ;  /* 0x0000000113137836 */ /* 0x000fe20000000000 */
[----:B------:R-:W-:Y:S01]  /*0dc0*/  LOP3.LUT R23, R23, 0xf, RZ, 0xc0, !PT ;  /* 0x0000000f17177812 */ /* 0x000fe200078ec0ff */
[----:B--2---:R-:W-:Y:S01]  /*0dd0*/  IMAD.IADD R22, R25, 0x1, R22 ;  /* 0x0000000119167824 */ /* 0x004fe200078e0216 */
[----:B------:R-:W-:Y:S01]  /*0de0*/  LOP3.LUT R12, R12, 0xf, RZ, 0xc0, !PT ;  /* 0x0000000f0c0c7812 */ /* 0x000fe200078ec0ff */
[----:B------:R-:W-:Y:S01]  /*0df0*/  IMAD R19, R19, R19, RZ ;  /* 0x0000001313137224 */ /* 0x000fe200078e02ff */
[----:B------:R-:W-:Y:S01]  /*0e00*/  LOP3.LUT R18, R18, 0xf, RZ, 0xc0, !PT ;  /* 0x0000000f12127812 */ /* 0x000fe200078ec0ff */
[----:B------:R-:W-:Y:S01]  /*0e10*/  VIADD R23, R23, 0x1 ;  /* 0x0000000117177836 */ /* 0x000fe20000000000 */
[----:B------:R-:W-:Y:S01]  /*0e20*/  ISETP.GE.AND P2, PT, R22, R87, PT ;  /* 0x000000571600720c */ /* 0x000fe20003f46270 */
[----:B------:R-:W-:-:S02]  /*0e30*/  VIADD R12, R12, 0x1 ;  /* 0x000000010c0c7836 */ /* 0x000fc40000000000 */
[----:B------:R-:W-:Y:S01]  /*0e40*/  VIADD R18, R18, 0x1 ;  /* 0x0000000112127836 */ /* 0x000fe20000000000 */
[----:B------:R-:W4:Y:S01]  /*0e50*/  I2F.F16 R19, R19 ;  /* 0x0000001300137306 */ /* 0x000f220000200c00 */
[----:B------:R-:W-:Y:S02]  /*0e60*/  IMAD R23, R23, R23, RZ ;  /* 0x0000001717177224 */ /* 0x000fe400078e02ff */
[----:B------:R-:W-:Y:S02]  /*0e70*/  IMAD R12, R12, R12, RZ ;  /* 0x0000000c0c0c7224 */ /* 0x000fe400078e02ff */
[----:B-1----:R-:W-:-:S03]  /*0e80*/  IMAD R15, R18, R18, RZ ;  /* 0x00000012120f7224 */ /* 0x002fc600078e02ff */
        /* <DEDUP_REMOVED lines=8> */
.L_x_2893:
        /* <DEDUP_REMOVED lines=9> */
[----:B------:R-:W-:Y:S01]  /*0fa0*/  IMAD.MOV.U32 R5, RZ, RZ, RZ ;  /* 0x000000ffff057224 */ /* 0x000fe200078e00ff */
[C---:B0-----:R-:W-:Y:S01]  /*0fb0*/  ISETP.GT.AND P3, PT, R86.reuse, R24, PT ;  /* 0x000000185600720c */ /* 0x041fe20003f64270 */
        /* <DEDUP_REMOVED lines=10> */
.L_x_2895:
        /* <DEDUP_REMOVED lines=8> */
.L_x_2896:
[----:B------:R-:W-:Y:S01]  /*10e0*/  IMAD.MOV.U32 R7, RZ, RZ, RZ ;  /* 0x000000ffff077224 */ /* 0x000fe200078e00ff */
        /* <DEDUP_REMOVED lines=10> */
.L_x_2897:
        /* <DEDUP_REMOVED lines=8> */
.L_x_2898:
        /* <DEDUP_REMOVED lines=9> */
.L_x_2899:
        /* <DEDUP_REMOVED lines=19> */
[----:B------:R-:W-:Y:S02]  /*13d0*/  LEA R28, P3, R29, UR6, 0x2 ;  /* 0x000000061d1c7c11 */ /* 0x000fe4000f8610ff */
[----:B------:R-:W-:Y:S02]  /*13e0*/  ISETP.NE.AND P2, PT, R3, RZ, PT ;  /* 0x000000ff0300720c */ /* 0x000fe40003f45270 */
[----:B------:R-:W-:Y:S02]  /*13f0*/  ISETP.LT.OR P0, PT, R2, 0x2, !P0 ;  /* 0x000000020200780c */ /* 0x000fe40004701670 */
[----:B------:R-:W-:Y:S02]  /*1400*/  LEA.HI.X R29, R29, UR7, R4, 0x2, P3 ;  /* 0x000000071d1d7c11 */ /* 0x000fe400098f1404 */
[----:B------:R-:W-:Y:S01]  /*1410*/  PRMT R16, RZ, 0x7610, R16 ;  /* 0x00007610ff107816 */ /* 0x000fe20000000010 */
[----:B0-----:R-:W-:-:S03]  /*1420*/  ULEA UR4, UR5, UR4, 0x18 ;  /* 0x0000000405047291 */ /* 0x001fc6000f8ec03f */
[----:B------:R-:W-:-:S09]  /*1430*/  ULDC UR5, c[0x0][0x260] ;  /* 0x0000980000057ab9 */ /* 0x000fd20000000800 */
.L_x_2903:
        /* <DEDUP_REMOVED lines=12> */
[----:B0-----:R-:W-:Y:S01]  /*1500*/  IMAD.MOV.U32 R2, RZ, RZ, 0x2800 ;  /* 0x00002800ff027424 */ /* 0x001fe200078e00ff */
        /* <DEDUP_REMOVED lines=47> */
[----:B------:R-:W-:Y:S02]  /*1800*/  SHF.R.U32.HI R51, RZ, 0xe, R27 ;  /* 0x0000000eff337819 */ /* 0x000fe4000001161b */
[----:B------:R-:W-:Y:S02]  /*1810*/  LOP3.LUT R46, R47, 0x10001, RZ, 0xc0, !PT ;  /* 0x000100012f2e7812 */ /* 0x000fe400078ec0ff */
[----:B------:R-:W-:Y:S02]  /*1820*/  LOP3.LUT R49, R44, 0x20002, R49, 0xf8, !PT ;  /* 0x000200022c317812 */ /* 0x000fe400078ef831 */
[----:B------:R-:W-:Y:S02]  /*1830*/  LOP3.LUT R50, R45, 0x20002, R50, 0xf8, !PT ;  /* 0x000200022d327812 */ /* 0x000fe400078ef832 */
[----:B------:R-:W-:Y:S02]  /*1840*/  LOP3.LUT R51, R46, 0x20002, R51, 0xf8, !PT ;  /* 0x000200022e337812 */ /* 0x000fe400078ef833 */
[----:B------:R-:W-:-:S02]  /*1850*/  LOP3.LUT R20, R49, 0x40004, R20, 0xf8, !PT ;  /* 0x0004000431147812 */ /* 0x000fc400078ef814 */
[----:B------:R-:W-:Y:S02]  /*1860*/  LOP3.LUT R50, R50, 0x40004, R21, 0xf8, !PT ;  /* 0x0004000432327812 */ /* 0x000fe400078ef815 */
[----:B------:R-:W-:Y:S02]  /*1870*/  LOP3.LUT R51, R51, 0x40004, R22, 0xf8, !PT ;  /* 0x0004000433337812 */ /* 0x000fe400078ef816 */
[----:B------:R-:W-:Y:S02]  /*1880*/  LOP3.LUT R3, R31, 0x3e003e0, RZ, 0xc0, !PT ;  /* 0x03e003e01f037812 */ /* 0x000fe400078ec0ff */
[----:B------:R-:W-:Y:S02]  /*1890*/  LOP3.LUT R11, R11, 0x20002, R48, 0xf8, !PT ;  /* 0x000200020b0b7812 */ /* 0x000fe400078ef830 */
[----:B------:R-:W-:Y:S02]  /*18a0*/  LOP3.LUT R23, R20, 0x80008, R23, 0xf8, !PT ;  /* 0x0008000814177812 */ /* 0x000fe400078ef817 */
[----:B------:R-:W-:-:S02]  /*18b0*/  LOP3.LUT R9, R50, 0x80008, R9, 0xf8, !PT ;  /* 0x0008000832097812 */ /* 0x000fc400078ef809 */
[----:B------:R-:W-:Y:S02]  /*18c0*/  LOP3.LUT R10, R51, 0x80008, R10, 0xf8, !PT ;  /* 0x00080008330a7812 */ /* 0x000fe400078ef80a */
[----:B------:R-:W-:Y:S02]  /*18d0*/  LOP3.LUT R67, R67, 0x64006400, RZ, 0xfc, !PT ;  /* 0x6400640043437812 */ /* 0x000fe400078efcff */
[----:B------:R-:W-:Y:S02]  /*18e0*/  LOP3.LUT R11, R11, 0x40004, R68, 0xf8, !PT ;  /* 0x000400040b0b7812 */ /* 0x000fe400078ef844 */
[C---:B------:R-:W-:Y:S02]  /*18f0*/  LOP3.LUT R54, R28.reuse, 0x3e003e0, RZ, 0xc0, !PT ;  /* 0x03e003e01c367812 */ /* 0x040fe400078ec0ff */
[----:B------:R-:W-:Y:S02]  /*1900*/  LOP3.LUT R84, R28, 0x1f001f, RZ, 0xc0, !PT ;  /* 0x001f001f1c547812 */ /* 0x000fe400078ec0ff */
[----:B------:R-:W-:-:S02]  /*1910*/  LOP3.LUT R53, R29, 0x3e003e0, RZ, 0xc0, !PT ;  /* 0x03e003e01d357812 */ /* 0x000fc400078ec0ff */
[----:B------:R-:W-:Y:S02]  /*1920*/  LOP3.LUT R74, R29, 0x1f001f, RZ, 0xc0, !PT ;  /* 0x001f001f1d4a7812 */ /* 0x000fe400078ec0ff */
[C---:B------:R-:W-:Y:S02]  /*1930*/  LOP3.LUT R12, R30.reuse, 0x3e003e0, RZ, 0xc0, !PT ;  /* 0x03e003e01e0c7812 */ /* 0x040fe400078ec0ff */
[----:B------:R-:W-:Y:S02]  /*1940*/  LOP3.LUT R72, R30, 0x1f001f, RZ, 0xc0, !PT ;  /* 0x001f001f1e487812 */ /* 0x000fe400078ec0ff */
[----:B------:R-:W-:Y:S02]  /*1950*/  LOP3.LUT R71, R31, 0x1f001f, RZ, 0xc0, !PT ;  /* 0x001f001f1f477812 */ /* 0x000fe400078ec0ff */
[C---:B------:R-:W-:Y:S02]  /*1960*/  LOP3.LUT R59, R26.reuse, 0x3e003e0, RZ, 0xc0, !PT ;  /* 0x03e003e01a3b7812 */ /* 0x040fe400078ec0ff */
[----:B------:R-:W-:-:S02]  /*1970*/  LOP3.LUT R63, R26, 0x1f001f, RZ, 0xc0, !PT ;  /* 0x001f001f1a3f7812 */ /* 0x000fc400078ec0ff */
[C---:B------:R-:W-:Y:S02]  /*1980*/  LOP3.LUT R52, R27.reuse, 0x3e003e0, RZ, 0xc0, !PT ;  /* 0x03e003e01b347812 */ /* 0x040fe400078ec0ff */
[----:B------:R-:W-:Y:S02]  /*1990*/  LOP3.LUT R65, R27, 0x1f001f, RZ, 0xc0, !PT ;  /* 0x001f001f1b417812 */ /* 0x000fe400078ec0ff */
[----:B------:R-:W-:Y:S02]  /*19a0*/  SHF.R.U32.HI R28, RZ, 0xa, R28 ;  /* 0x0000000aff1c7819 */ /* 0x000fe4000001161c */
[----:B------:R-:W-:Y:S02]  /*19b0*/  SHF.R.U32.HI R29, RZ, 0xa, R29 ;  /* 0x0000000aff1d7819 */ /* 0x000fe4000001161d */
[----:B------:R-:W-:Y:S02]  /*19c0*/  SHF.R.U32.HI R30, RZ, 0xa, R30 ;  /* 0x0000000aff1e7819 */ /* 0x000fe4000001161e */
[----:B------:R-:W-:-:S02]  /*19d0*/  SHF.R.U32.HI R31, RZ, 0xa, R31 ;  /* 0x0000000aff1f7819 */ /* 0x000fc4000001161f */
[----:B------:R-:W-:Y:S02]  /*19e0*/  SHF.R.U32.HI R26, RZ, 0xa, R26 ;  /* 0x0000000aff1a7819 */ /* 0x000fe4000001161a */
[----:B------:R-:W-:Y:S02]  /*19f0*/  SHF.R.U32.HI R27, RZ, 0xa, R27 ;  /* 0x0000000aff1b7819 */ /* 0x000fe4000001161b */
        /* <DEDUP_REMOVED lines=105> */
[----:B------:R-:W-:Y:S01]  /*2090*/  HFMA2 R5, R79, R2.H0_H0, -48, -48 ;  /* 0xd200d2004f057431 */ /* 0x000fe20000040002 */
[----:B------:R-:W-:Y:S02]  /*20a0*/  LOP3.LUT R42, R34, 0x1f001f, RZ, 0xc0, !PT ;  /* 0x001f001f222a7812 */ /* 0x000fe400078ec0ff */
[----:B------:R-:W-:Y:S01]  /*20b0*/  LOP3.LUT R21, R70, 0x100010, R21, 0xf8, !PT ;  /* 0x0010001046157812 */ /* 0x000fe200078ef815 */
[----:B------:R-:W-:Y:S01]  /*20c0*/  HADD2 R0, R0, -1040, -1040 ;  /* 0xe410e41000007430 */ /* 0x000fe20000000000 */
[----:B------:R-:W-:Y:S02]  /*20d0*/  LOP3.LUT R20, R9, 0x100010, R20, 0xf8, !PT ;  /* 0x0010001009147812 */ /* 0x000fe400078ef814 */
        /* <DEDUP_REMOVED lines=76> */
[----:B------:R-:W-:-:S04]  /*25a0*/  HFMA2 R30, R81, R30, R25 ;  /* 0x0000001e511e7231 */ /* 0x000fc80000000019 */
[----:B------:R-:W-:Y:S01]  /*25b0*/  HFMA2 R30, R65, R31, R30 ;  /* 0x0000001f411e7231 */ /* 0x000fe2000000001e */
[-C--:B------:R-:W-:Y:S02]  /*25c0*/  HFMA2.MMA R90, R75, R31.reuse, R24 ;  /* 0x0000001f4b5a7235 */ /* 0x080fe40000000018 */
[----:B------:R-:W0:Y:S01]  /*25d0*/  LDS.128 R24, [UR4+0x20] ;  /* 0x00002004ff187984 */ /* 0x000e220008000c00 */
[----:B------:R-:W-:Y:S01]  /*25e0*/  HFMA2.MMA R29, R63, R31, R29 ;  /* 0x0000001f3f1d7235 */ /* 0x000fe2000000001d */
[----:B------:R-:W-:-:S04]  /*25f0*/  HFMA2 R30, R60, R20, R30 ;  /* 0x000000143c1e7231 */ /* 0x000fc8000000001e */
[-C--:B------:R-:W-:Y:S01]  /*2600*/  HFMA2.MMA R90, R57, R20.reuse, R90 ;  /* 0x00000014395a7235 */ /* 0x080fe2000000005a */
[-C--:B------:R-:W-:Y:S02]  /*2610*/  HFMA2 R30, R70, R21.reuse, R30 ;  /* 0x00000015461e7231 */ /* 0x080fe4000000001e */
        /* <DEDUP_REMOVED lines=8> */
[----:B------:R-:W-:Y:S02]  /*26a0*/  HFMA2 R22, R66, R22, R30 ;  /* 0x0000001642167231 */ /* 0x000fe4000000001e */
[----:B------:R-:W1:Y:S02]  /*26b0*/  LDS.128 R28, [UR4+0x30] ;  /* 0x00003004ff1c7984 */ /* 0x000e640008000c00 */
[-C--:B------:R-:W-:Y:S01]  /*26c0*/  HFMA2.MMA R90, R56, R23.reuse, R90 ;  /* 0x00000017385a7235 */ /* 0x080fe2000000005a */
[----:B------:R-:W-:Y:S02]  /*26d0*/  HFMA2 R22, R7, R23, R22 ;  /* 0x0000001707167231 */ /* 0x000fe40000000016 */
        /* <DEDUP_REMOVED lines=41> */
.L_x_2902:
        /* <DEDUP_REMOVED lines=79> */
.L_x_2901:
        /* <DEDUP_REMOVED lines=8> */
.L_x_2900:
        /* <DEDUP_REMOVED lines=20> */
.L_x_2907:
[----:B------:R-:W0:Y:S02]  /*3020*/  LDS R2, [R9] ;  /* 0x0000000009027984 */ /* 0x000e240000000800 */
[----:B0-----:R-:W-:-:S10]  /*3030*/  HFMA2.MMA R3, R2, 1, 1, R16 ;  /* 0x3c003c0002037835 */ /* 0x001fd40000000010 */
[----:B------:R-:W0:Y:S02]  /*3040*/  ATOMS.CAST.SPIN R3, [R9], R2, R3 ;  /* 0x000000020903738d */ /* 0x000e240001800003 */
[----:B0-----:R-:W-:-:S13]  /*3050*/  ISETP.EQ.U32.AND P0, PT, R3, 0x1, PT ;  /* 0x000000010300780c */ /* 0x001fda0003f02070 */
[----:B------:R-:W-:Y:S05]  /*3060*/  @!P0 BRA `(.L_x_2907) ;  /* 0xfffffffc00ec8947 */ /* 0x000fea000383ffff */
[----:B------:R-:W-:Y:S05]  /*3070*/  BRA `(.L_x_2905) ;  /* 0x00000000000c7947 */ /* 0x000fea0003800000 */
.L_x_2906:
[----:B------:R-:W2:Y:S02]  /*3080*/  LD.E R2, desc[UR8][R4.64] ;  /* 0x0000000804027980 */ /* 0x000ea4000c101900 */
[----:B--2---:R-:W-:-:S05]  /*3090*/  IMAD.IADD R3, R16, 0x1, R2 ;  /* 0x0000000110037824 */ /* 0x004fca00078e0202 */
[----:B------:R0:W-:Y:S02]  /*30a0*/  ST.E desc[UR8][R4.64], R3 ;  /* 0x0000000304007985 */ /* 0x0001e4000c101908 */
.L_x_2905:
[----:B------:R-:W-:Y:S05]  /*30b0*/  BSYNC B0 ;  /* 0x0000000000007941 */ /* 0x000fea0003800000 */
.L_x_2904:
[----:B------:R1:W-:Y:S01]  /*30c0*/  ATOM.E.ADD.F16x2.RN.STRONG.GPU P0, RZ, desc[UR8][R4.64+0x4], R15 ;  /* 0x0000040f04ff79a2 */ /* 0x0003e2000810e1c8 */
[----:B------:R-:W-:Y:S04]  /*30d0*/  BSSY B0, `(.L_x_2908) ;  /* 0x000000f000007945 */ /* 0x000fe80003800000 */
[----:B-1----:R-:W-:Y:S05]  /*30e0*/  @P0 BRA `(.L_x_2909) ;  /* 0x0000000000340947 */ /* 0x002fea0003800000 */
[----:B------:R-:W1:Y:S02]  /*30f0*/  QSPC.E.S P0, RZ, [R4+0x4] ;  /* 0x0000040004ff73aa */ /* 0x000e640000000500 */
[----:B-1----:R-:W-:Y:S05]  /*3100*/  @!P0 BRA `(.L_x_2910) ;  /* 0x0000000000208947 */ /* 0x002fea0003800000 */
[----:B------:R-:W-:-:S05]  /*3110*/  IMAD.MOV.U32 R2, RZ, RZ, R4 ;  /* 0x000000ffff027224 */ /* 0x000fca00078e0004 */
[----:B0-----:R-:W-:-:S07]  /*3120*/  MOV R4, R2 ;  /* 0x0000000200047202 */ /* 0x001fce0000000f00 */
.L_x_2911:
[----:B------:R-:W0:Y:S02]  /*3130*/  LDS R2, [R4+0x4] ;  /* 0x0000040004027984 */ /* 0x000e240000000800 */
[----:B0-----:R-:W-:-:S06]  /*3140*/  HADD2 R3, R2, R15 ;  /* 0x0000000f02037230 */ /* 0x001fcc0000000000 */
[----:B------:R-:W0:Y:S02]  /*3150*/  ATOMS.CAST.SPIN R3, [R4+0x4], R2, R3 ;  /* 0x000004020403738d */ /* 0x000e240001800003 */
[----:B0-----:R-:W-:-:S13]  /*3160*/  ISETP.EQ.U32.AND P0, PT, R3, 0x1, PT ;  /* 0x000000010300780c */ /* 0x001fda0003f02070 */
[----:B------:R-:W-:Y:S05]  /*3170*/  @!P0 BRA `(.L_x_2911) ;  /* 0xfffffffc00ec8947 */ /* 0x000fea000383ffff */
[----:B------:R-:W-:Y:S05]  /*3180*/  BRA `(.L_x_2909) ;  /* 0x00000000000c7947 */ /* 0x000fea0003800000 */
.L_x_2910:
[----:B------:R-:W0:Y:S02]  /*3190*/  LD.E R2, desc[UR8][R4.64+0x4] ;  /* 0x0000040804027980 */ /* 0x000e24000c101900 */
[----:B0-----:R-:W-:-:S05]  /*31a0*/  IMAD.IADD R3, R15, 0x1, R2 ;  /* 0x000000010f037824 */ /* 0x001fca00078e0202 */
[----:B------:R1:W-:Y:S02]  /*31b0*/  ST.E desc[UR8][R4.64+0x4], R3 ;  /* 0x0000040304007985 */ /* 0x0003e4000c101908 */
.L_x_2909:
[----:B------:R-:W-:Y:S05]  /*31c0*/  BSYNC B0 ;  /* 0x0000000000007941 */ /* 0x000fea0003800000 */
.L_x_2908:
        /* <DEDUP_REMOVED lines=11> */
.L_x_2915:
[----:B------:R-:W0:Y:S02]  /*3280*/  LDS R2, [R0] ;  /* 0x0000000000027984 */ /* 0x000e240000000800 */
[----:B0-----:R-:W-:-:S10]  /*3290*/  HFMA2.MMA R3, R2, 1, 1, R14 ;  /* 0x3c003c0002037835 */ /* 0x001fd4000000000e */
[----:B------:R-:W0:Y:S02]  /*32a0*/  ATOMS.CAST.SPIN R3, [R0], R2, R3 ;  /* 0x000000020003738d */ /* 0x000e240001800003 */
[----:B0-----:R-:W-:-:S13]  /*32b0*/  ISETP.EQ.U32.AND P0, PT, R3, 0x1, PT ;  /* 0x000000010300780c */ /* 0x001fda0003f02070 */
[----:B------:R-:W-:Y:S05]  /*32c0*/  @!P0 BRA `(.L_x_2915) ;  /* 0xfffffffc00ec8947 */ /* 0x000fea000383ffff */
[----:B------:R-:W-:Y:S05]  /*32d0*/  BRA `(.L_x_2913) ;  /* 0x00000000000c7947 */ /* 0x000fea0003800000 */
.L_x_2914:
[----:B------:R-:W2:Y:S02]  /*32e0*/  LD.E R0, desc[UR8][R4.64] ;  /* 0x0000000804007980 */ /* 0x000ea4000c101900 */
[----:B--2---:R-:W-:-:S05]  /*32f0*/  IMAD.IADD R3, R14, 0x1, R0 ;  /* 0x000000010e037824 */ /* 0x004fca00078e0200 */
[----:B------:R0:W-:Y:S02]  /*3300*/  ST.E desc[UR8][R4.64], R3 ;  /* 0x0000000304007985 */ /* 0x0001e4000c101908 */
.L_x_2913:
[----:B------:R-:W-:Y:S05]  /*3310*/  BSYNC B0 ;  /* 0x0000000000007941 */ /* 0x000fea0003800000 */
.L_x_2912:
[----:B------:R1:W-:Y:S02]  /*3320*/  ATOM.E.ADD.F16x2.RN.STRONG.GPU P0, RZ, desc[UR8][R4.64+0x4], R13 ;  /* 0x0000040d04ff79a2 */ /* 0x0003e4000810e1c8 */
[----:B-1----:R-:W-:Y:S05]  /*3330*/  @P0 EXIT ;  /* 0x000000000000094d */ /* 0x002fea0003800000 */
[----:B------:R-:W1:Y:S02]  /*3340*/  QSPC.E.S P0, RZ, [R4+0x4] ;  /* 0x0000040004ff73aa */ /* 0x000e640000000500 */
[----:B-1----:R-:W-:Y:S05]  /*3350*/  @!P0 BRA `(.L_x_2916) ;  /* 0x0000000000208947 */ /* 0x002fea0003800000 */
[----:B------:R-:W-:-:S05]  /*3360*/  IMAD.MOV.U32 R2, RZ, RZ, R4 ;  /* 0x000000ffff027224 */ /* 0x000fca00078e0004 */
[----:B------:R-:W-:-:S07]  /*3370*/  MOV R0, R2 ;  /* 0x0000000200007202 */ /* 0x000fce0000000f00 */
.L_x_2917:
[----:B------:R-:W0:Y:S02]  /*3380*/  LDS R2, [R0+0x4] ;  /* 0x0000040000027984 */ /* 0x000e240000000800 */
[----:B0-----:R-:W-:-:S06]  /*3390*/  HADD2 R3, R2, R13 ;  /* 0x0000000d02037230 */ /* 0x001fcc0000000000 */
[----:B------:R-:W0:Y:S02]  /*33a0*/  ATOMS.CAST.SPIN R3, [R0+0x4], R2, R3 ;  /* 0x000004020003738d */ /* 0x000e240001800003 */
[----:B0-----:R-:W-:-:S13]  /*33b0*/  ISETP.EQ.U32.AND P0, PT, R3, 0x1, PT ;  /* 0x000000010300780c */ /* 0x001fda0003f02070 */
[----:B------:R-:W-:Y:S05]  /*33c0*/  @!P0 BRA `(.L_x_2917) ;  /* 0xfffffffc00ec8947 */ /* 0x000fea000383ffff */
[----:B------:R-:W-:Y:S05]  /*33d0*/  EXIT ;  /* 0x000000000000794d */ /* 0x000fea0003800000 */
.L_x_2916:
[----:B------:R-:W0:Y:S02]  /*33e0*/  LD.E R0, desc[UR8][R4.64+0x4] ;  /* 0x0000040804007980 */ /* 0x000e24000c101900 */
[----:B0-----:R-:W-:-:S05]  /*33f0*/  IMAD.IADD R3, R13, 0x1, R0 ;  /* 0x000000010d037824 */ /* 0x001fca00078e0200 */
[----:B------:R-:W-:Y:S01]  /*3400*/  ST.E desc[UR8][R4.64+0x4], R3 ;  /* 0x0000040304007985 */ /* 0x000fe2000c101908 */
[----:B------:R-:W-:Y:S05]  /*3410*/  EXIT ;  /* 0x000000000000794d */ /* 0x000fea0003800000 */
.L_x_2918:
        /* <DEDUP_REMOVED lines=14> */
.L_x_3712:


//--------------------- .text._Z23gemm_half_q_half_kernelILi2ELi24ELb1ELb0ELi32EEvPK6__halfPKjS4_S2_PS0_iiiiPKtS7_iiiiiibS2_i --------------------------
	.section	.text._Z23gemm_half_q_half_kernelILi2ELi24ELb1ELb0ELi32EEvPK6__halfPKjS4_S2_PS0_iiiiPKtS7_iiiiiibS2_i,"ax",@progbits
	.align	128
        .global         _Z23gemm_half_q_half_kernelILi2ELi24ELb1ELb0ELi32EEvPK6__halfPKjS4_S2_PS0_iiiiPKtS7_iiiiiibS2_i
        .type           _Z23gemm_half_q_half_kernelILi2ELi24ELb1ELb0ELi32EEvPK6__halfPKjS4_S2_PS0_iiiiPKtS7_iiiiiibS2_i,@function
        .size           _Z23gemm_half_q_half_kernelILi2ELi24ELb1ELb0ELi32EEvPK6__halfPKjS4_S2_PS0_iiiiPKtS7_iiiiiibS2_i,(.L_x_3713 - _Z23gemm_half_q_half_kernelILi2ELi24ELb1ELb0ELi32EEvPK6__halfPKjS4_S2_PS0_iiiiPKtS7_iiiiiibS2_i)
        .other          _Z23gemm_half_q_half_kernelILi2ELi24ELb1ELb0ELi32EEvPK6__halfPKjS4_S2_PS0_iiiiPKtS7_iiiiiibS2_i,@"STO_CUDA_ENTRY STV_DEFAULT"
_Z23gemm_half_q_half_kernelILi2ELi24ELb1ELb0ELi32EEvPK6__halfPKjS4_S2_PS0_iiiiPKtS7_iiiiiibS2_i:
.text._Z23gemm_half_q_half_kernelILi2ELi24ELb1ELb0ELi32EEvPK6__halfPKjS4_S2_PS0_iiiiPKtS7_iiiiiibS2_i:
        /* <DEDUP_REMOVED lines=24> */
.L_x_2919:
[----:B------:R-:W-:Y:S01]  /*0180*/  PRMT R2, R2, 0x9910, RZ ;  /* 0x0000991002027816 */ /* 0x000fe200000000ff */
[----:B------:R-:W0:Y:S01]  /*0190*/  S2UR UR4, SR_CTAID.X ;  /* 0x00000000000479c3 */ /* 0x000e220000002500 */
[----:B------:R-:W-:Y:S02]  /*01a0*/  SHF.L.U32 R88, R3, 0x5, RZ ;  /* 0x0000000503587819 */ /* 0x000fe400000006ff */
[----:B------:R-:W-:Y:S02]  /*01b0*/  ISETP.NE.AND P0, PT, R2, RZ, PT ;  /* 0x000000ff0200720c */ /* 0x000fe40003f05270 */
[----:B------:R-:W-:-:S11]  /*01c0*/  VIADDMNMX R89, R88, 0x20, R17, PT ;  /* 0x0000002058597846 */ /* 0x000fd60003800111 */
[----:B0-----:R-:W-:Y:S05]  /*01d0*/  @!P0 EXIT ;  /* 0x000000000000894d */ /* 0x001fea0003800000 */
[----:B------:R-:W-:Y:S01]  /*01e0*/  IADD3 R6, R88, R16, RZ ;  /* 0x0000001058067210 */ /* 0x000fe20007ffe0ff */
        /* <DEDUP_REMOVED lines=30> */
.L_x_2924:
        /* <DEDUP_REMOVED lines=16> */
.L_x_2923:
        /* <DEDUP_REMOVED lines=16> */
.L_x_2922:
        /* <DEDUP_REMOVED lines=17> */
.L_x_2926:
        /* <DEDUP_REMOVED lines=16> */
.L_x_2925:
        /* <DEDUP_REMOVED lines=14> */
.L_x_2921:
[----:B------:R-:W-:Y:S05]  /*08c0*/  BSYNC B0 ;  /* 0x0000000000007941 */ /* 0x000fea0003800000 */
.L_x_2920:
        /* <DEDUP_REMOVED lines=21> */
.L_x_2929:
        /* <DEDUP_REMOVED lines=11> */
.L_x_2928:
[----:B-1----:R-:W-:-:S04]  /*0ad0*/  IADD3 R8, R4, -R5, RZ ;  /* 0x8000000504087210 */ /* 0x002fc80007ffe0ff */
        /* <DEDUP_REMOVED lines=9> */
.L_x_2927:
        /* <DEDUP_REMOVED lines=18> */
.L_x_2931:
        /* <DEDUP_REMOVED lines=40> */
.L_x_2930:
        /* <DEDUP_REMOVED lines=21> */
.L_x_2932:
        /* <DEDUP_REMOVED lines=8> */
.L_x_2933:
        /* <DEDUP_REMOVED lines=11> */
.L_x_2934:
        /* <DEDUP_REMOVED lines=8> */
.L_x_2935:
        /* <DEDUP_REMOVED lines=9> */
.L_x_2936:
[----:B------:R-:W-:Y:S01]  /*12a0*/  LEA R4, R9, R4, 0x3 ;  /* 0x0000000409047211 */ /* 0x000fe200078e18ff */
[----:B------:R-:W0:Y:S01]  /*12b0*/  S2UR UR5, SR_CgaCtaId ;  /* 0x00000000000579c3 */ /* 0x000e220000008800 */
[----:B------:R-:W-:Y:S01]  /*12c0*/  ISETP.GE.OR P0, PT, R88, UR10, P0 ;  /* 0x0000000a58007c0c */ /* 0x000fe20008706670 */
        /* <DEDUP_REMOVED lines=16> */
[----:B------:R-:W-:Y:S01]  /*13d0*/  PRMT R2, R87, 0x9910, RZ ;  /* 0x0000991057027816 */ /* 0x000fe200000000ff */
[----:B------:R-:W-:Y:S01]  /*13e0*/  ULDC UR5, c[0x0][0x260] ;  /* 0x0000980000057ab9 */ /* 0x000fe20000000800 */
[----:B------:R-:W-:Y:S02]  /*13f0*/  PRMT R16, RZ, 0x7610, R16 ;  /* 0x00007610ff107816 */ /* 0x000fe40000000010 */
[----:B------:R-:W-:-:S04]  /*1400*/  ISETP.NE.AND P0, PT, R2, RZ, PT ;  /* 0x000000ff0200720c */ /* 0x000fc80003f05270 */
[----:B------:R-:W-:-:S13]  /*1410*/  ISETP.LT.OR P0, PT, R0, 0x2, !P0 ;  /* 0x000000020000780c */ /* 0x000fda0004701670 */
.L_x_2940:
        /* <DEDUP_REMOVED lines=14> */
[----:B------:R-:W-:Y:S02]  /*1500*/  SHF.R.U32.HI R44, RZ, 0xf, R29 ;  /* 0x0000000fff2c7819 */ /* 0x000fe4000001161d */
[----:B------:R-:W-:Y:S02]  /*1510*/  SHF.R.U32.HI R48, RZ, 0xe, R26 ;  /* 0x0000000eff307819 */ /* 0x000fe4000001161a */
[----:B------:R-:W-:-:S02]  /*1520*/  SHF.R.U32.HI R49, RZ, 0xe, R27 ;  /* 0x0000000eff317819 */ /* 0x000fc4000001161b */
[----:B------:R-:W-:Y:S02]  /*1530*/  LOP3.LUT R45, R45, 0x10001, RZ, 0xc0, !PT ;  /* 0x000100012d2d7812 */ /* 0x000fe400078ec0ff */
[----:B------:R-:W-:Y:S02]  /*1540*/  LOP3.LUT R46, R46, 0x10001, RZ, 0xc0, !PT ;  /* 0x000100012e2e7812 */ /* 0x000fe400078ec0ff */
[C---:B------:R-:W-:Y:S02]  /*1550*/  LOP3.LUT R43, R28.reuse, 0x3e003e0, RZ, 0xc0, !PT ;  /* 0x03e003e01c2b7812 */ /* 0x040fe400078ec0ff */
[----:B------:R-:W-:Y:S02]  /*1560*/  LOP3.LUT R84, R28, 0x1f001f, RZ, 0xc0, !PT ;  /* 0x001f001f1c547812 */ /* 0x000fe400078ec0ff */
[----:B------:R-:W-:Y:S02]  /*1570*/  SHF.R.U32.HI R82, RZ, 0xa, R28 ;  /* 0x0000000aff527819 */ /* 0x000fe4000001161c */
[----:B0-----:R-:W-:-:S02]  /*1580*/  LOP3.LUT R2, R31, 0x3e003e0, RZ, 0xc0, !PT ;  /* 0x03e003e01f027812 */ /* 0x001fc400078ec0ff */
[----:B------:R-:W-:Y:S02]  /*1590*/  LOP3.LUT R71, R31, 0x1f001f, RZ, 0xc0, !PT ;  /* 0x001f001f1f477812 */ /* 0x000fe400078ec0ff */
[----:B------:R-:W-:Y:S02]  /*15a0*/  SHF.R.U32.HI R81, RZ, 0xa, R31 ;  /* 0x0000000aff517819 */ /* 0x000fe4000001161f */
        /* <DEDUP_REMOVED lines=13> */
[----:B------:R-:W-:Y:S02]  /*1680*/  LOP3.LUT R52, R35, 0x10001, RZ, 0xc0, !PT ;  /* 0x0001000123347812 */ /* 0x000fe400078ec0ff */
        /* <DEDUP_REMOVED lines=8> */
[----:B------:R-:W-:Y:S02]  /*1710*/  SHF.R.U32.HI R22, RZ, 0xd, R23 ;  /* 0x0000000dff167819 */ /* 0x000fe40000011617 */
        /* <DEDUP_REMOVED lines=33> */
[----:B------:R-:W-:Y:S02]  /*1930*/  LOP3.LUT R49, R49, 0x40004, R22, 0xf8, !PT ;  /* 0x0004000431317812 */ /* 0x000fe400078ef816 */
[----:B------:R-:W-:-:S02]  /*1940*/  PRMT R11, R86, 0x9910, RZ ;  /* 0x00009910560b7816 */ /* 0x000fc400000000ff */
[----:B------:R-:W-:Y:S02]  /*1950*/  LOP3.LUT R50, R31, 0x40004, R50, 0xf8, !PT ;  /* 0x000400041f327812 */ /* 0x000fe400078ef832 */
[----:B------:R-:W-:Y:S02]  /*1960*/  LOP3.LUT R20, R47, 0x40004, R20, 0xf8, !PT ;  /* 0x000400042f147812 */ /* 0x000fe400078ef814 */
[----:B------:R-:W-:Y:S02]  /*1970*/  LOP3.LUT R9, R48, 0x80008, R9, 0xf8, !PT ;  /* 0x0008000830097812 */ /* 0x000fe400078ef809 */
[----:B------:R-:W-:Y:S02]  /*1980*/  LOP3.LUT R60, R49, 0x80008, R10, 0xf8, !PT ;  /* 0x00080008313c7812 */ /* 0x000fe400078ef80a */
[----:B------:R-:W-:Y:S02]  /*1990*/  MOV R53, 0x2800 ;  /* 0x0000280000357802 */ /* 0x000fe40000000f00 */
[----:B------:R-:W-:-:S02]  /*19a0*/  ISETP.NE.AND P2, PT, R11, RZ, PT ;  /* 0x000000ff0b00720c */ /* 0x000fc40003f45270 */
[C---:B------:R-:W-:Y:S02]  /*19b0*/  LOP3.LUT R12, R27.reuse, 0x3e003e0, RZ, 0xc0, !PT ;  /* 0x03e003e01b0c7812 */ /* 0x040fe400078ec0ff */
[----:B------:R-:W-:Y:S02]  /*19c0*/  LOP3.LUT R65, R27, 0x1f001f, RZ, 0xc0, !PT ;  /* 0x001f001f1b417812 */ /* 0x000fe400078ec0ff */
[----:B------:R-:W-:Y:S02]  /*19d0*/  LOP3.LUT R21, R50, 0x80008, R51, 0xf8, !PT ;  /* 0x0008000832157812 */ /* 0x000fe400078ef833 */
[----:B------:R-:W-:Y:S02]  /*19e0*/  LOP3.LUT R23, R20, 0x80008, R23, 0xf8, !PT ;  /* 0x0008000814177812 */ /* 0x000fe400078ef817 */
[----:B------:R-:W-:Y:S02]  /*19f0*/  SHF.R.U32.HI R27, RZ, 0xa, R27 ;  /* 0x0000000aff1b7819 */ /* 0x000fe4000001161b */
[----:B------:R-:W-:-:S02]  /*1a00*/  PRMT R17, R17, 0x5410, R53 ;  /* 0x0000541011117816 */ /* 0x000fc40000000035 */
[----:B------:R-:W-:Y:S02]  /*1a10*/  LOP3.LUT R43, R43, 0x64006400, RZ, 0xfc, !PT ;  /* 0x640064002b2b7812 */ /* 0x000fe400078efcff */
[----:B------:R-:W-:Y:S02]  /*1a20*/  LOP3.LUT R82, R82, 0x1f001f, RZ, 0xc0, !PT ;  /* 0x001f001f52527812 */ /* 0x000fe400078ec0ff */
[----:B------:R-:W-:Y:S01]  /*1a30*/  LOP3.LUT R67, R67, 0x1f001f, RZ, 0xc0, !PT ;  /* 0x001f001f43437812 */ /* 0x000fe200078ec0ff */
[----:B------:R-:W-:Y:S01]  /*1a40*/  HFMA2 R83, R43, R17.H1_H1, -48, -48 ;  /* 0xd200d2002b537431 */ /* 0x000fe20000060011 */
        /* <DEDUP_REMOVED lines=110> */
[C---:B------:R-:W-:Y:S02]  /*2130*/  LOP3.LUT R52, R6.reuse, 0x3e003e0, RZ, 0xc0, !PT ;  /* 0x03e003e006347812 */ /* 0x040fe400078ec0ff */
[----:B------:R-:W-:Y:S02]  /*2140*/  LOP3.LUT R46, R6, 0x1f001f, RZ, 0xc0, !PT ;  /* 0x001f001f062e7812 */ /* 0x000fe400078ec0ff */
[C---:B------:R-:W-:Y:S02]  /*2150*/  LOP3.LUT R53, R7.reuse, 0x3e003e0, RZ, 0xc0, !PT ;  /* 0x03e003e007357812 */ /* 0x040fe400078ec0ff */
        /* <DEDUP_REMOVED lines=60> */
[----:B------:R-:W-:-:S03]  /*2520*/  HFMA2 R25, R78, R29, R25 ;  /* 0x0000001d4e197231 */ /* 0x000fc60000000019 */
[-C--:B------:R-:W-:Y:S02]  /*2530*/  HFMA2.MMA R26, R83, R29.reuse, R26 ;  /* 0x0000001d531a7235 */ /* 0x080fe4000000001a */
[----:B------:R-:W-:Y:S01]  /*2540*/  HFMA2.MMA R24, R77, R29, R24 ;  /* 0x0000001d4d187235 */ /* 0x000fe20000000018 */
[----:B------:R-:W-:Y:S02]  /*2550*/  HFMA2 R29, R76, R29, R28 ;  /* 0x0000001d4c1d7231 */ /* 0x000fe4000000001c */
[----:B------:R-:W-:-:S03]  /*2560*/  HFMA2 R28, R79, R30, R25 ;  /* 0x0000001e4f1c7231 */ /* 0x000fc60000000019 */
[-C--:B------:R-:W-:Y:S01]  /*2570*/  HFMA2.MMA R26, R82, R30.reuse, R26 ;  /* 0x0000001e521a7235 */ /* 0x080fe2000000001a */
[-C--:B------:R-:W-:Y:S01]  /*2580*/  HFMA2 R28, R73, R31.reuse, R28 ;  /* 0x0000001f491c7231 */ /* 0x080fe2000000001c */
[----:B------:R-:W-:Y:S01]  /*2590*/  HFMA2.MMA R92, R80, R30, R24 ;  /* 0x0000001e505c7235 */ /* 0x000fe20000000018 */
[----:B------:R-:W-:Y:S02]  /*25a0*/  HFMA2 R30, R81, R30, R29 ;  /* 0x0000001e511e7231 */ /* 0x000fe4000000001d */
[-C--:B-1----:R-:W-:Y:S02]  /*25b0*/  HFMA2 R28, R58, R20.reuse, R28 ;  /* 0x000000143a1c7231 */ /* 0x082fe4000000001c */
        /* <DEDUP_REMOVED lines=60> */
.L_x_2939:
        /* <DEDUP_REMOVED lines=79> */
.L_x_2938:
[----:B------:R-:W-:Y:S01]  /*2e70*/  IADD3 R88, R88, 0x20, RZ ;  /* 0x0000002058587810 */ /* 0x000fe20007ffe0ff */
[----:B------:R-:W-:Y:S01]  /*2e80*/  UIADD3 UR4, UR4, 0x40, URZ ;  /* 0x0000004004047890 */ /* 0x000fe2000fffe03f */
[----:B-----5:R-:W-:Y:S02]  /*2e90*/  IMAD.WIDE R28, R85, 0x4, R90 ;  /* 0x00000004551c7825 */ /* 0x020fe400078e025a */
[C---:B------:R-:W-:Y:S02]  /*2ea0*/  ISETP.GE.AND P2, PT, R88.reuse, UR5, PT ;  /* 0x0000000558007c0c */ /* 0x040fe4000bf46270 */
[----:B------:R-:W-:-:S13]  /*2eb0*/  ISETP.LT.AND P3, PT, R88, R89, PT ;  /* 0x000000595800720c */ /* 0x000fda0003f61270 */
[----:B------:R-:W-:Y:S05]  /*2ec0*/  @!P2 BRA P3, `(.L_x_2940) ;  /* 0xffffffe40054a947 */ /* 0x000fea000183ffff */
.L_x_2937:
[----:B------:R-:W-:Y:S01]  /*2ed0*/  ISETP.GE.AND P0, PT, R88, R89, PT ;  /* 0x000000595800720c */ /* 0x000fe20003f06270 */
[----:B------:R-:W-:-:S03]  /*2ee0*/  ULDC UR5, c[0x0][0x264] ;  /* 0x0000990000057ab9 */ /* 0x000fc60000000800 */
[----:B------:R-:W-:-:S13]  /*2ef0*/  ISETP.GE.OR P0, PT, R88, UR5, P0 ;  /* 0x0000000558007c0c */ /* 0x000fda0008706670 */
[----:B------:R-:W-:Y:S05]  /*2f00*/  @P0 BRA `(.L_x_2941) ;  /* 0x0000003800980947 */ /* 0x000fea0003800000 */
[----:B------:R-:W1:Y:S01]  /*2f10*/  S2R R0, SR_CTAID.Y ;  /* 0x0000000000007919 */ /* 0x000e620000002600 */
[----:B0-----:R-:W1:Y:S01]  /*2f20*/  LDC R3, c[0x0][0x238] ;  /* 0x00008e00ff037b82 */ /* 0x001e620000000800 */
[----:B------:R-:W-:Y:S01]  /*2f30*/  PRMT R2, R87, 0x9910, RZ ;  /* 0x0000991057027816 */ /* 0x000fe200000000ff */
[----:B------:R-:W-:Y:S01]  /*2f40*/  HADD2.F32 R32, -RZ, R32.H0_H0 ;  /* 0x20000020ff207230 */ /* 0x000fe20000004100 */
[----:B------:R-:W-:Y:S01]  /*2f50*/  ULDC UR5, c[0x0][0x264] ;  /* 0x0000990000057ab9 */ /* 0x000fe20000000800 */
[----:B------:R-:W-:Y:S01]  /*2f60*/  HADD2.F32 R19, -RZ, R19.H0_H0 ;  /* 0x20000013ff137230 */ /* 0x000fe20000004100 */
[----:B------:R-:W-:Y:S01]  /*2f70*/  ISETP.NE.AND P0, PT, R2, RZ, PT ;  /* 0x000000ff0200720c */ /* 0x000fe20003f05270 */
[----:B------:R-:W-:Y:S02]  /*2f80*/  HADD2.F32 R18, -RZ, R18.H0_H0 ;  /* 0x20000012ff127230 */ /* 0x000fe40000004100 */
[----:B------:R-:W-:Y:S02]  /*2f90*/  HADD2.F32 R17, -RZ, R17.H0_H0 ;  /* 0x20000011ff117230 */ /* 0x000fe40000004100 */
[----:B-1----:R-:W-:-:S05]  /*2fa0*/  IMAD R0, R0, -0x2, R3 ;  /* 0xfffffffe00007824 */ /* 0x002fca00078e0203 */
[----:B------:R-:W-:-:S13]  /*2fb0*/  ISETP.LT.OR P0, PT, R0, 0x2, !P0 ;  /* 0x000000020000780c */ /* 0x000fda0004701670 */
.L_x_2950:
[----:B------:R-:W-:Y:S05]  /*2fc0*/  @!P1 BRA `(.L_x_2942) ;  /* 0x00000038004c9947 */ /* 0x000fea0003800000 */
        /* <DEDUP_REMOVED lines=13> */
[----:B------:R-:W-:Y:S02]  /*30a0*/  SHF.R.U32.HI R37, RZ, 0x8, R37 ;  /* 0x00000008ff257819 */ /* 0x000fe40000011625 */
[----:B------:R-:W-:-:S02]  /*30b0*/  LOP3.LUT R12, R38, 0xf000f, RZ, 0xc0, !PT ;  /* 0x000f000f260c7812 */ /* 0x000fc400078ec0ff */
[----:B------:R-:W-:Y:S02]  /*30c0*/  SHF.R.U32.HI R33, RZ, 0x8, R38 ;  /* 0x00000008ff217819 */ /* 0x000fe40000011626 */
[C---:B------:R-:W-:Y:S02]  /*30d0*/  LOP3.LUT R0, R36.reuse, 0xf000f, RZ, 0xc0, !PT ;  /* 0x000f000f24007812 */ /* 0x040fe400078ec0ff */
[----:B------:R-:W-:Y:S02]  /*30e0*/  LOP3.LUT R2, R36, 0xf000f0, RZ, 0xc0, !PT ;  /* 0x00f000f024027812 */ /* 0x000fe400078ec0ff */
[----:B------:R-:W-:Y:S02]  /*30f0*/  LOP3.LUT R31, R38, 0xf000f0, RZ, 0xc0, !PT ;  /* 0x00f000f0261f7812 */ /* 0x000fe400078ec0ff */
[----:B------:R-:W-:Y:S02]  /*3100*/  SHF.R.U32.HI R36, RZ, 0x8, R36 ;  /* 0x00000008ff247819 */ /* 0x000fe40000011624 */
[----:B------:R-:W-:-:S02]  /*3110*/  SHF.R.U32.HI R41, RZ, 0x8, R39 ;  /* 0x00000008ff297819 */ /* 0x000fc40000011627 */
[C---:B------:R-:W-:Y:S02]  /*3120*/  LOP3.LUT R7, R37.reuse, 0xf000f, RZ, 0xc0, !PT ;  /* 0x000f000f25077812 */ /* 0x040fe400078ec0ff */
[----:B------:R-:W-:Y:S02]  /*3130*/  LOP3.LUT R37, R37, 0xf000f0, RZ, 0xc0, !PT ;  /* 0x00f000f025257812 */ /* 0x000fe400078ec0ff */
[----:B------:R-:W-:Y:S02]  /*3140*/  LOP3.LUT R34, R12, 0x64006400, RZ, 0xfc, !PT ;  /* 0x640064000c227812 */ /* 0x000fe400078efcff */
[----:B------:R-:W-:Y:S02]  /*3150*/  LOP3.LUT R12, R33, 0xf000f, RZ, 0xc0, !PT ;  /* 0x000f000f210c7812 */ /* 0x000fe400078ec0ff */
[----:B------:R-:W-:Y:S02]  /*3160*/  LOP3.LUT R38, R31, 0x64006400, RZ, 0xfc, !PT ;  /* 0x640064001f267812 */ /* 0x000fe400078efcff */
[----:B------:R-:W-:-:S02]  /*3170*/  LOP3.LUT R33, R33, 0xf000f0, RZ, 0xc0, !PT ;  /* 0x00f000f021217812 */ /* 0x000fc400078ec0ff */
[C---:B------:R-:W-:Y:S02]  /*3180*/  LOP3.LUT R35, R39.reuse, 0xf000f, RZ, 0xc0, !PT ;  /* 0x000f000f27237812 */ /* 0x040fe400078ec0ff */
[----:B------:R-:W-:Y:S02]  /*3190*/  LOP3.LUT R40, R39, 0xf000f0, RZ, 0xc0, !PT ;  /* 0x00f000f027287812 */ /* 0x000fe400078ec0ff */
[C---:B------:R-:W-:Y:S02]  /*31a0*/  LOP3.LUT R3, R36.reuse, 0xf000f, RZ, 0xc0, !PT ;  /* 0x000f000f24037812 */ /* 0x040fe400078ec0ff */
        /* <DEDUP_REMOVED lines=18> */
[----:B------:R-:W-:Y:S02]  /*32d0*/  HADD2 R42, R43, -1032, -1032 ;  /* 0xe408e4082b2a7430 */ /* 0x000fe40000000000 */
[-C--:B------:R-:W-:Y:S02]  /*32e0*/  HFMA2 R43, R44, R5.reuse.H0_H0, -72, -72 ;  /* 0xd480d4802c2b7431 */ /* 0x080fe40000040005 */
[----:B------:R-:W-:Y:S02]  /*32f0*/  HFMA2 R35, R38, R5.H0_H0, -72, -72 ;  /* 0xd480d48026237431 */ /* 0x000fe40000040005 */
[----:B------:R-:W-:-:S02]  /*3300*/  HADD2 R36, R39, -1032, -1032 ;  /* 0xe408e40827247430 */ /* 0x000fc40000000000 */
[-C--:B------:R-:W-:Y:S02]  /*3310*/  HFMA2 R37, R40, R5.reuse.H0_H0, -72, -72 ;  /* 0xd480d48028257431 */ /* 0x080fe40000040005 */
[----:B------:R-:W-:Y:S02]  /*3320*/  HADD2 R44, R45, -1032, -1032 ;  /* 0xe408e4082d2c7430 */ /* 0x000fe40000000000 */
[----:B------:R-:W-:Y:S02]  /*3330*/  HADD2 R31, R0, -1032, -1032 ;  /* 0xe408e408001f7430 */ /* 0x000fe40000000000 */
[-C--:B------:R-:W-:Y:S02]  /*3340*/  HFMA2 R12, R2, R5.reuse.H0_H0, -72, -72 ;  /* 0xd480d480020c7431 */ /* 0x080fe40000040005 */
[----:B------:R-:W-:Y:S02]  /*3350*/  HADD2 R30, R30, -1032, -1032 ;  /* 0xe408e4081e1e7430 */ /* 0x000fe40000000000 */
[----:B------:R-:W-:-:S02]  /*3360*/  HFMA2 R33, R6, R5.H0_H0, -72, -72 ;  /* 0xd480d48006217431 */ /* 0x000fc40000040005 */
        /* <DEDUP_REMOVED lines=92> */
.L_x_2943:
        /* <DEDUP_REMOVED lines=15> */
[----:B------:R-:W-:-:S02]  /*3a20*/  HADD2.F32 R0, -RZ, R12.H0_H0 ;  /* 0x2000000cff007230 */ /* 0x000fc40000004100 */
[-C--:B------:R-:W-:Y:S01]  /*3a30*/  FFMA.FTZ R51, R2, R47.reuse, RZ ;  /* 0x0000002f02337223 */ /* 0x080fe200000100ff */
[----:B------:R-:W-:Y:S02]  /*3a40*/  HADD2.F32 R30, -RZ, R30.H1_H1 ;  /* 0x3000001eff1e7230 */ /* 0x000fe40000004100 */
[-C--:B------:R-:W-:Y:S01]  /*3a50*/  FFMA.FTZ R3, R3, R47.reuse, RZ ;  /* 0x0000002f03037223 */ /* 0x080fe200000100ff */
[----:B------:R-:W-:Y:S02]  /*3a60*/  HADD2.F32 R34, -RZ, R34.H1_H1 ;  /* 0x30000022ff227230 */ /* 0x000fe40000004100 */
        /* <DEDUP_REMOVED lines=67> */
.L_x_2944:
        /* <DEDUP_REMOVED lines=9> */
[C---:B------:R-:W-:Y:S02]  /*3f30*/  LOP3.LUT R35, R27.reuse, 0xf000f0, RZ, 0xc0, !PT ;  /* 0x00f000f01b237812 */ /* 0x040fe400078ec0ff */
        /* <DEDUP_REMOVED lines=130> */
.L_x_2945:
        /* <DEDUP_REMOVED lines=16> */
[----:B------:R-:W-:Y:S01]  /*4860*/  FFMA.FTZ R25, R26, R44, R25 ;  /* 0x0000002c1a197223 */ /* 0x000fe20000010019 */
[-C--:B------:R-:W-:Y:S01]  /*4870*/  FFMA.FTZ R3, R3, R43.reuse, RZ ;  /* 0x0000002b03037223 */ /* 0x080fe200000100ff */
[----:B------:R-:W-:Y:S01]  /*4880*/  FFMA.FTZ R43, R4, R43, RZ ;  /* 0x0000002b042b7223 */ /* 0x000fe200000100ff */
        /* <DEDUP_REMOVED lines=8> */
[----:B------:R-:W-:-:S02]  /*4910*/  HADD2.F32 R25, -RZ, R24.H1_H1 ;  /* 0x30000018ff197230 */ /* 0x000fc40000004100 */
[-C--:B------:R-:W-:Y:S01]  /*4920*/  FFMA.FTZ R2, R2, R46.reuse, R47 ;  /* 0x0000002e02027223 */ /* 0x080fe2000001002f */
[----:B------:R-:W-:Y:S02]  /*4930*/  HADD2.F32 R26, -RZ, R34.H0_H0 ;  /* 0x20000022ff1a7230 */ /* 0x000fe40000004100 */
[-C--:B------:R-:W-:Y:S01]  /*4940*/  FFMA.FTZ R4, R4, R46.reuse, R3 ;  /* 0x0000002e04047223 */ /* 0x080fe20000010003 */
[----:B------:R-:W-:Y:S02]  /*4950*/  HADD2.F32 R27, -RZ, R27.H1_H1 ;  /* 0x3000001bff1b7230 */ /* 0x000fe40000004100 */
[----:B------:R-:W-:Y:S01]  /*4960*/  FFMA.FTZ R0, R25, R45, R0 ;  /* 0x0000002d19007223 */ /* 0x000fe20000010000 */
[----:B------:R-:W-:Y:S02]  /*4970*/  HADD2.F32 R31, -RZ, R31.H1_H1 ;  /* 0x3000001fff1f7230 */ /* 0x000fe40000004100 */
[----:B------:R-:W-:Y:S01]  /*4980*/  FFMA.FTZ R46, R26, R46, R43 ;  /* 0x0000002e1a2e7223 */ /* 0x000fe2000001002b */
[----:B------:R-:W-:-:S02]  /*4990*/  HADD2.F32 R25, -RZ, R35.H0_H0 ;  /* 0x20000023ff197230 */ /* 0x000fc40000004100 */
[-C--:B------:R-:W-:Y:S01]  /*49a0*/  FFMA.FTZ R24, R27, R45.reuse, R2 ;  /* 0x0000002d1b187223 */ /* 0x080fe20000010002 */
        /* <DEDUP_REMOVED lines=50> */
.L_x_2946:
[----:B------:R-:W-:Y:S02]  /*4cd0*/  LOP3.LUT R24, R22, 0xf000f, RZ, 0xc0, !PT ;  /* 0x000f000f16187812 */ /* 0x000fe400078ec0ff */
[C---:B------:R-:W-:Y:S02]  /*4ce0*/  LOP3.LUT R4, R21.reuse, 0xf000f, RZ, 0xc0, !PT ;  /* 0x000f000f15047812 */ /* 0x040fe400078ec0ff */
[----:B------:R-:W-:Y:S02]  /*4cf0*/  LOP3.LUT R6, R21, 0xf000f0, RZ, 0xc0, !PT ;  /* 0x00f000f015067812 */ /* 0x000fe400078ec0ff */
        /* <DEDUP_REMOVED lines=44> */
[C---:B------:R-:W-:Y:S01]  /*4fc0*/  LOP3.LUT R12, R8.reuse, 0xf000f, RZ, 0xc0, !PT ;  /* 0x000f000f080c7812 */ /* 0x040fe200078ec0ff */
[----:B------:R-:W-:Y:S01]  /*4fd0*/  HFMA2 R33, R4, R5.H0_H0, -72, -72 ;  /* 0xd480d48004217431 */ /* 0x000fe20000040005 */
[----:B------:R-:W-:Y:S01]  /*4fe0*/  LOP3.LUT R20, R8, 0xf000f0, RZ, 0xc0, !PT ;  /* 0x00f000f008147812 */ /* 0x000fe200078ec0ff */
[----:B------:R-:W-:Y:S02]  /*4ff0*/  HADD2 R34, R7, -1032, -1032 ;  /* 0xe408e40807227430 */ /* 0x000fe40000000000 */
[----:B------:R-:W-:-:S02]  /*5000*/  HADD2 R36, R3, -1032, -1032 ;  /* 0xe408e40803247430 */ /* 0x000fc40000000000 */
        /* <DEDUP_REMOVED lines=88> */
.L_x_2947:
        /* <DEDUP_REMOVED lines=87> */
.L_x_2948:
[C---:B------:R-:W-:Y:S02]  /*5b00*/  LOP3.LUT R3, R9.reuse, 0xf000f, RZ, 0xc0, !PT ;  /* 0x000f000f09037812 */ /* 0x040fe400078ec0ff */
        /* <DEDUP_REMOVED lines=136> */
.L_x_2949:
        /* <DEDUP_REMOVED lines=87> */
.L_x_2942:
[----:B------:R-:W0:Y:S01]  /*6900*/  LDC R85, c[0x0][0x23c] ;  /* 0x00008f00ff557b82 */ /* 0x000e220000000800 */
[----:B------:R-:W-:Y:S01]  /*6910*/  IADD3 R88, R88, 0x20, RZ ;  /* 0x0000002058587810 */ /* 0x000fe20007ffe0ff */
[----:B------:R-:W-:-:S03]  /*6920*/  UIADD3 UR4, UR4, 0x40, URZ ;  /* 0x0000004004047890 */ /* 0x000fc6000fffe03f */
[C---:B------:R-:W-:Y:S02]  /*6930*/  ISETP.GE.AND P2, PT, R88.reuse, UR5, PT ;  /* 0x0000000558007c0c */ /* 0x040fe4000bf46270 */
[----:B------:R-:W-:Y:S01]  /*6940*/  ISETP.LT.AND P3, PT, R88, R89, PT ;  /* 0x000000595800720c */ /* 0x000fe20003f61270 */
[----:B0-----:R-:W-:-:S12]  /*6950*/  IMAD.WIDE R28, R85, 0x10, R28 ;  /* 0x00000010551c7825 */ /* 0x001fd800078e021c */
[----:B------:R-:W-:Y:S05]  /*6960*/  @!P2 BRA P3, `(.L_x_2950) ;  /* 0xffffffc40094a947 */ /* 0x000fea000183ffff */
.L_x_2941:
[----:B------:R-:W-:Y:S05]  /*6970*/  @!P1 EXIT ;  /* 0x000000000000994d */ /* 0x000fea0003800000 */
[----:B------:R-:W1:Y:S01]  /*6980*/  S2R R0, SR_CTAID.X ;  /* 0x0000000000007919 */ /* 0x000e620000002500 */
[----:B------:R-:W2:Y:S01]  /*6990*/  S2UR UR4, SR_CTAID.Y ;  /* 0x00000000000479c3 */ /* 0x000ea20000002600 */
[----:B0-----:R-:W1:Y:S07]  /*69a0*/  S2R R3, SR_TID.X ;  /* 0x0000000000037919 */ /* 0x001e6e0000002100 */
[----:B------:R-:W0:Y:S01]  /*69b0*/  LDC.64 R6, c[0x0][0x230] ;  /* 0x00008c00ff067b82 */ /* 0x000e220000000a00 */
[----:B--2---:R-:W-:Y:S01]  /*69c0*/  USHF.L.U32 UR4, UR4, 0x1, URZ ;  /* 0x0000000104047899 */ /* 0x004fe2000800063f */
[----:B-1----:R-:W-:-:S06]  /*69d0*/  LEA R0, R0, R3, 0x5 ;  /* 0x0000000300007211 */ /* 0x002fcc00078e28ff */
[----:B------:R-:W1:Y:S01]  /*69e0*/  LDC R3, c[0x0][0x238] ;  /* 0x00008e00ff037b82 */ /* 0x000e620000000800 */
[----:B------:R-:W-:-:S05]  /*69f0*/  SHF.L.U32 R0, R0, 0x2, RZ ;  /* 0x0000000200007819 */ /* 0x000fca00000006ff */
[----:B------:R-:W-:-:S04]  /*6a00*/  IMAD R8, R85, UR4, R0 ;  /* 0x0000000455087c24 */ /* 0x000fc8000f8e0200 */
[----:B0-----:R-:W-:-:S05]  /*6a10*/  IMAD.WIDE R4, R8, 0x2, R6 ;  /* 0x0000000208047825 */ /* 0x001fca00078e0206 */
[----:B------:R0:W-:Y:S01]  /*6a20*/  ATOM.E.ADD.F16x2.RN.STRONG.GPU P0, RZ, desc[UR8][R4.64], R16 ;  /* 0x0000001004ff79a2 */ /* 0x0001e2000810e1c8 */
[----:B------:R-:W-:Y:S01]  /*6a30*/  IADD3 R0, RZ, -UR4, RZ ;  /* 0x80000004ff007c10 */ /* 0x000fe2000fffe0ff */
[----:B------:R-:W-:Y:S03]  /*6a40*/  BSSY B0, `(.L_x_2951) ;  /* 0x0000010000007945 */ /* 0x000fe60003800000 */
[----:B-1----:R-:W-:Y:S01]  /*6a50*/  VIADDMNMX R0, R0, R3, 0x2, PT ;  /* 0x0000000200007446 */ /* 0x002fe20003800103 */
[----:B0-----:R-:W-:Y:S06]  /*6a60*/  @P0 BRA `(.L_x_2952) ;  /* 0x0000000000340947 */ /* 0x001fec0003800000 */
[----:B------:R-:W0:Y:S02]  /*6a70*/  QSPC.E.S P0, RZ, [R4] ;  /* 0x0000000004ff73aa */ /* 0x000e240000000500 */
[----:B0-----:R-:W-:Y:S05]  /*6a80*/  @!P0 BRA `(.L_x_2953) ;  /* 0x0000000000208947 */ /* 0x001fea0003800000 */
[----:B------:R-:W-:-:S04]  /*6a90*/  MOV R2, R4 ;  /* 0x0000000400027202 */ /* 0x000fc80000000f00 */
[----:B------:R-:W-:-:S07]  /*6aa0*/  MOV R9, R2 ;  /* 0x0000000200097202 */ /* 0x000fce0000000f00 */
.L_x_2954:
[----:B------:R-:W0:Y:S02]  /*6ab0*/  LDS R2, [R9] ;  /* 0x0000000009027984 */ /* 0x000e240000000800 */
[----:B0-----:R-:W-:-:S10]  /*6ac0*/  HFMA2.MMA R3, R2, 1, 1, R16 ;  /* 0x3c003c0002037835 */ /* 0x001fd40000000010 */
[----:B------:R-:W0:Y:S02]  /*6ad0*/  ATOMS.CAST.SPIN R3, [R9], R2, R3 ;  /* 0x000000020903738d */ /* 0x000e240001800003 */
[----:B0-----:R-:W-:-:S13]  /*6ae0*/  ISETP.EQ.U32.AND P0, PT, R3, 0x1, PT ;  /* 0x000000010300780c */ /* 0x001fda0003f02070 */
[----:B------:R-:W-:Y:S05]  /*6af0*/  @!P0 BRA `(.L_x_2954) ;  /* 0xfffffffc00ec8947 */ /* 0x000fea000383ffff */
[----:B------:R-:W-:Y:S05]  /*6b00*/  BRA `(.L_x_2952) ;  /* 0x00000000000c7947 */ /* 0x000fea0003800000 */
.L_x_2953:
[----:B------:R-:W2:Y:S02]  /*6b10*/  LD.E R2, desc[UR8][R4.64] ;  /* 0x0000000804027980 */ /* 0x000ea4000c101900 */
[----:B--2---:R-:W-:-:S05]  /*6b20*/  IADD3 R3, R16, R2, RZ ;  /* 0x0000000210037210 */ /* 0x004fca0007ffe0ff */
[----:B------:R0:W-:Y:S02]  /*6b30*/  ST.E desc[UR8][R4.64], R3 ;  /* 0x0000000304007985 */ /* 0x0001e4000c101908 */
.L_x_2952:
[----:B------:R-:W-:Y:S05]  /*6b40*/  BSYNC B0 ;  /* 0x0000000000007941 */ /* 0x000fea0003800000 */
.L_x_2951:
[----:B------:R1:W-:Y:S01]  /*6b50*/  ATOM.E.ADD.F16x2.RN.STRONG.GPU P0, RZ, desc[UR8][R4.64+0x4], R15 ;  /* 0x0000040f04ff79a2 */ /* 0x0003e2000810e1c8 */
[----:B------:R-:W-:Y:S04]  /*6b60*/  BSSY B0, `(.L_x_2955) ;  /* 0x000000f000007945 */ /* 0x000fe80003800000 */
[----:B-1----:R-:W-:Y:S05]  /*6b70*/  @P0 BRA `(.L_x_2956) ;  /* 0x0000000000340947 */ /* 0x002fea0003800000 */
[----:B------:R-:W1:Y:S02]  /*6b80*/  QSPC.E.S P0, RZ, [R4+0x4] ;  /* 0x0000040004ff73aa */ /* 0x000e640000000500 */
[----:B-1----:R-:W-:Y:S05]  /*6b90*/  @!P0 BRA `(.L_x_2957) ;  /* 0x0000000000208947 */ /* 0x002fea0003800000 */
[----:B------:R-:W-:-:S04]  /*6ba0*/  MOV R2, R4 ;  /* 0x0000000400027202 */ /* 0x000fc80000000f00 */
[----:B0-----:R-:W-:-:S07]  /*6bb0*/  MOV R4, R2 ;  /* 0x0000000200047202 */ /* 0x001fce0000000f00 */
.L_x_2958:
[----:B------:R-:W0:Y:S02]  /*6bc0*/  LDS R2, [R4+0x4] ;  /* 0x0000040004027984 */ /* 0x000e240000000800 */
[----:B0-----:R-:W-:-:S06]  /*6bd0*/  HADD2 R3, R2, R15 ;  /* 0x0000000f02037230 */ /* 0x001fcc0000000000 */
[----:B------:R-:W0:Y:S02]  /*6be0*/  ATOMS.CAST.SPIN R3, [R4+0x4], R2, R3 ;  /* 0x000004020403738d */ /* 0x000e240001800003 */
[----:B0-----:R-:W-:-:S13]  /*6bf0*/  ISETP.EQ.U32.AND P0, PT, R3, 0x1, PT ;  /* 0x000000010300780c */ /* 0x001fda0003f02070 */
[----:B------:R-:W-:Y:S05]  /*6c00*/  @!P0 BRA `(.L_x_2958) ;  /* 0xfffffffc00ec8947 */ /* 0x000fea000383ffff */
[----:B------:R-:W-:Y:S05]  /*6c10*/  BRA `(.L_x_2956) ;  /* 0x00000000000c7947 */ /* 0x000fea0003800000 */
.L_x_2957:
[----:B------:R-:W0:Y:S02]  /*6c20*/  LD.E R2, desc[UR8][R4.64+0x4] ;  /* 0x0000040804027980 */ /* 0x000e24000c101900 */
[----:B0-----:R-:W-:-:S05]  /*6c30*/  IADD3 R3, R15, R2, RZ ;  /* 0x000000020f037210 */ /* 0x001fca0007ffe0ff */
[----:B------:R1:W-:Y:S02]  /*6c40*/  ST.E desc[UR8][R4.64+0x4], R3 ;  /* 0x0000040304007985 */ /* 0x0003e4000c101908 */
.L_x_2956:
[----:B------:R-:W-:Y:S05]  /*6c50*/  BSYNC B0 ;  /* 0x0000000000007941 */ /* 0x000fea0003800000 */
.L_x_2955:
        /* <DEDUP_REMOVED lines=11> */
.L_x_2962:
[----:B------:R-:W0:Y:S02]  /*6d10*/  LDS R2, [R0] ;  /* 0x0000000000027984 */ /* 0x000e240000000800 */
[----:B0-----:R-:W-:-:S10]  /*6d20*/  HFMA2.MMA R3, R2, 1, 1, R14 ;  /* 0x3c003c0002037835 */ /* 0x001fd4000000000e */
[----:B------:R-:W0:Y:S02]  /*6d30*/  ATOMS.CAST.SPIN R3, [R0], R2, R3 ;  /* 0x000000020003738d */ /* 0x000e240001800003 */
[----:B0-----:R-:W-:-:S13]  /*6d40*/  ISETP.EQ.U32.AND P0, PT, R3, 0x1, PT ;  /* 0x000000010300780c */ /* 0x001fda0003f02070 */
[----:B------:R-:W-:Y:S05]  /*6d50*/  @!P0 BRA `(.L_x_2962) ;  /* 0xfffffffc00ec8947 */ /* 0x000fea000383ffff */
[----:B------:R-:W-:Y:S05]  /*6d60*/  BRA `(.L_x_2960) ;  /* 0x00000000000c7947 */ /* 0x000fea0003800000 */
.L_x_2961:
[----:B------:R-:W2:Y:S02]  /*6d70*/  LD.E R0, desc[UR8][R4.64] ;  /* 0x0000000804007980 */ /* 0x000ea4000c101900 */
[----:B--2---:R-:W-:-:S05]  /*6d80*/  IADD3 R3, R14, R0, RZ ;  /* 0x000000000e037210 */ /* 0x004fca0007ffe0ff */
[----:B------:R0:W-:Y:S02]  /*6d90*/  ST.E desc[UR8][R4.64], R3 ;  /* 0x0000000304007985 */ /* 0x0001e4000c101908 */
.L_x_2960:
[----:B------:R-:W-:Y:S05]  /*6da0*/  BSYNC B0 ;  /* 0x0000000000007941 */ /* 0x000fea0003800000 */
.L_x_2959:
[----:B------:R1:W-:Y:S02]  /*6db0*/  ATOM.E.ADD.F16x2.RN.STRONG.GPU P0, RZ, desc[UR8][R4.64+0x4], R13 ;  /* 0x0000040d04ff79a2 */ /* 0x0003e4000810e1c8 */
[----:B-1----:R-:W-:Y:S05]  /*6dc0*/  @P0 EXIT ;  /* 0x000000000000094d */ /* 0x002fea0003800000 */
[----:B------:R-:W1:Y:S02]  /*6dd0*/  QSPC.E.S P0, RZ, [R4+0x4] ;  /* 0x0000040004ff73aa */ /* 0x000e640000000500 */
[----:B-1----:R-:W-:Y:S05]  /*6de0*/  @!P0 BRA `(.L_x_2963) ;  /* 0x0000000000208947 */ /* 0x002fea0003800000 */
[----:B------:R-:W-:-:S04]  /*6df0*/  MOV R2, R4 ;  /* 0x0000000400027202 */ /* 0x000fc80000000f00 */
[----:B------:R-:W-:-:S07]  /*6e00*/  MOV R0, R2 ;  /* 0x0000000200007202 */ /* 0x000fce0000000f00 */
.L_x_2964:
[----:B------:R-:W0:Y:S02]  /*6e10*/  LDS R2, [R0+0x4] ;  /* 0x0000040000027984 */ /* 0x000e240000000800 */
[----:B0-----:R-:W-:-:S06]  /*6e20*/  HADD2 R3, R2, R13 ;  /* 0x0000000d02037230 */ /* 0x001fcc0000000000 */
[----:B------:R-:W0:Y:S02]  /*6e30*/  ATOMS.CAST.SPIN R3, [R0+0x4], R2, R3 ;  /* 0x000004020003738d */ /* 0x000e240001800003 */
[----:B0-----:R-:W-:-:S13]  /*6e40*/  ISETP.EQ.U32.AND P0, PT, R3, 0x1, PT ;  /* 0x000000010300780c */ /* 0x001fda0003f02070 */
[----:B------:R-:W-:Y:S05]  /*6e50*/  @!P0 BRA `(.L_x_2964) ;  /* 0xfffffffc00ec8947 */ /* 0x000fea000383ffff */
[----:B------:R-:W-:Y:S05]  /*6e60*/  EXIT ;  /* 0x000000000000794d */ /* 0x000fea0003800000 */
.L_x_2963:
[----:B------:R-:W0:Y:S02]  /*6e70*/  LD.E R0, desc[UR8][R4.64+0x4] ;  /* 0x0000040804007980 */ /* 0x000e24000c101900 */
[----:B0-----:R-:W-:-:S05]  /*6e80*/  IADD3 R3, R13, R0, RZ ;  /* 0x000000000d037210 */ /* 0x001fca0007ffe0ff */
[----:B------:R-:W-:Y:S01]  /*6e90*/  ST.E desc[UR8][R4.64+0x4], R3 ;  /* 0x0000040304007985 */ /* 0x000fe2000c101908 */
[----:B------:R-:W-:Y:S05]  /*6ea0*/  EXIT ;  /* 0x000000000000794d */ /* 0x000fea0003800000 */
.L_x_2965:
        /* <DEDUP_REMOVED lines=13> */
.L_x_3713:


//--------------------- .text._Z23gemm_half_q_half_kernelILi2ELi8ELb1ELb0ELi32EEvPK6__halfPKjS4_S2_PS0_iiiiPKtS7_iiiiiibS2_i --------------------------
	.section	.text._Z23gemm_half_q_half_kernelILi2ELi8ELb1ELb0ELi32EEvPK6__halfPKjS4_S2_PS0_iiiiPKtS7_iiiiiibS2_i,"ax",@progbits
	.align	128
        .global         _Z23gemm_half_q_half_kernelILi2ELi8ELb1ELb0ELi32EEvPK6__halfPKjS4_S2_PS0_iiiiPKtS7_iiiiiibS2_i
        .type           _Z23gemm_half_q_half_kernelILi2ELi8ELb1ELb0ELi32EEvPK6__halfPKjS4_S2_PS0_iiiiPKtS7_iiiiiibS2_i,@function
        .size           _Z23gemm_half_q_half_kernelILi2ELi8ELb1ELb0ELi32EEvPK6__halfPKjS4_S2_PS0_iiiiPKtS7_iiiiiibS2_i,(.L_x_3714 - _Z23gemm_half_q_half_kernelILi2ELi8ELb1ELb0ELi32EEvPK6__halfPKjS4_S2_PS0_iiiiPKtS7_iiiiiibS2_i)
        .other          _Z23gemm_half_q_half_kernelILi2ELi8ELb1ELb0ELi32EEvPK6__halfPKjS4_S2_PS0_iiiiPKtS7_iiiiiibS2_i,@"STO_CUDA_ENTRY STV_DEFAULT"
_Z23gemm_half_q_half_kernelILi2ELi8ELb1ELb0ELi32EEvPK6__halfPKjS4_S2_PS0_iiiiPKtS7_iiiiiibS2_i:
.text._Z23gemm_half_q_half_kernelILi2ELi8ELb1ELb0ELi32EEvPK6__halfPKjS4_S2_PS0_iiiiPKtS7_iiiiiibS2_i:
        /* <DEDUP_REMOVED lines=24> */
.L_x_2966:
        /* <DEDUP_REMOVED lines=37> */
.L_x_2971:
        /* <DEDUP_REMOVED lines=16> */
.L_x_2970:
        /* <DEDUP_REMOVED lines=16> */
.L_x_2969:
        /* <DEDUP_REMOVED lines=8> */
[----:B------:R-:W-:Y:S01]  /*0650*/  HFMA2.MMA R11, -RZ, RZ, 0, 0 ;  /* 0x00000000ff0b7435 */ /* 0x000fe200000001ff */
        /* <DEDUP_REMOVED lines=8> */
.L_x_2973:
        /* <DEDUP_REMOVED lines=16> */
.L_x_2972:
        /* <DEDUP_REMOVED lines=14> */
.L_x_2968:
[----:B------:R-:W-:Y:S05]  /*08c0*/  BSYNC B0 ;  /* 0x0000000000007941 */ /* 0x000fea0003800000 */
.L_x_2967:
[----:B------:R-:W-:Y:S02]  /*08d0*/  ULDC UR5, c[0x0][0x23c] ;  /* 0x00008f0000057ab9 */ /* 0x000fe40000000800 */
[----:B01----:R-:W-:-:S04]  /*08e0*/  MOV R9, UR5 ;  /* 0x0000000500097c02 */ /* 0x003fc80008000f00 */
        /* <DEDUP_REMOVED lines=19> */
.L_x_2976:
        /* <DEDUP_REMOVED lines=11> */
.L_x_2975:
        /* <DEDUP_REMOVED lines=10> */
.L_x_2974:
[----:B-1----:R-:W0:Y:S08]  /*0b70*/  LDC R14, c[0x0][0x25c] ;  /* 0x00009700ff0e7b82 */ /* 0x002e300000000800 */
[----:B------:R-:W-:Y:S01]  /*0b80*/  BAR.SYNC.DEFER_BLOCKING 0x0 ;  /* 0x0000000000007b1d */ /* 0x000fe20000010000 */
[----:B------:R-:W-:-:S07]  /*0b90*/  ISETP.GE.AND P0, PT, R21, R20, PT ;  /* 0x000000141500720c */ /* 0x000fce0003f06270 */
[----:B------:R-:W1:Y:S06]  /*0ba0*/  LDC R8, c[0x0][0x264] ;  /* 0x00009900ff087b82 */ /* 0x000e6c0000000800 */
[----:B------:R-:W-:Y:S05]  /*0bb0*/  @P0 BRA `(.L_x_2977) ;  /* 0x0000000000d40947 */ /* 0x000fea0003800000 */
[----:B--2---:R-:W2:Y:S01]  /*0bc0*/  LDC.64 R4, c[0x0][0x248] ;  /* 0x00009200ff047b82 */ /* 0x004ea20000000a00 */
[----:B------:R-:W-:-:S07]  /*0bd0*/  SHF.L.U32 R19, R7, 0x6, RZ ;  /* 0x0000000607137819 */ /* 0x000fce00000006ff */
[----:B------:R-:W3:Y:S08]  /*0be0*/  LDC.64 R10, c[0x0][0x220] ;  /* 0x00008800ff0a7b82 */ /* 0x000ef00000000a00 */
[----:B------:R-:W4:Y:S01]  /*0bf0*/  LDC.64 R12, c[0x0][0x228] ;  /* 0x00008a00ff0c7b82 */ /* 0x000f220000000a00 */
[----:B--2---:R-:W-:-:S05]  /*0c00*/  IMAD.WIDE R18, R19, 0x2, R4 ;  /* 0x0000000213127825 */ /* 0x004fca00078e0204 */
[----:B------:R2:W5:Y:S01]  /*0c10*/  LDG.E.U16.CONSTANT R7, desc[UR8][R18.64] ;  /* 0x0000000812077981 */ /* 0x000562000c1e9500 */
[----:B------:R-:W-:Y:S01]  /*0c20*/  SHF.R.S32.HI R15, RZ, 0x1f, R6 ;  /* 0x0000001fff0f7819 */ /* 0x000fe20000011406 */
[----:B------:R-:W-:Y:S01]  /*0c30*/  UMOV UR4, URZ ;  /* 0x0000003f00047c82 */ /* 0x000fe20008000000 */
[----:B------:R-:W-:Y:S02]  /*0c40*/  SHF.L.U32 R16, R6, 0x2, RZ ;  /* 0x0000000206107819 */ /* 0x000fe400000006ff */
[----:B------:R-:W-:Y:S02]  /*0c50*/  LEA.HI R17, R15, R6, RZ, 0x3 ;  /* 0x000000060f117211 */ /* 0x000fe400078f18ff */
[----:B------:R-:W-:Y:S02]  /*0c60*/  MOV R15, R21 ;  /* 0x00000015000f7202 */ /* 0x000fe40000000f00 */
[----:B------:R-:W-:Y:S02]  /*0c70*/  LOP3.LUT R16, R16, 0x10, RZ, 0xc0, !PT ;  /* 0x0000001010107812 */ /* 0x000fe400078ec0ff */
[----:B--234-:R-:W-:-:S07]  /*0c80*/  SHF.R.S32.HI R17, RZ, 0x3, R17 ;  /* 0x00000003ff117819 */ /* 0x01cfce0000011411 */
.L_x_2978:
        /* <DEDUP_REMOVED lines=40> */
.L_x_2977:
[----:B------:R-:W-:Y:S01]  /*0f10*/  ULDC UR4, c[0x0][0x258] ;  /* 0x0000960000047ab9 */ /* 0x000fe20000000800 */
[----:B------:R-:W-:Y:S01]  /*0f20*/  ULDC UR5, c[0x0][0x260] ;  /* 0x0000980000057ab9 */ /* 0x000fe20000000800 */
[C---:B------:R-:W-:Y:S01]  /*0f30*/  ISETP.GT.AND P2, PT, R21.reuse, UR4, PT ;  /* 0x0000000415007c0c */ /* 0x040fe2000bf44270 */
[----:B------:R-:W-:Y:S01]  /*0f40*/  ULDC UR6, c[0x0][0x268] ;  /* 0x00009a0000067ab9 */ /* 0x000fe20000000800 */
[C---:B--2---:R-:W-:Y:S02]  /*0f50*/  VIMNMX R4, R21.reuse, UR4, PT ;  /* 0x0000000415047c48 */ /* 0x044fe4000bfe0100 */
[C---:B------:R-:W-:Y:S02]  /*0f60*/  ISETP.GT.AND P4, PT, R21.reuse, UR5, PT ;  /* 0x0000000515007c0c */ /* 0x040fe4000bf84270 */
[----:B------:R-:W-:Y:S02]  /*0f70*/  SHF.R.S32.HI R5, RZ, 0x1f, R4 ;  /* 0x0000001fff057819 */ /* 0x000fe40000011404 */
[----:B------:R-:W-:-:S02]  /*0f80*/  ISETP.GT.AND P6, PT, R21, UR6, PT ;  /* 0x0000000615007c0c */ /* 0x000fc4000bfc4270 */
[----:B------:R-:W-:Y:S02]  /*0f90*/  LEA.HI R11, R5, R4, RZ, 0x5 ;  /* 0x00000004050b7211 */ /* 0x000fe400078f28ff */
[----:B------:R-:W-:Y:S02]  /*0fa0*/  CS2R R4, SRZ ;  /* 0x0000000000047805 */ /* 0x000fe4000001ff00 */
[C---:B0-----:R-:W-:Y:S02]  /*0fb0*/  ISETP.GT.AND P3, PT, R21.reuse, R14, PT ;  /* 0x0000000e1500720c */ /* 0x041fe40003f64270 */
[----:B-1----:R-:W-:Y:S01]  /*0fc0*/  ISETP.GT.AND P5, PT, R21, R8, PT ;  /* 0x000000081500720c */ /* 0x002fe20003fa4270 */
        /* <DEDUP_REMOVED lines=8> */
.L_x_2979:
        /* <DEDUP_REMOVED lines=8> */
.L_x_2980:
[----:B------:R-:W-:Y:S01]  /*10d0*/  SHF.R.S32.HI R14, RZ, 0x5, R11 ;  /* 0x00000005ff0e7819 */ /* 0x000fe2000001140b */
[----:B------:R-:W-:Y:S01]  /*10e0*/  HFMA2.MMA R7, -RZ, RZ, 0, 0 ;  /* 0x00000000ff077435 */ /* 0x000fe200000001ff */
[----:B------:R-:W-:Y:S01]  /*10f0*/  MOV R12, RZ ;  /* 0x000000ff000c7202 */ /* 0x000fe20000000f00 */
        /* <DEDUP_REMOVED lines=9> */
.L_x_2981:
        /* <DEDUP_REMOVED lines=8> */
.L_x_2982:
        /* <DEDUP_REMOVED lines=8> */
.L_x_2983:
        /* <DEDUP_REMOVED lines=17> */
[----:B------:R-:W-:Y:S01]  /*13a0*/  IADD3 R7, P2, R6, R9, RZ ;  /* 0x0000000906077210 */ /* 0x000fe20007f5e0ff */
[----:B------:R-:W-:Y:S01]  /*13b0*/  HADD2.F32 R13, -RZ, R24.H0_H0 ;  /* 0x20000018ff0d7230 */ /* 0x000fe20000004100 */
[----:B------:R-:W-:Y:S01]  /*13c0*/  ISETP.NE.AND P0, PT, R2, RZ, PT ;  /* 0x000000ff0200720c */ /* 0x000fe20003f05270 */
[----:B------:R-:W-:Y:S01]  /*13d0*/  HADD2.F32 R12, -RZ, R25.H0_H0 ;  /* 0x20000019ff0c7230 */ /* 0x000fe20000004100 */
[----:B------:R-:W-:-:S02]  /*13e0*/  LEA.HI.X.SX32 R2, R6, R5, 0x1, P2 ;  /* 0x0000000506027211 */ /* 0x000fc400010f0eff */
[C---:B------:R-:W-:Y:S02]  /*13f0*/  LEA R6, P2, R7.reuse, UR6, 0x2 ;  /* 0x0000000607067c11 */ /* 0x040fe4000f8410ff */
[----:B------:R-:W-:Y:S02]  /*1400*/  ISETP.LT.OR P0, PT, R0, 0x2, !P0 ;  /* 0x000000020000780c */ /* 0x000fe40004701670 */
[----:B------:R-:W-:Y:S02]  /*1410*/  LEA.HI.X R7, R7, UR7, R2, 0x2, P2 ;  /* 0x0000000707077c11 */ /* 0x000fe400090f1402 */
[----:B------:R-:W-:Y:S02]  /*1420*/  PRMT R5, R3, 0x9910, RZ ;  /* 0x0000991003057816 */ /* 0x000fe400000000ff */
[----:B------:R-:W-:Y:S01]  /*1430*/  PRMT R19, R19, 0x5410, RZ ;  /* 0x0000541013137816 */ /* 0x000fe200000000ff */
[----:B0-----:R-:W-:-:S03]  /*1440*/  ULEA UR4, UR5, UR4, 0x18 ;  /* 0x0000000405047291 */ /* 0x001fc6000f8ec03f */
[----:B------:R-:W-:-:S09]  /*1450*/  ULDC UR5, c[0x0][0x264] ;  /* 0x0000990000057ab9 */ /* 0x000fd20000000800 */
.L_x_2993:
[----:B------:R-:W-:Y:S05]  /*1460*/  @!P1 BRA `(.L_x_2985) ;  /* 0x0000003800489947 */ /* 0x000fea0003800000 */
[----:B------:R-:W2:Y:S01]  /*1470*/  LDG.E.128.CONSTANT R8, desc[UR8][R6.64] ;  /* 0x0000000806087981 */ /* 0x000ea2000c1e9d00 */
[----:B------:R-:W-:Y:S02]  /*1480*/  ISETP.NE.AND P2, PT, R5, RZ, PT ;  /* 0x000000ff0500720c */ /* 0x000fe40003f45270 */
[----:B------:R-:W-:Y:S02]  /*1490*/  MOV R4, 0x2c00 ;  /* 0x00002c0000047802 */ /* 0x000fe40000000f00 */
[C---:B--2---:R-:W-:Y:S02]  /*14a0*/  LOP3.LUT R37, R8.reuse, 0xf000f, RZ, 0xc0, !PT ;  /* 0x000f000f08257812 */ /* 0x044fe400078ec0ff */
[----:B------:R-:W-:Y:S02]  /*14b0*/  LOP3.LUT R23, R8, 0xf000f0, RZ, 0xc0, !PT ;  /* 0x00f000f008177812 */ /* 0x000fe400078ec0ff */
        /* <DEDUP_REMOVED lines=58> */
[----:B0-----:R-:W-:-:S02]  /*1860*/  HADD2.F32 R0, -RZ, R8.H0_H0 ;  /* 0x20000008ff007230 */ /* 0x001fc40000004100 */
[----:B------:R-:W-:Y:S02]  /*1870*/  HADD2.F32 R8, -RZ, R8.H1_H1 ;  /* 0x30000008ff087230 */ /* 0x000fe40000004100 */
[----:B------:R-:W-:Y:S02]  /*1880*/  HADD2.F32 R2, -RZ, R9.H0_H0 ;  /* 0x20000009ff027230 */ /* 0x000fe40000004100 */
[----:B------:R-:W-:Y:S01]  /*1890*/  FFMA.FTZ R38, R3, R0, RZ ;  /* 0x0000000003267223 */ /* 0x000fe200000100ff */
[----:B------:R-:W-:Y:S01]  /*18a0*/  FFMA.FTZ R43, R0, R43, RZ ;  /* 0x0000002b002b7223 */ /* 0x000fe200000100ff */
[----:B------:R-:W-:Y:S02]  /*18b0*/  HADD2.F32 R3, -RZ, R25.H0_H0 ;  /* 0x20000019ff037230 */ /* 0x000fe40000004100 */
[----:B------:R-:W-:Y:S01]  /*18c0*/  FFMA.FTZ R41, R41, R8, R38 ;  /* 0x0000000829297223 */ /* 0x000fe20000010026 */
[----:B------:R-:W-:Y:S01]  /*18d0*/  FFMA.FTZ R39, R8, R39, R43 ;  /* 0x0000002708277223 */ /* 0x000fe2000001002b */
[----:B------:R-:W-:-:S02]  /*18e0*/  HADD2.F32 R9, -RZ, R9.H1_H1 ;  /* 0x30000009ff097230 */ /* 0x000fc40000004100 */
[----:B------:R-:W-:Y:S01]  /*18f0*/  FFMA.FTZ R41, R40, R2, R41 ;  /* 0x0000000228297223 */ /* 0x000fe20000010029 */
[----:B------:R-:W-:Y:S02]  /*1900*/  HADD2.F32 R38, -RZ, R23.H1_H1 ;  /* 0x30000017ff267230 */ /* 0x000fe40000004100 */
[----:B------:R-:W-:Y:S01]  /*1910*/  FFMA.FTZ R42, R2, R3, R39 ;  /* 0x00000003022a7223 */ /* 0x000fe20000010027 */
[----:B------:R-:W-:Y:S02]  /*1920*/  HADD2.F32 R40, -RZ, R25.H1_H1 ;  /* 0x30000019ff287230 */ /* 0x000fe40000004100 */
[----:B------:R-:W-:Y:S02]  /*1930*/  HADD2.F32 R39, -RZ, R32.H0_H0 ;  /* 0x20000020ff277230 */ /* 0x000fe40000004100 */
[----:B------:R-:W-:Y:S01]  /*1940*/  FFMA.FTZ R41, R38, R9, R41 ;  /* 0x0000000926297223 */ /* 0x000fe20000010029 */
[----:B-1----:R-:W-:Y:S02]  /*1950*/  HADD2.F32 R38, -RZ, R10.H0_H0 ;  /* 0x2000000aff267230 */ /* 0x002fe40000004100 */
[----:B------:R-:W-:Y:S01]  /*1960*/  FFMA.FTZ R3, R9, R40, R42 ;  /* 0x0000002809037223 */ /* 0x000fe2000001002a */
[----:B------:R-:W-:-:S02]  /*1970*/  HADD2.F32 R40, -RZ, R30.H0_H0 ;  /* 0x2000001eff287230 */ /* 0x000fc40000004100 */
[----:B------:R-:W-:Y:S02]  /*1980*/  HADD2.F32 R10, -RZ, R10.H1_H1 ;  /* 0x3000000aff0a7230 */ /* 0x000fe40000004100 */
[----:B------:R-:W-:Y:S02]  /*1990*/  HADD2.F32 R43, -RZ, R26.H0_H0 ;  /* 0x2000001aff2b7230 */ /* 0x000fe40000004100 */
[----:B------:R-:W-:Y:S01]  /*19a0*/  FFMA.FTZ R40, R40, R38, R41 ;  /* 0x0000002628287223 */ /* 0x000fe20000010029 */
[----:B------:R-:W-:Y:S01]  /*19b0*/  FFMA.FTZ R41, R38, R39, R3 ;  /* 0x0000002726297223 */ /* 0x000fe20000010003 */
[----:B------:R-:W-:Y:S02]  /*19c0*/  HADD2.F32 R3, -RZ, R30.H1_H1 ;  /* 0x3000001eff037230 */ /* 0x000fe40000004100 */
[----:B------:R-:W-:Y:S02]  /*19d0*/  HADD2.F32 R39, -RZ, R32.H1_H1 ;  /* 0x30000020ff277230 */ /* 0x000fe40000004100 */
[----:B------:R-:W-:Y:S01]  /*19e0*/  FFMA.FTZ R43, R0, R43, RZ ;  /* 0x0000002b002b7223 */ /* 0x000fe200000100ff */
[----:B------:R-:W-:Y:S01]  /*19f0*/  FFMA.FTZ R40, R3, R10, R40 ;  /* 0x0000000a03287223 */ /* 0x000fe20000010028 */
[----:B------:R-:W-:-:S02]  /*1a00*/  HADD2.F32 R3, -RZ, R31.H0_H0 ;  /* 0x2000001fff037230 */ /* 0x000fc40000004100 */
[----:B------:R-:W-:Y:S01]  /*1a10*/  FFMA.FTZ R42, R10, R39, R41 ;  /* 0x000000270a2a7223 */ /* 0x000fe20000010029 */
[--C-:B------:R-:W-:Y:S02]  /*1a20*/  HADD2.F32 R39, -RZ, R11.reuse.H0_H0 ;  /* 0x2000000bff277230 */ /* 0x100fe40000004100 */
[----:B------:R-:W-:Y:S02]  /*1a30*/  HADD2.F32 R11, -RZ, R11.H1_H1 ;  /* 0x3000000bff0b7230 */ /* 0x000fe40000004100 */
[----:B------:R-:W-:Y:S02]  /*1a40*/  HADD2.F32 R41, -RZ, R33.H0_H0 ;  /* 0x20000021ff297230 */ /* 0x000fe40000004100 */
[----:B------:R-:W-:Y:S01]  /*1a50*/  FFMA.FTZ R3, R3, R39, R40 ;  /* 0x0000002703037223 */ /* 0x000fe20000010028 */
[----:B------:R-:W-:Y:S02]  /*1a60*/  HADD2.F32 R40, -RZ, R31.H1_H1 ;  /* 0x3000001fff287230 */ /* 0x000fe40000004100 */
[----:B------:R-:W-:Y:S01]  /*1a70*/  FFMA.FTZ R44, R39, R41, R42 ;  /* 0x00000029272c7223 */ /* 0x000fe2000001002a */
[----:B------:R-:W-:-:S02]  /*1a80*/  HADD2.F32 R42, -RZ, R33.H1_H1 ;  /* 0x30000021ff2a7230 */ /* 0x000fc40000004100 */
[----:B------:R-:W-:Y:S01]  /*1a90*/  FFMA.FTZ R40, R40, R11, R3 ;  /* 0x0000000b28287223 */ /* 0x000fe20000010003 */
[----:B------:R-:W-:Y:S02]  /*1aa0*/  HADD2.F32 R3, -RZ, R28.H0_H0 ;  /* 0x2000001cff037230 */ /* 0x000fe40000004100 */
[----:B------:R-:W-:Y:S01]  /*1ab0*/  FFMA.FTZ R41, R11, R42, R44 ;  /* 0x0000002a0b297223 */ /* 0x000fe2000001002c */
[----:B------:R-:W-:Y:S02]  /*1ac0*/  HADD2.F32 R42, -RZ, R29.H0_H0 ;  /* 0x2000001dff2a7230 */ /* 0x000fe40000004100 */
[----:B------:R-:W-:Y:S01]  /*1ad0*/  FFMA.FTZ R0, R0, R3, RZ ;  /* 0x0000000300007223 */ /* 0x000fe200000100ff */
[----:B------:R-:W-:Y:S02]  /*1ae0*/  HADD2.F32 R3, -RZ, R26.H1_H1 ;  /* 0x3000001aff037230 */ /* 0x000fe40000004100 */
[----:B------:R-:W-:Y:S01]  /*1af0*/  FMUL.FTZ R40, R15, R40 ;  /* 0x000000280f287220 */ /* 0x000fe20000410000 */
[----:B------:R-:W-:-:S02]  /*1b00*/  FMUL.FTZ R41, R14, R41 ;  /* 0x000000290e297220 */ /* 0x000fc40000410000 */
[C---:B------:R-:W-:Y:S01]  /*1b10*/  FFMA.FTZ R3, R8.reuse, R3, R43 ;  /* 0x0000000308037223 */ /* 0x040fe2000001002b */
[----:B------:R-:W-:Y:S01]  /*1b20*/  HADD2.F32 R43, -RZ, R28.H1_H1 ;  /* 0x3000001cff2b7230 */ /* 0x000fe20000004100 */
[----:B------:R-:W-:Y:S02]  /*1b30*/  F2FP.F16.F32.PACK_AB R40, RZ, R40 ;  /* 0x00000028ff28723e */ /* 0x000fe400000000ff */
[----:B------:R-:W-:Y:S02]  /*1b40*/  F2FP.F16.F32.PACK_AB R41, RZ, R41 ;  /* 0x00000029ff29723e */ /* 0x000fe400000000ff */
[----:B------:R-:W-:Y:S01]  /*1b50*/  FFMA.FTZ R43, R8, R43, R0 ;  /* 0x0000002b082b7223 */ /* 0x000fe20000010000 */
[----:B------:R-:W-:Y:S01]  /*1b60*/  HADD2.F32 R0, -RZ, R27.H0_H0 ;  /* 0x2000001bff007230 */ /* 0x000fe20000004100 */
[----:B------:R-:W-:Y:S02]  /*1b70*/  PRMT R40, R40, 0x5410, R41 ;  /* 0x0000541028287816 */ /* 0x000fe40000000029 */
[----:B------:R-:W-:-:S02]  /*1b80*/  FFMA.FTZ R43, R2, R42, R43 ;  /* 0x0000002a022b7223 */ /* 0x000fc4000001002b */
        /* <DEDUP_REMOVED lines=8> */
[----:B------:R-:W-:Y:S02]  /*1c10*/  HADD2.F32 R8, -RZ, R22.H1_H1 ;  /* 0x30000016ff087230 */ /* 0x000fe40000004100 */
[C---:B------:R-:W-:Y:S01]  /*1c20*/  FFMA.FTZ R9, R38.reuse, R0, R3 ;  /* 0x0000000026097223 */ /* 0x040fe20000010003 */
[----:B------:R-:W-:Y:S02]  /*1c30*/  HADD2.F32 R3, -RZ, R34.H1_H1 ;  /* 0x30000022ff037230 */ /* 0x000fe40000004100 */
[----:B------:R-:W-:Y:S01]  /*1c40*/  FFMA.FTZ R38, R38, R2, R43 ;  /* 0x0000000226267223 */ /* 0x000fe2000001002b */
[----:B------:R-:W-:-:S02]  /*1c50*/  HADD2.F32 R43, -RZ, R36.H1_H1 ;  /* 0x30000024ff2b7230 */ /* 0x000fc40000004100 */
[--C-:B------:R-:W-:Y:S02]  /*1c60*/  HADD2.F32 R2, -RZ, R35.reuse.H0_H0 ;  /* 0x20000023ff027230 */ /* 0x100fe40000004100 */
[C---:B------:R-:W-:Y:S01]  /*1c70*/  FFMA.FTZ R0, R10.reuse, R3, R9 ;  /* 0x000000030a007223 */ /* 0x040fe20000010009 */
[----:B------:R-:W-:Y:S02]  /*1c80*/  HADD2.F32 R3, -RZ, R22.H0_H0 ;  /* 0x20000016ff037230 */ /* 0x000fe40000004100 */
[----:B------:R-:W-:Y:S01]  /*1c90*/  FFMA.FTZ R38, R10, R43, R38 ;  /* 0x0000002b0a267223 */ /* 0x000fe20000010026 */
[C---:B------:R-:W-:Y:S01]  /*1ca0*/  FFMA.FTZ R2, R39.reuse, R2, R0 ;  /* 0x0000000227027223 */ /* 0x040fe20000010000 */
[----:B------:R-:W-:Y:S02]  /*1cb0*/  HADD2.F32 R0, -RZ, R35.H1_H1 ;  /* 0x30000023ff007230 */ /* 0x000fe40000004100 */
[----:B------:R-:W-:-:S03]  /*1cc0*/  FFMA.FTZ R3, R39, R3, R38 ;  /* 0x0000000327037223 */ /* 0x000fc60000010026 */
        /* <DEDUP_REMOVED lines=8> */
.L_x_2986:
        /* <DEDUP_REMOVED lines=21> */
[--C-:B------:R-:W-:Y:S02]  /*1ea0*/  HADD2.F32 R43, -RZ, R25.reuse.H0_H0 ;  /* 0x20000019ff2b7230 */ /* 0x100fe40000004100 */
[----:B------:R-:W-:Y:S01]  /*1eb0*/  FFMA.FTZ R41, R8, R41, RZ ;  /* 0x0000002908297223 */ /* 0x000fe200000100ff */
[----:B------:R-:W-:-:S02]  /*1ec0*/  HADD2.F32 R25, -RZ, R25.H1_H1 ;  /* 0x30000019ff197230 */ /* 0x000fc40000004100 */
[-C--:B------:R-:W-:Y:S01]  /*1ed0*/  FFMA.FTZ R24, R24, R38.reuse, R3 ;  /* 0x0000002618187223 */ /* 0x080fe20000010003 */
[----:B------:R-:W-:Y:S02]  /*1ee0*/  HADD2.F32 R3, -RZ, R27.H0_H0 ;  /* 0x2000001bff037230 */ /* 0x000fe40000004100 */
[-C--:B------:R-:W-:Y:S01]  /*1ef0*/  FFMA.FTZ R0, R37, R9.reuse, R0 ;  /* 0x0000000925007223 */ /* 0x080fe20000010000 */
        /* <DEDUP_REMOVED lines=8> */
[----:B------:R-:W-:Y:S01]  /*1f80*/  FFMA.FTZ R38, R37, R9, R38 ;  /* 0x0000000925267223 */ /* 0x000fe20000010026 */
        /* <DEDUP_REMOVED lines=51> */
.L_x_2987:
[----:B------:R-:W0:Y:S02]  /*22c0*/  LDC R25, c[0x0][0x23c] ;  /* 0x00008f00ff197b82 */ /* 0x000e240000000800 */
[----:B0-----:R-:W-:-:S05]  /*22d0*/  IMAD.WIDE R22, R25, 0x4, R6 ;  /* 0x0000000419167825 */ /* 0x001fca00078e0206 */
[----:B------:R0:W2:Y:S02]  /*22e0*/  LDG.E.128.CONSTANT R8, desc[UR8][R22.64] ;  /* 0x0000000816087981 */ /* 0x0000a4000c1e9d00 */
[----:B0-----:R-:W-:Y:S01]  /*22f0*/  IMAD.WIDE R22, R25, 0x4, R22 ;  /* 0x0000000419167825 */ /* 0x001fe200078e0216 */
[C---:B--2---:R-:W-:Y:S02]  /*2300*/  LOP3.LUT R38, R8.reuse, 0xf000f, RZ, 0xc0, !PT ;  /* 0x000f000f08267812 */ /* 0x044fe400078ec0ff */
[----:B------:R-:W-:Y:S02]  /*2310*/  LOP3.LUT R35, R8, 0xf000f0, RZ, 0xc0, !PT ;  /* 0x00f000f008237812 */ /* 0x000fe400078ec0ff */
[C---:B------:R-:W-:Y:S02]  /*2320*/  LOP3.LUT R39, R9.reuse, 0xf000f, RZ, 0xc0, !PT ;  /* 0x000f000f09277812 */ /* 0x040fe400078ec0ff */
        /* <DEDUP_REMOVED lines=10> */
[C---:B------:R-:W-:Y:S02]  /*23d0*/  LOP3.LUT R29, R8.reuse, 0xf000f0, RZ, 0xc0, !PT ;  /* 0x00f000f0081d7812 */ /* 0x040fe400078ec0ff */
[C---:B------:R-:W-:Y:S01]  /*23e0*/  LOP3.LUT R2, R9.reuse, 0xf000f, RZ, 0xc0, !PT ;  /* 0x000f000f09027812 */ /* 0x040fe200078ec0ff */
        /* <DEDUP_REMOVED lines=48> */
[----:B------:R-:W-:Y:S02]  /*26f0*/  HADD2.F32 R3, -RZ, R30.H0_H0 ;  /* 0x2000001eff037230 */ /* 0x000fe40000004100 */
[----:B------:R-:W-:Y:S01]  /*2700*/  FFMA.FTZ R45, R0, R43, RZ ;  /* 0x0000002b002d7223 */ /* 0x000fe200000100ff */
[----:B------:R-:W-:Y:S02]  /*2710*/  HADD2.F32 R43, -RZ, R39.H1_H1 ;  /* 0x30000027ff2b7230 */ /* 0x000fe40000004100 */
[----:B------:R-:W-:Y:S01]  /*2720*/  FFMA.FTZ R41, R41, R8, R2 ;  /* 0x0000000829297223 */ /* 0x000fe20000010002 */
[--C-:B------:R-:W-:Y:S02]  /*2730*/  HADD2.F32 R2, -RZ, R9.reuse.H0_H0 ;  /* 0x20000009ff027230 */ /* 0x100fe40000004100 */
[----:B------:R-:W-:Y:S02]  /*2740*/  HADD2.F32 R9, -RZ, R9.H1_H1 ;  /* 0x30000009ff097230 */ /* 0x000fe40000004100 */
[----:B------:R-:W-:Y:S01]  /*2750*/  FFMA.FTZ R43, R8, R43, R45 ;  /* 0x0000002b082b7223 */ /* 0x000fe2000001002d */
[----:B------:R-:W-:Y:S01]  /*2760*/  FFMA.FTZ R41, R42, R2, R41 ;  /* 0x000000022a297223 */ /* 0x000fe20000010029 */
[----:B------:R-:W-:-:S05]  /*2770*/  HADD2.F32 R42, -RZ, R35.H1_H1 ;  /* 0x30000023ff2a7230 */ /* 0x000fca0000004100 */
[----:B------:R-:W-:Y:S01]  /*2780*/  FFMA.FTZ R42, R42, R9, R41 ;  /* 0x000000092a2a7223 */ /* 0x000fe20000010029 */
[--C-:B-1----:R-:W-:Y:S02]  /*2790*/  HADD2.F32 R41, -RZ, R10.reuse.H0_H0 ;  /* 0x2000000aff297230 */ /* 0x102fe40000004100 */
[----:B------:R-:W-:-:S03]  /*27a0*/  HADD2.F32 R10, -RZ, R10.H1_H1 ;  /* 0x3000000aff0a7230 */ /* 0x000fc60000004100 */
        /* <DEDUP_REMOVED lines=9> */
[----:B------:R-:W-:-:S04]  /*2840*/  HADD2.F32 R44, -RZ, R36.H0_H0 ;  /* 0x20000024ff2c7230 */ /* 0x000fc80000004100 */
[----:B------:R-:W-:Y:S01]  /*2850*/  F2FP.F16.F32.PACK_AB R3, RZ, R3 ;  /* 0x00000003ff03723e */ /* 0x000fe200000000ff */
[----:B------:R-:W-:Y:S01]  /*2860*/  FFMA.FTZ R43, R2, R44, R43 ;  /* 0x0000002c022b7223 */ /* 0x000fe2000001002b */
[----:B------:R-:W-:-:S05]  /*2870*/  HADD2.F32 R44, -RZ, R36.H1_H1 ;  /* 0x30000024ff2c7230 */ /* 0x000fca0000004100 */
[----:B------:R-:W-:Y:S01]  /*2880*/  FFMA.FTZ R44, R9, R44, R43 ;  /* 0x0000002c092c7223 */ /* 0x000fe2000001002b */
[----:B------:R-:W-:-:S05]  /*2890*/  HADD2.F32 R43, -RZ, R29.H0_H0 ;  /* 0x2000001dff2b7230 */ /* 0x000fca0000004100 */
[----:B------:R-:W-:Y:S01]  /*28a0*/  FFMA.FTZ R45, R41, R43, R44 ;  /* 0x0000002b292d7223 */ /* 0x000fe2000001002c */
[----:B------:R-:W-:Y:S02]  /*28b0*/  HADD2.F32 R43, -RZ, R29.H1_H1 ;  /* 0x3000001dff2b7230 */ /* 0x000fe40000004100 */
[----:B------:R-:W-:-:S03]  /*28c0*/  HADD2.F32 R44, -RZ, R27.H0_H0 ;  /* 0x2000001bff2c7230 */ /* 0x000fc60000004100 */
[----:B------:R-:W-:-:S04]  /*28d0*/  FFMA.FTZ R43, R10, R43, R45 ;  /* 0x0000002b0a2b7223 */ /* 0x000fc8000001002d */
        /* <DEDUP_REMOVED lines=15> */
[----:B------:R-:W-:-:S05]  /*29d0*/  HADD2.F32 R0, -RZ, R34.H0_H0 ;  /* 0x20000022ff007230 */ /* 0x000fca0000004100 */
[----:B------:R-:W-:Y:S01]  /*29e0*/  FFMA.FTZ R8, R2, R0, R3 ;  /* 0x0000000002087223 */ /* 0x000fe20000010003 */
[----:B------:R-:W-:Y:S02]  /*29f0*/  HADD2.F32 R0, -RZ, R33.H0_H0 ;  /* 0x20000021ff007230 */ /* 0x000fe40000004100 */
[----:B------:R-:W-:-:S03]  /*2a00*/  HADD2.F32 R3, -RZ, R31.H0_H0 ;  /* 0x2000001fff037230 */ /* 0x000fc60000004100 */
[----:B------:R-:W-:Y:S01]  /*2a10*/  FFMA.FTZ R43, R2, R0, R43 ;  /* 0x00000000022b7223 */ /* 0x000fe2000001002b */
[----:B------:R-:W-:Y:S02]  /*2a20*/  HADD2.F32 R0, -RZ, R34.H1_H1 ;  /* 0x30000022ff007230 */ /* 0x000fe40000004100 */
[----:B------:R-:W-:-:S03]  /*2a30*/  HADD2.F32 R2, -RZ, R33.H1_H1 ;  /* 0x30000021ff027230 */ /* 0x000fc60000004100 */
[C---:B------:R-:W-:Y:S02]  /*2a40*/  FFMA.FTZ R0, R9.reuse, R0, R8 ;  /* 0x0000000009007223 */ /* 0x040fe40000010008 */
        /* <DEDUP_REMOVED lines=8> */
[----:B------:R-:W-:Y:S01]  /*2ad0*/  FFMA.FTZ R41, R10, R41, R8 ;  /* 0x000000290a297223 */ /* 0x000fe20000010008 */
[----:B------:R-:W-:-:S02]  /*2ae0*/  HADD2.F32 R8, -RZ, R24.H0_H0 ;  /* 0x20000018ff087230 */ /* 0x000fc40000004100 */
[C---:B------:R-:W-:Y:S01]  /*2af0*/  FFMA.FTZ R2, R42.reuse, R0, R3 ;  /* 0x000000002a027223 */ /* 0x040fe20000010003 */
[----:B------:R-:W-:Y:S02]  /*2b00*/  HADD2.F32 R0, -RZ, R26.H1_H1 ;  /* 0x3000001aff007230 */ /* 0x000fe40000004100 */
        /* <DEDUP_REMOVED lines=10> */
.L_x_2988:
        /* <DEDUP_REMOVED lines=19> */
[----:B------:R-:W-:Y:S02]  /*2ce0*/  HADD2.F32 R42, -RZ, R37.H1_H1 ;  /* 0x30000025ff2a7230 */ /* 0x000fe40000004100 */
[----:B------:R-:W-:Y:S01]  /*2cf0*/  FFMA.FTZ R11, R40, R2, R11 ;  /* 0x00000002280b7223 */ /* 0x000fe2000001000b */
[----:B------:R-:W-:Y:S02]  /*2d00*/  HADD2.F32 R10, -RZ, R35.H0_H0 ;  /* 0x20000023ff0a7230 */ /* 0x000fe40000004100 */
[----:B------:R-:W-:-:S02]  /*2d10*/  HADD2.F32 R0, -RZ, R3.H0_H0 ;  /* 0x20000003ff007230 */ /* 0x000fc40000004100 */
[----:B------:R-:W-:Y:S01]  /*2d20*/  FFMA.FTZ R41, R42, R2, R41 ;  /* 0x000000022a297223 */ /* 0x000fe20000010029 */
[----:B------:R-:W-:Y:S02]  /*2d30*/  HADD2.F32 R40, -RZ, R34.H0_H0 ;  /* 0x20000022ff287230 */ /* 0x000fe40000004100 */
[----:B------:R-:W-:Y:S02]  /*2d40*/  HADD2.F32 R3, -RZ, R3.H1_H1 ;  /* 0x30000003ff037230 */ /* 0x000fe40000004100 */
[-C--:B------:R-:W-:Y:S01]  /*2d50*/  FFMA.FTZ R2, R10, R0.reuse, R39 ;  /* 0x000000000a027223 */ /* 0x080fe20000010027 */
[-C--:B------:R-:W-:Y:S01]  /*2d60*/  FFMA.FTZ R10, R38, R0.reuse, R43 ;  /* 0x00000000260a7223 */ /* 0x080fe2000001002b */
[----:B------:R-:W-:Y:S02]  /*2d70*/  HADD2.F32 R35, -RZ, R35.H1_H1 ;  /* 0x30000023ff237230 */ /* 0x000fe40000004100 */
[----:B------:R-:W-:Y:S01]  /*2d80*/  FFMA.FTZ R38, R40, R0, R11 ;  /* 0x0000000028267223 */ /* 0x000fe2000001000b */
[----:B------:R-:W-:-:S02]  /*2d90*/  HADD2.F32 R11, -RZ, R36.H1_H1 ;  /* 0x30000024ff0b7230 */ /* 0x000fc40000004100 */
[--C-:B------:R-:W-:Y:S02]  /*2da0*/  HADD2.F32 R42, -RZ, R33.reuse.H0_H0 ;  /* 0x20000021ff2a7230 */ /* 0x100fe40000004100 */
[----:B------:R-:W-:Y:S02]  /*2db0*/  HADD2.F32 R37, -RZ, R34.H1_H1 ;  /* 0x30000022ff257230 */ /* 0x000fe40000004100 */
[-C--:B------:R-:W-:Y:S01]  /*2dc0*/  FFMA.FTZ R34, R35, R3.reuse, R2 ;  /* 0x0000000323227223 */ /* 0x080fe20000010002 */
[----:B------:R-:W-:Y:S02]  /*2dd0*/  HADD2.F32 R35, -RZ, R33.H1_H1 ;  /* 0x30000021ff237230 */ /* 0x000fe40000004100 */
[-C--:B------:R-:W-:Y:S01]  /*2de0*/  FFMA.FTZ R10, R11, R3.reuse, R10 ;  /* 0x000000030b0a7223 */ /* 0x080fe2000001000a */
        /* <DEDUP_REMOVED lines=8> */
[--C-:B------:R-:W-:Y:S02]  /*2e70*/  HADD2.F32 R33, -RZ, R29.reuse.H0_H0 ;  /* 0x2000001dff217230 */ /* 0x100fe40000004100 */
        /* <DEDUP_REMOVED lines=20> */
[-C--:B------:R-:W-:Y:S01]  /*2fc0*/  FFMA.FTZ R10, R30, R0.reuse, R33 ;  /* 0x000000001e0a7223 */ /* 0x080fe20000010021 */
[----:B------:R-:W-:Y:S02]  /*2fd0*/  HADD2.F32 R30, -RZ, R24.H0_H0 ;  /* 0x20000018ff1e7230 */ /* 0x000fe40000004100 */
[----:B------:R-:W-:Y:S02]  /*2fe0*/  HADD2.F32 R27, -RZ, R27.H1_H1 ;  /* 0x3000001bff1b7230 */ /* 0x000fe40000004100 */
[----:B------:R-:W-:Y:S01]  /*2ff0*/  FFMA.FTZ R2, R3, R9, R2 ;  /* 0x0000000903027223 */ /* 0x000fe20000010002 */
[----:B------:R-:W-:Y:S02]  /*3000*/  HADD2.F32 R29, -RZ, R26.H1_H1 ;  /* 0x3000001aff1d7230 */ /* 0x000fe40000004100 */
[----:B------:R-:W-:Y:S01]  /*3010*/  FFMA.FTZ R0, R30, R0, R11 ;  /* 0x000000001e007223 */ /* 0x000fe2000001000b */
[----:B------:R-:W-:-:S02]  /*3020*/  HADD2.F32 R31, -RZ, R24.H1_H1 ;  /* 0x30000018ff1f7230 */ /* 0x000fc40000004100 */
[-C--:B------:R-:W-:Y:S01]  /*3030*/  FFMA.FTZ R3, R27, R9.reuse, R8 ;  /* 0x000000091b037223 */ /* 0x080fe20000010008 */
[----:B------:R-:W-:Y:S01]  /*3040*/  FMUL.FTZ R2, R15, R2 ;  /* 0x000000020f027220 */ /* 0x000fe20000410000 */
[-C--:B------:R-:W-:Y:S01]  /*3050*/  FFMA.FTZ R10, R29, R9.reuse, R10 ;  /* 0x000000091d0a7223 */ /* 0x080fe2000001000a */
[----:B------:R-:W-:Y:S01]  /*3060*/  FFMA.FTZ R9, R31, R9, R0 ;  /* 0x000000091f097223 */ /* 0x000fe20000010000 */
[----:B------:R-:W-:Y:S02]  /*3070*/  FMUL.FTZ R3, R14, R3 ;  /* 0x000000030e037220 */ /* 0x000fe40000410000 */
[----:B------:R-:W-:Y:S01]  /*3080*/  FMUL.FTZ R10, R13, R10 ;  /* 0x0000000a0d0a7220 */ /* 0x000fe20000410000 */
[----:B------:R-:W-:Y:S01]  /*3090*/  F2FP.F16.F32.PACK_AB R2, RZ, R2 ;  /* 0x00000002ff02723e */ /* 0x000fe200000000ff */
[----:B------:R-:W-:Y:S01]  /*30a0*/  FMUL.FTZ R9, R12, R9 ;  /* 0x000000090c097220 */ /* 0x000fe20000410000 */
[----:B------:R-:W-:Y:S02]  /*30b0*/  F2FP.F16.F32.PACK_AB R3, RZ, R3 ;  /* 0x00000003ff03723e */ /* 0x000fe400000000ff */
[----:B------:R-:W-:-:S02]  /*30c0*/  F2FP.F16.F32.PACK_AB R10, RZ, R10 ;  /* 0x0000000aff0a723e */ /* 0x000fc400000000ff */
[----:B------:R-:W-:Y:S02]  /*30d0*/  F2FP.F16.F32.PACK_AB R9, RZ, R9 ;  /* 0x00000009ff09723e */ /* 0x000fe400000000ff */
[----:B------:R-:W-:Y:S02]  /*30e0*/  PRMT R2, R2, 0x5410, R3 ;  /* 0x0000541002027816 */ /* 0x000fe40000000003 */
[----:B------:R-:W-:-:S04]  /*30f0*/  PRMT R10, R10, 0x5410, R9 ;  /* 0x000054100a0a7816 */ /* 0x000fc80000000009 */
[----:B------:R-:W-:Y:S01]  /*3100*/  HFMA2.MMA R18, R2, 1, 1, R18 ;  /* 0x3c003c0002127835 */ /* 0x000fe20000000012 */
[----:B------:R-:W-:-:S10]  /*3110*/  HADD2 R19, R10, R19 ;  /* 0x000000130a137230 */ /* 0x000fd40000000000 */
.L_x_2989:
[----:B------:R-:W2:Y:S01]  /*3120*/  LDG.E.128.CONSTANT R8, desc[UR8][R22.64] ;  /* 0x0000000816087981 */ /* 0x000ea2000c1e9d00 */
[----:B------:R-:W-:Y:S01]  /*3130*/  IMAD.WIDE R24, R25, 0x4, R22 ;  /* 0x0000000419187825 */ /* 0x000fe200078e0216 */
[C---:B--2---:R-:W-:Y:S02]  /*3140*/  LOP3.LUT R2, R8.reuse, 0xf000f, RZ, 0xc0, !PT ;  /* 0x000f000f08027812 */ /* 0x044fe400078ec0ff */
[----:B------:R-:W-:Y:S02]  /*3150*/  LOP3.LUT R0, R8, 0xf000f0, RZ, 0xc0, !PT ;  /* 0x00f000f008007812 */ /* 0x000fe400078ec0ff */
[----:B------:R-:W-:Y:S02]  /*3160*/  SHF.R.U32.HI R8, RZ, 0x8, R8 ;  /* 0x00000008ff087819 */ /* 0x000fe40000011608 */
[----:B------:R-:W-:Y:S02]  /*3170*/  SHF.R.U32.HI R3, RZ, 0x8, R9 ;  /* 0x00000008ff037819 */ /* 0x000fe40000011609 */
        /* <DEDUP_REMOVED lines=11> */
[C---:B------:R-:W-:Y:S02]  /*3230*/  LOP3.LUT R29, R11.reuse, 0xf000f, RZ, 0xc0, !PT ;  /* 0x000f000f0b1d7812 */ /* 0x040fe400078ec0ff */
        /* <DEDUP_REMOVED lines=45> */
[--C-:B------:R-:W-:Y:S02]  /*3510*/  HADD2.F32 R22, -RZ, R9.reuse.H0_H0 ;  /* 0x20000009ff167230 */ /* 0x100fe40000004100 */
[----:B------:R-:W-:Y:S01]  /*3520*/  FFMA.FTZ R42, R3, R0, RZ ;  /* 0x00000000032a7223 */ /* 0x000fe200000100ff */
[----:B------:R-:W-:Y:S02]  /*3530*/  HADD2.F32 R9, -RZ, R9.H1_H1 ;  /* 0x30000009ff097230 */ /* 0x000fe40000004100 */
[----:B------:R-:W-:Y:S01]  /*3540*/  FFMA.FTZ R45, R0, R43, RZ ;  /* 0x0000002b002d7223 */ /* 0x000fe200000100ff */
[----:B------:R-:W-:Y:S02]  /*3550*/  HADD2.F32 R3, -RZ, R31.H0_H0 ;  /* 0x2000001fff037230 */ /* 0x000fe40000004100 */
[----:B------:R-:W-:Y:S01]  /*3560*/  FFMA.FTZ R23, R23, R8, R42 ;  /* 0x0000000817177223 */ /* 0x000fe2000001002a */
[----:B------:R-:W-:Y:S02]  /*3570*/  HADD2.F32 R42, -RZ, R26.H1_H1 ;  /* 0x3000001aff2a7230 */ /* 0x000fe40000004100 */
[----:B-1----:R-:W-:-:S02]  /*3580*/  HADD2.F32 R41, -RZ, R11.H0_H0 ;  /* 0x2000000bff297230 */ /* 0x002fc40000004100 */
[----:B------:R-:W-:Y:S01]  /*3590*/  FFMA.FTZ R23, R44, R22, R23 ;  /* 0x000000162c177223 */ /* 0x000fe20000010017 */
[----:B------:R-:W-:Y:S02]  /*35a0*/  HADD2.F32 R11, -RZ, R11.H1_H1 ;  /* 0x3000000bff0b7230 */ /* 0x000fe40000004100 */
        /* <DEDUP_REMOVED lines=8> */
[----:B------:R-:W-:-:S05]  /*3630*/  HADD2.F32 R3, -RZ, R32.H0_H0 ;  /* 0x20000020ff037230 */ /* 0x000fca0000004100 */
[----:B------:R-:W-:Y:S01]  /*3640*/  FFMA.FTZ R3, R3, R41, R42 ;  /* 0x0000002903037223 */ /* 0x000fe2000001002a */
[----:B------:R-:W-:-:S05]  /*3650*/  HADD2.F32 R42, -RZ, R32.H1_H1 ;  /* 0x30000020ff2a7230 */ /* 0x000fca0000004100 */
[----:B------:R-:W-:-:S04]  /*3660*/  FFMA.FTZ R42, R42, R11, R3 ;  /* 0x0000000b2a2a7223 */ /* 0x000fc80000010003 */
        /* <DEDUP_REMOVED lines=38> */
[----:B------:R-:W-:Y:S02]  /*38d0*/  HADD2.F32 R3, -RZ, R35.H1_H1 ;  /* 0x30000023ff037230 */ /* 0x000fe40000004100 */
[----:B------:R-:W-:Y:S01]  /*38e0*/  FFMA.FTZ R22, R23, R43, R22 ;  /* 0x0000002b17167223 */ /* 0x000fe20000010016 */
[----:B------:R-:W-:Y:S02]  /*38f0*/  HADD2.F32 R23, -RZ, R37.H1_H1 ;  /* 0x30000025ff177230 */ /* 0x000fe40000004100 */
[----:B------:R-:W-:Y:S01]  /*3900*/  FFMA.FTZ R0, R10, R3, R9 ;  /* 0x000000030a007223 */ /* 0x000fe20000010009 */
[----:B------:R-:W-:-:S02]  /*3910*/  HADD2.F32 R3, -RZ, R38.H0_H0 ;  /* 0x20000026ff037230 */ /* 0x000fc40000004100 */
[----:B------:R-:W-:Y:S01]  /*3920*/  FFMA.FTZ R22, R10, R23, R22 ;  /* 0x000000170a167223 */ /* 0x000fe20000010016 */
[C---:B------:R-:W-:Y:S01]  /*3930*/  FFMA.FTZ R8, R41.reuse, R8, R0 ;  /* 0x0000000829087223 */ /* 0x040fe20000010000 */
[----:B------:R-:W-:Y:S02]  /*3940*/  HADD2.F32 R0, -RZ, R36.H1_H1 ;  /* 0x30000024ff007230 */ /* 0x000fe40000004100 */
[----:B------:R-:W-:Y:S02]  /*3950*/  HADD2.F32 R10, -RZ, R38.H1_H1 ;  /* 0x30000026ff0a7230 */ /* 0x000fe40000004100 */
[----:B------:R-:W-:Y:S01]  /*3960*/  FFMA.FTZ R3, R41, R3, R22 ;  /* 0x0000000329037223 */ /* 0x000fe20000010016 */
        /* <DEDUP_REMOVED lines=8> */
.L_x_2990:
[----:B------:R-:W-:Y:S05]  /*39f0*/  @P0 BRA `(.L_x_2991) ;  /* 0x0000000400580947 */ /* 0x000fea0003800000 */
[----:B------:R-:W0:Y:S01]  /*3a00*/  LDS.64 R10, [UR4+0x60] ;  /* 0x00006004ff0a7984 */ /* 0x000e220008000a00 */
[--C-:B------:R-:W-:Y:S02]  /*3a10*/  HADD2.F32 R3, -RZ, R39.reuse.H0_H0 ;  /* 0x20000027ff037230 */ /* 0x100fe40000004100 */
[--C-:B------:R-:W-:Y:S01]  /*3a20*/  HADD2.F32 R0, -RZ, R2.reuse.H0_H0 ;  /* 0x20000002ff007230 */ /* 0x100fe20000004100 */
[----:B------:R-:W1:Y:S01]  /*3a30*/  LDS.64 R22, [UR4+0x68] ;  /* 0x00006804ff167984 */ /* 0x000e620008000a00 */
[----:B------:R-:W-:Y:S02]  /*3a40*/  HADD2.F32 R41, -RZ, R2.H1_H1 ;  /* 0x30000002ff297230 */ /* 0x000fe40000004100 */
        /* <DEDUP_REMOVED lines=81> */
.L_x_2991:
[----:B------:R-:W2:Y:S02]  /*3f60*/  LDG.E.128.CONSTANT R8, desc[UR8][R24.64] ;  /* 0x0000000818087981 */ /* 0x000ea4000c1e9d00 */
[C---:B--2---:R-:W-:Y:S02]  /*3f70*/  LOP3.LUT R30, R8.reuse, 0xf000f, RZ, 0xc0, !PT ;  /* 0x000f000f081e7812 */ /* 0x044fe400078ec0ff */
[----:B------:R-:W-:Y:S02]  /*3f80*/  LOP3.LUT R22, R8, 0xf000f0, RZ, 0xc0, !PT ;  /* 0x00f000f008167812 */ /* 0x000fe400078ec0ff */
[----:B------:R-:W-:Y:S02]  /*3f90*/  SHF.R.U32.HI R8, RZ, 0x8, R8 ;  /* 0x00000008ff087819 */ /* 0x000fe40000011608 */
[----:B------:R-:W-:Y:S02]  /*3fa0*/  LOP3.LUT R28, R10, 0xf000f0, RZ, 0xc0, !PT ;  /* 0x00f000f00a1c7812 */ /* 0x000fe400078ec0ff */
[----:B------:R-:W-:-:S02]  /*3fb0*/  LOP3.LUT R0, R11, 0xf000f, RZ, 0xc0, !PT ;  /* 0x000f000f0b007812 */ /* 0x000fc400078ec0ff */
[----:B------:R-:W-:Y:S02]  /*3fc0*/  LOP3.LUT R24, R11, 0xf000f0, RZ, 0xc0, !PT ;  /* 0x00f000f00b187812 */ /* 0x000fe400078ec0ff */
[C---:B------:R-:W-:Y:S02]  /*3fd0*/  LOP3.LUT R3, R9.reuse, 0xf000f, RZ, 0xc0, !PT ;  /* 0x000f000f09037812 */ /* 0x040fe400078ec0ff */
        /* <DEDUP_REMOVED lines=10> */
[----:B------:R-:W-:Y:S01]  /*4080*/  LOP3.LUT R28, R11, 0xf000f0, RZ, 0xc0, !PT ;  /* 0x00f000f00b1c7812 */ /* 0x000fe200078ec0ff */
[----:B------:R-:W-:Y:S01]  /*4090*/  HFMA2 R27, R27, R4.H0_H0, -72, -72 ;  /* 0xd480d4801b1b7431 */ /* 0x000fe20000040004 */
        /* <DEDUP_REMOVED lines=50> */
[----:B------:R-:W-:Y:S02]  /*43c0*/  HADD2.F32 R3, -RZ, R32.H1_H1 ;  /* 0x30000020ff037230 */ /* 0x000fe40000004100 */
[C---:B------:R-:W-:Y:S01]  /*43d0*/  FFMA.FTZ R41, R8.reuse, R41, R43 ;  /* 0x0000002908297223 */ /* 0x040fe2000001002b */
[----:B------:R-:W-:Y:S01]  /*43e0*/  FFMA.FTZ R39, R39, R8, R0 ;  /* 0x0000000827277223 */ /* 0x000fe20000010000 */
[----:B------:R-:W-:Y:S02]  /*43f0*/  HADD2.F32 R0, -RZ, R9.H0_H0 ;  /* 0x20000009ff007230 */ /* 0x000fe40000004100 */
[C---:B------:R-:W-:Y:S01]  /*4400*/  FFMA.FTZ R43, R8.reuse, R3, R2 ;  /* 0x00000003082b7223 */ /* 0x040fe20000010002 */
[----:B------:R-:W-:Y:S01]  /*4410*/  FFMA.FTZ R3, R8, R45, R4 ;  /* 0x0000002d08037223 */ /* 0x000fe20000010004 */
[----:B------:R-:W-:-:S02]  /*4420*/  HADD2.F32 R4, -RZ, R28.H0_H0 ;  /* 0x2000001cff047230 */ /* 0x000fc40000004100 */
[----:B------:R-:W-:Y:S02]  /*4430*/  HADD2.F32 R2, -RZ, R27.H0_H0 ;  /* 0x2000001bff027230 */ /* 0x000fe40000004100 */
        /* <DEDUP_REMOVED lines=9> */
[----:B------:R-:W-:Y:S01]  /*44d0*/  FFMA.FTZ R41, R39, R9, R4 ;  /* 0x0000000927297223 */ /* 0x000fe20000010004 */
[----:B-1----:R-:W-:Y:S02]  /*44e0*/  HADD2.F32 R0, -RZ, R10.H0_H0 ;  /* 0x2000000aff007230 */ /* 0x002fe40000004100 */
[C---:B------:R-:W-:Y:S01]  /*44f0*/  FFMA.FTZ R39, R9.reuse, R8, R38 ;  /* 0x0000000809277223 */ /* 0x040fe20000010026 */
[----:B------:R-:W-:Y:S02]  /*4500*/  HADD2.F32 R8, -RZ, R25.H1_H1 ;  /* 0x30000019ff087230 */ /* 0x000fe40000004100 */
[----:B------:R-:W-:Y:S01]  /*4510*/  FFMA.FTZ R3, R9, R3, R2 ;  /* 0x0000000309037223 */ /* 0x000fe20000010002 */
[----:B------:R-:W-:-:S02]  /*4520*/  HADD2.F32 R2, -RZ, R35.H0_H0 ;  /* 0x20000023ff027230 */ /* 0x000fc40000004100 */
[----:B------:R-:W-:Y:S02]  /*4530*/  HADD2.F32 R4, -RZ, R34.H0_H0 ;  /* 0x20000022ff047230 */ /* 0x000fe40000004100 */
        /* <DEDUP_REMOVED lines=16> */
[----:B------:R-:W-:Y:S02]  /*4640*/  HADD2.F32 R38, -RZ, R30.H1_H1 ;  /* 0x3000001eff267230 */ /* 0x000fe40000004100 */
[----:B------:R-:W-:Y:S02]  /*4650*/  HADD2.F32 R11, -RZ, R11.H1_H1 ;  /* 0x3000000bff0b7230 */ /* 0x000fe40000004100 */
[----:B------:R-:W-:Y:S01]  /*4660*/  FFMA.FTZ R0, R4, R2, R41 ;  /* 0x0000000204007223 */ /* 0x000fe20000010029 */
[----:B------:R-:W-:Y:S02]  /*4670*/  HADD2.F32 R3, -RZ, R24.H1_H1 ;  /* 0x30000018ff037230 */ /* 0x000fe40000004100 */
[----:B------:R-:W-:Y:S01]  /*4680*/  FFMA.FTZ R9, R10, R38, R9 ;  /* 0x000000260a097223 */ /* 0x000fe20000010009 */
[----:B------:R-:W-:Y:S02]  /*4690*/  HADD2.F32 R4, -RZ, R23.H0_H0 ;  /* 0x20000017ff047230 */ /* 0x000fe40000004100 */
[----:B------:R-:W-:-:S02]  /*46a0*/  HADD2.F32 R8, -RZ, R22.H0_H0 ;  /* 0x20000016ff087230 */ /* 0x000fc40000004100 */
        /* <DEDUP_REMOVED lines=8> */
[----:B------:R-:W-:Y:S01]  /*4730*/  FFMA.FTZ R3, R11, R3, R4 ;  /* 0x000000030b037223 */ /* 0x000fe20000010004 */
[----:B------:R-:W-:Y:S01]  /*4740*/  FMUL.FTZ R0, R15, R0 ;  /* 0x000000000f007220 */ /* 0x000fe20000410000 */
[C---:B------:R-:W-:Y:S01]  /*4750*/  FFMA.FTZ R8, R11.reuse, R8, R43 ;  /* 0x000000080b087223 */ /* 0x040fe2000001002b */
        /* <DEDUP_REMOVED lines=12> */
.L_x_2992:
        /* <DEDUP_REMOVED lines=30> */
[----:B------:R-:W-:Y:S01]  /*4a00*/  FFMA.FTZ R33, R37, R11, R4 ;  /* 0x0000000b25217223 */ /* 0x000fe20000010004 */
        /* <DEDUP_REMOVED lines=56> */
.L_x_2985:
[----:B------:R-:W0:Y:S01]  /*4d90*/  LDC R9, c[0x0][0x23c] ;  /* 0x00008f00ff097b82 */ /* 0x000e220000000800 */
[----:B------:R-:W-:Y:S01]  /*4da0*/  IADD3 R21, R21, 0x20, RZ ;  /* 0x0000002015157810 */ /* 0x000fe20007ffe0ff */
[----:B------:R-:W-:-:S03]  /*4db0*/  UIADD3 UR4, UR4, 0x40, URZ ;  /* 0x0000004004047890 */ /* 0x000fc6000fffe03f */
[C---:B------:R-:W-:Y:S02]  /*4dc0*/  ISETP.GE.AND P2, PT, R21.reuse, UR5, PT ;  /* 0x0000000515007c0c */ /* 0x040fe4000bf46270 */
[----:B------:R-:W-:Y:S01]  /*4dd0*/  ISETP.LT.AND P3, PT, R21, R20, PT ;  /* 0x000000141500720c */ /* 0x000fe20003f61270 */
[----:B0-----:R-:W-:-:S12]  /*4de0*/  IMAD.WIDE R6, R9, 0x10, R6 ;  /* 0x0000001009067825 */ /* 0x001fd800078e0206 */
[----:B------:R-:W-:Y:S05]  /*4df0*/  @!P2 BRA P3, `(.L_x_2993) ;  /* 0xffffffc40098a947 */ /* 0x000fea000183ffff */
.L_x_2984:
        /* <DEDUP_REMOVED lines=20> */
.L_x_2997:
[----:B------:R-:W0:Y:S02]  /*4f40*/  LDS R4, [R10] ;  /* 0x000000000a047984 */ /* 0x000e240000000800 */
[----:B0-----:R-:W-:-:S10]  /*4f50*/  HFMA2.MMA R5, R4, 1, 1, R16 ;  /* 0x3c003c0004057835 */ /* 0x001fd40000000010 */
[----:B------:R-:W0:Y:S02]  /*4f60*/  ATOMS.CAST.SPIN R5, [R10], R4, R5 ;  /* 0x000000040a05738d */ /* 0x000e240001800005 */
[----:B0-----:R-:W-:-:S13]  /*4f70*/  ISETP.EQ.U32.AND P0, PT, R5, 0x1, PT ;  /* 0x000000010500780c */ /* 0x001fda0003f02070 */
[----:B------:R-:W-:Y:S05]  /*4f80*/  @!P0 BRA `(.L_x_2997) ;  /* 0xfffffffc00ec8947 */ /* 0x000fea000383ffff */
[----:B------:R-:W-:Y:S05]  /*4f90*/  BRA `(.L_x_2995) ;  /* 0x00000000000c7947 */ /* 0x000fea0003800000 */
.L_x_2996:
[----:B------:R-:W2:Y:S02]  /*4fa0*/  LD.E R4, desc[UR8][R6.64] ;  /* 0x0000000806047980 */ /* 0x000ea4000c101900 */
[----:B--2---:R-:W-:-:S05]  /*4fb0*/  IADD3 R5, R16, R4, RZ ;  /* 0x0000000410057210 */ /* 0x004fca0007ffe0ff */
[----:B------:R0:W-:Y:S02]  /*4fc0*/  ST.E desc[UR8][R6.64], R5 ;  /* 0x0000000506007985 */ /* 0x0001e4000c101908 */
.L_x_2995:
[----:B------:R-:W-:Y:S05]  /*4fd0*/  BSYNC B0 ;  /* 0x0000000000007941 */ /* 0x000fea0003800000 */
.L_x_2994:
[----:B------:R1:W-:Y:S01]  /*4fe0*/  ATOM.E.ADD.F16x2.RN.STRONG.GPU P0, RZ, desc[UR8][R6.64+0x4], R17 ;  /* 0x0000041106ff79a2 */ /* 0x0003e2000810e1c8 */
[----:B------:R-:W-:Y:S04]  /*4ff0*/  BSSY B0, `(.L_x_2998) ;  /* 0x000000f000007945 */ /* 0x000fe80003800000 */
[----:B-1----:R-:W-:Y:S05]  /*5000*/  @P0 BRA `(.L_x_2999) ;  /* 0x0000000000340947 */ /* 0x002fea0003800000 */
[----:B------:R-:W1:Y:S02]  /*5010*/  QSPC.E.S P0, RZ, [R6+0x4] ;  /* 0x0000040006ff73aa */ /* 0x000e640000000500 */
[----:B-1----:R-:W-:Y:S05]  /*5020*/  @!P0 BRA `(.L_x_3000) ;  /* 0x0000000000208947 */ /* 0x002fea0003800000 */
[----:B------:R-:W-:-:S04]  /*5030*/  MOV R4, R6 ;  /* 0x0000000600047202 */ /* 0x000fc80000000f00 */
[----:B0-----:R-:W-:-:S07]  /*5040*/  MOV R6, R4 ;  /* 0x0000000400067202 */ /* 0x001fce0000000f00 */
.L_x_3001:
[----:B------:R-:W0:Y:S02]  /*5050*/  LDS R4, [R6+0x4] ;  /* 0x0000040006047984 */ /* 0x000e240000000800 */
[----:B0-----:R-:W-:-:S06]  /*5060*/  HADD2 R5, R4, R17 ;  /* 0x0000001104057230 */ /* 0x001fcc0000000000 */
[----:B------:R-:W0:Y:S02]  /*5070*/  ATOMS.CAST.SPIN R5, [R6+0x4], R4, R5 ;  /* 0x000004040605738d */ /* 0x000e240001800005 */
[----:B0-----:R-:W-:-:S13]  /*5080*/  ISETP.EQ.U32.AND P0, PT, R5, 0x1, PT ;  /* 0x000000010500780c */ /* 0x001fda0003f02070 */
[----:B------:R-:W-:Y:S05]  /*5090*/  @!P0 BRA `(.L_x_3001) ;  /* 0xfffffffc00ec8947 */ /* 0x000fea000383ffff */
[----:B------:R-:W-:Y:S05]  /*50a0*/  BRA `(.L_x_2999) ;  /* 0x00000000000c7947 */ /* 0x000fea0003800000 */
.L_x_3000:
[----:B------:R-:W0:Y:S02]  /*50b0*/  LD.E R4, desc[UR8][R6.64+0x4] ;  /* 0x0000040806047980 */ /* 0x000e24000c101900 */
[----:B0-----:R-:W-:-:S05]  /*50c0*/  IADD3 R5, R17, R4, RZ ;  /* 0x0000000411057210 */ /* 0x001fca0007ffe0ff */
[----:B------:R1:W-:Y:S02]  /*50d0*/  ST.E desc[UR8][R6.64+0x4], R5 ;  /* 0x0000040506007985 */ /* 0x0003e4000c101908 */
.L_x_2999:
[----:B------:R-:W-:Y:S05]  /*50e0*/  BSYNC B0 ;  /* 0x0000000000007941 */ /* 0x000fea0003800000 */
.L_x_2998:
        /* <DEDUP_REMOVED lines=11> */
.L_x_3005:
[----:B------:R-:W0:Y:S02]  /*51a0*/  LDS R2, [R0] ;  /* 0x0000000000027984 */ /* 0x000e240000000800 */
[----:B0-----:R-:W-:-:S10]  /*51b0*/  HFMA2.MMA R3, R2, 1, 1, R18 ;  /* 0x3c003c0002037835 */ /* 0x001fd40000000012 */
[----:B------:R-:W0:Y:S02]  /*51c0*/  ATOMS.CAST.SPIN R3, [R0], R2, R3 ;  /* 0x000000020003738d */ /* 0x000e240001800003 */
[----:B0-----:R-:W-:-:S13]  /*51d0*/  ISETP.EQ.U32.AND P0, PT, R3, 0x1, PT ;  /* 0x000000010300780c */ /* 0x001fda0003f02070 */
[----:B------:R-:W-:Y:S05]  /*51e0*/  @!P0 BRA `(.L_x_3005) ;  /* 0xfffffffc00ec8947 */ /* 0x000fea000383ffff */
[----:B------:R-:W-:Y:S05]  /*51f0*/  BRA `(.L_x_3003) ;  /* 0x00000000000c7947 */ /* 0x000fea0003800000 */
.L_x_3004:
[----:B------:R-:W2:Y:S02]  /*5200*/  LD.E R0, desc[UR8][R4.64] ;  /* 0x0000000804007980 */ /* 0x000ea4000c101900 */
[----:B--2---:R-:W-:-:S05]  /*5210*/  IADD3 R3, R18, R0, RZ ;  /* 0x0000000012037210 */ /* 0x004fca0007ffe0ff */
[----:B------:R0:W-:Y:S02]  /*5220*/  ST.E desc[UR8][R4.64], R3 ;  /* 0x0000000304007985 */ /* 0x0001e4000c101908 */
.L_x_3003:
[----:B------:R-:W-:Y:S05]  /*5230*/  BSYNC B0 ;  /* 0x0000000000007941 */ /* 0x000fea0003800000 */
.L_x_3002:
[----:B------:R1:W-:Y:S02]  /*5240*/  ATOM.E.ADD.F16x2.RN.STRONG.GPU P0, RZ, desc[UR8][R4.64+0x4], R19 ;  /* 0x0000041304ff79a2 */ /* 0x0003e4000810e1c8 */
[----:B-1----:R-:W-:Y:S05]  /*5250*/  @P0 EXIT ;  /* 0x000000000000094d */ /* 0x002fea0003800000 */
[----:B------:R-:W1:Y:S02]  /*5260*/  QSPC.E.S P0, RZ, [R4+0x4] ;  /* 0x0000040004ff73aa */ /* 0x000e640000000500 */
[----:B-1----:R-:W-:Y:S05]  /*5270*/  @!P0 BRA `(.L_x_3006) ;  /* 0x0000000000208947 */ /* 0x002fea0003800000 */
[----:B------:R-:W-:-:S04]  /*5280*/  MOV R2, R4 ;  /* 0x0000000400027202 */ /* 0x000fc80000000f00 */
[----:B------:R-:W-:-:S07]  /*5290*/  MOV R0, R2 ;  /* 0x0000000200007202 */ /* 0x000fce0000000f00 */
.L_x_3007:
[----:B------:R-:W0:Y:S02]  /*52a0*/  LDS R2, [R0+0x4] ;  /* 0x0000040000027984 */ /* 0x000e240000000800 */
[----:B0-----:R-:W-:-:S06]  /*52b0*/  HADD2 R3, R2, R19 ;  /* 0x0000001302037230 */ /* 0x001fcc0000000000 */
[----:B------:R-:W0:Y:S02]  /*52c0*/  ATOMS.CAST.SPIN R3, [R0+0x4], R2, R3 ;  /* 0x000004020003738d */ /* 0x000e240001800003 */
[----:B0-----:R-:W-:-:S13]  /*52d0*/  ISETP.EQ.U32.AND P0, PT, R3, 0x1, PT ;  /* 0x000000010300780c */ /* 0x001fda0003f02070 */
[----:B------:R-:W-:Y:S05]  /*52e0*/  @!P0 BRA `(.L_x_3007) ;  /* 0xfffffffc00ec8947 */ /* 0x000fea000383ffff */
[----:B------:R-:W-:Y:S05]  /*52f0*/  EXIT ;  /* 0x000000000000794d */ /* 0x000fea0003800000 */
.L_x_3006:
[----:B------:R-:W0:Y:S02]  /*5300*/  LD.E R0, desc[UR8][R4.64+0x4] ;  /* 0x0000040804007980 */ /* 0x000e24000c101900 */
[----:B0-----:R-:W-:-:S05]  /*5310*/  IADD3 R3, R19, R0, RZ ;  /* 0x0000000013037210 */ /* 0x001fca0007ffe0ff */
[----:B------:R-:W-:Y:S01]  /*5320*/  ST.E desc[UR8][R4.64+0x4], R3 ;  /* 0x0000040304007985 */ /* 0x000fe2000c101908 */
[----:B------:R-:W-:Y:S05]  /*5330*/  EXIT ;  /* 0x000000000000794d */ /* 0x000fea0003800000 */
.L_x_3008:
        /* <DEDUP_REMOVED lines=12> */
.L_x_3714:


//--------------------- .text._Z23gemm_half_q_half_kernelILi2ELi12ELb1ELb0ELi32EEvPK6__halfPKjS4_S2_PS0_iiiiPKtS7_iiiiiibS2_i --------------------------
	.section	.text._Z23gemm_half_q_half_kernelILi2ELi12ELb1ELb0ELi32EEvPK6__halfPKjS4_S2_PS0_iiiiPKtS7_iiiiiibS2_i,"ax",@progbits
	.align	128
        .global         _Z23gemm_half_q_half_kernelILi2ELi12ELb1ELb0ELi32EEvPK6__halfPKjS4_S2_PS0_iiiiPKtS7_iiiiiibS2_i
        .type           _Z23gemm_half_q_half_kernelILi2ELi12ELb1ELb0ELi32EEvPK6__halfPKjS4_S2_PS0_iiiiPKtS7_iiiiiibS2_i,@function
        .size           _Z23gemm_half_q_half_kernelILi2ELi12ELb1ELb0ELi32EEvPK6__halfPKjS4_S2_PS0_iiiiPKtS7_iiiiiibS2_i,(.L_x_3715 - _Z23gemm_half_q_half_kernelILi2ELi12ELb1ELb0ELi32EEvPK6__halfPKjS4_S2_PS0_iiiiPKtS7_iiiiiibS2_i)
        .other          _Z23gemm_half_q_half_kernelILi2ELi12ELb1ELb0ELi32EEvPK6__halfPKjS4_S2_PS0_iiiiPKtS7_iiiiiibS2_i,@"STO_CUDA_ENTRY STV_DEFAULT"
_Z23gemm_half_q_half_kernelILi2ELi12ELb1ELb0ELi32EEvPK6__halfPKjS4_S2_PS0_iiiiPKtS7_iiiiiibS2_i:
.text._Z23gemm_half_q_half_kernelILi2ELi12ELb1ELb0ELi32EEvPK6__halfPKjS4_S2_PS0_iiiiPKtS7_iiiiiibS2_i:
        /* <DEDUP_REMOVED lines=24> */
.L_x_3009:
        /* <DEDUP_REMOVED lines=37> */
.L_x_3014:
        /* <DEDUP_REMOVED lines=16> */
.L_x_3013:
        /* <DEDUP_REMOVED lines=16> */
.L_x_3012:
        /* <DEDUP_REMOVED lines=17> */
.L_x_3016:
        /* <DEDUP_REMOVED lines=16> */
.L_x_3015:
        /* <DEDUP_REMOVED lines=14> */
.L_x_3011:
[----:B------:R-:W-:Y:S05]  /*08c0*/  BSYNC B0 ;  /* 0x0000000000007941 */ /* 0x000fea0003800000 */
.L_x_3010:
        /* <DEDUP_REMOVED lines=21> */
.L_x_3019:
        /* <DEDUP_REMOVED lines=11> */
.L_x_3018:
        /* <DEDUP_REMOVED lines=10> */
.L_x_3017:
[----:B------:R-:W0:Y:S08]  /*0b70*/  LDC R25, c[0x0][0x25c] ;  /* 0x00009700ff197b82 */ /* 0x000e300000000800 */
[----:B------:R-:W-:Y:S01]  /*0b80*/  BAR.SYNC.DEFER_BLOCKING 0x0 ;  /* 0x0000000000007b1d */ /* 0x000fe20000010000 */
[----:B------:R-:W-:-:S07]  /*0b90*/  ISETP.GE.AND P0, PT, R87, R88, PT ;  /* 0x000000585700720c */ /* 0x000fce0003f06270 */
[----:B------:R-:W3:Y:S06]  /*0ba0*/  LDC R12, c[0x0][0x264] ;  /* 0x00009900ff0c7b82 */ /* 0x000eec0000000800 */
[----:B------:R-:W-:Y:S05]  /*0bb0*/  @P0 BRA `(.L_x_3020) ;  /* 0x0000000000d40947 */ /* 0x000fea0003800000 */
[----:B--2---:R-:W2:Y:S01]  /*0bc0*/  LDC.64 R2, c[0x0][0x248] ;  /* 0x00009200ff027b82 */ /* 0x004ea20000000a00 */
[----:B------:R-:W-:-:S07]  /*0bd0*/  SHF.L.U32 R7, R4, 0x6, RZ ;  /* 0x0000000604077819 */ /* 0x000fce00000006ff */
[----:B------:R-:W4:Y:S08]  /*0be0*/  LDC.64 R4, c[0x0][0x220] ;  /* 0x00008800ff047b82 */ /* 0x000f300000000a00 */
[----:B-1----:R-:W1:Y:S01]  /*0bf0*/  LDC.64 R10, c[0x0][0x228] ;  /* 0x00008a00ff0a7b82 */ /* 0x002e620000000a00 */
        /* <DEDUP_REMOVED lines=9> */
.L_x_3021:
        /* <DEDUP_REMOVED lines=9> */
[----:B------:R1:W4:Y:S01]  /*0d20*/  LDG.E.U16.CONSTANT R24, desc[UR8][R14.64] ;  /* 0x000000080e187981 */ /* 0x000322000c1e9500 */
[----:B------:R-:W-:-:S05]  /*0d30*/  IMAD.WIDE R8, R8, 0x2, R10 ;  /* 0x0000000208087825 */ /* 0x000fca00078e020a */
        /* <DEDUP_REMOVED lines=17> */
[----:B------:R-:W-:-:S02]  /*0e50*/  IMAD R21, R21, R21, RZ ;  /* 0x0000001515157224 */ /* 0x000fc400078e02ff */
[----:B------:R-:W-:Y:S01]  /*0e60*/  IMAD R22, R22, R22, RZ ;  /* 0x0000001616167224 */ /* 0x000fe200078e02ff */
[----:B------:R-:W3:Y:S01]  /*0e70*/  I2F.F16 R6, R15 ;  /* 0x0000000f00067306 */ /* 0x000ee20000200c00 */
[----:B------:R-:W-:-:S07]  /*0e80*/  ISETP.GE.AND P2, PT, R19, R88, PT ;  /* 0x000000581300720c */ /* 0x000fce0003f46270 */
        /* <DEDUP_REMOVED lines=8> */
.L_x_3020:
        /* <DEDUP_REMOVED lines=8> */
[----:B-1----:R-:W-:Y:S02]  /*0f90*/  LEA.HI R10, R3, R2, RZ, 0x5 ;  /* 0x00000002030a7211 */ /* 0x002fe400078f28ff */
[----:B------:R-:W-:Y:S02]  /*0fa0*/  CS2R R2, SRZ ;  /* 0x0000000000027805 */ /* 0x000fe4000001ff00 */
[C---:B0-----:R-:W-:Y:S02]  /*0fb0*/  ISETP.GT.AND P3, PT, R87.reuse, R25, PT ;  /* 0x000000195700720c */ /* 0x041fe40003f64270 */
[----:B---3--:R-:W-:Y:S01]  /*0fc0*/  ISETP.GT.AND P5, PT, R87, R12, PT ;  /* 0x0000000c5700720c */ /* 0x008fe20003fa4270 */
        /* <DEDUP_REMOVED lines=8> */
.L_x_3022:
        /* <DEDUP_REMOVED lines=8> */
.L_x_3023:
        /* <DEDUP_REMOVED lines=11> */
.L_x_3024:
        /* <DEDUP_REMOVED lines=8> */
.L_x_3025:
        /* <DEDUP_REMOVED lines=8> */
.L_x_3026:
        /* <DEDUP_REMOVED lines=8> */
[----:B------:R-:W-:-:S03]  /*1300*/  PRMT R4, RZ, 0x5410, RZ ;  /* 0x00005410ff047816 */ /* 0x000fc600000000ff */
[----:B------:R-:W-:Y:S01]  /*1310*/  IMAD R3, R2, R85, RZ ;  /* 0x0000005502037224 */ /* 0x000fe200078e02ff */
[----:B------:R-:W-:-:S04]  /*1320*/  SHF.R.S32.HI R2, RZ, 0x1f, R0 ;  /* 0x0000001fff027819 */ /* 0x000fc80000011400 */
[----:B------:R-:W-:-:S04]  /*1330*/  IADD3 R0, P2, R0, R3, RZ ;  /* 0x0000000300007210 */ /* 0x000fc80007f5e0ff */
[----:B------:R-:W-:Y:S02]  /*1340*/  LEA.HI.X.SX32 R3, R3, R2, 0x1, P2 ;  /* 0x0000000203037211 */ /* 0x000fe400010f0eff */
[C---:B------:R-:W-:Y:S01]  /*1350*/  LEA R14, P2, R0.reuse, UR6, 0x2 ;  /* 0x00000006000e7c11 */ /* 0x040fe2000f8410ff */
[----:B0-----:R-:W-:Y:S01]  /*1360*/  ULEA UR4, UR5, UR4, 0x18 ;  /* 0x0000000405047291 */ /* 0x001fe2000f8ec03f */
[----:B------:R-:W-:Y:S02]  /*1370*/  PRMT R2, RZ, 0x5410, RZ ;  /* 0x00005410ff027816 */ /* 0x000fe400000000ff */
[----:B------:R-:W-:Y:S02]  /*1380*/  LEA.HI.X R15, R0, UR7, R3, 0x2, P2 ;  /* 0x00000007000f7c11 */ /* 0x000fe400090f1403 */
[----:B------:R-:W-:Y:S01]  /*1390*/  PRMT R3, RZ, 0x5410, RZ ;  /* 0x00005410ff037816 */ /* 0x000fe200000000ff */
[----:B------:R-:W-:Y:S06]  /*13a0*/  @P0 BRA `(.L_x_3027) ;  /* 0x0000003800940947 */ /* 0x000fec0003800000 */
        /* <DEDUP_REMOVED lines=9> */
.L_x_3036:
        /* <DEDUP_REMOVED lines=9> */
[----:B------:R-:W-:-:S02]  /*14d0*/  PRMT R0, R86, 0x9910, RZ ;  /* 0x0000991056007816 */ /* 0x000fc400000000ff */
[----:B------:R-:W-:Y:S02]  /*14e0*/  MOV R10, 0x2c00 ;  /* 0x00002c00000a7802 */ /* 0x000fe40000000f00 */
[----:B------:R-:W-:Y:S02]  /*14f0*/  ISETP.NE.AND P2, PT, R0, RZ, PT ;  /* 0x000000ff0000720c */ /* 0x000fe40003f45270 */
[----:B------:R-:W-:Y:S02]  /*1500*/  PRMT R6, R6, 0x5410, R10 ;  /* 0x0000541006067816 */ /* 0x000fe4000000000a */
[C---:B--2---:R-:W-:Y:S02]  /*1510*/  LOP3.LUT R0, R28.reuse, 0xf000f, RZ, 0xc0, !PT ;  /* 0x000f000f1c007812 */ /* 0x044fe400078ec0ff */
        /* <DEDUP_REMOVED lines=35> */
[-C--:B------:R-:W-:Y:S02]  /*1750*/  HFMA2 R42, R43, R6.reuse.H1_H1, -72, -72 ;  /* 0xd480d4802b2a7431 */ /* 0x080fe40000060006 */
[----:B------:R-:W-:Y:S02]  /*1760*/  HADD2 R43, R44, -1032, -1032 ;  /* 0xe408e4082c2b7430 */ /* 0x000fe40000000000 */
[-C--:B------:R-:W-:Y:S02]  /*1770*/  HFMA2 R44, R45, R6.reuse.H1_H1, -72, -72 ;  /* 0xd480d4802d2c7431 */ /* 0x080fe40000060006 */
[----:B------:R-:W-:-:S02]  /*1780*/  HFMA2 R50, R51, R6.H1_H1, -72, -72 ;  /* 0xd480d48033327431 */ /* 0x000fc40000060006 */
[----:B------:R-:W-:Y:S02]  /*1790*/  HADD2 R39, R0, -1032, -1032 ;  /* 0xe408e40800277430 */ /* 0x000fe40000000000 */
[-C--:B------:R-:W-:Y:S02]  /*17a0*/  HFMA2 R37, R37, R6.reuse.H1_H1, -72, -72 ;  /* 0xd480d48025257431 */ /* 0x080fe40000060006 */
[----:B------:R-:W-:Y:S02]  /*17b0*/  HADD2 R38, R38, -1032, -1032 ;  /* 0xe408e40826267430 */ /* 0x000fe40000000000 */
[----:B------:R-:W-:Y:S02]  /*17c0*/  HFMA2 R40, R29, R6.H1_H1, -72, -72 ;  /* 0xd480d4801d287431 */ /* 0x000fe40000060006 */
[----:B------:R-:W-:Y:S02]  /*17d0*/  HADD2 R41, R41, -1032, -1032 ;  /* 0xe408e40829297430 */ /* 0x000fe40000000000 */
[----:B------:R-:W-:-:S02]  /*17e0*/  HADD2 R45, R10, -1032, -1032 ;  /* 0xe408e4080a2d7430 */ /* 0x000fc40000000000 */
[-C--:B------:R-:W-:Y:S02]  /*17f0*/  HFMA2 R46, R11, R6.reuse.H1_H1, -72, -72 ;  /* 0xd480d4800b2e7431 */ /* 0x080fe40000060006 */
[----:B------:R-:W-:Y:S02]  /*1800*/  HADD2 R47, R12, -1032, -1032 ;  /* 0xe408e4080c2f7430 */ /* 0x000fe40000000000 */
[-C--:B------:R-:W-:Y:S02]  /*1810*/  HFMA2 R48, R31, R6.reuse.H1_H1, -72, -72 ;  /* 0xd480d4801f307431 */ /* 0x080fe40000060006 */
[----:B------:R-:W-:Y:S02]  /*1820*/  HADD2 R49, R49, -1032, -1032 ;  /* 0xe408e40831317430 */ /* 0x000fe40000000000 */
        /* <DEDUP_REMOVED lines=89> */
.L_x_3029:
        /* <DEDUP_REMOVED lines=42> */
[----:B------:R-:W-:Y:S02]  /*2060*/  HADD2.F32 R12, -RZ, R29.H1_H1 ;  /* 0x3000001dff0c7230 */ /* 0x000fe40000004100 */
[-C--:B------:R-:W-:Y:S01]  /*2070*/  FFMA.FTZ R29, R31, R11.reuse, R0 ;  /* 0x0000000b1f1d7223 */ /* 0x080fe20000010000 */
[----:B------:R-:W-:Y:S02]  /*2080*/  HADD2.F32 R37, -RZ, R49.H0_H0 ;  /* 0x20000031ff257230 */ /* 0x000fe40000004100 */
        /* <DEDUP_REMOVED lines=42> */
.L_x_3030:
[C---:B-----5:R-:W-:Y:S02]  /*2330*/  LOP3.LUT R0, R24.reuse, 0xf000f, RZ, 0xc0, !PT ;  /* 0x000f000f18007812 */ /* 0x060fe400078ec0ff */
[----:B------:R-:W-:Y:S02]  /*2340*/  LOP3.LUT R10, R24, 0xf000f0, RZ, 0xc0, !PT ;  /* 0x00f000f0180a7812 */ /* 0x000fe400078ec0ff */
[----:B------:R-:W-:Y:S02]  /*2350*/  LOP3.LUT R12, R25, 0xf000f0, RZ, 0xc0, !PT ;  /* 0x00f000f0190c7812 */ /* 0x000fe400078ec0ff */
[----:B------:R-:W-:Y:S02]  /*2360*/  SHF.R.U32.HI R24, RZ, 0x8, R24 ;  /* 0x00000008ff187819 */ /* 0x000fe40000011618 */
[----:B------:R-:W-:Y:S02]  /*2370*/  SHF.R.U32.HI R28, RZ, 0x8, R25 ;  /* 0x00000008ff1c7819 */ /* 0x000fe40000011619 */
[----:B------:R-:W-:-:S02]  /*2380*/  LOP3.LUT R29, R26, 0xf000f, RZ, 0xc0, !PT ;  /* 0x000f000f1a1d7812 */ /* 0x000fc400078ec0ff */
[----:B------:R-:W-:Y:S02]  /*2390*/  LOP3.LUT R30, R26, 0xf000f0, RZ, 0xc0, !PT ;  /* 0x00f000f01a1e7812 */ /* 0x000fe400078ec0ff */
[----:B------:R-:W-:Y:S02]  /*23a0*/  SHF.R.U32.HI R40, RZ, 0x8, R27 ;  /* 0x00000008ff287819 */ /* 0x000fe4000001161b */
[----:B------:R-:W-:Y:S02]  /*23b0*/  SHF.R.U32.HI R26, RZ, 0x8, R26 ;  /* 0x00000008ff1a7819 */ /* 0x000fe4000001161a */
[----:B------:R-:W-:Y:S02]  /*23c0*/  LOP3.LUT R11, R25, 0xf000f, RZ, 0xc0, !PT ;  /* 0x000f000f190b7812 */ /* 0x000fe400078ec0ff */
        /* <DEDUP_REMOVED lines=10> */
[----:B------:R-:W-:Y:S01]  /*2470*/  HADD2 R31, R31, -1032, -1032 ;  /* 0xe408e4081f1f7430 */ /* 0x000fe20000000000 */
[----:B------:R-:W-:Y:S01]  /*2480*/  LOP3.LUT R24, R24, 0xf000f0, RZ, 0xc0, !PT ;  /* 0x00f000f018187812 */ /* 0x000fe200078ec0ff */
[----:B------:R-:W-:Y:S01]  /*2490*/  HFMA2 R37, R37, R6.H1_H1, -72, -72 ;  /* 0xd480d48025257431 */ /* 0x000fe20000060006 */
        /* <DEDUP_REMOVED lines=20> */
[----:B------:R-:W-:Y:S01]  /*25e0*/  HFMA2 R41, R41, R6.H1_H1, -72, -72 ;  /* 0xd480d48029297431 */ /* 0x000fe20000060006 */
[----:B------:R-:W-:Y:S01]  /*25f0*/  LOP3.LUT R47, R40, 0x64006400, RZ, 0xfc, !PT ;  /* 0x64006400282f7812 */ /* 0x000fe200078efcff */
[----:B------:R-:W-:Y:S01]  /*2600*/  HADD2 R40, R10, -1032, -1032 ;  /* 0xe408e4080a287430 */ /* 0x000fe20000000000 */
[----:B------:R-:W-:Y:S01]  /*2610*/  LOP3.LUT R26, R20, 0xf000f, RZ, 0xc0, !PT ;  /* 0x000f000f141a7812 */ /* 0x000fe200078ec0ff */
[----:B------:R-:W-:-:S02]  /*2620*/  HADD2 R42, R12, -1032, -1032 ;  /* 0xe408e4080c2a7430 */ /* 0x000fc40000000000 */
[-C--:B------:R-:W-:Y:S02]  /*2630*/  HFMA2 R43, R43, R6.reuse.H1_H1, -72, -72 ;  /* 0xd480d4802b2b7431 */ /* 0x080fe40000060006 */
[----:B------:R-:W-:Y:S02]  /*2640*/  HADD2 R44, R44, -1032, -1032 ;  /* 0xe408e4082c2c7430 */ /* 0x000fe40000000000 */
[-C--:B------:R-:W-:Y:S02]  /*2650*/  HFMA2 R45, R45, R6.reuse.H1_H1, -72, -72 ;  /* 0xd480d4802d2d7431 */ /* 0x080fe40000060006 */
[----:B------:R-:W-:Y:S02]  /*2660*/  HADD2 R46, R46, -1032, -1032 ;  /* 0xe408e4082e2e7430 */ /* 0x000fe40000000000 */
[----:B------:R-:W-:Y:S01]  /*2670*/  HFMA2 R47, R47, R6.H1_H1, -72, -72 ;  /* 0xd480d4802f2f7431 */ /* 0x000fe20000060006 */
        /* <DEDUP_REMOVED lines=87> */
.L_x_3031:
        /* <DEDUP_REMOVED lines=34> */
[-C--:B------:R-:W-:Y:S01]  /*2e10*/  FFMA.FTZ R0, R27, R51.reuse, R0 ;  /* 0x000000331b007223 */ /* 0x080fe20000010000 */
[----:B------:R-:W-:Y:S02]  /*2e20*/  HADD2.F32 R27, -RZ, R40.H0_H0 ;  /* 0x20000028ff1b7230 */ /* 0x000fe40000004100 */
[-C--:B------:R-:W-:Y:S01]  /*2e30*/  FFMA.FTZ R30, R37, R51.reuse, R12 ;  /* 0x00000033251e7223 */ /* 0x080fe2000001000c */
[----:B------:R-:W-:Y:S01]  /*2e40*/  FFMA.FTZ R28, R11, R51, R10 ;  /* 0x000000330b1c7223 */ /* 0x000fe2000001000a */
[----:B-1----:R-:W-:Y:S02]  /*2e50*/  HADD2.F32 R11, -RZ, R24.H0_H0 ;  /* 0x20000018ff0b7230 */ /* 0x002fe40000004100 */
        /* <DEDUP_REMOVED lines=48> */
.L_x_3032:
[----:B------:R-:W-:Y:S02]  /*3160*/  LOP3.LUT R0, R20, 0xf000f0, RZ, 0xc0, !PT ;  /* 0x00f000f014007812 */ /* 0x000fe400078ec0ff */
[C---:B------:R-:W-:Y:S02]  /*3170*/  LOP3.LUT R25, R22.reuse, 0xf000f, RZ, 0xc0, !PT ;  /* 0x000f000f16197812 */ /* 0x040fe400078ec0ff */
[----:B------:R-:W-:Y:S02]  /*3180*/  LOP3.LUT R29, R22, 0xf000f0, RZ, 0xc0, !PT ;  /* 0x00f000f0161d7812 */ /* 0x000fe400078ec0ff */
        /* <DEDUP_REMOVED lines=45> */
[C---:B------:R-:W-:Y:S01]  /*3460*/  LOP3.LUT R22, R16.reuse, 0xf000f, RZ, 0xc0, !PT ;  /* 0x000f000f10167812 */ /* 0x040fe200078ec0ff */
[----:B------:R-:W-:Y:S01]  /*3470*/  HADD2 R39, R12, -1032, -1032 ;  /* 0xe408e4080c277430 */ /* 0x000fe20000000000 */
[----:B------:R-:W-:Y:S01]  /*3480*/  LOP3.LUT R23, R16, 0xf000f0, RZ, 0xc0, !PT ;  /* 0x00f000f010177812 */ /* 0x000fe200078ec0ff */
[----:B------:R-:W-:-:S02]  /*3490*/  HADD2 R41, R20, -1032, -1032 ;  /* 0xe408e40814297430 */ /* 0x000fc40000000000 */
        /* <DEDUP_REMOVED lines=88> */
.L_x_3033:
        /* <DEDUP_REMOVED lines=87> */
.L_x_3034:
[C---:B------:R-:W-:Y:S02]  /*3f90*/  LOP3.LUT R10, R17.reuse, 0xf000f, RZ, 0xc0, !PT ;  /* 0x000f000f110a7812 */ /* 0x040fe400078ec0ff */
[----:B------:R-:W-:Y:S02]  /*3fa0*/  LOP3.LUT R0, R17, 0xf000f0, RZ, 0xc0, !PT ;  /* 0x00f000f011007812 */ /* 0x000fe400078ec0ff */
[----:B------:R-:W-:Y:S02]  /*3fb0*/  LOP3.LUT R12, R19, 0xf000f0, RZ, 0xc0, !PT ;  /* 0x00f000f0130c7812 */ /* 0x000fe400078ec0ff */
[----:B------:R-:W-:Y:S02]  /*3fc0*/  SHF.R.U32.HI R17, RZ, 0x8, R17 ;  /* 0x00000008ff117819 */ /* 0x000fe40000011611 */
[----:B------:R-:W-:Y:S02]  /*3fd0*/  SHF.R.U32.HI R28, RZ, 0x8, R18 ;  /* 0x00000008ff1c7819 */ /* 0x000fe40000011612 */
[----:B------:R-:W-:-:S02]  /*3fe0*/  SHF.R.U32.HI R16, RZ, 0x8, R16 ;  /* 0x00000008ff107819 */ /* 0x000fc40000011610 */
[----:B------:R-:W-:Y:S02]  /*3ff0*/  LOP3.LUT R31, R12, 0x64006400, RZ, 0xfc, !PT ;  /* 0x640064000c1f7812 */ /* 0x000fe400078efcff */
[C---:B------:R-:W-:Y:S02]  /*4000*/  LOP3.LUT R27, R18.reuse, 0xf000f, RZ, 0xc0, !PT ;  /* 0x000f000f121b7812 */ /* 0x040fe400078ec0ff */
[----:B------:R-:W-:Y:S02]  /*4010*/  LOP3.LUT R11, R18, 0xf000f0, RZ, 0xc0, !PT ;  /* 0x00f000f0120b7812 */ /* 0x000fe400078ec0ff */
[----:B------:R-:W-:Y:S02]  /*4020*/  LOP3.LUT R30, R19, 0xf000f, RZ, 0xc0, !PT ;  /* 0x000f000f131e7812 */ /* 0x000fe400078ec0ff */
[----:B------:R-:W-:Y:S02]  /*4030*/  SHF.R.U32.HI R37, RZ, 0x8, R19 ;  /* 0x00000008ff257819 */ /* 0x000fe40000011613 */
        /* <DEDUP_REMOVED lines=126> */
.L_x_3035:
        /* <DEDUP_REMOVED lines=87> */
.L_x_3028:
[----:B------:R-:W0:Y:S01]  /*4d90*/  LDC R85, c[0x0][0x23c] ;  /* 0x00008f00ff557b82 */ /* 0x000e220000000800 */
[----:B------:R-:W-:Y:S01]  /*4da0*/  IADD3 R87, R87, 0x20, RZ ;  /* 0x0000002057577810 */ /* 0x000fe20007ffe0ff */
[----:B------:R-:W-:-:S03]  /*4db0*/  UIADD3 UR4, UR4, 0x40, URZ ;  /* 0x0000004004047890 */ /* 0x000fc6000fffe03f */
[C---:B------:R-:W-:Y:S02]  /*4dc0*/  ISETP.GE.AND P2, PT, R87.reuse, UR5, PT ;  /* 0x0000000557007c0c */ /* 0x040fe4000bf46270 */
[----:B------:R-:W-:Y:S01]  /*4dd0*/  ISETP.LT.AND P3, PT, R87, R88, PT ;  /* 0x000000585700720c */ /* 0x000fe20003f61270 */
[----:B0-----:R-:W-:-:S12]  /*4de0*/  IMAD.WIDE R14, R85, 0x10, R14 ;  /* 0x00000010550e7825 */ /* 0x001fd800078e020e */
[----:B------:R-:W-:Y:S05]  /*4df0*/  @!P2 BRA P3, `(.L_x_3036) ;  /* 0xffffffc40090a947 */ /* 0x000fea000183ffff */
.L_x_3027:
        /* <DEDUP_REMOVED lines=8> */
.L_x_3040:
[----:B------:R-:W0:Y:S01]  /*4e80*/  LDC R85, c[0x0][0x23c] ;  /* 0x00008f00ff557b82 */ /* 0x000e220000000800 */
[----:B-----5:R1:W5:Y:S01]  /*4e90*/  LDG.E.128.CONSTANT R20, desc[UR8][R14.64] ;  /* 0x000000080e147981 */ /* 0x020362000c1e9d00 */
[----:B0-----:R-:W-:-:S05]  /*4ea0*/  IMAD.WIDE R10, R85, 0x4, R14 ;  /* 0x00000004550a7825 */ /* 0x001fca00078e020e */
[----:B------:R1:W5:Y:S01]  /*4eb0*/  LDG.E.128.CONSTANT R16, desc[UR8][R10.64] ;  /* 0x000000080a107981 */ /* 0x000362000c1e9d00 */
[----:B------:R-:W-:Y:S01]  /*4ec0*/  IMAD.WIDE R90, R85, 0x4, R10 ;  /* 0x00000004555a7825 */ /* 0x000fe200078e020a */
[----:B------:R-:W-:Y:S06]  /*4ed0*/  @!P1 BRA `(.L_x_3038) ;  /* 0x00000018000c9947 */ /* 0x000fec0003800000 */
[----:B-1----:R-:W2:Y:S01]  /*4ee0*/  LDG.E.128.CONSTANT R12, desc[UR8][R90.64] ;  /* 0x000000085a0c7981 */ /* 0x002ea2000c1e9d00 */
[--C-:B-----5:R-:W-:Y:S01]  /*4ef0*/  SHF.R.U32.HI R25, RZ, 0xf, R22.reuse ;  /* 0x0000000fff197819 */ /* 0x120fe20000011616 */
[----:B------:R-:W-:Y:S01]  /*4f00*/  HFMA2.MMA R40, -RZ, RZ, 0, 0.015625 ;  /* 0x00002400ff287435 */ /* 0x000fe200000001ff */
        /* <DEDUP_REMOVED lines=32> */
[----:B------:R-:W-:Y:S02]  /*5110*/  PRMT R18, R86, 0x9910, RZ ;  /* 0x0000991056127816 */ /* 0x000fe400000000ff */
[----:B------:R-:W-:Y:S02]  /*5120*/  LOP3.LUT R20, R20, 0x10001, RZ, 0xc0, !PT ;  /* 0x0001000114147812 */ /* 0x000fe400078ec0ff */
[----:B------:R-:W-:-:S02]  /*5130*/  LOP3.LUT R17, R25, 0x20002, R16, 0xf8, !PT ;  /* 0x0002000219117812 */ /* 0x000fc400078ef810 */
[----:B------:R-:W-:Y:S02]  /*5140*/  LOP3.LUT R52, R22, 0x20002, R27, 0xf8, !PT ;  /* 0x0002000216347812 */ /* 0x000fe400078ef81b */
[----:B------:R-:W-:Y:S02]  /*5150*/  LOP3.LUT R20, R20, 0x20002, R23, 0xf8, !PT ;  /* 0x0002000214147812 */ /* 0x000fe400078ef817 */
[----:B------:R-:W-:Y:S02]  /*5160*/  ISETP.NE.AND P2, PT, R18, RZ, PT ;  /* 0x000000ff1200720c */ /* 0x000fe40003f45270 */
[----:B------:R-:W-:Y:S02]  /*5170*/  LOP3.LUT R77, R10, 0x64006400, RZ, 0xfc, !PT ;  /* 0x640064000a4d7812 */ /* 0x000fe400078efcff */
[----:B------:R-:W-:Y:S02]  /*5180*/  LOP3.LUT R59, R0, 0x64006400, RZ, 0xfc, !PT ;  /* 0x64006400003b7812 */ /* 0x000fe400078efcff */
[----:B------:R-:W-:-:S02]  /*5190*/  LOP3.LUT R37, R19, 0x380038, RZ, 0xc0, !PT ;  /* 0x0038003813257812 */ /* 0x000fc400078ec0ff */
[----:B------:R-:W-:Y:S02]  /*51a0*/  SHF.R.U32.HI R48, RZ, 0x6, R19 ;  /* 0x00000006ff307819 */ /* 0x000fe40000011613 */
        /* <DEDUP_REMOVED lines=56> */
[--C-:B------:R-:W-:Y:S02]  /*5530*/  SHF.R.U32.HI R23, RZ, 0xd, R13.reuse ;  /* 0x0000000dff177819 */ /* 0x100fe4000001160d */
[C---:B------:R-:W-:Y:S02]  /*5540*/  LOP3.LUT R18, R13.reuse, 0x380038, RZ, 0xc0, !PT ;  /* 0x003800380d127812 */ /* 0x040fe400078ec0ff */
[----:B------:R-:W-:Y:S02]  /*5550*/  SHF.R.U32.HI R25, RZ, 0x6, R13 ;  /* 0x00000006ff197819 */ /* 0x000fe4000001160d */
[----:B------:R-:W-:Y:S02]  /*5560*/  LOP3.LUT R45, R13, 0x70007, RZ, 0xc0, !PT ;  /* 0x000700070d2d7812 */ /* 0x000fe400078ec0ff */
[----:B------:R-:W-:Y:S02]  /*5570*/  LOP3.LUT R22, R21, 0x40004, R22, 0xf8, !PT ;  /* 0x0004000415167812 */ /* 0x000fe400078ef816 */
[----:B------:R-:W-:-:S02]  /*5580*/  SHF.R.U32.HI R13, RZ, 0xd, R15 ;  /* 0x0000000dff0d7819 */ /* 0x000fc4000001160f */
[----:B------:R-:W-:Y:S02]  /*5590*/  LOP3.LUT R21, R17, 0x40004, R12, 0xf8, !PT ;  /* 0x0004000411157812 */ /* 0x000fe400078ef80c */
[C---:B------:R-:W-:Y:S02]  /*55a0*/  LOP3.LUT R38, R14.reuse, 0x380038, RZ, 0xc0, !PT ;  /* 0x003800380e267812 */ /* 0x040fe400078ec0ff */
[----:B------:R-:W-:Y:S02]  /*55b0*/  SHF.R.U32.HI R26, RZ, 0x6, R14 ;  /* 0x00000006ff1a7819 */ /* 0x000fe4000001160e */
[----:B------:R-:W-:Y:S02]  /*55c0*/  LOP3.LUT R46, R14, 0x70007, RZ, 0xc0, !PT ;  /* 0x000700070e2e7812 */ /* 0x000fe400078ec0ff */
        /* <DEDUP_REMOVED lines=197> */
.L_x_3039:
        /* <DEDUP_REMOVED lines=79> */
.L_x_3038:
[----:B------:R-:W-:Y:S01]  /*6710*/  IADD3 R87, R87, 0x20, RZ ;  /* 0x0000002057577810 */ /* 0x000fe20007ffe0ff */
[----:B------:R-:W-:Y:S01]  /*6720*/  UIADD3 UR4, UR4, 0x40, URZ ;  /* 0x0000004004047890 */ /* 0x000fe2000fffe03f */
[----:B-1----:R-:W-:Y:S02]  /*6730*/  IMAD.WIDE R14, R85, 0x4, R90 ;  /* 0x00000004550e7825 */ /* 0x002fe400078e025a */
[C---:B------:R-:W-:Y:S02]  /*6740*/  ISETP.GE.AND P2, PT, R87.reuse, UR5, PT ;  /* 0x0000000557007c0c */ /* 0x040fe4000bf46270 */
[----:B------:R-:W-:-:S13]  /*6750*/  ISETP.LT.AND P3, PT, R87, R88, PT ;  /* 0x000000585700720c */ /* 0x000fda0003f61270 */
[----:B------:R-:W-:Y:S05]  /*6760*/  @!P2 BRA P3, `(.L_x_3040) ;  /* 0xffffffe400c4a947 */ /* 0x000fea000183ffff */
.L_x_3037:
[----:B------:R-:W-:Y:S05]  /*6770*/  @!P1 EXIT ;  /* 0x000000000000994d */ /* 0x000fea0003800000 */
[----:B------:R-:W0:Y:S01]  /*6780*/  S2R R0, SR_CTAID.X ;  /* 0x0000000000007919 */ /* 0x000e220000002500 */
[----:B------:R-:W1:Y:S01]  /*6790*/  S2UR UR4, SR_CTAID.Y ;  /* 0x00000000000479c3 */ /* 0x000e620000002600 */
[----:B------:R-:W-:Y:S01]  /*67a0*/  MOV R6, R5 ;  /* 0x0000000500067202 */ /* 0x000fe20000000f00 */
[----:B------:R-:W0:Y:S06]  /*67b0*/  S2R R7, SR_TID.X ;  /* 0x0000000000077919 */ /* 0x000e2c0000002100 */
        /* <DEDUP_REMOVED lines=9> */
[----:B------:R-:W-:Y:S01]  /*6850*/  BSSY B0, `(.L_x_3041) ;  /* 0x0000011000007945 */ /* 0x000fe20003800000 */
[----:B------:R-:W-:Y:S02]  /*6860*/  MOV R13, R4 ;  /* 0x00000004000d7202 */ /* 0x000fe40000000f00 */
[----:B0-----:R-:W-:Y:S01]  /*6870*/  VIADDMNMX R0, R0, R7, 0x2, PT ;  /* 0x0000000200007446 */ /* 0x001fe20003800107 */
[----:B-1----:R-:W-:Y:S06]  /*6880*/  @P0 BRA `(.L_x_3042) ;  /* 0x0000000000340947 */ /* 0x002fec0003800000 */
[----:B------:R-:W0:Y:S02]  /*6890*/  QSPC.E.S P0, RZ, [R8] ;  /* 0x0000000008ff73aa */ /* 0x000e240000000500 */
[----:B0-----:R-:W-:Y:S05]  /*68a0*/  @!P0 BRA `(.L_x_3043) ;  /* 0x0000000000208947 */ /* 0x001fea0003800000 */
[----:B------:R-:W-:-:S04]  /*68b0*/  MOV R6, R8 ;  /* 0x0000000800067202 */ /* 0x000fc80000000f00 */
[----:B------:R-:W-:-:S07]  /*68c0*/  MOV R14, R6 ;  /* 0x00000006000e7202 */ /* 0x000fce0000000f00 */
.L_x_3044:
[----:B------:R-:W0:Y:S02]  /*68d0*/  LDS R6, [R14] ;  /* 0x000000000e067984 */ /* 0x000e240000000800 */
[----:B0-----:R-:W-:-:S06]  /*68e0*/  HADD2 R7, R6, R5 ;  /* 0x0000000506077230 */ /* 0x001fcc0000000000 */
[----:B------:R-:W0:Y:S02]  /*68f0*/  ATOMS.CAST.SPIN R7, [R14], R6, R7 ;  /* 0x000000060e07738d */ /* 0x000e240001800007 */
[----:B0-----:R-:W-:-:S13]  /*6900*/  ISETP.EQ.U32.AND P0, PT, R7, 0x1, PT ;  /* 0x000000010700780c */ /* 0x001fda0003f02070 */
[----:B------:R-:W-:Y:S05]  /*6910*/  @!P0 BRA `(.L_x_3044) ;  /* 0xfffffffc00ec8947 */ /* 0x000fea000383ffff */
[----:B------:R-:W-:Y:S05]  /*6920*/  BRA `(.L_x_3042) ;  /* 0x00000000000c7947 */ /* 0x000fea0003800000 */
.L_x_3043:
[----:B------:R-:W2:Y:S02]  /*6930*/  LD.E R5, desc[UR8][R8.64] ;  /* 0x0000000808057980 */ /* 0x000ea4000c101900 */
[----:B--2---:R-:W-:-:S05]  /*6940*/  IADD3 R5, R6, R5, RZ ;  /* 0x0000000506057210 */ /* 0x004fca0007ffe0ff */
[----:B------:R0:W-:Y:S02]  /*6950*/  ST.E desc[UR8][R8.64], R5 ;  /* 0x0000000508007985 */ /* 0x0001e4000c101908 */
.L_x_3042:
[----:B------:R-:W-:Y:S05]  /*6960*/  BSYNC B0 ;  /* 0x0000000000007941 */ /* 0x000fea0003800000 */
.L_x_3041:
        /* <DEDUP_REMOVED lines=8> */
.L_x_3048:
[----:B------:R-:W0:Y:S02]  /*69f0*/  LDS R4, [R6+0x4] ;  /* 0x0000040006047984 */ /* 0x000e240000000800 */
[----:B0-----:R-:W-:-:S10]  /*6a00*/  HFMA2.MMA R5, R4, 1, 1, R7 ;  /* 0x3c003c0004057835 */ /* 0x001fd40000000007 */
[----:B------:R-:W0:Y:S02]  /*6a10*/  ATOMS.CAST.SPIN R5, [R6+0x4], R4, R5 ;  /* 0x000004040605738d */ /* 0x000e240001800005 */
[----:B0-----:R-:W-:-:S13]  /*6a20*/  ISETP.EQ.U32.AND P0, PT, R5, 0x1, PT ;  /* 0x000000010500780c */ /* 0x001fda0003f02070 */
[----:B------:R-:W-:Y:S05]  /*6a30*/  @!P0 BRA `(.L_x_3048) ;  /* 0xfffffffc00ec8947 */ /* 0x000fea000383ffff */
[----:B------:R-:W-:Y:S05]  /*6a40*/  BRA `(.L_x_3046) ;  /* 0x00000000000c7947 */ /* 0x000fea0003800000 */
.L_x_3047:
[----:B------:R-:W0:Y:S02]  /*6a50*/  LD.E R4, desc[UR8][R8.64+0x4] ;  /* 0x0000040808047980 */ /* 0x000e24000c101900 */
[----:B0-----:R-:W-:-:S05]  /*6a60*/  IADD3 R5, R13, R4, RZ ;  /* 0x000000040d057210 */ /* 0x001fca0007ffe0ff */
[----:B------:R1:W-:Y:S02]  /*6a70*/  ST.E desc[UR8][R8.64+0x4], R5 ;  /* 0x0000040508007985 */ /* 0x0003e4000c101908 */
.L_x_3046:
[----:B------:R-:W-:Y:S05]  /*6a80*/  BSYNC B0 ;  /* 0x0000000000007941 */ /* 0x000fea0003800000 */
.L_x_3045:
        /* <DEDUP_REMOVED lines=11> */
.L_x_3052:
[----:B------:R-:W0:Y:S02]  /*6b40*/  LDS R4, [R0] ;  /* 0x0000000000047984 */ /* 0x000e240000000800 */
[----:B01----:R-:W-:-:S06]  /*6b50*/  HADD2 R5, R4, R3 ;  /* 0x0000000304057230 */ /* 0x003fcc0000000000 */
[----:B------:R-:W0:Y:S02]  /*6b60*/  ATOMS.CAST.SPIN R5, [R0], R4, R5 ;  /* 0x000000040005738d */ /* 0x000e240001800005 */
[----:B0-----:R-:W-:-:S13]  /*6b70*/  ISETP.EQ.U32.AND P0, PT, R5, 0x1, PT ;  /* 0x000000010500780c */ /* 0x001fda0003f02070 */
[----:B------:R-:W-:Y:S05]  /*6b80*/  @!P0 BRA `(.L_x_3052) ;  /* 0xfffffffc00ec8947 */ /* 0x000fea000383ffff */
[----:B------:R-:W-:Y:S05]  /*6b90*/  BRA `(.L_x_3050) ;  /* 0x00000000000c7947 */ /* 0x000fea0003800000 */
.L_x_3051:
[----:B------:R-:W2:Y:S02]  /*6ba0*/  LD.E R0, desc[UR8][R6.64] ;  /* 0x0000000806007980 */ /* 0x000ea4000c101900 */
[----:B--2---:R-:W-:-:S05]  /*6bb0*/  IADD3 R3, R3, R0, RZ ;  /* 0x0000000003037210 */ /* 0x004fca0007ffe0ff */
[----:B------:R2:W-:Y:S02]  /*6bc0*/  ST.E desc[UR8][R6.64], R3 ;  /* 0x0000000306007985 */ /* 0x0005e4000c101908 */
.L_x_3050:
[----:B------:R-:W-:Y:S05]  /*6bd0*/  BSYNC B0 ;  /* 0x0000000000007941 */ /* 0x000fea0003800000 */
.L_x_3049:
[----:B------:R3:W-:Y:S02]  /*6be0*/  ATOM.E.ADD.F16x2.RN.STRONG.GPU P0, RZ, desc[UR8][R6.64+0x4], R2 ;  /* 0x0000040206ff79a2 */ /* 0x0007e4000810e1c8 */
[----:B---3--:R-:W-:Y:S05]  /*6bf0*/  @P0 EXIT ;  /* 0x000000000000094d */ /* 0x008fea0003800000 */
[----:B------:R-:W3:Y:S02]  /*6c00*/  QSPC.E.S P0, RZ, [R6+0x4] ;  /* 0x0000040006ff73aa */ /* 0x000ee40000000500 */
[----:B---3--:R-:W-:Y:S05]  /*6c10*/  @!P0 BRA `(.L_x_3053) ;  /* 0x0000000000248947 */ /* 0x008fea0003800000 */
[----:B------:R-:W-:-:S04]  /*6c20*/  MOV R4, R6 ;  /* 0x0000000600047202 */ /* 0x000fc80000000f00 */
[----:B------:R-:W-:Y:S02]  /*6c30*/  MOV R4, R4 ;  /* 0x0000000400047202 */ /* 0x000fe40000000f00 */
[----:B01----:R-:W-:-:S07]  /*6c40*/  MOV R5, R2 ;  /* 0x0000000200057202 */ /* 0x003fce0000000f00 */
.L_x_3054:
[----:B------:R-:W2:Y:S02]  /*6c50*/  LDS R2, [R4+0x4] ;  /* 0x0000040004027984 */ /* 0x000ea40000000800 */
[----:B--2---:R-:W-:-:S10]  /*6c60*/  HFMA2.MMA R3, R2, 1, 1, R5 ;  /* 0x3c003c0002037835 */ /* 0x004fd40000000005 */
[----:B------:R-:W0:Y:S02]  /*6c70*/  ATOMS.CAST.SPIN R3, [R4+0x4], R2, R3 ;  /* 0x000004020403738d */ /* 0x000e240001800003 */
[----:B0-----:R-:W-:-:S13]  /*6c80*/  ISETP.EQ.U32.AND P0, PT, R3, 0x1, PT ;  /* 0x000000010300780c */ /* 0x001fda0003f02070 */
[----:B------:R-:W-:Y:S05]  /*6c90*/  @!P0 BRA `(.L_x_3054) ;  /* 0xfffffffc00ec8947 */ /* 0x000fea000383ffff */
[----:B------:R-:W-:Y:S05]  /*6ca0*/  EXIT ;  /* 0x000000000000794d */ /* 0x000fea0003800000 */
.L_x_3053:
[----:B------:R-:W2:Y:S02]  /*6cb0*/  LD.E R0, desc[UR8][R6.64+0x4] ;  /* 0x0000040806007980 */ /* 0x000ea4000c101900 */
[----:B--2---:R-:W-:-:S05]  /*6cc0*/  IADD3 R3, R2, R0, RZ ;  /* 0x0000000002037210 */ /* 0x004fca0007ffe0ff */
[----:B------:R-:W-:Y:S01]  /*6cd0*/  ST.E desc[UR8][R6.64+0x4], R3 ;  /* 0x0000040306007985 */ /* 0x000fe2000c101908 */
[----:B------:R-:W-:Y:S05]  /*6ce0*/  EXIT ;  /* 0x000000000000794d */ /* 0x000fea0003800000 */
.L_x_3055:
        /* <DEDUP_REMOVED lines=9> */
.L_x_3715:


//--------------------- .text._Z23gemm_half_q_half_kernelILi2ELi14ELb1ELb0ELi32EEvPK6__halfPKjS4_S2_PS0_iiiiPKtS7_iiiiiibS2_i --------------------------
	.section	.text._Z23gemm_half_q_half_kernelILi2ELi14ELb1ELb0ELi32EEvPK6__halfPKjS4_S2_PS0_iiiiPKtS7_iiiiiibS2_i,"ax",@progbits
	.align	128
        .global         _Z23gemm_half_q_half_kernelILi2ELi14ELb1ELb0ELi32EEvPK6__halfPKjS4_S2_PS0_iiiiPKtS7_iiiiiibS2_i
        .type           _Z23gemm_half_q_half_kernelILi2ELi14ELb1ELb0ELi32EEvPK6__halfPKjS4_S2_PS0_iiiiPKtS7_iiiiiibS2_i,@function
        .size           _Z23gemm_half_q_half_kernelILi2ELi14ELb1ELb0ELi32EEvPK6__halfPKjS4_S2_PS0_iiiiPKtS7_iiiiiibS2_i,(.L_x_3716 - _Z23gemm_half_q_half_kernelILi2ELi14ELb1ELb0ELi32EEvPK6__halfPKjS4_S2_PS0_iiiiPKtS7_iiiiiibS2_i)
        .other          _Z23gemm_half_q_half_kernelILi2ELi14ELb1ELb0ELi32EEvPK6__halfPKjS4_S2_PS0_iiiiPKtS7_iiiiiibS2_i,@"STO_CUDA_ENTRY STV_DEFAULT"
_Z23gemm_half_q_half_kernelILi2ELi14ELb1ELb0ELi32EEvPK6__halfPKjS4_S2_PS0_iiiiPKtS7_iiiiiibS2_i:
.text._Z23gemm_half_q_half_kernelILi2ELi14ELb1ELb0ELi32EEvPK6__halfPKjS4_S2_PS0_iiiiPKtS7_iiiiiibS2_i:
        /* <DEDUP_REMOVED lines=24> */
.L_x_3056:
        /* <DEDUP_REMOVED lines=24> */
[----:B------:R-:W-:Y:S02]  /*0300*/  SHF.L.U32 R3, R3, 0x1, RZ ;  /* 0x0000000103037819 */ /* 0x000fe400000006ff */
[----:B------:R-:W-:Y:S01]  /*0310*/  ISETP.GT.AND P2, PT, R2, 0x3, PT ;  /* 0x000000030200780c */ /* 0x000fe20003f44270 */
[----:B0-----:R-:W-:Y:S01]  /*0320*/  ULEA UR5, UR6, UR5, 0x18 ;  /* 0x0000000506057291 */ /* 0x001fe2000f8ec03f */
        /* <DEDUP_REMOVED lines=10> */
.L_x_3061:
        /* <DEDUP_REMOVED lines=16> */
.L_x_3060:
        /* <DEDUP_REMOVED lines=16> */
.L_x_3059:
        /* <DEDUP_REMOVED lines=17> */
.L_x_3063:
        /* <DEDUP_REMOVED lines=16> */
.L_x_3062:
        /* <DEDUP_REMOVED lines=14> */
.L_x_3058:
[----:B------:R-:W-:Y:S05]  /*08c0*/  BSYNC B0 ;  /* 0x0000000000007941 */ /* 0x000fea0003800000 */
.L_x_3057:
        /* <DEDUP_REMOVED lines=21> */
.L_x_3066:
        /* <DEDUP_REMOVED lines=11> */
.L_x_3065:
        /* <DEDUP_REMOVED lines=10> */
.L_x_3064:
[----:B------:R-:W0:Y:S08]  /*0b70*/  LDC R27, c[0x0][0x25c] ;  /* 0x00009700ff1b7b82 */ /* 0x000e300000000800 */
[----:B------:R-:W-:Y:S01]  /*0b80*/  BAR.SYNC.DEFER_BLOCKING 0x0 ;  /* 0x0000000000007b1d */ /* 0x000fe20000010000 */
[----:B------:R-:W-:-:S07]  /*0b90*/  ISETP.GE.AND P0, PT, R88, R89, PT ;  /* 0x000000595800720c */ /* 0x000fce0003f06270 */
[----:B-1----:R-:W1:Y:S06]  /*0ba0*/  LDC R15, c[0x0][0x264] ;  /* 0x00009900ff0f7b82 */ /* 0x002e6c0000000800 */
        /* <DEDUP_REMOVED lines=14> */
.L_x_3068:
        /* <DEDUP_REMOVED lines=24> */
[----:B---3--:R-:W-:Y:S01]  /*0e10*/  IMAD R17, R6, R6, RZ ;  /* 0x0000000606117224 */ /* 0x008fe200078e02ff */
[----:B------:R-:W-:Y:S01]  /*0e20*/  IADD3 R19, R19, 0x1, RZ ;  /* 0x0000000113137810 */ /* 0x000fe20007ffe0ff */
[----:B------:R-:W-:Y:S01]  /*0e30*/  IMAD R21, R21, R21, RZ ;  /* 0x0000001515157224 */ /* 0x000fe200078e02ff */
[----:B----4-:R-:W-:Y:S01]  /*0e40*/  IADD3 R20, R25, R20, RZ ;  /* 0x0000001419147210 */ /* 0x010fe20007ffe0ff */
[----:B------:R-:W-:Y:S01]  /*0e50*/  IMAD R22, R22, R22, RZ ;  /* 0x0000001616167224 */ /* 0x000fe200078e02ff */
[----:B------:R-:W2:Y:S01]  /*0e60*/  I2F.F16 R6, R17 ;  /* 0x0000001100067306 */ /* 0x000ea20000200c00 */
[----:B------:R-:W-:Y:S01]  /*0e70*/  IMAD R19, R19, R19, RZ ;  /* 0x0000001313137224 */ /* 0x000fe200078e02ff */
[----:B------:R-:W-:-:S06]  /*0e80*/  ISETP.GE.AND P2, PT, R20, R89, PT ;  /* 0x000000591400720c */ /* 0x000fcc0003f46270 */
[----:B------:R-:W3:Y:S01]  /*0e90*/  I2F.F16 R16, R21 ;  /* 0x0000001500107306 */ /* 0x000ee20000200c00 */
[----:B--2---:R-:W-:-:S07]  /*0ea0*/  HMUL2 R7, R6.H0_H0, R23.H0_H0 ;  /* 0x2000001706077232 */ /* 0x004fce0000000800 */
[----:B------:R-:W2:Y:S01]  /*0eb0*/  I2F.F16 R8, R22 ;  /* 0x0000001600087306 */ /* 0x000ea20000200c00 */
[----:B---3--:R-:W-:-:S07]  /*0ec0*/  HMUL2 R9, R16.H0_H0, R23.H0_H0 ;  /* 0x2000001710097232 */ /* 0x008fce0000000800 */
[----:B------:R-:W3:Y:S01]  /*0ed0*/  I2F.F16 R24, R19 ;  /* 0x0000001300187306 */ /* 0x000ee20000200c00 */
[-C--:B--2---:R-:W-:Y:S02]  /*0ee0*/  HMUL2 R8, R8.H0_H0, R23.reuse.H0_H0 ;  /* 0x2000001708087232 */ /* 0x084fe40000000800 */
[----:B---3--:R-:W-:Y:S01]  /*0ef0*/  HMUL2 R6, R24.H0_H0, R23.H0_H0 ;  /* 0x2000001718067232 */ /* 0x008fe20000000800 */
[----:B------:R-:W-:Y:S06]  /*0f00*/  @!P2 BRA `(.L_x_3068) ;  /* 0xfffffffc0060a947 */ /* 0x000fec000383ffff */
.L_x_3067:
        /* <DEDUP_REMOVED lines=20> */
.L_x_3069:
        /* <DEDUP_REMOVED lines=8> */
.L_x_3070:
        /* <DEDUP_REMOVED lines=11> */
.L_x_3071:
        /* <DEDUP_REMOVED lines=8> */
.L_x_3072:
        /* <DEDUP_REMOVED lines=8> */
.L_x_3073:
        /* <DEDUP_REMOVED lines=28> */
.L_x_3083:
[----:B------:R-:W-:Y:S02]  /*1440*/  MOV R14, R0 ;  /* 0x00000000000e7202 */ /* 0x000fe40000000f00 */
[----:B------:R-:W-:Y:S01]  /*1450*/  MOV R15, R11 ;  /* 0x0000000b000f7202 */ /* 0x000fe20000000f00 */
        /* <DEDUP_REMOVED lines=9> */
[----:B------:R-:W-:Y:S01]  /*14f0*/  HFMA2.MMA R10, -RZ, RZ, 0, 0.0625 ;  /* 0x00002c00ff0a7435 */ /* 0x000fe200000001ff */
[----:B------:R-:W-:-:S04]  /*1500*/  PRMT R0, R86, 0x9910, RZ ;  /* 0x0000991056007816 */ /* 0x000fc800000000ff */
[----:B------:R-:W-:-:S05]  /*1510*/  ISETP.NE.AND P2, PT, R0, RZ, PT ;  /* 0x000000ff0000720c */ /* 0x000fca0003f45270 */
[----:B------:R-:W-:Y:S02]  /*1520*/  PRMT R6, R6, 0x5410, R10 ;  /* 0x0000541006067816 */ /* 0x000fe4000000000a */
[C---:B--2---:R-:W-:Y:S02]  /*1530*/  LOP3.LUT R0, R28.reuse, 0xf000f, RZ, 0xc0, !PT ;  /* 0x000f000f1c007812 */ /* 0x044fe400078ec0ff */
[----:B------:R-:W-:Y:S02]  /*1540*/  LOP3.LUT R10, R28, 0xf000f0, RZ, 0xc0, !PT ;  /* 0x00f000f01c0a7812 */ /* 0x000fe400078ec0ff */
[C---:B------:R-:W-:Y:S02]  /*1550*/  LOP3.LUT R12, R29.reuse, 0xf000f, RZ, 0xc0, !PT ;  /* 0x000f000f1d0c7812 */ /* 0x040fe400078ec0ff */
[----:B------:R-:W-:Y:S02]  /*1560*/  LOP3.LUT R36, R29, 0xf000f0, RZ, 0xc0, !PT ;  /* 0x00f000f01d247812 */ /* 0x000fe400078ec0ff */
[----:B------:R-:W-:-:S02]  /*1570*/  SHF.R.U32.HI R28, RZ, 0x8, R28 ;  /* 0x00000008ff1c7819 */ /* 0x000fc4000001161c */
[----:B------:R-:W-:Y:S02]  /*1580*/  SHF.R.U32.HI R29, RZ, 0x8, R29 ;  /* 0x00000008ff1d7819 */ /* 0x000fe4000001161d */
[C---:B------:R-:W-:Y:S02]  /*1590*/  LOP3.LUT R37, R30.reuse, 0xf000f, RZ, 0xc0, !PT ;  /* 0x000f000f1e257812 */ /* 0x040fe400078ec0ff */
        /* <DEDUP_REMOVED lines=30> */
[-C--:B------:R-:W-:Y:S02]  /*1780*/  HFMA2 R43, R47, R6.reuse.H1_H1, -72, -72 ;  /* 0xd480d4802f2b7431 */ /* 0x080fe40000060006 */
[----:B------:R-:W-:Y:S02]  /*1790*/  HADD2 R38, R0, -1032, -1032 ;  /* 0xe408e40800267430 */ /* 0x000fe40000000000 */
[-C--:B------:R-:W-:Y:S02]  /*17a0*/  HFMA2 R36, R11, R6.reuse.H1_H1, -72, -72 ;  /* 0xd480d4800b247431 */ /* 0x080fe40000060006 */
[----:B------:R-:W-:Y:S02]  /*17b0*/  HADD2 R37, R12, -1032, -1032 ;  /* 0xe408e4080c257430 */ /* 0x000fe40000000000 */
[----:B------:R-:W-:-:S02]  /*17c0*/  HFMA2 R39, R39, R6.H1_H1, -72, -72 ;  /* 0xd480d48027277431 */ /* 0x000fc40000060006 */
        /* <DEDUP_REMOVED lines=97> */
.L_x_3076:
        /* <DEDUP_REMOVED lines=20> */
[-C--:B------:R-:W-:Y:S01]  /*1f20*/  FFMA.FTZ R37, R38, R30.reuse, R37 ;  /* 0x0000001e26257223 */ /* 0x080fe20000010025 */
        /* <DEDUP_REMOVED lines=19> */
[----:B------:R-:W-:Y:S02]  /*2060*/  HADD2.F32 R43, -RZ, R43.H1_H1 ;  /* 0x3000002bff2b7230 */ /* 0x000fe40000004100 */
[----:B------:R-:W-:-:S02]  /*2070*/  HADD2.F32 R10, -RZ, R29.H0_H0 ;  /* 0x2000001dff0a7230 */ /* 0x000fc40000004100 */
[-C--:B------:R-:W-:Y:S01]  /*2080*/  FFMA.FTZ R37, R37, R11.reuse, R36 ;  /* 0x0000000b25257223 */ /* 0x080fe20000010024 */
[----:B------:R-:W-:Y:S02]  /*2090*/  HADD2.F32 R12, -RZ, R29.H1_H1 ;  /* 0x3000001dff0c7230 */ /* 0x000fe40000004100 */
[----:B------:R-:W-:Y:S01]  /*20a0*/  FFMA.FTZ R29, R31, R11, R0 ;  /* 0x0000000b1f1d7223 */ /* 0x000fe20000010000 */
[----:B------:R-:W-:Y:S02]  /*20b0*/  HADD2.F32 R31, -RZ, R46.H0_H0 ;  /* 0x2000002eff1f7230 */ /* 0x000fe40000004100 */
[----:B------:R-:W-:Y:S01]  /*20c0*/  FFMA.FTZ R52, R43, R53, R52 ;  /* 0x000000352b347223 */ /* 0x000fe20000010034 */
[----:B------:R-:W-:Y:S02]  /*20d0*/  HADD2.F32 R28, -RZ, R28.H1_H1 ;  /* 0x3000001cff1c7230 */ /* 0x000fe40000004100 */
[----:B------:R-:W-:Y:S02]  /*20e0*/  HADD2.F32 R44, -RZ, R44.H1_H1 ;  /* 0x3000002cff2c7230 */ /* 0x000fe40000004100 */
[----:B------:R-:W-:Y:S01]  /*20f0*/  FFMA.FTZ R31, R31, R11, R30 ;  /* 0x0000000b1f1f7223 */ /* 0x000fe2000001001e */
[----:B------:R-:W-:-:S02]  /*2100*/  HADD2.F32 R48, -RZ, R48.H1_H1 ;  /* 0x30000030ff307230 */ /* 0x000fc40000004100 */
[----:B------:R-:W-:Y:S02]  /*2110*/  HADD2.F32 R39, -RZ, R50.H0_H0 ;  /* 0x20000032ff277230 */ /* 0x000fe40000004100 */
        /* <DEDUP_REMOVED lines=35> */
.L_x_3077:
[C---:B-----5:R-:W-:Y:S02]  /*2350*/  LOP3.LUT R0, R24.reuse, 0xf000f, RZ, 0xc0, !PT ;  /* 0x000f000f18007812 */ /* 0x060fe400078ec0ff */
[----:B------:R-:W-:Y:S02]  /*2360*/  LOP3.LUT R10, R24, 0xf000f0, RZ, 0xc0, !PT ;  /* 0x00f000f0180a7812 */ /* 0x000fe400078ec0ff */
[----:B------:R-:W-:Y:S02]  /*2370*/  LOP3.LUT R12, R25, 0xf000f0, RZ, 0xc0, !PT ;  /* 0x00f000f0190c7812 */ /* 0x000fe400078ec0ff */
[C---:B------:R-:W-:Y:S02]  /*2380*/  LOP3.LUT R30, R26.reuse, 0xf000f, RZ, 0xc0, !PT ;  /* 0x000f000f1a1e7812 */ /* 0x040fe400078ec0ff */
[----:B------:R-:W-:Y:S02]  /*2390*/  LOP3.LUT R36, R26, 0xf000f0, RZ, 0xc0, !PT ;  /* 0x00f000f01a247812 */ /* 0x000fe400078ec0ff */
[----:B------:R-:W-:-:S02]  /*23a0*/  SHF.R.U32.HI R24, RZ, 0x8, R24 ;  /* 0x00000008ff187819 */ /* 0x000fc40000011618 */
[----:B------:R-:W-:Y:S02]  /*23b0*/  SHF.R.U32.HI R29, RZ, 0x8, R25 ;  /* 0x00000008ff1d7819 */ /* 0x000fe40000011619 */
        /* <DEDUP_REMOVED lines=40> */
[----:B------:R-:W-:Y:S01]  /*2640*/  HADD2 R39, R10, -1032, -1032 ;  /* 0xe408e4080a277430 */ /* 0x000fe20000000000 */
[----:B------:R-:W-:Y:S01]  /*2650*/  LOP3.LUT R26, R20, 0xf000f, RZ, 0xc0, !PT ;  /* 0x000f000f141a7812 */ /* 0x000fe200078ec0ff */
[----:B------:R-:W-:-:S02]  /*2660*/  HFMA2 R40, R11, R6.H1_H1, -72, -72 ;  /* 0xd480d4800b287431 */ /* 0x000fc40000060006 */
[----:B------:R-:W-:Y:S02]  /*2670*/  HADD2 R41, R12, -1032, -1032 ;  /* 0xe408e4080c297430 */ /* 0x000fe40000000000 */
        /* <DEDUP_REMOVED lines=89> */
.L_x_3078:
        /* <DEDUP_REMOVED lines=87> */
.L_x_3079:
        /* <DEDUP_REMOVED lines=19> */
[----:B------:R-:W-:Y:S01]  /*32b0*/  HADD2 R28, R28, -1032, -1032 ;  /* 0xe408e4081c1c7430 */ /* 0x000fe20000000000 */
[----:B------:R-:W-:Y:S01]  /*32c0*/  LOP3.LUT R21, R21, 0xf000f0, RZ, 0xc0, !PT ;  /* 0x00f000f015157812 */ /* 0x000fe200078ec0ff */
[----:B------:R-:W-:Y:S01]  /*32d0*/  HFMA2 R29, R29, R6.H1_H1, -72, -72 ;  /* 0xd480d4801d1d7431 */ /* 0x000fe20000060006 */
        /* <DEDUP_REMOVED lines=23> */
[----:B------:R-:W-:Y:S01]  /*3450*/  HADD2 R38, R12, -1032, -1032 ;  /* 0xe408e4080c267430 */ /* 0x000fe20000000000 */
[C---:B------:R-:W-:Y:S01]  /*3460*/  LOP3.LUT R22, R16.reuse, 0xf000f, RZ, 0xc0, !PT ;  /* 0x000f000f10167812 */ /* 0x040fe200078ec0ff */
[----:B------:R-:W-:Y:S01]  /*3470*/  HFMA2 R39, R21, R6.H1_H1, -72, -72 ;  /* 0xd480d48015277431 */ /* 0x000fe20000060006 */
[----:B------:R-:W-:Y:S01]  /*3480*/  LOP3.LUT R23, R16, 0xf000f0, RZ, 0xc0, !PT ;  /* 0x00f000f010177812 */ /* 0x000fe200078ec0ff */
[----:B------:R-:W-:-:S02]  /*3490*/  HADD2 R40, R40, -1032, -1032 ;  /* 0xe408e40828287430 */ /* 0x000fc40000000000 */
        /* <DEDUP_REMOVED lines=90> */
.L_x_3080:
        /* <DEDUP_REMOVED lines=87> */
.L_x_3081:
        /* <DEDUP_REMOVED lines=137> */
.L_x_3082:
        /* <DEDUP_REMOVED lines=21> */
[--C-:B------:R-:W-:Y:S02]  /*4990*/  HADD2.F32 R10, -RZ, R19.reuse.H0_H0 ;  /* 0x20000013ff0a7230 */ /* 0x100fe40000004100 */
[----:B------:R-:W-:Y:S01]  /*49a0*/  FFMA.FTZ R41, R0, R40, R41 ;  /* 0x0000002800297223 */ /* 0x000fe20000010029 */
[----:B------:R-:W-:Y:S02]  /*49b0*/  HADD2.F32 R0, -RZ, R19.H1_H1 ;  /* 0x30000013ff007230 */ /* 0x000fe40000004100 */
[----:B------:R-:W-:Y:S01]  /*49c0*/  FFMA.FTZ R11, R12, R38, R11 ;  /* 0x000000260c0b7223 */ /* 0x000fe2000001000b */
[----:B------:R-:W-:-:S02]  /*49d0*/  HADD2.F32 R12, -RZ, R20.H0_H0 ;  /* 0x20000014ff0c7230 */ /* 0x000fc40000004100 */
[-C--:B------:R-:W-:Y:S01]  /*49e0*/  FFMA.FTZ R43, R10, R40.reuse, R43 ;  /* 0x000000280a2b7223 */ /* 0x080fe2000001002b */
[----:B------:R-:W-:Y:S02]  /*49f0*/  HADD2.F32 R18, -RZ, R18.H1_H1 ;  /* 0x30000012ff127230 */ /* 0x000fe40000004100 */
[----:B------:R-:W-:Y:S02]  /*4a00*/  HADD2.F32 R28, -RZ, R29.H1_H1 ;  /* 0x3000001dff1c7230 */ /* 0x000fe40000004100 */
[----:B------:R-:W-:Y:S01]  /*4a10*/  FFMA.FTZ R11, R12, R40, R11 ;  /* 0x000000280c0b7223 */ /* 0x000fe2000001000b */
[-C--:B------:R-:W-:Y:S01]  /*4a20*/  FFMA.FTZ R43, R0, R42.reuse, R43 ;  /* 0x0000002a002b7223 */ /* 0x080fe2000001002b */
[----:B------:R-:W-:Y:S02]  /*4a30*/  HADD2.F32 R12, -RZ, R30.H0_H0 ;  /* 0x2000001eff0c7230 */ /* 0x000fe40000004100 */
[----:B------:R-:W-:Y:S01]  /*4a40*/  FFMA.FTZ R41, R18, R42, R41 ;  /* 0x0000002a12297223 */ /* 0x000fe20000010029 */
[----:B-1----:R-:W-:-:S02]  /*4a50*/  HADD2.F32 R0, -RZ, R16.H0_H0 ;  /* 0x20000010ff007230 */ /* 0x002fc40000004100 */
[----:B------:R-:W-:Y:S01]  /*4a60*/  FFMA.FTZ R39, R28, R38, R39 ;  /* 0x000000261c277223 */ /* 0x000fe20000010027 */
[----:B------:R-:W-:Y:S02]  /*4a70*/  HADD2.F32 R10, -RZ, R21.H0_H0 ;  /* 0x20000015ff0a7230 */ /* 0x000fe40000004100 */
        /* <DEDUP_REMOVED lines=51> */
.L_x_3075:
[----:B------:R-:W0:Y:S01]  /*4db0*/  LDC R85, c[0x0][0x23c] ;  /* 0x00008f00ff557b82 */ /* 0x000e220000000800 */
[----:B------:R-:W-:Y:S01]  /*4dc0*/  IADD3 R88, R88, 0x20, RZ ;  /* 0x0000002058587810 */ /* 0x000fe20007ffe0ff */
[----:B------:R-:W-:-:S03]  /*4dd0*/  UIADD3 UR4, UR4, 0x40, URZ ;  /* 0x0000004004047890 */ /* 0x000fc6000fffe03f */
[C---:B------:R-:W-:Y:S02]  /*4de0*/  ISETP.GE.AND P2, PT, R88.reuse, UR5, PT ;  /* 0x0000000558007c0c */ /* 0x040fe4000bf46270 */
[----:B------:R-:W-:Y:S01]  /*4df0*/  ISETP.LT.AND P3, PT, R88, R89, PT ;  /* 0x000000595800720c */ /* 0x000fe20003f61270 */
[----:B0-----:R-:W-:-:S03]  /*4e00*/  IMAD.WIDE R10, R85, 0x10, R14 ;  /* 0x00000010550a7825 */ /* 0x001fc600078e020e */
[----:B------:R-:W-:-:S09]  /*4e10*/  MOV R0, R10 ;  /* 0x0000000a00007202 */ /* 0x000fd20000000f00 */
[----:B------:R-:W-:Y:S05]  /*4e20*/  @!P2 BRA P3, `(.L_x_3083) ;  /* 0xffffffc40084a947 */ /* 0x000fea000183ffff */
.L_x_3074:
        /* <DEDUP_REMOVED lines=8> */
.L_x_3087:
        /* <DEDUP_REMOVED lines=9> */
[--C-:B-----5:R-:W-:Y:S01]  /*4f40*/  SHF.R.U32.HI R25, RZ, 0xf, R22.reuse ;  /* 0x0000000fff197819 */ /* 0x120fe20000011616 */
[----:B------:R-:W-:Y:S01]  /*4f50*/  HFMA2.MMA R32, -RZ, RZ, 0, 0.125 ;  /* 0x00003000ff207435 */ /* 0x000fe200000001ff */
[C---:B0-----:R-:W-:Y:S02]  /*4f60*/  LOP3.LUT R10, R22.reuse, 0x380038, RZ, 0xc0, !PT ;  /* 0x00380038160a7812 */ /* 0x041fe400078ec0ff */
        /* <DEDUP_REMOVED lines=39> */
[----:B------:R-:W-:Y:S01]  /*51e0*/  LOP3.LUT R37, R19, 0x380038, RZ, 0xc0, !PT ;  /* 0x0038003813257812 */ /* 0x000fe200078ec0ff */
[-C--:B------:R-:W-:Y:S01]  /*51f0*/  HFMA2 R77, R77, R32.reuse.H0_H0, -132, -132 ;  /* 0xd820d8204d4d7431 */ /* 0x080fe20000040020 */
[----:B------:R-:W-:Y:S01]  /*5200*/  SHF.R.U32.HI R48, RZ, 0x6, R19 ;  /* 0x00000006ff307819 */ /* 0x000fe20000011613 */
        /* <DEDUP_REMOVED lines=19> */
[----:B------:R-:W-:Y:S01]  /*5340*/  MOV R40, 0x2400 ;  /* 0x0000240000287802 */ /* 0x000fe20000000f00 */
[----:B------:R-:W-:Y:S01]  /*5350*/  HFMA2 R61, R61, R32.H0_H0, -132, -132 ;  /* 0xd820d8203d3d7431 */ /* 0x000fe20000040020 */
[----:B------:R-:W-:Y:S02]  /*5360*/  LOP3.LUT R63, R36, 0x64006400, RZ, 0xfc, !PT ;  /* 0x64006400243f7812 */ /* 0x000fe400078efcff */
[----:B------:R-:W-:-:S02]  /*5370*/  LOP3.LUT R70, R41, 0x70007, RZ, 0xc0, !PT ;  /* 0x0007000729467812 */ /* 0x000fc400078ec0ff */
[----:B------:R-:W-:Y:S01]  /*5380*/  LOP3.LUT R82, R26, 0x70007, RZ, 0xc0, !PT ;  /* 0x000700071a527812 */ /* 0x000fe200078ec0ff */
[----:B------:R-:W-:Y:S01]  /*5390*/  HFMA2 R63, R63, R40.H0_H0, -20, -20 ;  /* 0xcd00cd003f3f7431 */ /* 0x000fe20000040028 */
        /* <DEDUP_REMOVED lines=237> */
.L_x_3086:
        /* <DEDUP_REMOVED lines=79> */
.L_x_3085:
[----:B------:R-:W-:Y:S01]  /*6760*/  IADD3 R88, R88, 0x20, RZ ;  /* 0x0000002058587810 */ /* 0x000fe20007ffe0ff */
[----:B0-----:R-:W-:Y:S01]  /*6770*/  IMAD.WIDE R10, R85, 0x4, R90 ;  /* 0x00000004550a7825 */ /* 0x001fe200078e025a */
[----:B------:R-:W-:Y:S02]  /*6780*/  UIADD3 UR4, UR4, 0x40, URZ ;  /* 0x0000004004047890 */ /* 0x000fe4000fffe03f */
[C---:B------:R-:W-:Y:S02]  /*6790*/  ISETP.GE.AND P2, PT, R88.reuse, UR5, PT ;  /* 0x0000000558007c0c */ /* 0x040fe4000bf46270 */
[----:B------:R-:W-:Y:S02]  /*67a0*/  ISETP.LT.AND P3, PT, R88, R89, PT ;  /* 0x000000595800720c */ /* 0x000fe40003f61270 */
[----:B------:R-:W-:-:S11]  /*67b0*/  MOV R0, R10 ;  /* 0x0000000a00007202 */ /* 0x000fd60000000f00 */
[----:B------:R-:W-:Y:S05]  /*67c0*/  @!P2 BRA P3, `(.L_x_3087) ;  /* 0xffffffe400b8a947 */ /* 0x000fea000183ffff */
.L_x_3084:
        /* <DEDUP_REMOVED lines=8> */
[----:B-----5:R-:W-:Y:S02]  /*6850*/  SHF.L.U32 R21, R85, 0x2, RZ ;  /* 0x0000000255157819 */ /* 0x020fe400000006ff */
[----:B------:R-:W-:Y:S01]  /*6860*/  ISETP.NE.AND P0, PT, R12, RZ, PT ;  /* 0x000000ff0c00720c */ /* 0x000fe20003f05270 */
[----:B0-----:R-:W-:-:S05]  /*6870*/  IMAD R10, R10, -0x2, R13 ;  /* 0xfffffffe0a0a7824 */ /* 0x001fca00078e020d */
[----:B------:R-:W-:Y:S02]  /*6880*/  ISETP.LT.OR P0, PT, R10, 0x2, !P0 ;  /* 0x000000020a00780c */ /* 0x000fe40004701670 */
[----:B------:R-:W-:-:S04]  /*6890*/  SHF.R.S32.HI R10, RZ, 0x1f, R85 ;  /* 0x0000001fff0a7819 */ /* 0x000fc80000011455 */
[----:B------:R-:W-:-:S07]  /*68a0*/  SHF.L.U64.HI R10, R85, 0x2, R10 ;  /* 0x00000002550a7819 */ /* 0x000fce000001020a */
.L_x_3091:
[----:B------:R-:W-:Y:S05]  /*68b0*/  @!P1 BRA `(.L_x_3089) ;  /* 0x0000000c00249947 */ /* 0x000fea0003800000 */
[----:B------:R-:W-:Y:S02]  /*68c0*/  MOV R12, R0 ;  /* 0x00000000000c7202 */ /* 0x000fe40000000f00 */
[----:B------:R-:W-:-:S06]  /*68d0*/  MOV R13, R11 ;  /* 0x0000000b000d7202 */ /* 0x000fcc0000000f00 */
[----:B------:R-:W2:Y:S01]  /*68e0*/  LDG.E.128.CONSTANT R12, desc[UR8][R12.64] ;  /* 0x000000080c0c7981 */ /* 0x000ea2000c1e9d00 */
[----:B------:R-:W-:Y:S01]  /*68f0*/  HFMA2.MMA R18, -RZ, RZ, 0, 0.015625 ;  /* 0x00002400ff127435 */ /* 0x000fe200000001ff */
[----:B------:R-:W-:Y:S01]  /*6900*/  PRMT R16, R86, 0x9910, RZ ;  /* 0x0000991056107816 */ /* 0x000fe200000000ff */
[----:B------:R-:W-:Y:S01]  /*6910*/  HFMA2.MMA R17, -RZ, RZ, 0, 0.25 ;  /* 0x00003400ff117435 */ /* 0x000fe200000001ff */
[----:B------:R-:W-:Y:S02]  /*6920*/  MOV R36, 0x2c00 ;  /* 0x00002c0000247802 */ /* 0x000fe40000000f00 */
[----:B------:R-:W-:-:S05]  /*6930*/  ISETP.NE.AND P2, PT, R16, RZ, PT ;  /* 0x000000ff1000720c */ /* 0x000fca0003f45270 */
[----:B------:R-:W-:Y:S02]  /*6940*/  PRMT R6, R6, 0x5410, R18 ;  /* 0x0000541006067816 */ /* 0x000fe40000000012 */
[----:B------:R-:W-:Y:S02]  /*6950*/  PRMT R7, R7, 0x5410, R17 ;  /* 0x0000541007077816 */ /* 0x000fe40000000011 */
        /* <DEDUP_REMOVED lines=145> */
.L_x_3090:
        /* <DEDUP_REMOVED lines=46> */
.L_x_3089:
[----:B------:R-:W-:Y:S01]  /*7550*/  IADD3 R88, R88, 0x10, RZ ;  /* 0x0000001058587810 */ /* 0x000fe20007ffe0ff */
[----:B------:R-:W-:Y:S01]  /*7560*/  UIADD3 UR4, UR4, 0x20, URZ ;  /* 0x0000002004047890 */ /* 0x000fe2000fffe03f */
[----:B------:R-:W-:Y:S02]  /*7570*/  IADD3 R0, P3, R0, R21, RZ ;  /* 0x0000001500007210 */ /* 0x000fe40007f7e0ff */
[C---:B------:R-:W-:Y:S02]  /*7580*/  ISETP.GE.AND P2, PT, R88.reuse, UR5, PT ;  /* 0x0000000558007c0c */ /* 0x040fe4000bf46270 */
[----:B------:R-:W-:Y:S02]  /*7590*/  ISETP.LT.AND P4, PT, R88, R89, PT ;  /* 0x000000595800720c */ /* 0x000fe40003f81270 */
[----:B------:R-:W-:-:S11]  /*75a0*/  IADD3.X R11, R11, R10, RZ, P3, !PT ;  /* 0x0000000a0b0b7210 */ /* 0x000fd60001ffe4ff */
[----:B------:R-:W-:Y:S05]  /*75b0*/  @!P2 BRA P4, `(.L_x_3091) ;  /* 0xfffffff000bca947 */ /* 0x000fea000203ffff */
.L_x_3088:
[----:B------:R-:W-:Y:S05]  /*75c0*/  @!P1 EXIT ;  /* 0x000000000000994d */ /* 0x000fea0003800000 */
[----:B------:R-:W0:Y:S01]  /*75d0*/  S2R R0, SR_CTAID.X ;  /* 0x0000000000007919 */ /* 0x000e220000002500 */
[----:B------:R-:W1:Y:S01]  /*75e0*/  S2UR UR4, SR_CTAID.Y ;  /* 0x00000000000479c3 */ /* 0x000e620000002600 */
[----:B------:R-:W-:Y:S01]  /*75f0*/  MOV R8, R5 ;  /* 0x0000000500087202 */ /* 0x000fe20000000f00 */
[----:B------:R-:W0:Y:S06]  /*7600*/  S2R R7, SR_TID.X ;  /* 0x0000000000077919 */ /* 0x000e2c0000002100 */
        /* <DEDUP_REMOVED lines=9> */
[----:B------:R-:W-:Y:S01]  /*76a0*/  BSSY B0, `(.L_x_3092) ;  /* 0x0000011000007945 */ /* 0x000fe20003800000 */
[----:B------:R-:W-:Y:S02]  /*76b0*/  MOV R13, R4 ;  /* 0x00000004000d7202 */ /* 0x000fe40000000f00 */
[----:B------:R-:W-:Y:S01]  /*76c0*/  VIADDMNMX R0, R9, R16, 0x2, PT ;  /* 0x0000000209007446 */ /* 0x000fe20003800110 */
[----:B0-----:R-:W-:Y:S06]  /*76d0*/  @P0 BRA `(.L_x_3093) ;  /* 0x0000000000340947 */ /* 0x001fec0003800000 */
[----:B------:R-:W0:Y:S02]  /*76e0*/  QSPC.E.S P0, RZ, [R6] ;  /* 0x0000000006ff73aa */ /* 0x000e240000000500 */
[----:B0-----:R-:W-:Y:S05]  /*76f0*/  @!P0 BRA `(.L_x_3094) ;  /* 0x0000000000208947 */ /* 0x001fea0003800000 */
[----:B------:R-:W-:-:S04]  /*7700*/  MOV R8, R6 ;  /* 0x0000000600087202 */ /* 0x000fc80000000f00 */
[----:B------:R-:W-:-:S07]  /*7710*/  MOV R8, R8 ;  /* 0x0000000800087202 */ /* 0x000fce0000000f00 */
.L_x_3095:
[----:B------:R-:W0:Y:S02]  /*7720*/  LDS R14, [R8] ;  /* 0x00000000080e7984 */ /* 0x000e240000000800 */
[----:B0-----:R-:W-:-:S06]  /*7730*/  HADD2 R15, R14, R5 ;  /* 0x000000050e0f7230 */ /* 0x001fcc0000000000 */
[----:B------:R-:W0:Y:S02]  /*7740*/  ATOMS.CAST.SPIN R15, [R8], R14, R15 ;  /* 0x0000000e080f738d */ /* 0x000e24000180000f */
[----:B0-----:R-:W-:-:S13]  /*7750*/  ISETP.EQ.U32.AND P0, PT, R15, 0x1, PT ;  /* 0x000000010f00780c */ /* 0x001fda0003f02070 */
[----:B------:R-:W-:Y:S05]  /*7760*/  @!P0 BRA `(.L_x_3095) ;  /* 0xfffffffc00ec8947 */ /* 0x000fea000383ffff */
[----:B------:R-:W-:Y:S05]  /*7770*/  BRA `(.L_x_3093) ;  /* 0x00000000000c7947 */ /* 0x000fea0003800000 */
.L_x_3094:
[----:B------:R-:W2:Y:S02]  /*7780*/  LD.E R5, desc[UR8][R6.64] ;  /* 0x0000000806057980 */ /* 0x000ea4000c101900 */
[----:B--2---:R-:W-:-:S05]  /*7790*/  IADD3 R5, R8, R5, RZ ;  /* 0x0000000508057210 */ /* 0x004fca0007ffe0ff */
[----:B------:R0:W-:Y:S02]  /*77a0*/  ST.E desc[UR8][R6.64], R5 ;  /* 0x0000000506007985 */ /* 0x0001e4000c101908 */
.L_x_3093:
[----:B------:R-:W-:Y:S05]  /*77b0*/  BSYNC B0 ;  /* 0x0000000000007941 */ /* 0x000fea0003800000 */
.L_x_3092:
[----:B------:R1:W-:Y:S01]  /*77c0*/  ATOM.E.ADD.F16x2.RN.STRONG.GPU P0, RZ, desc[UR8][R6.64+0x4], R13 ;  /* 0x0000040d06ff79a2 */ /* 0x0003e2000810e1c8 */
[----:B------:R-:W-:Y:S04]  /*77d0*/  BSSY B0, `(.L_x_3096) ;  /* 0x000000f000007945 */ /* 0x000fe80003800000 */
[----:B-1----:R-:W-:Y:S05]  /*77e0*/  @P0 BRA `(.L_x_3097) ;  /* 0x0000000000340947 */ /* 0x002fea0003800000 */
[----:B------:R-:W1:Y:S02]  /*77f0*/  QSPC.E.S P0, RZ, [R6+0x4] ;  /* 0x0000040006ff73aa */ /* 0x000e640000000500 */
[----:B-1----:R-:W-:Y:S05]  /*7800*/  @!P0 BRA `(.L_x_3098) ;  /* 0x0000000000208947 */ /* 0x002fea0003800000 */
[----:B0-----:R-:W-:Y:S02]  /*7810*/  MOV R6, R6 ;  /* 0x0000000600067202 */ /* 0x001fe40000000f00 */
[----:B------:R-:W-:-:S07]  /*7820*/  MOV R7, R4 ;  /* 0x0000000400077202 */ /* 0x000fce0000000f00 */
.L_x_3099:
[----:B------:R-:W0:Y:S02]  /*7830*/  LDS R4, [R6+0x4] ;  /* 0x0000040006047984 */ /* 0x000e240000000800 */
[----:B0-----:R-:W-:-:S10]  /*7840*/  HFMA2.MMA R5, R4, 1, 1, R7 ;  /* 0x3c003c0004057835 */ /* 0x001fd40000000007 */
[----:B------:R-:W0:Y:S02]  /*7850*/  ATOMS.CAST.SPIN R5, [R6+0x4], R4, R5 ;  /* 0x000004040605738d */ /* 0x000e240001800005 */
[----:B0-----:R-:W-:-:S13]  /*7860*/  ISETP.EQ.U32.AND P0, PT, R5, 0x1, PT ;  /* 0x000000010500780c */ /* 0x001fda0003f02070 */
[----:B------:R-:W-:Y:S05]  /*7870*/  @!P0 BRA `(.L_x_3099) ;  /* 0xfffffffc00ec8947 */ /* 0x000fea000383ffff */
[----:B------:R-:W-:Y:S05]  /*7880*/  BRA `(.L_x_3097) ;  /* 0x00000000000c7947 */ /* 0x000fea0003800000 */
.L_x_3098:
[----:B------:R-:W0:Y:S02]  /*7890*/  LD.E R4, desc[UR8][R6.64+0x4] ;  /* 0x0000040806047980 */ /* 0x000e24000c101900 */
[----:B0-----:R-:W-:-:S05]  /*78a0*/  IADD3 R5, R13, R4, RZ ;  /* 0x000000040d057210 */ /* 0x001fca0007ffe0ff */
[----:B------:R1:W-:Y:S02]  /*78b0*/  ST.E desc[UR8][R6.64+0x4], R5 ;  /* 0x0000040506007985 */ /* 0x0003e4000c101908 */
.L_x_3097:
[----:B------:R-:W-:Y:S05]  /*78c0*/  BSYNC B0 ;  /* 0x0000000000007941 */ /* 0x000fea0003800000 */
.L_x_3096:
        /* <DEDUP_REMOVED lines=11> */
.L_x_3103:
[----:B------:R-:W0:Y:S02]  /*7980*/  LDS R8, [R6] ;  /* 0x0000000006087984 */ /* 0x000e240000000800 */
[----:B0-----:R-:W-:-:S06]  /*7990*/  HADD2 R9, R8, R3 ;  /* 0x0000000308097230 */ /* 0x001fcc0000000000 */
[----:B------:R-:W0:Y:S02]  /*79a0*/  ATOMS.CAST.SPIN R9, [R6], R8, R9 ;  /* 0x000000080609738d */ /* 0x000e240001800009 */
[----:B0-----:R-:W-:-:S13]  /*79b0*/  ISETP.EQ.U32.AND P0, PT, R9, 0x1, PT ;  /* 0x000000010900780c */ /* 0x001fda0003f02070 */
[----:B------:R-:W-:Y:S05]  /*79c0*/  @!P0 BRA `(.L_x_3103) ;  /* 0xfffffffc00ec8947 */ /* 0x000fea000383ffff */
[----:B------:R-:W-:Y:S05]  /*79d0*/  BRA `(.L_x_3101) ;  /* 0x00000000000c7947 */ /* 0x000fea0003800000 */
.L_x_3102:
[----:B------:R-:W2:Y:S02]  /*79e0*/  LD.E R0, desc[UR8][R4.64] ;  /* 0x0000000804007980 */ /* 0x000ea4000c101900 */
[----:B--2---:R-:W-:-:S05]  /*79f0*/  IADD3 R3, R3, R0, RZ ;  /* 0x0000000003037210 */ /* 0x004fca0007ffe0ff */
[----:B------:R0:W-:Y:S02]  /*7a00*/  ST.E desc[UR8][R4.64], R3 ;  /* 0x0000000304007985 */ /* 0x0001e4000c101908 */
.L_x_3101:
[----:B------:R-:W-:Y:S05]  /*7a10*/  BSYNC B0 ;  /* 0x0000000000007941 */ /* 0x000fea0003800000 */
.L_x_3100:
[----:B------:R1:W-:Y:S02]  /*7a20*/  ATOM.E.ADD.F16x2.RN.STRONG.GPU P0, RZ, desc[UR8][R4.64+0x4], R2 ;  /* 0x0000040204ff79a2 */ /* 0x0003e4000810e1c8 */
[----:B-1----:R-:W-:Y:S05]  /*7a30*/  @P0 EXIT ;  /* 0x000000000000094d */ /* 0x002fea0003800000 */
[----:B------:R-:W1:Y:S02]  /*7a40*/  QSPC.E.S P0, RZ, [R4+0x4] ;  /* 0x0000040004ff73aa */ /* 0x000e640000000500 */
[----:B-1----:R-:W-:Y:S05]  /*7a50*/  @!P0 BRA `(.L_x_3104) ;  /* 0x0000000000208947 */ /* 0x002fea0003800000 */
[----:B0-----:R-:W-:Y:S02]  /*7a60*/  MOV R4, R4 ;  /* 0x0000000400047202 */ /* 0x001fe40000000f00 */
[----:B------:R-:W-:-:S07]  /*7a70*/  MOV R5, R2 ;  /* 0x0000000200057202 */ /* 0x000fce0000000f00 */
.L_x_3105:
[----:B------:R-:W0:Y:S02]  /*7a80*/  LDS R2, [R4+0x4] ;  /* 0x0000040004027984 */ /* 0x000e240000000800 */
[----:B0-----:R-:W-:-:S10]  /*7a90*/  HFMA2.MMA R3, R2, 1, 1, R5 ;  /* 0x3c003c0002037835 */ /* 0x001fd40000000005 */
[----:B------:R-:W0:Y:S02]  /*7aa0*/  ATOMS.CAST.SPIN R3, [R4+0x4], R2, R3 ;  /* 0x000004020403738d */ /* 0x000e240001800003 */
[----:B0-----:R-:W-:-:S13]  /*7ab0*/  ISETP.EQ.U32.AND P0, PT, R3, 0x1, PT ;  /* 0x000000010300780c */ /* 0x001fda0003f02070 */
[----:B------:R-:W-:Y:S05]  /*7ac0*/  @!P0 BRA `(.L_x_3105) ;  /* 0xfffffffc00ec8947 */ /* 0x000fea000383ffff */
[----:B------:R-:W-:Y:S05]  /*7ad0*/  EXIT ;  /* 0x000000000000794d */ /* 0x000fea0003800000 */
.L_x_3104:
[----:B------:R-:W0:Y:S02]  /*7ae0*/  LD.E R0, desc[UR8][R4.64+0x4] ;  /* 0x0000040804007980 */ /* 0x000e24000c101900 */
[----:B0-----:R-:W-:-:S05]  /*7af0*/  IADD3 R3, R2, R0, RZ ;  /* 0x0000000002037210 */ /* 0x001fca0007ffe0ff */
[----:B------:R-:W-:Y:S01]  /*7b00*/  ST.E desc[UR8][R4.64+0x4], R3 ;  /* 0x0000040304007985 */ /* 0x000fe2000c101908 */
[----:B------:R-:W-:Y:S05]  /*7b10*/  EXIT ;  /* 0x000000000000794d */ /* 0x000fea0003800000 */
.L_x_3106:
        /* <DEDUP_REMOVED lines=14> */
.L_x_3716:


//--------------------- .text._Z23gemm_half_q_half_kernelILi2ELi4ELb1ELb0ELi32EEvPK6__halfPKjS4_S2_PS0_iiiiPKtS7_iiiiiibS2_i --------------------------
	.section	.text._Z23gemm_half_q_half_kernelILi2ELi4ELb1ELb0ELi32EEvPK6__halfPKjS4_S2_PS0_iiiiPKtS7_iiiiiibS2_i,"ax",@progbits
	.align	128
        .global         _Z23gemm_half_q_half_kernelILi2ELi4ELb1ELb0ELi32EEvPK6__halfPKjS4_S2_PS0_iiiiPKtS7_iiiiiibS2_i
        .type           _Z23gemm_half_q_half_kernelILi2ELi4ELb1ELb0ELi32EEvPK6__halfPKjS4_S2_PS0_iiiiPKtS7_iiiiiibS2_i,@function
        .size           _Z23gemm_half_q_half_kernelILi2ELi4ELb1ELb0ELi32EEvPK6__halfPKjS4_S2_PS0_iiiiPKtS7_iiiiiibS2_i,(.L_x_3717 - _Z23gemm_half_q_half_kernelILi2ELi4ELb1ELb0ELi32EEvPK6__halfPKjS4_S2_PS0_iiiiPKtS7_iiiiiibS2_i)
        .other          _Z23gemm_half_q_half_kernelILi2ELi4ELb1ELb0ELi32EEvPK6__halfPKjS4_S2_PS0_iiiiPKtS7_iiiiiibS2_i,@"STO_CUDA_ENTRY STV_DEFAULT"
_Z23gemm_half_q_half_kernelILi2ELi4ELb1ELb0ELi32EEvPK6__halfPKjS4_S2_PS0_iiiiPKtS7_iiiiiibS2_i:
.text._Z23gemm_half_q_half_kernelILi2ELi4ELb1ELb0ELi32EEvPK6__halfPKjS4_S2_PS0_iiiiPKtS7_iiiiiibS2_i:
        /* <DEDUP_REMOVED lines=24> */
.L_x_3107:
        /* <DEDUP_REMOVED lines=26> */
[----:B0-----:R-:W-:-:S03]  /*0320*/  ULEA UR5, UR6, UR5, 0x18 ;  /* 0x0000000506057291 */ /* 0x001fc6000f8ec03f */
[----:B--2---:R-:W-:-:S04]  /*0330*/  IADD3 R5, P0, R8, R3, RZ ;  /* 0x0000000308057210 */ /* 0x004fc80007f1e0ff */
[----:B------:R-:W-:Y:S02]  /*0340*/  LEA.HI.X.SX32 R14, R3, RZ, 0x1, P0 ;  /* 0x000000ff030e7211 */ /* 0x000fe400000f0eff */
[----:B------:R-:W-:Y:S02]  /*0350*/  LEA R6, P0, R5, UR10, 0x1 ;  /* 0x0000000a05067c11 */ /* 0x000fe4000f8008ff */
[----:B------:R-:W-:Y:S02]  /*0360*/  LEA R3, R13, UR5, 0x1 ;  /* 0x000000050d037c11 */ /* 0x000fe4000f8e08ff */
[----:B------:R-:W-:Y:S01]  /*0370*/  LEA.HI.X R7, R5, UR11, R14, 0x1, P0 ;  /* 0x0000000b05077c11 */ /* 0x000fe200080f0c0e */
[----:B------:R-:W-:Y:S01]  /*0380*/  IMAD.MOV.U32 R5, RZ, RZ, RZ ;  /* 0x000000ffff057224 */ /* 0x000fe200078e00ff */
[----:B------:R-:W-:Y:S01]  /*0390*/  PLOP3.LUT P0, PT, PT, PT, PT, 0x80, 0x0 ;  /* 0x000000000000781c */ /* 0x000fe20003f0f070 */
[----:B------:R-:W-:-:S12]  /*03a0*/  @!P2 BRA `(.L_x_3111) ;  /* 0x000000000048a947 */ /* 0x000fd80003800000 */
[----:B------:R-:W-:Y:S01]  /*03b0*/  PLOP3.LUT P0, PT, PT, PT, PT, 0x8, 0x0 ;  /* 0x000000000000781c */ /* 0x000fe20003f0e170 */
[----:B------:R-:W-:-:S12]  /*03c0*/  VIADD R24, R2, 0xfffffffd ;  /* 0xfffffffd02187836 */ /* 0x000fd80000000000 */
.L_x_3112:
        /* <DEDUP_REMOVED lines=16> */
.L_x_3111:
        /* <DEDUP_REMOVED lines=16> */
.L_x_3110:
[----:B------:R-:W0:Y:S01]  /*05d0*/  S2UR UR6, SR_CgaCtaId ;  /* 0x00000000000679c3 */ /* 0x000e220000008800 */
[----:B------:R-:W-:Y:S01]  /*05e0*/  IMAD R3, R18, R19, RZ ;  /* 0x0000001312037224 */ /* 0x000fe200078e02ff */
[----:B------:R-:W-:Y:S01]  /*05f0*/  ISETP.GT.AND P2, PT, R2, 0x3, PT ;  /* 0x000000030200780c */ /* 0x000fe20003f44270 */
[----:B------:R-:W-:Y:S01]  /*0600*/  UMOV UR5, 0x400 ;  /* 0x0000040000057882 */ /* 0x000fe20000000000 */
[----:B------:R-:W-:Y:S01]  /*0610*/  ULDC.64 UR10, c[0x0][0x210] ;  /* 0x00008400000a7ab9 */ /* 0x000fe20000000a00 */
[----:B------:R-:W-:-:S05]  /*0620*/  IMAD.SHL.U32 R8, R3, 0x2, RZ ;  /* 0x0000000203087824 */ /* 0x000fca00078e00ff */
        /* <DEDUP_REMOVED lines=11> */
.L_x_3114:
        /* <DEDUP_REMOVED lines=16> */
.L_x_3113:
        /* <DEDUP_REMOVED lines=14> */
.L_x_3109:
[----:B------:R-:W-:Y:S05]  /*08c0*/  BSYNC B0 ;  /* 0x0000000000007941 */ /* 0x000fea0003800000 */
.L_x_3108:
        /* <DEDUP_REMOVED lines=19> */
[----:B------:R-:W-:Y:S02]  /*0a00*/  PLOP3.LUT P0, PT, PT, PT, PT, 0x8, 0x0 ;  /* 0x000000000000781c */ /* 0x000fe40003f0e170 */
[----:B------:R-:W-:-:S11]  /*0a10*/  IADD3 R18, R2, -0x3, RZ ;  /* 0xfffffffd02127810 */ /* 0x000fd60007ffe0ff */
.L_x_3117:
        /* <DEDUP_REMOVED lines=11> */
.L_x_3116:
        /* <DEDUP_REMOVED lines=10> */
.L_x_3115:
[----:B------:R-:W0:Y:S08]  /*0b70*/  LDC R27, c[0x0][0x25c] ;  /* 0x00009700ff1b7b82 */ /* 0x000e300000000800 */
[----:B------:R-:W-:Y:S01]  /*0b80*/  BAR.SYNC.DEFER_BLOCKING 0x0 ;  /* 0x0000000000007b1d */ /* 0x000fe20000010000 */
[----:B------:R-:W-:-:S07]  /*0b90*/  ISETP.GE.AND P0, PT, R86, R87, PT ;  /* 0x000000575600720c */ /* 0x000fce0003f06270 */
[----:B------:R-:W3:Y:S06]  /*0ba0*/  LDC R29, c[0x0][0x264] ;  /* 0x00009900ff1d7b82 */ /* 0x000eec0000000800 */
[----:B------:R-:W-:Y:S05]  /*0bb0*/  @P0 BRA `(.L_x_3118) ;  /* 0x0000000000d40947 */ /* 0x000fea0003800000 */
[----:B--2---:R-:W2:Y:S01]  /*0bc0*/  LDC.64 R2, c[0x0][0x248] ;  /* 0x00009200ff027b82 */ /* 0x004ea20000000a00 */
[----:B------:R-:W-:-:S07]  /*0bd0*/  IMAD.SHL.U32 R7, R4, 0x40, RZ ;  /* 0x0000004004077824 */ /* 0x000fce00078e00ff */
[----:B------:R-:W4:Y:S08]  /*0be0*/  LDC.64 R4, c[0x0][0x220] ;  /* 0x00008800ff047b82 */ /* 0x000f300000000a00 */
[----:B-1----:R-:W1:Y:S01]  /*0bf0*/  LDC.64 R14, c[0x0][0x228] ;  /* 0x00008a00ff0e7b82 */ /* 0x002e620000000a00 */
[----:B--2---:R-:W-:-:S05]  /*0c00*/  IMAD.WIDE R6, R7, 0x2, R2 ;  /* 0x0000000207067825 */ /* 0x004fca00078e0202 */
[----:B------:R2:W5:Y:S01]  /*0c10*/  LDG.E.U16.CONSTANT R13, desc[UR8][R6.64] ;  /* 0x00000008060d7981 */ /* 0x000562000c1e9500 */
[----:B------:R-:W-:Y:S01]  /*0c20*/  SHF.R.S32.HI R9, RZ, 0x1f, R12 ;  /* 0x0000001fff097819 */ /* 0x000fe2000001140c */
[----:B------:R-:W-:Y:S01]  /*0c30*/  IMAD.SHL.U32 R8, R12, 0x4, RZ ;  /* 0x000000040c087824 */ /* 0x000fe200078e00ff */
[----:B------:R-:W-:Y:S01]  /*0c40*/  UMOV UR4, URZ ;  /* 0x0000003f00047c82 */ /* 0x000fe20008000000 */
[----:B------:R-:W-:Y:S01]  /*0c50*/  IMAD.MOV.U32 R20, RZ, RZ, R86 ;  /* 0x000000ffff147224 */ /* 0x000fe200078e0056 */
[----:B------:R-:W-:Y:S02]  /*0c60*/  LEA.HI R9, R9, R12, RZ, 0x3 ;  /* 0x0000000c09097211 */ /* 0x000fe400078f18ff */
[----:B------:R-:W-:Y:S02]  /*0c70*/  LOP3.LUT R18, R8, 0x10, RZ, 0xc0, !PT ;  /* 0x0000001008127812 */ /* 0x000fe400078ec0ff */
[----:B----4-:R-:W-:-:S07]  /*0c80*/  SHF.R.S32.HI R19, RZ, 0x3, R9 ;  /* 0x00000003ff137819 */ /* 0x010fce0000011409 */
.L_x_3119:
        /* <DEDUP_REMOVED lines=9> */
[----:B------:R-:W4:Y:S01]  /*0d20*/  LDG.E.U16.CONSTANT R25, desc[UR8][R16.64] ;  /* 0x0000000810197981 */ /* 0x000f22000c1e9500 */
[----:B-1----:R-:W-:-:S05]  /*0d30*/  IMAD.WIDE R8, R8, 0x2, R14 ;  /* 0x0000000208087825 */ /* 0x002fca00078e020e */
[----:B------:R-:W3:Y:S01]  /*0d40*/  LDG.E.U16.CONSTANT R24, desc[UR8][R8.64] ;  /* 0x0000000808187981 */ /* 0x000ee2000c1e9500 */
[----:B------:R-:W-:Y:S01]  /*0d50*/  UIADD3 UR4, UR4, 0x1, URZ ;  /* 0x0000000104047890 */ /* 0x000fe2000fffe03f */
[----:B--2---:R-:W-:-:S04]  /*0d60*/  SHF.R.U32.HI R21, RZ, R18, R7 ;  /* 0x00000012ff157219 */ /* 0x004fc80000011607 */
[----:B------:R-:W-:Y:S02]  /*0d70*/  LOP3.LUT R22, R21, 0xf, RZ, 0xc0, !PT ;  /* 0x0000000f15167812 */ /* 0x000fe400078ec0ff */
[--C-:B------:R-:W-:Y:S02]  /*0d80*/  SHF.R.U32.HI R23, RZ, 0x4, R21.reuse ;  /* 0x00000004ff177819 */ /* 0x100fe40000011615 */
[--C-:B------:R-:W-:Y:S01]  /*0d90*/  SHF.R.U32.HI R6, RZ, 0x8, R21.reuse ;  /* 0x00000008ff067819 */ /* 0x100fe20000011615 */
[----:B------:R-:W-:Y:S01]  /*0da0*/  VIADD R22, R22, 0x1 ;  /* 0x0000000116167836 */ /* 0x000fe20000000000 */
[----:B------:R-:W-:Y:S01]  /*0db0*/  SHF.R.U32.HI R21, RZ, 0xc, R21 ;  /* 0x0000000cff157819 */ /* 0x000fe20000011615 */
[----:B----4-:R-:W-:Y:S01]  /*0dc0*/  IMAD.IADD R20, R25, 0x1, R20 ;  /* 0x0000000119147824 */ /* 0x010fe200078e0214 */
[----:B------:R-:W-:Y:S01]  /*0dd0*/  LOP3.LUT R23, R23, 0xf, RZ, 0xc0, !PT ;  /* 0x0000000f17177812 */ /* 0x000fe200078ec0ff */
[----:B------:R-:W-:Y:S01]  /*0de0*/  IMAD R22, R22, R22, RZ ;  /* 0x0000001616167224 */ /* 0x000fe200078e02ff */
[----:B------:R-:W-:-:S02]  /*0df0*/  LOP3.LUT R21, R21, 0xf, RZ, 0xc0, !PT ;  /* 0x0000000f15157812 */ /* 0x000fc400078ec0ff */
[----:B------:R-:W-:Y:S01]  /*0e00*/  LOP3.LUT R6, R6, 0xf, RZ, 0xc0, !PT ;  /* 0x0000000f06067812 */ /* 0x000fe200078ec0ff */
[----:B------:R-:W-:Y:S01]  /*0e10*/  VIADD R23, R23, 0x1 ;  /* 0x0000000117177836 */ /* 0x000fe20000000000 */
[----:B------:R-:W3:Y:S01]  /*0e20*/  I2F.F16 R7, R22 ;  /* 0x0000001600077306 */ /* 0x000ee20000200c00 */
[----:B------:R-:W-:Y:S01]  /*0e30*/  VIADD R21, R21, 0x1 ;  /* 0x0000000115157836 */ /* 0x000fe20000000000 */
[----:B------:R-:W-:Y:S01]  /*0e40*/  ISETP.GE.AND P2, PT, R20, R87, PT ;  /* 0x000000571400720c */ /* 0x000fe20003f46270 */
[----:B------:R-:W-:Y:S02]  /*0e50*/  VIADD R6, R6, 0x1 ;  /* 0x0000000106067836 */ /* 0x000fe40000000000 */
[----:B------:R-:W-:Y:S02]  /*0e60*/  IMAD R23, R23, R23, RZ ;  /* 0x0000001717177224 */ /* 0x000fe400078e02ff */
[----:B------:R-:W-:Y:S02]  /*0e70*/  IMAD R21, R21, R21, RZ ;  /* 0x0000001515157224 */ /* 0x000fe400078e02ff */
[----:B------:R-:W-:-:S02]  /*0e80*/  IMAD R16, R6, R6, RZ ;  /* 0x0000000606107224 */ /* 0x000fc400078e02ff */
        /* <DEDUP_REMOVED lines=8> */
.L_x_3118:
        /* <DEDUP_REMOVED lines=20> */
.L_x_3120:
        /* <DEDUP_REMOVED lines=8> */
.L_x_3121:
[----:B------:R-:W-:Y:S02]  /*10d0*/  CS2R R4, SRZ ;  /* 0x0000000000047805 */ /* 0x000fe4000001ff00 */
[----:B-1----:R-:W-:Y:S01]  /*10e0*/  SHF.R.S32.HI R16, RZ, 0x5, R13 ;  /* 0x00000005ff107819 */ /* 0x002fe2000001140d */
        /* <DEDUP_REMOVED lines=8> */
.L_x_3122:
        /* <DEDUP_REMOVED lines=8> */
.L_x_3123:
        /* <DEDUP_REMOVED lines=9> */
.L_x_3124:
[----:B------:R-:W-:Y:S01]  /*1280*/  ISETP.GE.OR P0, PT, R86, UR6, P0 ;  /* 0x0000000656007c0c */ /* 0x000fe20008706670 */
[----:B------:R-:W-:-:S05]  /*1290*/  IMAD R3, R16, 0x8, R3 ;  /* 0x0000000810037824 */ /* 0x000fca00078e0203 */
[----:B------:R-:W-:Y:S02]  /*12a0*/  IADD3 R2, R5, R3, R2 ;  /* 0x0000000305027210 */ /* 0x000fe40007ffe002 */
[----:B------:R-:W-:Y:S02]  /*12b0*/  PRMT R5, RZ, 0x5410, RZ ;  /* 0x00005410ff057816 */ /* 0x000fe400000000ff */
[----:B------:R-:W-:Y:S02]  /*12c0*/  IADD3 R14, R13, R2, R4 ;  /* 0x000000020d0e7210 */ /* 0x000fe40007ffe004 */
        /* <DEDUP_REMOVED lines=21> */
.L_x_3128:
[----:B0-----:R-:W0:Y:S02]  /*1420*/  LDC R85, c[0x0][0x23c] ;  /* 0x00008f00ff557b82 */ /* 0x001e240000000800 */
[C---:B0-----:R-:W-:Y:S02]  /*1430*/  IMAD.WIDE R10, R85.reuse, 0x4, R20 ;  /* 0x00000004550a7825 */ /* 0x041fe400078e0214 */
[----:B------:R-:W5:Y:S04]  /*1440*/  LDG.E.128.CONSTANT R20, desc[UR8][R20.64] ;  /* 0x0000000814147981 */ /* 0x000f68000c1e9d00 */
[----:B------:R0:W5:Y:S01]  /*1450*/  LDG.E.128.CONSTANT R16, desc[UR8][R10.64] ;  /* 0x000000080a107981 */ /* 0x000162000c1e9d00 */
[----:B------:R-:W-:Y:S01]  /*1460*/  IMAD.WIDE R88, R85, 0x4, R10 ;  /* 0x0000000455587825 */ /* 0x000fe200078e020a */
[----:B------:R-:W-:Y:S06]  /*1470*/  @!P1 BRA `(.L_x_3126) ;  /* 0x0000001800049947 */ /* 0x000fec0003800000 */
[----:B------:R-:W2:Y:S01]  /*1480*/  LDG.E.128.CONSTANT R12, desc[UR8][R88.64] ;  /* 0x00000008580c7981 */ /* 0x000ea2000c1e9d00 */
[--C-:B0----5:R-:W-:Y:S01]  /*1490*/  SHF.R.U32.HI R10, RZ, 0xf, R20.reuse ;  /* 0x0000000fff0a7819 */ /* 0x121fe20000011614 */
[----:B------:R-:W-:Y:S01]  /*14a0*/  IMAD.MOV.U32 R32, RZ, RZ, 0x3000 ;  /* 0x00003000ff207424 */ /* 0x000fe200078e00ff */
[C---:B------:R-:W-:Y:S01]  /*14b0*/  LOP3.LUT R0, R20.reuse, 0x380038, RZ, 0xc0, !PT ;  /* 0x0038003814007812 */ /* 0x040fe200078ec0ff */
[----:B------:R-:W-:Y:S01]  /*14c0*/  IMAD.MOV.U32 R40, RZ, RZ, 0x2400 ;  /* 0x00002400ff287424 */ /* 0x000fe200078e00ff */
        /* <DEDUP_REMOVED lines=21> */
[----:B------:R-:W-:-:S02]  /*1620*/  LOP3.LUT R10, R10, 0x10001, RZ, 0xc0, !PT ;  /* 0x000100010a0a7812 */ /* 0x000fc400078ec0ff */
        /* <DEDUP_REMOVED lines=10> */
[----:B------:R-:W-:Y:S02]  /*16d0*/  LOP3.LUT R11, R16, 0x380038, RZ, 0xc0, !PT ;  /* 0x00380038100b7812 */ /* 0x000fe400078ec0ff */
[----:B------:R-:W-:-:S02]  /*16e0*/  SHF.R.U32.HI R41, RZ, 0x6, R16 ;  /* 0x00000006ff297819 */ /* 0x000fc40000011610 */
[----:B------:R-:W-:Y:S02]  /*16f0*/  LOP3.LUT R66, R16, 0x70007, RZ, 0xc0, !PT ;  /* 0x0007000710427812 */ /* 0x000fe400078ec0ff */
[----:B------:R-:W-:Y:S02]  /*1700*/  LOP3.LUT R21, R10, 0x20002, R21, 0xf8, !PT ;  /* 0x000200020a157812 */ /* 0x000fe400078ef815 */
[----:B------:R-:W-:Y:S02]  /*1710*/  LOP3.LUT R19, R24, 0x20002, R17, 0xf8, !PT ;  /* 0x0002000218137812 */ /* 0x000fe400078ef811 */
[----:B------:R-:W-:Y:S02]  /*1720*/  LOP3.LUT R39, R22, 0x20002, R25, 0xf8, !PT ;  /* 0x0002000216277812 */ /* 0x000fe400078ef819 */
        /* <DEDUP_REMOVED lines=61> */
[----:B------:R-:W-:Y:S02]  /*1b00*/  SHF.R.U32.HI R12, RZ, 0xd, R15 ;  /* 0x0000000dff0c7819 */ /* 0x000fe4000001160f */
[----:B------:R-:W-:Y:S02]  /*1b10*/  LOP3.LUT R20, R21, 0x40004, R20, 0xf8, !PT ;  /* 0x0004000415147812 */ /* 0x000fe400078ef814 */
[----:B------:R-:W-:Y:S02]  /*1b20*/  LOP3.LUT R21, R23, 0x40004, R10, 0xf8, !PT ;  /* 0x0004000417157812 */ /* 0x000fe400078ef80a */
[----:B------:R-:W-:Y:S02]  /*1b30*/  SHF.R.U32.HI R22, RZ, 0xd, R14 ;  /* 0x0000000dff167819 */ /* 0x000fe4000001160e */
[----:B------:R-:W-:Y:S02]  /*1b40*/  LOP3.LUT R23, R39, 0x40004, R12, 0xf8, !PT ;  /* 0x0004000427177812 */ /* 0x000fe400078ef80c */
[----:B------:R-:W-:-:S02]  /*1b50*/  LOP3.LUT R10, R41, 0x380038, RZ, 0xc0, !PT ;  /* 0x00380038290a7812 */ /* 0x000fc400078ec0ff */
[----:B------:R-:W-:Y:S02]  /*1b60*/  SHF.R.U32.HI R25, RZ, 0x6, R13 ;  /* 0x00000006ff197819 */ /* 0x000fe4000001160d */
[----:B------:R-:W-:Y:S02]  /*1b70*/  LOP3.LUT R12, R29, 0x380038, RZ, 0xc0, !PT ;  /* 0x003800381d0c7812 */ /* 0x000fe400078ec0ff */
[----:B------:R-:W-:Y:S02]  /*1b80*/  SHF.R.U32.HI R26, RZ, 0x6, R14 ;  /* 0x00000006ff1a7819 */ /* 0x000fe4000001160e */
[C---:B------:R-:W-:Y:S02]  /*1b90*/  LOP3.LUT R17, R13.reuse, 0x380038, RZ, 0xc0, !PT ;  /* 0x003800380d117812 */ /* 0x040fe400078ec0ff */
        /* <DEDUP_REMOVED lines=8> */
[----:B------:R-:W-:Y:S01]  /*1c20*/  SHF.R.U32.HI R28, RZ, 0x6, R15 ;  /* 0x00000006ff1c7819 */ /* 0x000fe2000001160f */
[----:B------:R-:W-:Y:S01]  /*1c30*/  HFMA2 R74, R19, R32.H0_H0, -132, -132 ;  /* 0xd820d820134a7431 */ /* 0x000fe20000040020 */
        /* <DEDUP_REMOVED lines=182> */
.L_x_3127:
        /* <DEDUP_REMOVED lines=79> */
.L_x_3126:
        /* <DEDUP_REMOVED lines=8> */
.L_x_3125:
[----:B------:R-:W-:Y:S05]  /*2d10*/  @!P1 EXIT ;  /* 0x000000000000994d */ /* 0x000fea0003800000 */
[----:B------:R-:W1:Y:S01]  /*2d20*/  S2R R0, SR_CTAID.X ;  /* 0x0000000000007919 */ /* 0x000e620000002500 */
[----:B------:R-:W2:Y:S01]  /*2d30*/  S2UR UR4, SR_CTAID.Y ;  /* 0x00000000000479c3 */ /* 0x000ea20000002600 */
[----:B------:R-:W-:Y:S01]  /*2d40*/  IMAD.MOV.U32 R6, RZ, RZ, R5 ;  /* 0x000000ffff067224 */ /* 0x000fe200078e0005 */
[----:B------:R-:W1:Y:S06]  /*2d50*/  S2R R7, SR_TID.X ;  /* 0x0000000000077919 */ /* 0x000e6c0000002100 */
        /* <DEDUP_REMOVED lines=9> */
[----:B------:R-:W-:Y:S01]  /*2df0*/  BSSY B0, `(.L_x_3129) ;  /* 0x0000011000007945 */ /* 0x000fe20003800000 */
[----:B------:R-:W-:-:S03]  /*2e00*/  IMAD.MOV.U32 R13, RZ, RZ, R4 ;  /* 0x000000ffff0d7224 */ /* 0x000fc600078e0004 */
[----:B-1----:R-:W-:Y:S01]  /*2e10*/  VIADDMNMX R0, R0, R7, 0x2, PT ;  /* 0x0000000200007446 */ /* 0x002fe20003800107 */
[----:B0-----:R-:W-:Y:S06]  /*2e20*/  @P0 BRA `(.L_x_3130) ;  /* 0x0000000000340947 */ /* 0x001fec0003800000 */
[----:B------:R-:W0:Y:S02]  /*2e30*/  QSPC.E.S P0, RZ, [R8] ;  /* 0x0000000008ff73aa */ /* 0x000e240000000500 */
[----:B0-----:R-:W-:Y:S05]  /*2e40*/  @!P0 BRA `(.L_x_3131) ;  /* 0x0000000000208947 */ /* 0x001fea0003800000 */
[----:B------:R-:W-:-:S04]  /*2e50*/  MOV R6, R8 ;  /* 0x0000000800067202 */ /* 0x000fc80000000f00 */
[----:B------:R-:W-:-:S07]  /*2e60*/  MOV R14, R6 ;  /* 0x00000006000e7202 */ /* 0x000fce0000000f00 */
.L_x_3132:
[----:B------:R-:W0:Y:S02]  /*2e70*/  LDS R6, [R14] ;  /* 0x000000000e067984 */ /* 0x000e240000000800 */
[----:B0-----:R-:W-:-:S10]  /*2e80*/  HFMA2.MMA R7, R6, 1, 1, R5 ;  /* 0x3c003c0006077835 */ /* 0x001fd40000000005 */
[----:B------:R-:W0:Y:S02]  /*2e90*/  ATOMS.CAST.SPIN R7, [R14], R6, R7 ;  /* 0x000000060e07738d */ /* 0x000e240001800007 */
[----:B0-----:R-:W-:-:S13]  /*2ea0*/  ISETP.EQ.U32.AND P0, PT, R7, 0x1, PT ;  /* 0x000000010700780c */ /* 0x001fda0003f02070 */
[----:B------:R-:W-:Y:S05]  /*2eb0*/  @!P0 BRA `(.L_x_3132) ;  /* 0xfffffffc00ec8947 */ /* 0x000fea000383ffff */
[----:B------:R-:W-:Y:S05]  /*2ec0*/  BRA `(.L_x_3130) ;  /* 0x00000000000c7947 */ /* 0x000fea0003800000 */
.L_x_3131:
[----:B------:R-:W2:Y:S02]  /*2ed0*/  LD.E R5, desc[UR8][R8.64] ;  /* 0x0000000808057980 */ /* 0x000ea4000c101900 */
[----:B--2---:R-:W-:-:S05]  /*2ee0*/  IMAD.IADD R5, R6, 0x1, R5 ;  /* 0x0000000106057824 */ /* 0x004fca00078e0205 */
[----:B------:R0:W-:Y:S02]  /*2ef0*/  ST.E desc[UR8][R8.64], R5 ;  /* 0x0000000508007985 */ /* 0x0001e4000c101908 */
.L_x_3130:
[----:B------:R-:W-:Y:S05]  /*2f00*/  BSYNC B0 ;  /* 0x0000000000007941 */ /* 0x000fea0003800000 */
.L_x_3129:
[----:B------:R1:W-:Y:S01]  /*2f10*/  ATOM.E.ADD.F16x2.RN.STRONG.GPU P0, RZ, desc[UR8][R8.64+0x4], R13 ;  /* 0x0000040d08ff79a2 */ /* 0x0003e2000810e1c8 */
[----:B------:R-:W-:Y:S04]  /*2f20*/  BSSY B0, `(.L_x_3133) ;  /* 0x0000010000007945 */ /* 0x000fe80003800000 */
[----:B-1----:R-:W-:Y:S05]  /*2f30*/  @P0 BRA `(.L_x_3134) ;  /* 0x0000000000380947 */ /* 0x002fea0003800000 */
[----:B------:R-:W1:Y:S02]  /*2f40*/  QSPC.E.S P0, RZ, [R8+0x4] ;  /* 0x0000040008ff73aa */ /* 0x000e640000000500 */
[----:B-1----:R-:W-:Y:S05]  /*2f50*/  @!P0 BRA `(.L_x_3135) ;  /* 0x0000000000248947 */ /* 0x002fea0003800000 */
[----:B------:R-:W-:-:S05]  /*2f60*/  IMAD.MOV.U32 R6, RZ, RZ, R8 ;  /* 0x000000ffff067224 */ /* 0x000fca00078e0008 */
[----:B------:R-:W-:Y:S01]  /*2f70*/  MOV R6, R6 ;  /* 0x0000000600067202 */ /* 0x000fe20000000f00 */
[----:B------:R-:W-:-:S07]  /*2f80*/  IMAD.MOV.U32 R7, RZ, RZ, R4 ;  /* 0x000000ffff077224 */ /* 0x000fce00078e0004 */
.L_x_3136:
[----:B------:R-:W0:Y:S02]  /*2f90*/  LDS R4, [R6+0x4] ;  /* 0x0000040006047984 */ /* 0x000e240000000800 */
[----:B0-----:R-:W-:-:S06]  /*2fa0*/  HADD2 R5, R4, R7 ;  /* 0x0000000704057230 */ /* 0x001fcc0000000000 */
[----:B------:R-:W0:Y:S02]  /*2fb0*/  ATOMS.CAST.SPIN R5, [R6+0x4], R4, R5 ;  /* 0x000004040605738d */ /* 0x000e240001800005 */
[----:B0-----:R-:W-:-:S13]  /*2fc0*/  ISETP.EQ.U32.AND P0, PT, R5, 0x1, PT ;  /* 0x000000010500780c */ /* 0x001fda0003f02070 */
[----:B------:R-:W-:Y:S05]  /*2fd0*/  @!P0 BRA `(.L_x_3136) ;  /* 0xfffffffc00ec8947 */ /* 0x000fea000383ffff */
[----:B------:R-:W-:Y:S05]  /*2fe0*/  BRA `(.L_x_3134) ;  /* 0x00000000000c7947 */ /* 0x000fea0003800000 */
.L_x_3135:
[----:B------:R-:W0:Y:S02]  /*2ff0*/  LD.E R4, desc[UR8][R8.64+0x4] ;  /* 0x0000040808047980 */ /* 0x000e24000c101900 */
[----:B0-----:R-:W-:-:S05]  /*3000*/  IMAD.IADD R5, R13, 0x1, R4 ;  /* 0x000000010d057824 */ /* 0x001fca00078e0204 */
[----:B------:R1:W-:Y:S02]  /*3010*/  ST.E desc[UR8][R8.64+0x4], R5 ;  /* 0x0000040508007985 */ /* 0x0003e4000c101908 */
.L_x_3134:
[----:B------:R-:W-:Y:S05]  /*3020*/  BSYNC B0 ;  /* 0x0000000000007941 */ /* 0x000fea0003800000 */
.L_x_3133:
        /* <DEDUP_REMOVED lines=11> */
.L_x_3140:
[----:B------:R-:W0:Y:S02]  /*30e0*/  LDS R4, [R0] ;  /* 0x0000000000047984 */ /* 0x000e240000000800 */
[----:B01----:R-:W-:-:S10]  /*30f0*/  HFMA2.MMA R5, R4, 1, 1, R3 ;  /* 0x3c003c0004057835 */ /* 0x003fd40000000003 */
[----:B------:R-:W0:Y:S02]  /*3100*/  ATOMS.CAST.SPIN R5, [R0], R4, R5 ;  /* 0x000000040005738d */ /* 0x000e240001800005 */
[----:B0-----:R-:W-:-:S13]  /*3110*/  ISETP.EQ.U32.AND P0, PT, R5, 0x1, PT ;  /* 0x000000010500780c */ /* 0x001fda0003f02070 */
[----:B------:R-:W-:Y:S05]  /*3120*/  @!P0 BRA `(.L_x_3140) ;  /* 0xfffffffc00ec8947 */ /* 0x000fea000383ffff */
[----:B------:R-:W-:Y:S05]  /*3130*/  BRA `(.L_x_3138) ;  /* 0x00000000000c7947 */ /* 0x000fea0003800000 */
.L_x_3139:
[----:B------:R-:W2:Y:S02]  /*3140*/  LD.E R0, desc[UR8][R6.64] ;  /* 0x0000000806007980 */ /* 0x000ea4000c101900 */
[----:B--2---:R-:W-:-:S05]  /*3150*/  IMAD.IADD R3, R3, 0x1, R0 ;  /* 0x0000000103037824 */ /* 0x004fca00078e0200 */
[----:B------:R2:W-:Y:S02]  /*3160*/  ST.E desc[UR8][R6.64], R3 ;  /* 0x0000000306007985 */ /* 0x0005e4000c101908 */
.L_x_3138:
[----:B------:R-:W-:Y:S05]  /*3170*/  BSYNC B0 ;  /* 0x0000000000007941 */ /* 0x000fea0003800000 */
.L_x_3137:
[----:B------:R3:W-:Y:S02]  /*3180*/  ATOM.E.ADD.F16x2.RN.STRONG.GPU P0, RZ, desc[UR8][R6.64+0x4], R2 ;  /* 0x0000040206ff79a2 */ /* 0x0007e4000810e1c8 */
[----:B---3--:R-:W-:Y:S05]  /*3190*/  @P0 EXIT ;  /* 0x000000000000094d */ /* 0x008fea0003800000 */
[----:B------:R-:W3:Y:S02]  /*31a0*/  QSPC.E.S P0, RZ, [R6+0x4] ;  /* 0x0000040006ff73aa */ /* 0x000ee40000000500 */
[----:B---3--:R-:W-:Y:S05]  /*31b0*/  @!P0 BRA `(.L_x_3141) ;  /* 0x0000000000248947 */ /* 0x008fea0003800000 */
[----:B------:R-:W-:-:S05]  /*31c0*/  IMAD.MOV.U32 R4, RZ, RZ, R6 ;  /* 0x000000ffff047224 */ /* 0x000fca00078e0006 */
[----:B------:R-:W-:Y:S01]  /*31d0*/  MOV R4, R4 ;  /* 0x0000000400047202 */ /* 0x000fe20000000f00 */
[----:B01----:R-:W-:-:S07]  /*31e0*/  IMAD.MOV.U32 R5, RZ, RZ, R2 ;  /* 0x000000ffff057224 */ /* 0x003fce00078e0002 */
.L_x_3142:
[----:B------:R-:W2:Y:S02]  /*31f0*/  LDS R2, [R4+0x4] ;  /* 0x0000040004027984 */ /* 0x000ea40000000800 */
[----:B--2---:R-:W-:-:S06]  /*3200*/  HADD2 R3, R2, R5 ;  /* 0x0000000502037230 */ /* 0x004fcc0000000000 */
[----:B------:R-:W0:Y:S02]  /*3210*/  ATOMS.CAST.SPIN R3, [R4+0x4], R2, R3 ;  /* 0x000004020403738d */ /* 0x000e240001800003 */
[----:B0-----:R-:W-:-:S13]  /*3220*/  ISETP.EQ.U32.AND P0, PT, R3, 0x1, PT ;  /* 0x000000010300780c */ /* 0x001fda0003f02070 */
[----:B------:R-:W-:Y:S05]  /*3230*/  @!P0 BRA `(.L_x_3142) ;  /* 0xfffffffc00ec8947 */ /* 0x000fea000383ffff */
[----:B------:R-:W-:Y:S05]  /*3240*/  EXIT ;  /* 0x000000000000794d */ /* 0x000fea0003800000 */
.L_x_3141:
[----:B------:R-:W2:Y:S02]  /*3250*/  LD.E R0, desc[UR8][R6.64+0x4] ;  /* 0x0000040806007980 */ /* 0x000ea4000c101900 */
[----:B--2---:R-:W-:-:S05]  /*3260*/  IMAD.IADD R3, R2, 0x1, R0 ;  /* 0x0000000102037824 */ /* 0x004fca00078e0200 */
[----:B------:R-:W-:Y:S01]  /*3270*/  ST.E desc[UR8][R6.64+0x4], R3 ;  /* 0x0000040306007985 */ /* 0x000fe2000c101908 */
[----:B------:R-:W-:Y:S05]  /*3280*/  EXIT ;  /* 0x000000000000794d */ /* 0x000fea0003800000 */
.L_x_3143:
        /* <DEDUP_REMOVED lines=15> */
.L_x_3717:


//--------------------- .text._Z23gemm_half_q_half_kernelILi2ELi6ELb1ELb0ELi32EEvPK6__halfPKjS4_S2_PS0_iiiiPKtS7_iiiiiibS2_i --------------------------
	.section	.text._Z23gemm_half_q_half_kernelILi2ELi6ELb1ELb0ELi32EEvPK6__halfPKjS4_S2_PS0_iiiiPKtS7_iiiiiibS2_i,"ax",@progbits
	.align	128
        .global         _Z23gemm_half_q_half_kernelILi2ELi6ELb1ELb0ELi32EEvPK6__halfPKjS4_S2_PS0_iiiiPKtS7_iiiiiibS2_i
        .type           _Z23gemm_half_q_half_kernelILi2ELi6ELb1ELb0ELi32EEvPK6__halfPKjS4_S2_PS0_iiiiPKtS7_iiiiiibS2_i,@function
        .size           _Z23gemm_half_q_half_kernelILi2ELi6ELb1ELb0ELi32EEvPK6__halfPKjS4_S2_PS0_iiiiPKtS7_iiiiiibS2_i,(.L_x_3718 - _Z23gemm_half_q_half_kernelILi2ELi6ELb1ELb0ELi32EEvPK6__halfPKjS4_S2_PS0_iiiiPKtS7_iiiiiibS2_i)
        .other          _Z23gemm_half_q_half_kernelILi2ELi6ELb1ELb0ELi32EEvPK6__halfPKjS4_S2_PS0_iiiiPKtS7_iiiiiibS2_i,@"STO_CUDA_ENTRY STV_DEFAULT"
_Z23gemm_half_q_half_kernelILi2ELi6ELb1ELb0ELi32EEvPK6__halfPKjS4_S2_PS0_iiiiPKtS7_iiiiiibS2_i:
.text._Z23gemm_half_q_half_kernelILi2ELi6ELb1ELb0ELi32EEvPK6__halfPKjS4_S2_PS0_iiiiPKtS7_iiiiiibS2_i:
        /* <DEDUP_REMOVED lines=24> */
.L_x_3144:
        /* <DEDUP_REMOVED lines=26> */
[----:B------:R-:W-:Y:S01]  /*0320*/  HFMA2.MMA R15, -RZ, RZ, 0, 0 ;  /* 0x00000000ff0f7435 */ /* 0x000fe200000001ff */
        /* <DEDUP_REMOVED lines=10> */
.L_x_3149:
        /* <DEDUP_REMOVED lines=16> */
.L_x_3148:
        /* <DEDUP_REMOVED lines=16> */
.L_x_3147:
        /* <DEDUP_REMOVED lines=17> */
.L_x_3151:
        /* <DEDUP_REMOVED lines=16> */
.L_x_3150:
        /* <DEDUP_REMOVED lines=14> */
.L_x_3146:
[----:B------:R-:W-:Y:S05]  /*08c0*/  BSYNC B0 ;  /* 0x0000000000007941 */ /* 0x000fea0003800000 */
.L_x_3145:
        /* <DEDUP_REMOVED lines=21> */
.L_x_3154:
        /* <DEDUP_REMOVED lines=11> */
.L_x_3153:
[----:B-1----:R-:W-:-:S05]  /*0ad0*/  IMAD.IADD R8, R4, 0x1, -R5 ;  /* 0x0000000104087824 */ /* 0x002fca00078e0a05 */
        /* <DEDUP_REMOVED lines=9> */
.L_x_3152:
        /* <DEDUP_REMOVED lines=18> */
.L_x_3156:
        /* <DEDUP_REMOVED lines=10> */
[----:B----4-:R-:W-:-:S05]  /*0d30*/  IMAD.WIDE R8, R8, 0x2, R12 ;  /* 0x0000000208087825 */ /* 0x010fca00078e020c */
[----:B------:R-:W4:Y:S01]  /*0d40*/  LDG.E.U16.CONSTANT R22, desc[UR8][R8.64] ;  /* 0x0000000808167981 */ /* 0x000f22000c1e9500 */
[----:B------:R-:W-:Y:S01]  /*0d50*/  UIADD3 UR4, UR4, 0x1, URZ ;  /* 0x0000000104047890 */ /* 0x000fe2000fffe03f */
[----:B---3--:R-:W-:-:S04]  /*0d60*/  SHF.R.U32.HI R19, RZ, R16, R7 ;  /* 0x00000010ff137219 */ /* 0x008fc80000011607 */
        /* <DEDUP_REMOVED lines=12> */
[----:B--2---:R-:W-:Y:S01]  /*0e30*/  IADD3 R18, R23, R18, RZ ;  /* 0x0000001217127210 */ /* 0x004fe20007ffe0ff */
[----:B------:R-:W-:Y:S02]  /*0e40*/  VIADD R6, R6, 0x1 ;  /* 0x0000000106067836 */ /* 0x000fe40000000000 */
[----:B------:R-:W-:Y:S01]  /*0e50*/  IMAD R21, R21, R21, RZ ;  /* 0x0000001515157224 */ /* 0x000fe200078e02ff */
[----:B------:R-:W-:Y:S01]  /*0e60*/  ISETP.GE.AND P2, PT, R18, R89, PT ;  /* 0x000000591200720c */ /* 0x000fe20003f46270 */
[----:B------:R-:W-:Y:S02]  /*0e70*/  IMAD R19, R19, R19, RZ ;  /* 0x0000001313137224 */ /* 0x000fe400078e02ff */
[----:B------:R-:W-:-:S02]  /*0e80*/  IMAD R14, R6, R6, RZ ;  /* 0x00000006060e7224 */ /* 0x000fc400078e02ff */
        /* <DEDUP_REMOVED lines=8> */
.L_x_3155:
        /* <DEDUP_REMOVED lines=21> */
.L_x_3157:
        /* <DEDUP_REMOVED lines=8> */
.L_x_3158:
        /* <DEDUP_REMOVED lines=11> */
.L_x_3159:
        /* <DEDUP_REMOVED lines=8> */
.L_x_3160:
        /* <DEDUP_REMOVED lines=9> */
.L_x_3161:
[----:B------:R-:W-:Y:S01]  /*12a0*/  IMAD R4, R13, 0x8, R4 ;  /* 0x000000080d047824 */ /* 0x000fe200078e0204 */
[----:B------:R-:W0:Y:S01]  /*12b0*/  S2UR UR5, SR_CgaCtaId ;  /* 0x00000000000579c3 */ /* 0x000e220000008800 */
[----:B------:R-:W-:Y:S01]  /*12c0*/  ISETP.GE.OR P0, PT, R88, UR10, P0 ;  /* 0x0000000a58007c0c */ /* 0x000fe20008706670 */
[----:B------:R-:W-:Y:S01]  /*12d0*/  ULDC.64 UR6, c[0x0][0x218] ;  /* 0x0000860000067ab9 */ /* 0x000fe20000000a00 */
[----:B------:R-:W-:Y:S01]  /*12e0*/  UMOV UR4, 0x400 ;  /* 0x0000040000047882 */ /* 0x000fe20000000000 */
[----:B------:R-:W-:Y:S02]  /*12f0*/  IADD3 R3, R10, R4, R3 ;  /* 0x000000040a037210 */ /* 0x000fe40007ffe003 */
[----:B------:R-:W-:Y:S02]  /*1300*/  SHF.R.S32.HI R4, RZ, 0x1f, R2 ;  /* 0x0000001fff047819 */ /* 0x000fe40000011402 */
[----:B------:R-:W-:Y:S02]  /*1310*/  IADD3 R12, R12, R3, R5 ;  /* 0x000000030c0c7210 */ /* 0x000fe40007ffe005 */
[----:B------:R-:W-:-:S03]  /*1320*/  PRMT R5, RZ, 0x5410, RZ ;  /* 0x00005410ff057816 */ /* 0x000fc600000000ff */
[----:B------:R-:W-:-:S05]  /*1330*/  IMAD R3, R12, R85, RZ ;  /* 0x000000550c037224 */ /* 0x000fca00078e02ff */
[----:B------:R-:W-:-:S04]  /*1340*/  IADD3 R2, P2, R2, R3, RZ ;  /* 0x0000000302027210 */ /* 0x000fc80007f5e0ff */
[----:B------:R-:W-:Y:S02]  /*1350*/  LEA.HI.X.SX32 R3, R3, R4, 0x1, P2 ;  /* 0x0000000403037211 */ /* 0x000fe400010f0eff */
[C---:B------:R-:W-:Y:S01]  /*1360*/  LEA R10, P2, R2.reuse, UR6, 0x2 ;  /* 0x00000006020a7c11 */ /* 0x040fe2000f8410ff */
[----:B0-----:R-:W-:Y:S01]  /*1370*/  ULEA UR4, UR5, UR4, 0x18 ;  /* 0x0000000405047291 */ /* 0x001fe2000f8ec03f */
[----:B------:R-:W-:Y:S02]  /*1380*/  PRMT R4, RZ, 0x5410, RZ ;  /* 0x00005410ff047816 */ /* 0x000fe400000000ff */
[----:B------:R-:W-:Y:S02]  /*1390*/  LEA.HI.X R11, R2, UR7, R3, 0x2, P2 ;  /* 0x00000007020b7c11 */ /* 0x000fe400090f1403 */
[----:B------:R-:W-:Y:S02]  /*13a0*/  PRMT R3, RZ, 0x5410, RZ ;  /* 0x00005410ff037816 */ /* 0x000fe400000000ff */
[----:B------:R-:W-:Y:S01]  /*13b0*/  PRMT R2, RZ, 0x5410, RZ ;  /* 0x00005410ff027816 */ /* 0x000fe200000000ff */
[----:B------:R-:W-:Y:S06]  /*13c0*/  @P0 BRA `(.L_x_3162) ;  /* 0x0000001800580947 */ /* 0x000fec0003800000 */
[----:B------:R-:W-:Y:S01]  /*13d0*/  PRMT R12, R87, 0x9910, RZ ;  /* 0x00009910570c7816 */ /* 0x000fe200000000ff */
[----:B------:R-:W-:Y:S01]  /*13e0*/  ULDC UR5, c[0x0][0x268] ;  /* 0x00009a0000057ab9 */ /* 0x000fe20000000800 */
[----:B------:R-:W-:Y:S02]  /*13f0*/  PRMT R5, RZ, 0x7610, R5 ;  /* 0x00007610ff057816 */ /* 0x000fe40000000005 */
[----:B------:R-:W-:-:S04]  /*1400*/  ISETP.NE.AND P0, PT, R12, RZ, PT ;  /* 0x000000ff0c00720c */ /* 0x000fc80003f05270 */
[----:B------:R-:W-:-:S13]  /*1410*/  ISETP.LT.OR P0, PT, R0, 0x2, !P0 ;  /* 0x000000020000780c */ /* 0x000fda0004701670 */
.L_x_3165:
[----:B------:R-:W0:Y:S01]  /*1420*/  LDC R85, c[0x0][0x23c] ;  /* 0x00008f00ff557b82 */ /* 0x000e220000000800 */
[----:B-----5:R-:W-:Y:S01]  /*1430*/  MOV R21, R11 ;  /* 0x0000000b00157202 */ /* 0x020fe20000000f00 */
[----:B------:R-:W-:-:S04]  /*1440*/  IMAD.MOV.U32 R20, RZ, RZ, R10 ;  /* 0x000000ffff147224 */ /* 0x000fc800078e000a */
[C---:B0-----:R-:W-:Y:S02]  /*1450*/  IMAD.WIDE R10, R85.reuse, 0x4, R20 ;  /* 0x00000004550a7825 */ /* 0x041fe400078e0214 */
[----:B------:R-:W5:Y:S04]  /*1460*/  LDG.E.128.CONSTANT R20, desc[UR8][R20.64] ;  /* 0x0000000814147981 */ /* 0x000f68000c1e9d00 */
[----:B------:R0:W5:Y:S01]  /*1470*/  LDG.E.128.CONSTANT R16, desc[UR8][R10.64] ;  /* 0x000000080a107981 */ /* 0x000162000c1e9d00 */
[----:B------:R-:W-:Y:S01]  /*1480*/  IMAD.WIDE R90, R85, 0x4, R10 ;  /* 0x00000004555a7825 */ /* 0x000fe200078e020a */
[----:B------:R-:W-:Y:S06]  /*1490*/  @!P1 BRA `(.L_x_3163) ;  /* 0x00000018000c9947 */ /* 0x000fec0003800000 */
[----:B------:R-:W2:Y:S01]  /*14a0*/  LDG.E.128.CONSTANT R12, desc[UR8][R90.64] ;  /* 0x000000085a0c7981 */ /* 0x000ea2000c1e9d00 */
[--C-:B-----5:R-:W-:Y:S01]  /*14b0*/  SHF.R.U32.HI R25, RZ, 0xf, R22.reuse ;  /* 0x0000000fff197819 */ /* 0x120fe20000011616 */
[----:B------:R-:W-:Y:S01]  /*14c0*/  IMAD.MOV.U32 R32, RZ, RZ, 0x3000 ;  /* 0x00003000ff207424 */ /* 0x000fe200078e00ff */
[C---:B0-----:R-:W-:Y:S01]  /*14d0*/  LOP3.LUT R10, R22.reuse, 0x380038, RZ, 0xc0, !PT ;  /* 0x00380038160a7812 */ /* 0x041fe200078ec0ff */
        /* <DEDUP_REMOVED lines=304> */
.L_x_3164:
        /* <DEDUP_REMOVED lines=79> */
.L_x_3163:
[----:B------:R-:W-:Y:S01]  /*2cd0*/  IADD3 R88, R88, 0x20, RZ ;  /* 0x0000002058587810 */ /* 0x000fe20007ffe0ff */
[----:B------:R-:W-:Y:S01]  /*2ce0*/  UIADD3 UR4, UR4, 0x40, URZ ;  /* 0x0000004004047890 */ /* 0x000fe2000fffe03f */
[----:B0-----:R-:W-:Y:S02]  /*2cf0*/  IMAD.WIDE R10, R85, 0x4, R90 ;  /* 0x00000004550a7825 */ /* 0x001fe400078e025a */
[C---:B------:R-:W-:Y:S02]  /*2d00*/  ISETP.GE.AND P2, PT, R88.reuse, UR5, PT ;  /* 0x0000000558007c0c */ /* 0x040fe4000bf46270 */
[----:B------:R-:W-:-:S13]  /*2d10*/  ISETP.LT.AND P3, PT, R88, R89, PT ;  /* 0x000000595800720c */ /* 0x000fda0003f61270 */
[----:B------:R-:W-:Y:S05]  /*2d20*/  @!P2 BRA P3, `(.L_x_3165) ;  /* 0xffffffe400bca947 */ /* 0x000fea000183ffff */
.L_x_3162:
[----:B------:R-:W-:Y:S01]  /*2d30*/  ISETP.GE.AND P0, PT, R88, R89, PT ;  /* 0x000000595800720c */ /* 0x000fe20003f06270 */
[----:B------:R-:W-:-:S03]  /*2d40*/  ULDC UR5, c[0x0][0x26c] ;  /* 0x00009b0000057ab9 */ /* 0x000fc60000000800 */
[----:B------:R-:W-:-:S13]  /*2d50*/  ISETP.GE.OR P0, PT, R88, UR5, P0 ;  /* 0x0000000558007c0c */ /* 0x000fda0008706670 */
[----:B------:R-:W-:Y:S05]  /*2d60*/  @P0 BRA `(.L_x_3166) ;  /* 0x0000000c00640947 */ /* 0x000fea0003800000 */
[----:B------:R-:W0:Y:S01]  /*2d70*/  S2R R0, SR_CTAID.Y ;  /* 0x0000000000007919 */ /* 0x000e220000002600 */
[----:B------:R-:W0:Y:S01]  /*2d80*/  LDC R13, c[0x0][0x238] ;  /* 0x00008e00ff0d7b82 */ /* 0x000e220000000800 */
[----:B------:R-:W-:Y:S01]  /*2d90*/  PRMT R12, R87, 0x9910, RZ ;  /* 0x00009910570c7816 */ /* 0x000fe200000000ff */
[----:B-----5:R-:W-:Y:S01]  /*2da0*/  IMAD.SHL.U32 R21, R85, 0x4, RZ ;  /* 0x0000000455157824 */ /* 0x020fe200078e00ff */
[----:B------:R-:W-:Y:S02]  /*2db0*/  ULDC UR5, c[0x0][0x26c] ;  /* 0x00009b0000057ab9 */ /* 0x000fe40000000800 */
[----:B------:R-:W-:Y:S01]  /*2dc0*/  ISETP.NE.AND P0, PT, R12, RZ, PT ;  /* 0x000000ff0c00720c */ /* 0x000fe20003f05270 */
[----:B0-----:R-:W-:-:S05]  /*2dd0*/  IMAD R0, R0, -0x2, R13 ;  /* 0xfffffffe00007824 */ /* 0x001fca00078e020d */
[----:B------:R-:W-:Y:S02]  /*2de0*/  ISETP.LT.OR P0, PT, R0, 0x2, !P0 ;  /* 0x000000020000780c */ /* 0x000fe40004701670 */
[----:B------:R-:W-:-:S04]  /*2df0*/  SHF.R.S32.HI R0, RZ, 0x1f, R85 ;  /* 0x0000001fff007819 */ /* 0x000fc80000011455 */
[----:B------:R-:W-:-:S07]  /*2e00*/  SHF.L.U64.HI R0, R85, 0x2, R0 ;  /* 0x0000000255007819 */ /* 0x000fce0000010200 */
.L_x_3169:
[----:B------:R-:W-:Y:S05]  /*2e10*/  @!P1 BRA `(.L_x_3167) ;  /* 0x0000000c001c9947 */ /* 0x000fea0003800000 */
[----:B------:R-:W2:Y:S01]  /*2e20*/  LDG.E.128.CONSTANT R12, desc[UR8][R10.64] ;  /* 0x000000080a0c7981 */ /* 0x000ea2000c1e9d00 */
[----:B------:R-:W-:Y:S01]  /*2e30*/  IMAD.MOV.U32 R18, RZ, RZ, 0x2400 ;  /* 0x00002400ff127424 */ /* 0x000fe200078e00ff */
[----:B------:R-:W-:Y:S01]  /*2e40*/  PRMT R16, R86, 0x9910, RZ ;  /* 0x0000991056107816 */ /* 0x000fe200000000ff */
[----:B------:R-:W-:Y:S01]  /*2e50*/  IMAD.MOV.U32 R17, RZ, RZ, 0x3400 ;  /* 0x00003400ff117424 */ /* 0x000fe200078e00ff */
[----:B------:R-:W-:Y:S02]  /*2e60*/  MOV R36, 0x2c00 ;  /* 0x00002c0000247802 */ /* 0x000fe40000000f00 */
[----:B------:R-:W-:Y:S02]  /*2e70*/  PRMT R6, R6, 0x5410, R18 ;  /* 0x0000541006067816 */ /* 0x000fe40000000012 */
[----:B------:R-:W-:Y:S02]  /*2e80*/  ISETP.NE.AND P2, PT, R16, RZ, PT ;  /* 0x000000ff1000720c */ /* 0x000fe40003f45270 */
[----:B------:R-:W-:-:S02]  /*2e90*/  PRMT R7, R7, 0x5410, R17 ;  /* 0x0000541007077816 */ /* 0x000fc40000000011 */
[C---:B--2---:R-:W-:Y:S02]  /*2ea0*/  LOP3.LUT R22, R13.reuse, 0xc000c, RZ, 0xc0, !PT ;  /* 0x000c000c0d167812 */ /* 0x044fe400078ec0ff */
[----:B------:R-:W-:Y:S02]  /*2eb0*/  SHF.R.U32.HI R16, RZ, 0x8, R13 ;  /* 0x00000008ff107819 */ /* 0x000fe4000001160d */
[C---:B------:R-:W-:Y:S02]  /*2ec0*/  LOP3.LUT R30, R13.reuse, 0x300030, RZ, 0xc0, !PT ;  /* 0x003000300d1e7812 */ /* 0x040fe400078ec0ff */
[C---:B------:R-:W-:Y:S02]  /*2ed0*/  LOP3.LUT R38, R13.reuse, 0xc000c0, RZ, 0xc0, !PT ;  /* 0x00c000c00d267812 */ /* 0x040fe400078ec0ff */
[----:B------:R-:W-:Y:S02]  /*2ee0*/  LOP3.LUT R18, R13, 0x30003, RZ, 0xc0, !PT ;  /* 0x000300030d127812 */ /* 0x000fe400078ec0ff */
[----:B------:R-:W-:-:S02]  /*2ef0*/  LOP3.LUT R20, R12, 0xc000c, RZ, 0xc0, !PT ;  /* 0x000c000c0c147812 */ /* 0x000fc400078ec0ff */
[----:B------:R-:W-:Y:S02]  /*2f00*/  SHF.R.U32.HI R17, RZ, 0x8, R12 ;  /* 0x00000008ff117819 */ /* 0x000fe4000001160c */
[C---:B------:R-:W-:Y:S02]  /*2f10*/  LOP3.LUT R29, R12.reuse, 0x300030, RZ, 0xc0, !PT ;  /* 0x003000300c1d7812 */ /* 0x040fe400078ec0ff */
[C---:B------:R-:W-:Y:S02]  /*2f20*/  LOP3.LUT R37, R12.reuse, 0xc000c0, RZ, 0xc0, !PT ;  /* 0x00c000c00c257812 */ /* 0x040fe400078ec0ff */
[----:B------:R-:W-:Y:S02]  /*2f30*/  LOP3.LUT R19, R12, 0x30003, RZ, 0xc0, !PT ;  /* 0x000300030c137812 */ /* 0x000fe400078ec0ff */
[----:B------:R-:W-:Y:S02]  /*2f40*/  SHF.R.U32.HI R13, RZ, 0x8, R14 ;  /* 0x00000008ff0d7819 */ /* 0x000fe4000001160e */
        /* <DEDUP_REMOVED lines=134> */
.L_x_3168:
[----:B------:R-:W-:Y:S05]  /*37b0*/  @P0 BRA `(.L_x_3167) ;  /* 0x0000000000b40947 */ /* 0x000fea0003800000 */
[----:B------:R-:W0:Y:S01]  /*37c0*/  LDS.128 R12, [UR4+0x40] ;  /* 0x00004004ff0c7984 */ /* 0x000e220008000c00 */
[----:B------:R-:W-:Y:S01]  /*37d0*/  IMAD.MOV.U32 R53, RZ, RZ, R20 ;  /* 0x000000ffff357224 */ /* 0x000fe200078e0014 */
[----:B------:R-:W-:Y:S02]  /*37e0*/  PRMT R9, R9, 0x5410, R8 ;  /* 0x0000541009097816 */ /* 0x000fe40000000008 */
        /* <DEDUP_REMOVED lines=42> */
.L_x_3167:
[----:B------:R-:W-:Y:S01]  /*3a90*/  IADD3 R88, R88, 0x10, RZ ;  /* 0x0000001058587810 */ /* 0x000fe20007ffe0ff */
[----:B------:R-:W-:Y:S01]  /*3aa0*/  UIADD3 UR4, UR4, 0x20, URZ ;  /* 0x0000002004047890 */ /* 0x000fe2000fffe03f */
[----:B------:R-:W-:Y:S02]  /*3ab0*/  IADD3 R10, P3, R10, R21, RZ ;  /* 0x000000150a0a7210 */ /* 0x000fe40007f7e0ff */
[C---:B------:R-:W-:Y:S02]  /*3ac0*/  ISETP.GE.AND P2, PT, R88.reuse, UR5, PT ;  /* 0x0000000558007c0c */ /* 0x040fe4000bf46270 */
[----:B------:R-:W-:Y:S01]  /*3ad0*/  ISETP.LT.AND P4, PT, R88, R89, PT ;  /* 0x000000595800720c */ /* 0x000fe20003f81270 */
[----:B------:R-:W-:-:S12]  /*3ae0*/  IMAD.X R11, R11, 0x1, R0, P3 ;  /* 0x000000010b0b7824 */ /* 0x000fd800018e0600 */
[----:B------:R-:W-:Y:S05]  /*3af0*/  @!P2 BRA P4, `(.L_x_3169) ;  /* 0xfffffff000c4a947 */ /* 0x000fea000203ffff */
.L_x_3166:
[----:B------:R-:W-:Y:S05]  /*3b00*/  @!P1 EXIT ;  /* 0x000000000000994d */ /* 0x000fea0003800000 */
[----:B------:R-:W0:Y:S01]  /*3b10*/  S2R R0, SR_CTAID.X ;  /* 0x0000000000007919 */ /* 0x000e220000002500 */
[----:B------:R-:W1:Y:S01]  /*3b20*/  S2UR UR4, SR_CTAID.Y ;  /* 0x00000000000479c3 */ /* 0x000e620000002600 */
[----:B------:R-:W-:Y:S01]  /*3b30*/  IMAD.MOV.U32 R8, RZ, RZ, R5 ;  /* 0x000000ffff087224 */ /* 0x000fe200078e0005 */
[----:B------:R-:W0:Y:S06]  /*3b40*/  S2R R7, SR_TID.X ;  /* 0x0000000000077919 */ /* 0x000e2c0000002100 */
[----:B-----5:R-:W2:Y:S08]  /*3b50*/  LDC.64 R16, c[0x0][0x238] ;  /* 0x00008e00ff107b82 */ /* 0x020eb00000000a00 */
[----:B------:R-:W3:Y:S01]  /*3b60*/  LDC.64 R10, c[0x0][0x230] ;  /* 0x00008c00ff0a7b82 */ /* 0x000ee20000000a00 */
[----:B-1----:R-:W-:Y:S01]  /*3b70*/  USHF.L.U32 UR4, UR4, 0x1, URZ ;  /* 0x0000000104047899 */ /* 0x002fe2000800063f */
[----:B0-----:R-:W-:-:S05]  /*3b80*/  IMAD R0, R0, 0x20, R7 ;  /* 0x0000002000007824 */ /* 0x001fca00078e0207 */
[----:B------:R-:W-:-:S05]  /*3b90*/  SHF.L.U32 R0, R0, 0x2, RZ ;  /* 0x0000000200007819 */ /* 0x000fca00000006ff */
[----:B--2---:R-:W-:-:S04]  /*3ba0*/  IMAD R12, R17, UR4, R0 ;  /* 0x00000004110c7c24 */ /* 0x004fc8000f8e0200 */
[----:B---3--:R-:W-:-:S05]  /*3bb0*/  IMAD.WIDE R6, R12, 0x2, R10 ;  /* 0x000000020c067825 */ /* 0x008fca00078e020a */
[----:B------:R0:W-:Y:S01]  /*3bc0*/  ATOM.E.ADD.F16x2.RN.STRONG.GPU P0, RZ, desc[UR8][R6.64], R8 ;  /* 0x0000000806ff79a2 */ /* 0x0001e2000810e1c8 */
[----:B------:R-:W-:Y:S01]  /*3bd0*/  IMAD R9, RZ, RZ, -UR4 ;  /* 0x80000004ff097e24 */ /* 0x000fe2000f8e02ff */
[----:B------:R-:W-:Y:S01]  /*3be0*/  BSSY B0, `(.L_x_3170) ;  /* 0x0000011000007945 */ /* 0x000fe20003800000 */
[----:B------:R-:W-:-:S03]  /*3bf0*/  MOV R13, R4 ;  /* 0x00000004000d7202 */ /* 0x000fc60000000f00 */
[----:B------:R-:W-:Y:S01]  /*3c00*/  VIADDMNMX R0, R9, R16, 0x2, PT ;  /* 0x0000000209007446 */ /* 0x000fe20003800110 */
[----:B0-----:R-:W-:Y:S06]  /*3c10*/  @P0 BRA `(.L_x_3171) ;  /* 0x0000000000340947 */ /* 0x001fec0003800000 */
[----:B------:R-:W0:Y:S02]  /*3c20*/  QSPC.E.S P0, RZ, [R6] ;  /* 0x0000000006ff73aa */ /* 0x000e240000000500 */
[----:B0-----:R-:W-:Y:S05]  /*3c30*/  @!P0 BRA `(.L_x_3172) ;  /* 0x0000000000208947 */ /* 0x001fea0003800000 */
[----:B------:R-:W-:-:S05]  /*3c40*/  IMAD.MOV.U32 R8, RZ, RZ, R6 ;  /* 0x000000ffff087224 */ /* 0x000fca00078e0006 */
[----:B------:R-:W-:-:S07]  /*3c50*/  MOV R8, R8 ;  /* 0x0000000800087202 */ /* 0x000fce0000000f00 */
.L_x_3173:
[----:B------:R-:W0:Y:S02]  /*3c60*/  LDS R14, [R8] ;  /* 0x00000000080e7984 */ /* 0x000e240000000800 */
[----:B0-----:R-:W-:-:S06]  /*3c70*/  HADD2 R15, R14, R5 ;  /* 0x000000050e0f7230 */ /* 0x001fcc0000000000 */
[----:B------:R-:W0:Y:S02]  /*3c80*/  ATOMS.CAST.SPIN R15, [R8], R14, R15 ;  /* 0x0000000e080f738d */ /* 0x000e24000180000f */
[----:B0-----:R-:W-:-:S13]  /*3c90*/  ISETP.EQ.U32.AND P0, PT, R15, 0x1, PT ;  /* 0x000000010f00780c */ /* 0x001fda0003f02070 */
[----:B------:R-:W-:Y:S05]  /*3ca0*/  @!P0 BRA `(.L_x_3173) ;  /* 0xfffffffc00ec8947 */ /* 0x000fea000383ffff */
[----:B------:R-:W-:Y:S05]  /*3cb0*/  BRA `(.L_x_3171) ;  /* 0x00000000000c7947 */ /* 0x000fea0003800000 */
.L_x_3172:
[----:B------:R-:W2:Y:S02]  /*3cc0*/  LD.E R5, desc[UR8][R6.64] ;  /* 0x0000000806057980 */ /* 0x000ea4000c101900 */
[----:B--2---:R-:W-:-:S05]  /*3cd0*/  IMAD.IADD R5, R8, 0x1, R5 ;  /* 0x0000000108057824 */ /* 0x004fca00078e0205 */
[----:B------:R0:W-:Y:S02]  /*3ce0*/  ST.E desc[UR8][R6.64], R5 ;  /* 0x0000000506007985 */ /* 0x0001e4000c101908 */
.L_x_3171:
[----:B------:R-:W-:Y:S05]  /*3cf0*/  BSYNC B0 ;  /* 0x0000000000007941 */ /* 0x000fea0003800000 */
.L_x_3170:
[----:B------:R1:W-:Y:S01]  /*3d00*/  ATOM.E.ADD.F16x2.RN.STRONG.GPU P0, RZ, desc[UR8][R6.64+0x4], R13 ;  /* 0x0000040d06ff79a2 */ /* 0x0003e2000810e1c8 */
[----:B------:R-:W-:Y:S04]  /*3d10*/  BSSY B0, `(.L_x_3174) ;  /* 0x000000f000007945 */ /* 0x000fe80003800000 */
[----:B-1----:R-:W-:Y:S05]  /*3d20*/  @P0 BRA `(.L_x_3175) ;  /* 0x0000000000340947 */ /* 0x002fea0003800000 */
[----:B------:R-:W1:Y:S02]  /*3d30*/  QSPC.E.S P0, RZ, [R6+0x4] ;  /* 0x0000040006ff73aa */ /* 0x000e640000000500 */
[----:B-1----:R-:W-:Y:S05]  /*3d40*/  @!P0 BRA `(.L_x_3176) ;  /* 0x0000000000208947 */ /* 0x002fea0003800000 */
[----:B0-----:R-:W-:Y:S02]  /*3d50*/  MOV R6, R6 ;  /* 0x0000000600067202 */ /* 0x001fe40000000f00 */
[----:B------:R-:W-:-:S07]  /*3d60*/  MOV R7, R4 ;  /* 0x0000000400077202 */ /* 0x000fce0000000f00 */
.L_x_3177:
[----:B------:R-:W0:Y:S02]  /*3d70*/  LDS R4, [R6+0x4] ;  /* 0x0000040006047984 */ /* 0x000e240000000800 */
[----:B0-----:R-:W-:-:S10]  /*3d80*/  HFMA2.MMA R5, R4, 1, 1, R7 ;  /* 0x3c003c0004057835 */ /* 0x001fd40000000007 */
[----:B------:R-:W0:Y:S02]  /*3d90*/  ATOMS.CAST.SPIN R5, [R6+0x4], R4, R5 ;  /* 0x000004040605738d */ /* 0x000e240001800005 */
[----:B0-----:R-:W-:-:S13]  /*3da0*/  ISETP.EQ.U32.AND P0, PT, R5, 0x1, PT ;  /* 0x000000010500780c */ /* 0x001fda0003f02070 */
[----:B------:R-:W-:Y:S05]  /*3db0*/  @!P0 BRA `(.L_x_3177) ;  /* 0xfffffffc00ec8947 */ /* 0x000fea000383ffff */
[----:B------:R-:W-:Y:S05]  /*3dc0*/  BRA `(.L_x_3175) ;  /* 0x00000000000c7947 */ /* 0x000fea0003800000 */
.L_x_3176:
[----:B------:R-:W0:Y:S02]  /*3dd0*/  LD.E R4, desc[UR8][R6.64+0x4] ;  /* 0x0000040806047980 */ /* 0x000e24000c101900 */
[----:B0-----:R-:W-:-:S05]  /*3de0*/  IMAD.IADD R5, R13, 0x1, R4 ;  /* 0x000000010d057824 */ /* 0x001fca00078e0204 */
[----:B------:R1:W-:Y:S02]  /*3df0*/  ST.E desc[UR8][R6.64+0x4], R5 ;  /* 0x0000040506007985 */ /* 0x0003e4000c101908 */
.L_x_3175:
[----:B------:R-:W-:Y:S05]  /*3e00*/  BSYNC B0 ;  /* 0x0000000000007941 */ /* 0x000fea0003800000 */
.L_x_3174:
        /* <DEDUP_REMOVED lines=11> */
.L_x_3181:
[----:B------:R-:W0:Y:S02]  /*3ec0*/  LDS R8, [R6] ;  /* 0x0000000006087984 */ /* 0x000e240000000800 */
[----:B0-----:R-:W-:-:S06]  /*3ed0*/  HADD2 R9, R8, R3 ;  /* 0x0000000308097230 */ /* 0x001fcc0000000000 */
[----:B------:R-:W0:Y:S02]  /*3ee0*/  ATOMS.CAST.SPIN R9, [R6], R8, R9 ;  /* 0x000000080609738d */ /* 0x000e240001800009 */
[----:B0-----:R-:W-:-:S13]  /*3ef0*/  ISETP.EQ.U32.AND P0, PT, R9, 0x1, PT ;  /* 0x000000010900780c */ /* 0x001fda0003f02070 */
[----:B------:R-:W-:Y:S05]  /*3f00*/  @!P0 BRA `(.L_x_3181) ;  /* 0xfffffffc00ec8947 */ /* 0x000fea000383ffff */
[----:B------:R-:W-:Y:S05]  /*3f10*/  BRA `(.L_x_3179) ;  /* 0x00000000000c7947 */ /* 0x000fea0003800000 */
.L_x_3180:
[----:B------:R-:W2:Y:S02]  /*3f20*/  LD.E R0, desc[UR8][R4.64] ;  /* 0x0000000804007980 */ /* 0x000ea4000c101900 */
[----:B--2---:R-:W-:-:S05]  /*3f30*/  IMAD.IADD R3, R3, 0x1, R0 ;  /* 0x0000000103037824 */ /* 0x004fca00078e0200 */
[----:B------:R0:W-:Y:S02]  /*3f40*/  ST.E desc[UR8][R4.64], R3 ;  /* 0x0000000304007985 */ /* 0x0001e4000c101908 */
.L_x_3179:
[----:B------:R-:W-:Y:S05]  /*3f50*/  BSYNC B0 ;  /* 0x0000000000007941 */ /* 0x000fea0003800000 */
.L_x_3178:
[----:B------:R1:W-:Y:S02]  /*3f60*/  ATOM.E.ADD.F16x2.RN.STRONG.GPU P0, RZ, desc[UR8][R4.64+0x4], R2 ;  /* 0x0000040204ff79a2 */ /* 0x0003e4000810e1c8 */
[----:B-1----:R-:W-:Y:S05]  /*3f70*/  @P0 EXIT ;  /* 0x000000000000094d */ /* 0x002fea0003800000 */
[----:B------:R-:W1:Y:S02]  /*3f80*/  QSPC.E.S P0, RZ, [R4+0x4] ;  /* 0x0000040004ff73aa */ /* 0x000e640000000500 */
[----:B-1----:R-:W-:Y:S05]  /*3f90*/  @!P0 BRA `(.L_x_3182) ;  /* 0x0000000000208947 */ /* 0x002fea0003800000 */
[----:B0-----:R-:W-:Y:S01]  /*3fa0*/  MOV R4, R4 ;  /* 0x0000000400047202 */ /* 0x001fe20000000f00 */
[----:B------:R-:W-:-:S07]  /*3fb0*/  IMAD.MOV.U32 R5, RZ, RZ, R2 ;  /* 0x000000ffff057224 */ /* 0x000fce00078e0002 */
.L_x_3183:
[----:B------:R-:W0:Y:S02]  /*3fc0*/  LDS R2, [R4+0x4] ;  /* 0x0000040004027984 */ /* 0x000e240000000800 */
[----:B0-----:R-:W-:-:S10]  /*3fd0*/  HFMA2.MMA R3, R2, 1, 1, R5 ;  /* 0x3c003c0002037835 */ /* 0x001fd40000000005 */
[----:B------:R-:W0:Y:S02]  /*3fe0*/  ATOMS.CAST.SPIN R3, [R4+0x4], R2, R3 ;  /* 0x000004020403738d */ /* 0x000e240001800003 */
[----:B0-----:R-:W-:-:S13]  /*3ff0*/  ISETP.EQ.U32.AND P0, PT, R3, 0x1, PT ;  /* 0x000000010300780c */ /* 0x001fda0003f02070 */
[----:B------:R-:W-:Y:S05]  /*4000*/  @!P0 BRA `(.L_x_3183) ;  /* 0xfffffffc00ec8947 */ /* 0x000fea000383ffff */
[----:B------:R-:W-:Y:S05]  /*4010*/  EXIT ;  /* 0x000000000000794d */ /* 0x000fea0003800000 */
.L_x_3182:
[----:B------:R-:W0:Y:S02]  /*4020*/  LD.E R0, desc[UR8][R4.64+0x4] ;  /* 0x0000040804007980 */ /* 0x000e24000c101900 */
[----:B0-----:R-:W-:-:S05]  /*4030*/  IADD3 R3, R2, R0, RZ ;  /* 0x0000000002037210 */ /* 0x001fca0007ffe0ff */
[----:B------:R-:W-:Y:S01]  /*4040*/  ST.E desc[UR8][R4.64+0x4], R3 ;  /* 0x0000040304007985 */ /* 0x000fe2000c101908 */
[----:B------:R-:W-:Y:S05]  /*4050*/  EXIT ;  /* 0x000000000000794d */ /* 0x000fea0003800000 */
.L_x_3184:
        /* <DEDUP_REMOVED lines=10> */
.L_x_3718:


//--------------------- .text._Z23gemm_half_q_half_kernelILi2ELi2ELb1ELb0ELi32EEvPK6__halfPKjS4_S2_PS0_iiiiPKtS7_iiiiiibS2_i --------------------------
	.section	.text._Z23gemm_half_q_half_kernelILi2ELi2ELb1ELb0ELi32EEvPK6__halfPKjS4_S2_PS0_iiiiPKtS7_iiiiiibS2_i,"ax",@progbits
	.align	128
        .global         _Z23gemm_half_q_half_kernelILi2ELi2ELb1ELb0ELi32EEvPK6__halfPKjS4_S2_PS0_iiiiPKtS7_iiiiiibS2_i
        .type           _Z23gemm_half_q_half_kernelILi2ELi2ELb1ELb0ELi32EEvPK6__halfPKjS4_S2_PS0_iiiiPKtS7_iiiiiibS2_i,@function
        .size           _Z23gemm_half_q_half_kernelILi2ELi2ELb1ELb0ELi32EEvPK6__halfPKjS4_S2_PS0_iiiiPKtS7_iiiiiibS2_i,(.L_x_3719 - _Z23gemm_half_q_half_kernelILi2ELi2ELb1ELb0ELi32EEvPK6__halfPKjS4_S2_PS0_iiiiPKtS7_iiiiiibS2_i)
        .other          _Z23gemm_half_q_half_kernelILi2ELi2ELb1ELb0ELi32EEvPK6__halfPKjS4_S2_PS0_iiiiPKtS7_iiiiiibS2_i,@"STO_CUDA_ENTRY STV_DEFAULT"
_Z23gemm_half_q_half_kernelILi2ELi2ELb1ELb0ELi32EEvPK6__halfPKjS4_S2_PS0_iiiiPKtS7_iiiiiibS2_i:
.text._Z23gemm_half_q_half_kernelILi2ELi2ELb1ELb0ELi32EEvPK6__halfPKjS4_S2_PS0_iiiiPKtS7_iiiiiibS2_i:
        /* <DEDUP_REMOVED lines=24> */
.L_x_3185:
        /* <DEDUP_REMOVED lines=24> */
[----:B------:R-:W-:-:S03]  /*0300*/  ISETP.GT.AND P2, PT, R6, 0x3, PT ;  /* 0x000000030600780c */ /* 0x000fc60003f44270 */
[----:B------:R-:W-:Y:S01]  /*0310*/  IMAD.SHL.U32 R9, R9, 0x2, RZ ;  /* 0x0000000209097824 */ /* 0x000fe200078e00ff */
[----:B0-----:R-:W-:-:S04]  /*0320*/  ULEA UR5, UR6, UR5, 0x18 ;  /* 0x0000000506057291 */ /* 0x001fc8000f8ec03f */
[----:B--2---:R-:W-:-:S04]  /*0330*/  IADD3 R11, P0, R14, R9, RZ ;  /* 0x000000090e0b7210 */ /* 0x004fc80007f1e0ff */
[----:B------:R-:W-:Y:S02]  /*0340*/  LEA.HI.X.SX32 R16, R9, RZ, 0x1, P0 ;  /* 0x000000ff09107211 */ /* 0x000fe400000f0eff */
[C---:B------:R-:W-:Y:S02]  /*0350*/  LEA R12, P0, R11.reuse, UR10, 0x1 ;  /* 0x0000000a0b0c7c11 */ /* 0x040fe4000f8008ff */
[----:B------:R-:W-:Y:S02]  /*0360*/  LEA R9, R8, UR5, 0x1 ;  /* 0x0000000508097c11 */ /* 0x000fe4000f8e08ff */
[----:B------:R-:W-:Y:S01]  /*0370*/  LEA.HI.X R13, R11, UR11, R16, 0x1, P0 ;  /* 0x0000000b0b0d7c11 */ /* 0x000fe200080f0c10 */
[----:B------:R-:W-:Y:S01]  /*0380*/  IMAD.MOV.U32 R11, RZ, RZ, RZ ;  /* 0x000000ffff0b7224 */ /* 0x000fe200078e00ff */
[----:B------:R-:W-:Y:S01]  /*0390*/  PLOP3.LUT P0, PT, PT, PT, PT, 0x80, 0x0 ;  /* 0x000000000000781c */ /* 0x000fe20003f0f070 */
[----:B------:R-:W-:-:S12]  /*03a0*/  @!P2 BRA `(.L_x_3189) ;  /* 0x000000000048a947 */ /* 0x000fd80003800000 */
[----:B------:R-:W-:Y:S01]  /*03b0*/  PLOP3.LUT P0, PT, PT, PT, PT, 0x8, 0x0 ;  /* 0x000000000000781c */ /* 0x000fe20003f0e170 */
[----:B------:R-:W-:-:S12]  /*03c0*/  VIADD R24, R6, 0xfffffffd ;  /* 0xfffffffd06187836 */ /* 0x000fd80000000000 */
.L_x_3190:
        /* <DEDUP_REMOVED lines=16> */
.L_x_3189:
        /* <DEDUP_REMOVED lines=16> */
.L_x_3188:
        /* <DEDUP_REMOVED lines=17> */
.L_x_3192:
        /* <DEDUP_REMOVED lines=16> */
.L_x_3191:
        /* <DEDUP_REMOVED lines=14> */
.L_x_3187:
[----:B------:R-:W-:Y:S05]  /*08c0*/  BSYNC B0 ;  /* 0x0000000000007941 */ /* 0x000fea0003800000 */
.L_x_3186:
        /* <DEDUP_REMOVED lines=20> */
.L_x_3195:
        /* <DEDUP_REMOVED lines=11> */
.L_x_3194:
        /* <DEDUP_REMOVED lines=10> */
.L_x_3193:
        /* <DEDUP_REMOVED lines=18> */
.L_x_3197:
        /* <DEDUP_REMOVED lines=26> */
[----:B------:R-:W-:Y:S01]  /*0e20*/  VIADD R16, R16, 0x1 ;  /* 0x0000000110107836 */ /* 0x000fe20000000000 */
[----:B------:R-:W-:Y:S01]  /*0e30*/  IADD3 R22, R22, 0x1, RZ ;  /* 0x0000000116167810 */ /* 0x000fe20007ffe0ff */
[----:B------:R-:W-:Y:S01]  /*0e40*/  IMAD R25, R25, R25, RZ ;  /* 0x0000001919197224 */ /* 0x000fe200078e02ff */
[----:B------:R-:W4:Y:S01]  /*0e50*/  I2F.F16 R43, R24 ;  /* 0x00000018002b7306 */ /* 0x000f220000200c00 */
[----:B------:R-:W-:-:S02]  /*0e60*/  IMAD R16, R16, R16, RZ ;  /* 0x0000001010107224 */ /* 0x000fc400078e02ff */
[----:B------:R-:W-:-:S05]  /*0e70*/  IMAD R22, R22, R22, RZ ;  /* 0x0000001616167224 */ /* 0x000fca00078e02ff */
        /* <DEDUP_REMOVED lines=8> */
.L_x_3196:
[----:B------:R-:W-:Y:S01]  /*0f00*/  ULDC UR4, c[0x0][0x258] ;  /* 0x0000960000047ab9 */ /* 0x000fe20000000800 */
[----:B------:R-:W-:Y:S01]  /*0f10*/  ULDC UR5, c[0x0][0x260] ;  /* 0x0000980000057ab9 */ /* 0x000fe20000000800 */
[C---:B------:R-:W-:Y:S01]  /*0f20*/  ISETP.GT.AND P2, PT, R41.reuse, UR4, PT ;  /* 0x0000000429007c0c */ /* 0x040fe2000bf44270 */
[----:B------:R-:W-:Y:S01]  /*0f30*/  ULDC UR6, c[0x0][0x268] ;  /* 0x00009a0000067ab9 */ /* 0x000fe20000000800 */
[C---:B------:R-:W-:Y:S01]  /*0f40*/  VIMNMX R4, R41.reuse, UR4, PT ;  /* 0x0000000429047c48 */ /* 0x040fe2000bfe0100 */
[----:B-1----:R-:W-:Y:S01]  /*0f50*/  IMAD.MOV.U32 R6, RZ, RZ, RZ ;  /* 0x000000ffff067224 */ /* 0x002fe200078e00ff */
[C---:B------:R-:W-:Y:S02]  /*0f60*/  ISETP.GT.AND P4, PT, R41.reuse, UR5, PT ;  /* 0x0000000529007c0c */ /* 0x040fe4000bf84270 */
[----:B------:R-:W-:Y:S02]  /*0f70*/  SHF.R.S32.HI R7, RZ, 0x1f, R4 ;  /* 0x0000001fff077819 */ /* 0x000fe40000011404 */
[----:B------:R-:W-:-:S02]  /*0f80*/  ISETP.GT.AND P6, PT, R41, UR6, PT ;  /* 0x0000000629007c0c */ /* 0x000fc4000bfc4270 */
[----:B------:R-:W-:Y:S01]  /*0f90*/  LEA.HI R8, R7, R4, RZ, 0x5 ;  /* 0x0000000407087211 */ /* 0x000fe200078f28ff */
[----:B------:R-:W-:Y:S01]  /*0fa0*/  IMAD.MOV.U32 R4, RZ, RZ, RZ ;  /* 0x000000ffff047224 */ /* 0x000fe200078e00ff */
[C---:B0-----:R-:W-:Y:S02]  /*0fb0*/  ISETP.GT.AND P3, PT, R41.reuse, R12, PT ;  /* 0x0000000c2900720c */ /* 0x041fe40003f64270 */
        /* <DEDUP_REMOVED lines=9> */
.L_x_3198:
        /* <DEDUP_REMOVED lines=8> */
.L_x_3199:
        /* <DEDUP_REMOVED lines=11> */
.L_x_3200:
        /* <DEDUP_REMOVED lines=8> */
.L_x_3201:
        /* <DEDUP_REMOVED lines=9> */
.L_x_3202:
        /* <DEDUP_REMOVED lines=15> */
[----:B------:R-:W-:Y:S01]  /*1380*/  SHF.R.S32.HI R53, RZ, 0x1f, R42 ;  /* 0x0000001fff357819 */ /* 0x000fe2000001142a */
[----:B------:R-:W-:Y:S01]  /*1390*/  IMAD.MOV.U32 R3, RZ, RZ, R4 ;  /* 0x000000ffff037224 */ /* 0x000fe200078e0004 */
[----:B------:R-:W-:Y:S01]  /*13a0*/  UMOV UR4, 0x400 ;  /* 0x0000040000047882 */ /* 0x000fe20000000000 */
[----:B------:R-:W-:Y:S01]  /*13b0*/  IMAD.MOV.U32 R4, RZ, RZ, R6 ;  /* 0x000000ffff047224 */ /* 0x000fe200078e0006 */
[----:B------:R-:W-:Y:S02]  /*13c0*/  SHF.R.S32.HI R6, RZ, 0x1f, R2 ;  /* 0x0000001fff067819 */ /* 0x000fe40000011402 */
[----:B------:R-:W-:-:S02]  /*13d0*/  IADD3 R2, P3, R5, R2, RZ ;  /* 0x0000000205027210 */ /* 0x000fc40007f7e0ff */
[----:B------:R-:W-:Y:S02]  /*13e0*/  ISETP.NE.AND P0, PT, R3, RZ, PT ;  /* 0x000000ff0300720c */ /* 0x000fe40003f05270 */
[----:B------:R-:W-:Y:S02]  /*13f0*/  LEA.HI.X.SX32 R5, R5, R6, 0x1, P3 ;  /* 0x0000000605057211 */ /* 0x000fe400018f0eff */
[----:B------:R-:W-:Y:S02]  /*1400*/  LEA R51, P3, R2, UR6, 0x2 ;  /* 0x0000000602337c11 */ /* 0x000fe4000f8610ff */
[----:B------:R-:W-:Y:S02]  /*1410*/  ISETP.NE.AND P2, PT, R4, RZ, PT ;  /* 0x000000ff0400720c */ /* 0x000fe40003f45270 */
[----:B------:R-:W-:Y:S02]  /*1420*/  ISETP.LT.OR P0, PT, R0, 0x2, !P0 ;  /* 0x000000020000780c */ /* 0x000fe40004701670 */
[----:B------:R-:W-:Y:S01]  /*1430*/  LEA.HI.X R52, R2, UR7, R5, 0x2, P3 ;  /* 0x0000000702347c11 */ /* 0x000fe200098f1405 */
[----:B0-----:R-:W-:Y:S01]  /*1440*/  ULEA UR4, UR5, UR4, 0x18 ;  /* 0x0000000405047291 */ /* 0x001fe2000f8ec03f */
[----:B------:R-:W-:-:S02]  /*1450*/  PRMT R47, RZ, 0x7610, R47 ;  /* 0x00007610ff2f7816 */ /* 0x000fc4000000002f */
[----:B------:R-:W-:Y:S01]  /*1460*/  SHF.L.U64.HI R53, R42, 0x2, R53 ;  /* 0x000000022a357819 */ /* 0x000fe20000010235 */
[----:B------:R-:W-:-:S08]  /*1470*/  ULDC UR5, c[0x0][0x26c] ;  /* 0x00009b0000057ab9 */ /* 0x000fd00000000800 */
.L_x_3206:
[----:B------:R-:W-:Y:S05]  /*1480*/  @!P1 BRA `(.L_x_3204) ;  /* 0x0000000c00149947 */ /* 0x000fea0003800000 */
[----:B------:R-:W-:Y:S01]  /*1490*/  IMAD.MOV.U32 R2, RZ, RZ, R51 ;  /* 0x000000ffff027224 */ /* 0x000fe200078e0033 */
[----:B------:R-:W-:-:S05]  /*14a0*/  MOV R3, R52 ;  /* 0x0000003400037202 */ /* 0x000fca0000000f00 */
[----:B------:R-:W2:Y:S01]  /*14b0*/  LDG.E.128.CONSTANT R4, desc[UR8][R2.64] ;  /* 0x0000000802047981 */ /* 0x000ea2000c1e9d00 */
[----:B------:R-:W-:Y:S02]  /*14c0*/  IMAD.MOV.U32 R8, RZ, RZ, 0x3400 ;  /* 0x00003400ff087424 */ /* 0x000fe400078e00ff */
[----:B------:R-:W-:Y:S02]  /*14d0*/  IMAD.MOV.U32 R24, RZ, RZ, 0x2c00 ;  /* 0x00002c00ff187424 */ /* 0x000fe400078e00ff */
[----:B------:R-:W-:Y:S01]  /*14e0*/  IMAD.MOV.U32 R32, RZ, RZ, 0x2400 ;  /* 0x00002400ff207424 */ /* 0x000fe200078e00ff */
[C---:B--2---:R-:W-:Y:S02]  /*14f0*/  LOP3.LUT R2, R5.reuse, 0xc000c, RZ, 0xc0, !PT ;  /* 0x000c000c05027812 */ /* 0x044fe400078ec0ff */
[----:B------:R-:W-:Y:S02]  /*1500*/  SHF.R.U32.HI R17, RZ, 0x8, R5 ;  /* 0x00000008ff117819 */ /* 0x000fe40000011605 */
[----:B------:R-:W-:-:S02]  /*1510*/  LOP3.LUT R10, R5, 0x300030, RZ, 0xc0, !PT ;  /* 0x00300030050a7812 */ /* 0x000fc400078ec0ff */
[C---:B------:R-:W-:Y:S02]  /*1520*/  LOP3.LUT R25, R5.reuse, 0xc000c0, RZ, 0xc0, !PT ;  /* 0x00c000c005197812 */ /* 0x040fe400078ec0ff */
[----:B------:R-:W-:Y:S02]  /*1530*/  LOP3.LUT R19, R5, 0x30003, RZ, 0xc0, !PT ;  /* 0x0003000305137812 */ /* 0x000fe400078ec0ff */
[C---:B------:R-:W-:Y:S02]  /*1540*/  LOP3.LUT R0, R4.reuse, 0xc000c, RZ, 0xc0, !PT ;  /* 0x000c000c04007812 */ /* 0x040fe400078ec0ff */
        /* <DEDUP_REMOVED lines=139> */
.L_x_3205:
        /* <DEDUP_REMOVED lines=46> */
.L_x_3204:
[----:B------:R-:W-:Y:S01]  /*20e0*/  VIADD R41, R41, 0x10 ;  /* 0x0000001029297836 */ /* 0x000fe20000000000 */
[----:B------:R-:W-:Y:S01]  /*20f0*/  LEA R51, P4, R42, R51, 0x2 ;  /* 0x000000332a337211 */ /* 0x000fe200078810ff */
[----:B------:R-:W-:-:S03]  /*2100*/  UIADD3 UR4, UR4, 0x20, URZ ;  /* 0x0000002004047890 */ /* 0x000fc6000fffe03f */
[C---:B------:R-:W-:Y:S01]  /*2110*/  ISETP.GE.AND P3, PT, R41.reuse, UR5, PT ;  /* 0x0000000529007c0c */ /* 0x040fe2000bf66270 */
[----:B------:R-:W-:Y:S01]  /*2120*/  IMAD.X R52, R52, 0x1, R53, P4 ;  /* 0x0000000134347824 */ /* 0x000fe200020e0635 */
[----:B------:R-:W-:-:S13]  /*2130*/  ISETP.LT.AND P5, PT, R41, R54, PT ;  /* 0x000000362900720c */ /* 0x000fda0003fa1270 */
[----:B------:R-:W-:Y:S05]  /*2140*/  @!P3 BRA P5, `(.L_x_3206) ;  /* 0xfffffff000ccb947 */ /* 0x000fea000283ffff */
.L_x_3203:
[----:B------:R-:W-:Y:S05]  /*2150*/  @!P1 EXIT ;  /* 0x000000000000994d */ /* 0x000fea0003800000 */
[----:B------:R-:W0:Y:S01]  /*2160*/  S2R R0, SR_CTAID.X ;  /* 0x0000000000007919 */ /* 0x000e220000002500 */
[----:B------:R-:W1:Y:S01]  /*2170*/  S2UR UR4, SR_CTAID.Y ;  /* 0x00000000000479c3 */ /* 0x000e620000002600 */
[----:B------:R-:W0:Y:S07]  /*2180*/  S2R R5, SR_TID.X ;  /* 0x0000000000057919 */ /* 0x000e2e0000002100 */
[----:B------:R-:W2:Y:S08]  /*2190*/  LDC.64 R12, c[0x0][0x238] ;  /* 0x00008e00ff0c7b82 */ /* 0x000eb00000000a00 */
        /* <DEDUP_REMOVED lines=15> */
.L_x_3210:
[----:B------:R-:W0:Y:S02]  /*2290*/  LDS R10, [R6] ;  /* 0x00000000060a7984 */ /* 0x000e240000000800 */
[----:B0-----:R-:W-:-:S10]  /*22a0*/  HFMA2.MMA R11, R10, 1, 1, R47 ;  /* 0x3c003c000a0b7835 */ /* 0x001fd4000000002f */
[----:B------:R-:W0:Y:S02]  /*22b0*/  ATOMS.CAST.SPIN R11, [R6], R10, R11 ;  /* 0x0000000a060b738d */ /* 0x000e24000180000b */
[----:B0-----:R-:W-:-:S13]  /*22c0*/  ISETP.EQ.U32.AND P0, PT, R11, 0x1, PT ;  /* 0x000000010b00780c */ /* 0x001fda0003f02070 */
[----:B------:R-:W-:Y:S05]  /*22d0*/  @!P0 BRA `(.L_x_3210) ;  /* 0xfffffffc00ec8947 */ /* 0x000fea000383ffff */
[----:B------:R-:W-:Y:S05]  /*22e0*/  BRA `(.L_x_3208) ;  /* 0x00000000000c7947 */ /* 0x000fea0003800000 */
.L_x_3209:
[----:B------:R-:W2:Y:S02]  /*22f0*/  LD.E R6, desc[UR8][R4.64] ;  /* 0x0000000804067980 */ /* 0x000ea4000c101900 */
[----:B--2---:R-:W-:-:S05]  /*2300*/  IMAD.IADD R7, R47, 0x1, R6 ;  /* 0x000000012f077824 */ /* 0x004fca00078e0206 */
[----:B------:R0:W-:Y:S02]  /*2310*/  ST.E desc[UR8][R4.64], R7 ;  /* 0x0000000704007985 */ /* 0x0001e4000c101908 */
.L_x_3208:
[----:B------:R-:W-:Y:S05]  /*2320*/  BSYNC B0 ;  /* 0x0000000000007941 */ /* 0x000fea0003800000 */
.L_x_3207:
[----:B------:R1:W-:Y:S01]  /*2330*/  ATOM.E.ADD.F16x2.RN.STRONG.GPU P0, RZ, desc[UR8][R4.64+0x4], R48 ;  /* 0x0000043004ff79a2 */ /* 0x0003e2000810e1c8 */
[----:B------:R-:W-:Y:S04]  /*2340*/  BSSY B0, `(.L_x_3211) ;  /* 0x000000e000007945 */ /* 0x000fe80003800000 */
[----:B-1----:R-:W-:Y:S05]  /*2350*/  @P0 BRA `(.L_x_3212) ;  /* 0x0000000000300947 */ /* 0x002fea0003800000 */
[----:B------:R-:W1:Y:S02]  /*2360*/  QSPC.E.S P0, RZ, [R4+0x4] ;  /* 0x0000040004ff73aa */ /* 0x000e640000000500 */
[----:B-1----:R-:W-:Y:S05]  /*2370*/  @!P0 BRA `(.L_x_3213) ;  /* 0x00000000001c8947 */ /* 0x002fea0003800000 */
[----:B0-----:R-:W-:-:S07]  /*2380*/  MOV R4, R4 ;  /* 0x0000000400047202 */ /* 0x001fce0000000f00 */
.L_x_3214:
[----:B------:R-:W0:Y:S02]  /*2390*/  LDS R6, [R4+0x4] ;  /* 0x0000040004067984 */ /* 0x000e240000000800 */
[----:B0-----:R-:W-:-:S06]  /*23a0*/  HADD2 R7, R6, R48 ;  /* 0x0000003006077230 */ /* 0x001fcc0000000000 */
[----:B------:R-:W0:Y:S02]  /*23b0*/  ATOMS.CAST.SPIN R7, [R4+0x4], R6, R7 ;  /* 0x000004060407738d */ /* 0x000e240001800007 */
[----:B0-----:R-:W-:-:S13]  /*23c0*/  ISETP.EQ.U32.AND P0, PT, R7, 0x1, PT ;  /* 0x000000010700780c */ /* 0x001fda0003f02070 */
[----:B------:R-:W-:Y:S05]  /*23d0*/  @!P0 BRA `(.L_x_3214) ;  /* 0xfffffffc00ec8947 */ /* 0x000fea000383ffff */
[----:B------:R-:W-:Y:S05]  /*23e0*/  BRA `(.L_x_3212) ;  /* 0x00000000000c7947 */ /* 0x000fea0003800000 */
.L_x_3213:
[----:B------:R-:W0:Y:S02]  /*23f0*/  LD.E R6, desc[UR8][R4.64+0x4] ;  /* 0x0000040804067980 */ /* 0x000e24000c101900 */
[----:B0-----:R-:W-:-:S05]  /*2400*/  IMAD.IADD R7, R48, 0x1, R6 ;  /* 0x0000000130077824 */ /* 0x001fca00078e0206 */
[----:B------:R1:W-:Y:S02]  /*2410*/  ST.E desc[UR8][R4.64+0x4], R7 ;  /* 0x0000040704007985 */ /* 0x0003e4000c101908 */
.L_x_3212:
[----:B------:R-:W-:Y:S05]  /*2420*/  BSYNC B0 ;  /* 0x0000000000007941 */ /* 0x000fea0003800000 */
.L_x_3211:
        /* <DEDUP_REMOVED lines=11> */
.L_x_3218:
[----:B------:R-:W0:Y:S02]  /*24e0*/  LDS R6, [R4] ;  /* 0x0000000004067984 */ /* 0x000e240000000800 */
[----:B0-----:R-:W-:-:S10]  /*24f0*/  HFMA2.MMA R7, R6, 1, 1, R49 ;  /* 0x3c003c0006077835 */ /* 0x001fd40000000031 */
[----:B------:R-:W0:Y:S02]  /*2500*/  ATOMS.CAST.SPIN R7, [R4], R6, R7 ;  /* 0x000000060407738d */ /* 0x000e240001800007 */
[----:B0-----:R-:W-:-:S13]  /*2510*/  ISETP.EQ.U32.AND P0, PT, R7, 0x1, PT ;  /* 0x000000010700780c */ /* 0x001fda0003f02070 */
[----:B------:R-:W-:Y:S05]  /*2520*/  @!P0 BRA `(.L_x_3218) ;  /* 0xfffffffc00ec8947 */ /* 0x000fea000383ffff */
[----:B------:R-:W-:Y:S05]  /*2530*/  BRA `(.L_x_3216) ;  /* 0x00000000000c7947 */ /* 0x000fea0003800000 */
.L_x_3217:
[----:B------:R-:W2:Y:S02]  /*2540*/  LD.E R0, desc[UR8][R2.64] ;  /* 0x0000000802007980 */ /* 0x000ea4000c101900 */
[----:B--2---:R-:W-:-:S05]  /*2550*/  IMAD.IADD R5, R49, 0x1, R0 ;  /* 0x0000000131057824 */ /* 0x004fca00078e0200 */
[----:B------:R0:W-:Y:S02]  /*2560*/  ST.E desc[UR8][R2.64], R5 ;  /* 0x0000000502007985 */ /* 0x0001e4000c101908 */
.L_x_3216:
[----:B------:R-:W-:Y:S05]  /*2570*/  BSYNC B0 ;  /* 0x0000000000007941 */ /* 0x000fea0003800000 */
.L_x_3215:
[----:B------:R1:W-:Y:S02]  /*2580*/  ATOM.E.ADD.F16x2.RN.STRONG.GPU P0, RZ, desc[UR8][R2.64+0x4], R50 ;  /* 0x0000043202ff79a2 */ /* 0x0003e4000810e1c8 */
[----:B-1----:R-:W-:Y:S05]  /*2590*/  @P0 EXIT ;  /* 0x000000000000094d */ /* 0x002fea0003800000 */
[----:B------:R-:W1:Y:S02]  /*25a0*/  QSPC.E.S P0, RZ, [R2+0x4] ;  /* 0x0000040002ff73aa */ /* 0x000e640000000500 */
[----:B-1----:R-:W-:Y:S05]  /*25b0*/  @!P0 BRA `(.L_x_3219) ;  /* 0x00000000001c8947 */ /* 0x002fea0003800000 */
[----:B0-----:R-:W-:-:S07]  /*25c0*/  MOV R2, R2 ;  /* 0x0000000200027202 */ /* 0x001fce0000000f00 */
.L_x_3220:
[----:B------:R-:W0:Y:S02]  /*25d0*/  LDS R4, [R2+0x4] ;  /* 0x0000040002047984 */ /* 0x000e240000000800 */
[----:B0-----:R-:W-:-:S06]  /*25e0*/  HADD2 R5, R4, R50 ;  /* 0x0000003204057230 */ /* 0x001fcc0000000000 */
[----:B------:R-:W0:Y:S02]  /*25f0*/  ATOMS.CAST.SPIN R5, [R2+0x4], R4, R5 ;  /* 0x000004040205738d */ /* 0x000e240001800005 */
[----:B0-----:R-:W-:-:S13]  /*2600*/  ISETP.EQ.U32.AND P0, PT, R5, 0x1, PT ;  /* 0x000000010500780c */ /* 0x001fda0003f02070 */
[----:B------:R-:W-:Y:S05]  /*2610*/  @!P0 BRA `(.L_x_3220) ;  /* 0xfffffffc00ec8947 */ /* 0x000fea000383ffff */
[----:B------:R-:W-:Y:S05]  /*2620*/  EXIT ;  /* 0x000000000000794d */ /* 0x000fea0003800000 */
.L_x_3219:
[----:B------:R-:W0:Y:S02]  /*2630*/  LD.E R0, desc[UR8][R2.64+0x4] ;  /* 0x0000040802007980 */ /* 0x000e24000c101900 */
[----:B0-----:R-:W-:-:S05]  /*2640*/  IMAD.IADD R5, R50, 0x1, R0 ;  /* 0x0000000132057824 */ /* 0x001fca00078e0200 */
[----:B------:R-:W-:Y:S01]  /*2650*/  ST.E desc[UR8][R2.64+0x4], R5 ;  /* 0x0000040502007985 */ /* 0x000fe2000c101908 */
[----:B------:R-:W-:Y:S05]  /*2660*/  EXIT ;  /* 0x000000000000794d */ /* 0x000fea0003800000 */
.L_x_3221:
        /* <DEDUP_REMOVED lines=9> */
.L_x_3719:


//--------------------- .text._Z23gemm_half_q_half_kernelILi1ELi32ELb1ELb0ELi64EEvPK6__halfPKjS4_S2_PS0_iiiiPKtS7_iiiiiibS2_i --------------------------
	.section	.text._Z23gemm_half_q_half_kernelILi1ELi32ELb1ELb0ELi64EEvPK6__halfPKjS4_S2_PS0_iiiiPKtS7_iiiiiibS2_i,"ax",@progbits
	.align	128
        .global         _Z23gemm_half_q_half_kernelILi1ELi32ELb1ELb0ELi64EEvPK6__halfPKjS4_S2_PS0_iiiiPKtS7_iiiiiibS2_i
        .type           _Z23gemm_half_q_half_kernelILi1ELi32ELb1ELb0ELi64EEvPK6__halfPKjS4_S2_PS0_iiiiPKtS7_iiiiiibS2_i,@function
        .size           _Z23gemm_half_q_half_kernelILi1ELi32ELb1ELb0ELi64EEvPK6__halfPKjS4_S2_PS0_iiiiPKtS7_iiiiiibS2_i,(.L_x_3720 - _Z23gemm_half_q_half_kernelILi1ELi32ELb1ELb0ELi64EEvPK6__halfPKjS4_S2_PS0_iiiiPKtS7_iiiiiibS2_i)
        .other          _Z23gemm_half_q_half_kernelILi1ELi32ELb1ELb0ELi64EEvPK6__halfPKjS4_S2_PS0_iiiiPKtS7_iiiiiibS2_i,@"STO_CUDA_ENTRY STV_DEFAULT"
_Z23gemm_half_q_half_kernelILi1ELi32ELb1ELb0ELi64EEvPK6__halfPKjS4_S2_PS0_iiiiPKtS7_iiiiiibS2_i:
.text._Z23gemm_half_q_half_kernelILi1ELi32ELb1ELb0ELi64EEvPK6__halfPKjS4_S2_PS0_iiiiPKtS7_iiiiiibS2_i:
[----:B------:R-:W0:Y:S08]  /*0000*/  LDC R1, c[0x0][0x28] ;  /* 0x00000a00ff017b82 */ /* 0x000e300000000800 */
[----:B------:R-:W1:Y:S01]  /*0010*/  S2UR UR8, SR_CTAID.Y ;  /* 0x00000000000879c3 */ /* 0x000e620000002600 */
[----:B------:R-:W-:Y:S01]  /*0020*/  PRMT R0, RZ, 0x7610, R0 ;  /* 0x00007610ff007816 */ /* 0x000fe20000000000 */
[----:B------:R-:W-:Y:S01]  /*0030*/  ULDC.64 UR6, c[0x0][0x208] ;  /* 0x0000820000067ab9 */ /* 0x000fe20000000a00 */
[----:B0-----:R-:W-:-:S05]  /*0040*/  VIADD R1, R1, 0xfffffff0 ;  /* 0xfffffff001017836 */ /* 0x001fca0000000000 */
[----:B------:R-:W1:Y:S02]  /*0050*/  LDC R14, c[0x0][0x238] ;  /* 0x00008e00ff0e7b82 */ /* 0x000e640000000800 */
[----:B-1----:R-:W-:-:S13]  /*0060*/  ISETP.LE.AND P1, PT, R14, UR8, PT ;  /* 0x000000080e007c0c */ /* 0x002fda000bf23270 */
[----:B------:R-:W0:Y:S02]  /*0070*/  @!P1 LDC.64 R2, c[0x0][0x278] ;  /* 0x00009e00ff029b82 */ /* 0x000e240000000a00 */
[----:B0-----:R-:W2:Y:S02]  /*0080*/  @!P1 LDG.E.U16 R0, desc[UR6][R2.64] ;  /* 0x0000000602009981 */ /* 0x001ea4000c1e1500 */
[----:B--2---:R-:W-:-:S13]  /*0090*/  ISETP.EQ.OR P0, PT, R0, RZ, P1 ;  /* 0x000000ff0000720c */ /* 0x004fda0000f02670 */
[----:B------:R-:W-:Y:S05]  /*00a0*/  @P0 EXIT ;  /* 0x000000000000094d */ /* 0x000fea0003800000 */
[----:B------:R-:W0:Y:S01]  /*00b0*/  S2R R8, SR_CTAID.Z ;  /* 0x0000000000087919 */ /* 0x000e220000002700 */
[----:B------:R-:W1:Y:S01]  /*00c0*/  LDC R5, c[0x0][0x240] ;  /* 0x00009000ff057b82 */ /* 0x000e620000000800 */
[----:B------:R-:W-:Y:S01]  /*00d0*/  BSSY B0, `(.L_x_3222) ;  /* 0x0000023000007945 */ /* 0x000fe20003800000 */
[----:B------:R-:W2:Y:S01]  /*00e0*/  S2R R9, SR_TID.X ;  /* 0x0000000000097919 */ /* 0x000ea20000002100 */
[----:B------:R-:W3:Y:S01]  /*00f0*/  S2R R2, SR_CTAID.X ;  /* 0x0000000000027919 */ /* 0x000ee20000002500 */
[----:B0-----:R-:W-:-:S04]  /*0100*/  IMAD.SHL.U32 R24, R8, 0x40, RZ ;  /* 0x0000004008187824 */ /* 0x001fc800078e00ff */
[C---:B--2---:R-:W-:Y:S01]  /*0110*/  IMAD.IADD R7, R24.reuse, 0x1, R9 ;  /* 0x0000000118077824 */ /* 0x044fe200078e0209 */
[----:B-1----:R-:W-:Y:S01]  /*0120*/  VIADDMNMX R25, R24, 0x40, R5, PT ;  /* 0x0000004018197846 */ /* 0x002fe20003800105 */
[----:B---3--:R-:W-:-:S03]  /*0130*/  IMAD R13, R2, 0x40, R9 ;  /* 0x00000040020d7824 */ /* 0x008fc600078e0209 */
[----:B------:R-:W-:-:S13]  /*0140*/  ISETP.GE.OR P0, PT, R7, R25, P1 ;  /* 0x000000190700720c */ /* 0x000fda0000f06670 */
[----:B------:R-:W-:Y:S05]  /*0150*/  @P0 BRA `(.L_x_3223) ;  /* 0x0000000000680947 */ /* 0x000fea0003800000 */
[----:B------:R-:W-:Y:S01]  /*0160*/  ULDC.64 UR4, c[0x0][0x250] ;  /* 0x0000940000047ab9 */ /* 0x000fe20000000a00 */
[----:B------:R-:W-:Y:S02]  /*0170*/  SHF.R.S32.HI R10, RZ, 0x1f, R7 ;  /* 0x0000001fff0a7819 */ /* 0x000fe40000011407 */
[----:B------:R-:W-:-:S04]  /*0180*/  ISETP.NE.U32.AND P0, PT, RZ, UR4, PT ;  /* 0x00000004ff007c0c */ /* 0x000fc8000bf05070 */
[----:B------:R-:W-:-:S13]  /*0190*/  ISETP.NE.AND.EX P0, PT, RZ, UR5, PT, P0 ;  /* 0x00000005ff007c0c */ /* 0x000fda000bf05300 */
[----:B------:R-:W-:-:S04]  /*01a0*/  @P0 LEA R2, P2, R7, UR4, 0x1 ;  /* 0x0000000407020c11 */ /* 0x000fc8000f8408ff */
[----:B------:R-:W-:Y:S01]  /*01b0*/  @P0 LEA.HI.X R3, R7, UR5, R10, 0x1, P2 ;  /* 0x0000000507030c11 */ /* 0x000fe200090f0c0a */
[----:B------:R-:W-:Y:S01]  /*01c0*/  IMAD R4, R5, UR8, RZ ;  /* 0x0000000805047c24 */ /* 0x000fe2000f8e02ff */
[----:B------:R-:W-:-:S04]  /*01d0*/  ULDC.64 UR4, c[0x0][0x210] ;  /* 0x0000840000047ab9 */ /* 0x000fc80000000a00 */
[----:B------:R-:W2:Y:S01]  /*01e0*/  @P0 LDG.E.U16.CONSTANT R3, desc[UR6][R2.64] ;  /* 0x0000000602030981 */ /* 0x000ea2000c1e9500 */
[----:B------:R-:W-:Y:S02]  /*01f0*/  SHF.R.S32.HI R5, RZ, 0x1f, R4 ;  /* 0x0000001fff057819 */ /* 0x000fe40000011404 */
[----:B------:R-:W-:-:S05]  /*0200*/  @!P0 IADD3 R7, P2, R7, R4, RZ ;  /* 0x0000000407078210 */ /* 0x000fca0007f5e0ff */
[----:B------:R-:W-:Y:S01]  /*0210*/  @!P0 IMAD.X R10, R10, 0x1, R5, P2 ;  /* 0x000000010a0a8824 */ /* 0x000fe200010e0605 */
[----:B------:R-:W-:-:S04]  /*0220*/  @!P0 LEA R6, P2, R7, UR4, 0x1 ;  /* 0x0000000407068c11 */ /* 0x000fc8000f8408ff */
[----:B------:R-:W-:-:S06]  /*0230*/  @!P0 LEA.HI.X R7, R7, UR5, R10, 0x1, P2 ;  /* 0x0000000507078c11 */ /* 0x000fcc00090f0c0a */
[----:B------:R-:W3:Y:S01]  /*0240*/  @!P0 LDG.E.U16.CONSTANT R7, desc[UR6][R6.64] ;  /* 0x0000000606078981 */ /* 0x000ee2000c1e9500 */
[----:B--2---:R-:W-:-:S05]  /*0250*/  @P0 IADD3 R11, P3, R4, R3, RZ ;  /* 0x00000003040b0210 */ /* 0x004fca0007f7e0ff */
[----:B------:R-:W-:Y:S01]  /*0260*/  @P0 IMAD.X R12, RZ, RZ, R5, P3 ;  /* 0x000000ffff0c0224 */ /* 0x000fe200018e0605 */
[----:B------:R-:W-:-:S04]  /*0270*/  @P0 LEA R4, P3, R11, UR4, 0x1 ;  /* 0x000000040b040c11 */ /* 0x000fc8000f8608ff */
[----:B------:R-:W-:-:S06]  /*0280*/  @P0 LEA.HI.X R5, R11, UR5, R12, 0x1, P3 ;  /* 0x000000050b050c11 */ /* 0x000fcc00098f0c0c */
[----:B------:R-:W2:Y:S01]  /*0290*/  @P0 LDG.E.U16.CONSTANT R5, desc[UR6][R4.64] ;  /* 0x0000000604050981 */ /* 0x000ea2000c1e9500 */
[----:B------:R-:W0:Y:S01]  /*02a0*/  S2UR UR5, SR_CgaCtaId ;  /* 0x00000000000579c3 */ /* 0x000e220000008800 */
[----:B------:R-:W-:Y:S02]  /*02b0*/  UMOV UR4, 0x400 ;  /* 0x0000040000047882 */ /* 0x000fe40000000000 */
[----:B0-----:R-:W-:-:S06]  /*02c0*/  ULEA UR4, UR5, UR4, 0x18 ;  /* 0x0000000405047291 */ /* 0x001fcc000f8ec03f */
[----:B------:R-:W-:-:S05]  /*02d0*/  LEA R2, R9, UR4, 0x1 ;  /* 0x0000000409027c11 */ /* 0x000fca000f8e08ff */
[----:B--2---:R0:W-:Y:S04]  /*02e0*/  @P0 STS.U16 [R2], R5 ;  /* 0x0000000502000388 */ /* 0x0041e80000000400 */
[----:B---3--:R0:W-:Y:S02]  /*02f0*/  @!P0 STS.U16 [R2], R7 ;  /* 0x0000000702008388 */ /* 0x0081e40000000400 */
.L_x_3223:
[----:B------:R-:W-:Y:S05]  /*0300*/  BSYNC B0 ;  /* 0x0000000000007941 */ /* 0x000fea0003800000 */
.L_x_3222:
[----:B------:R-:W-:Y:S01]  /*0310*/  ULDC UR4, c[0x0][0x23c] ;  /* 0x00008f0000047ab9 */ /* 0x000fe20000000800 */
[----:B------:R-:W-:Y:S02]  /*0320*/  IMAD.SHL.U32 R13, R13, 0x4, RZ ;  /* 0x000000040d0d7824 */ /* 0x000fe400078e00ff */
[----:B0-----:R-:W-:-:S05]  /*0330*/  IMAD.U32 R2, RZ, RZ, UR4 ;  /* 0x00000004ff027e24 */ /* 0x001fca000f8e00ff */
[----:B------:R-:W-:-:S13]  /*0340*/  ISETP.GE.AND P0, PT, R13, R2, PT ;  /* 0x000000020d00720c */ /* 0x000fda0003f06270 */
[----:B------:R-:W-:Y:S05]  /*0350*/  @P0 EXIT ;  /* 0x000000000000094d */ /* 0x000fea0003800000 */
[----:B------:R-:W0:Y:S08]  /*0360*/  LDC.U8 R3, c[0x0][0x270] ;  /* 0x00009c00ff037b82 */ /* 0x000e300000000000 */
[----:B------:R-:W1:Y:S08]  /*0370*/  LDC.64 R4, c[0x0][0x248] ;  /* 0x00009200ff047b82 */ /* 0x000e700000000a00 */
[----:B------:R-:W2:Y:S01]  /*0380*/  LDC R15, c[0x0][0x264] ;  /* 0x00009900ff0f7b82 */ /* 0x000ea20000000800 */
[----:B0-----:R-:W-:-:S04]  /*0390*/  PRMT R3, R3, 0x8880, RZ ;  /* 0x0000888003037816 */ /* 0x001fc800000000ff */
[----:B------:R-:W-:-:S03]  /*03a0*/  ISETP.NE.AND P0, PT, R3, RZ, PT ;  /* 0x000000ff0300720c */ /* 0x000fc60003f05270 */
[----:B------:R-:W0:Y:S01]  /*03b0*/  LDC R3, c[0x0][0x25c] ;  /* 0x00009700ff037b82 */ /* 0x000e220000000800 */
[----:B------:R-:W-:-:S04]  /*03c0*/  ISETP.NE.OR P0, PT, R8, RZ, !P0 ;  /* 0x000000ff0800720c */ /* 0x000fc80004705670 */
[----:B------:R-:W-:Y:S02]  /*03d0*/  ISETP.LE.OR P2, PT, R14, UR8, P0 ;  /* 0x000000080e007c0c */ /* 0x000fe40008743670 */
[----:B------:R-:W-:-:S11]  /*03e0*/  ISETP.GE.AND P0, PT, R24, R25, PT ;  /* 0x000000191800720c */ /* 0x000fd60003f06270 */
[----:B------:R-:W3:Y:S01]  /*03f0*/  @!P2 LDC.64 R6, c[0x0][0x230] ;  /* 0x00008c00ff06ab82 */ /* 0x000ee20000000a00 */
[----:B------:R-:W-:-:S04]  /*0400*/  @!P2 IMAD R9, R2, UR8, R13 ;  /* 0x000000080209ac24 */ /* 0x000fc8000f8e020d */
[----:B---3--:R-:W-:-:S04]  /*0410*/  @!P2 IMAD.WIDE R6, R9, 0x2, R6 ;  /* 0x000000020906a825 */ /* 0x008fc800078e0206 */
[----:B------:R-:W-:Y:S01]  /*0420*/  IMAD.SHL.U32 R9, R8, 0x80, RZ ;  /* 0x0000008008097824 */ /* 0x000fe200078e00ff */
[----:B------:R3:W-:Y:S03]  /*0430*/  @!P2 STG.E.64 desc[UR6][R6.64], RZ ;  /* 0x000000ff0600a986 */ /* 0x0007e6000c101b06 */
[----:B-1----:R-:W-:Y:S01]  /*0440*/  IMAD.WIDE R8, R9, 0x2, R4 ;  /* 0x0000000209087825 */ /* 0x002fe200078e0204 */
[----:B------:R-:W-:Y:S06]  /*0450*/  BAR.SYNC.DEFER_BLOCKING 0x0 ;  /* 0x0000000000007b1d */ /* 0x000fec0000010000 */
[----:B0-2---:R-:W-:Y:S05]  /*0460*/  @P0 BRA `(.L_x_3224) ;  /* 0x0000000000d00947 */ /* 0x005fea0003800000 */
[----:B------:R0:W5:Y:S01]  /*0470*/  LDG.E.U16.CONSTANT R12, desc[UR6][R8.64] ;  /* 0x00000006080c7981 */ /* 0x000162000c1e9500 */
[----:B---3--:R-:W1:Y:S01]  /*0480*/  LDC.64 R6, c[0x0][0x220] ;  /* 0x00008800ff067b82 */ /* 0x008e620000000a00 */
[----:B------:R-:W-:Y:S01]  /*0490*/  SHF.R.S32.HI R14, RZ, 0x1f, R13 ;  /* 0x0000001fff0e7819 */ /* 0x000fe2000001140d */
[----:B------:R-:W-:Y:S02]  /*04a0*/  IMAD.SHL.U32 R17, R13, 0x4, RZ ;  /* 0x000000040d117824 */ /* 0x000fe400078e00ff */
[----:B------:R-:W-:Y:S01]  /*04b0*/  IMAD.MOV.U32 R16, RZ, RZ, R24 ;  /* 0x000000ffff107224 */ /* 0x000fe200078e0018 */
[----:B------:R-:W-:Y:S01]  /*04c0*/  LEA.HI R18, R14, R13, RZ, 0x3 ;  /* 0x0000000d0e127211 */ /* 0x000fe200078f18ff */
[----:B------:R-:W-:Y:S01]  /*04d0*/  IMAD.MOV.U32 R14, RZ, RZ, RZ ;  /* 0x000000ffff0e7224 */ /* 0x000fe200078e00ff */
[----:B------:R-:W-:Y:S01]  /*04e0*/  LOP3.LUT R17, R17, 0x10, RZ, 0xc0, !PT ;  /* 0x0000001011117812 */ /* 0x000fe200078ec0ff */
[----:B------:R-:W2:Y:S01]  /*04f0*/  LDC.64 R10, c[0x0][0x228] ;  /* 0x00008a00ff0a7b82 */ /* 0x000ea20000000a00 */
[----:B0-----:R-:W-:-:S07]  /*0500*/  SHF.R.S32.HI R18, RZ, 0x3, R18 ;  /* 0x00000003ff127819 */ /* 0x001fce0000011412 */
.L_x_3225:
[----:B-----5:R-:W-:-:S04]  /*0510*/  IMAD.IADD R21, R12, 0x1, R14 ;  /* 0x000000010c157824 */ /* 0x020fc800078e020e */
[----:B------:R-:W-:-:S05]  /*0520*/  IMAD R19, R21, R2, RZ ;  /* 0x0000000215137224 */ /* 0x000fca00078e02ff */
[----:B0-----:R-:W-:-:S04]  /*0530*/  SHF.R.S32.HI R20, RZ, 0x1f, R19 ;  /* 0x0000001fff147819 */ /* 0x001fc80000011413 */
[----:B------:R-:W-:-:S04]  /*0540*/  LEA.HI R19, R20, R19, RZ, 0x3 ;  /* 0x0000001314137211 */ /* 0x000fc800078f18ff */
[----:B------:R-:W-:-:S05]  /*0550*/  LEA.HI.SX32 R19, R19, R18, 0x1d ;  /* 0x0000001213137211 */ /* 0x000fca00078feaff */
[----:B-1----:R-:W-:-:S06]  /*0560*/  IMAD.WIDE R22, R19, 0x4, R6 ;  /* 0x0000000413167825 */ /* 0x002fcc00078e0206 */
[----:B------:R-:W3:Y:S01]  /*0570*/  LDG.E.CONSTANT R22, desc[UR6][R22.64] ;  /* 0x0000000616167981 */ /* 0x000ee2000c1e9900 */
[----:B--2---:R-:W-:Y:S01]  /*0580*/  IMAD.WIDE R20, R21, 0x2, R10 ;  /* 0x0000000215147825 */ /* 0x004fe200078e020a */
[----:B------:R-:W-:-:S05]  /*0590*/  LEA R27, R16, 0x1, 0x1 ;  /* 0x00000001101b7811 */ /* 0x000fca00078e08ff */
[----:B------:R0:W2:Y:S01]  /*05a0*/  LDG.E.U16.CONSTANT R20, desc[UR6][R20.64] ;  /* 0x0000000614147981 */ /* 0x0000a2000c1e9500 */
[----:B------:R-:W-:-:S05]  /*05b0*/  IMAD.WIDE R26, R27, 0x2, R4 ;  /* 0x000000021b1a7825 */ /* 0x000fca00078e0204 */
[----:B------:R-:W4:Y:S01]  /*05c0*/  LDG.E.U16.CONSTANT R19, desc[UR6][R26.64] ;  /* 0x000000061a137981 */ /* 0x000f22000c1e9500 */
        /* <DEDUP_REMOVED lines=8> */
[----:B------:R-:W-:Y:S01]  /*0650*/  LOP3.LUT R22, R22, 0xf, RZ, 0xc0, !PT ;  /* 0x0000000f16167812 */ /* 0x000fe200078ec0ff */
[----:B----4-:R-:W-:Y:S01]  /*0660*/  IMAD.IADD R16, R19, 0x1, R16 ;  /* 0x0000000113107824 */ /* 0x010fe200078e0210 */
[----:B------:R-:W-:Y:S01]  /*0670*/  LOP3.LUT R28, R28, 0xf, RZ, 0xc0, !PT ;  /* 0x0000000f1c1c7812 */ /* 0x000fe200078ec0ff */
[----:B------:R-:W-:-:S02]  /*0680*/  VIADD R30, R30, 0x1 ;  /* 0x000000011e1e7836 */ /* 0x000fc40000000000 */
[----:B------:R-:W-:Y:S01]  /*0690*/  VIADD R22, R22, 0x1 ;  /* 0x0000000116167836 */ /* 0x000fe20000000000 */
[----:B------:R-:W-:Y:S01]  /*06a0*/  I2F.F16 R29, R29 ;  /* 0x0000001d001d7306 */ /* 0x000fe20000200c00 */
[----:B------:R-:W-:Y:S01]  /*06b0*/  VIADD R28, R28, 0x1 ;  /* 0x000000011c1c7836 */ /* 0x000fe20000000000 */
[----:B------:R-:W-:Y:S01]  /*06c0*/  ISETP.GE.AND P2, PT, R16, R25, PT ;  /* 0x000000191000720c */ /* 0x000fe20003f46270 */
[----:B------:R-:W-:Y:S02]  /*06d0*/  IMAD R30, R30, R30, RZ ;  /* 0x0000001e1e1e7224 */ /* 0x000fe400078e02ff */
[----:B0-----:R-:W-:Y:S02]  /*06e0*/  IMAD R21, R22, R22, RZ ;  /* 0x0000001616157224 */ /* 0x001fe400078e02ff */
[----:B------:R-:W-:Y:S02]  /*06f0*/  IMAD R28, R28, R28, RZ ;  /* 0x0000001c1c1c7224 */ /* 0x000fe400078e02ff */
[----:B------:R-:W0:Y:S08]  /*0700*/  I2F.F16 R30, R30 ;  /* 0x0000001e001e7306 */ /* 0x000e300000200c00 */
[----:B------:R-:W-:Y:S01]  /*0710*/  I2F.F16 R21, R21 ;  /* 0x0000001500157306 */ /* 0x000fe20000200c00 */
[----:B0-----:R-:W-:-:S07]  /*0720*/  PRMT R29, R29, 0x5410, R30 ;  /* 0x000054101d1d7816 */ /* 0x001fce000000001e */
[----:B------:R-:W0:Y:S01]  /*0730*/  I2F.F16 R28, R28 ;  /* 0x0000001c001c7306 */ /* 0x000e220000200c00 */
[----:B--2---:R-:W-:Y:S01]  /*0740*/  HMUL2 R22, R29, R20.H0_H0 ;  /* 0x200000141d167232 */ /* 0x004fe20000000000 */
[----:B0-----:R-:W-:-:S05]  /*0750*/  PRMT R21, R28, 0x5410, R21 ;  /* 0x000054101c157816 */ /* 0x001fca0000000015 */
[----:B------:R-:W-:Y:S02]  /*0760*/  HMUL2 R23, R21, R20.H0_H0 ;  /* 0x2000001415177232 */ /* 0x000fe40000000000 */
[C---:B------:R-:W-:Y:S02]  /*0770*/  IMAD R20, R14.reuse, 0x8, R1 ;  /* 0x000000080e147824 */ /* 0x040fe400078e0201 */
[----:B------:R-:W-:-:S03]  /*0780*/  VIADD R14, R14, 0x1 ;  /* 0x000000010e0e7836 */ /* 0x000fc60000000000 */
[----:B------:R0:W-:Y:S01]  /*0790*/  STL.64 [R20], R22 ;  /* 0x0000001614007387 */ /* 0x0001e20000100a00 */
[----:B------:R-:W-:Y:S05]  /*07a0*/  @!P2 BRA `(.L_x_3225) ;  /* 0xfffffffc0058a947 */ /* 0x000fea000383ffff */
.L_x_3224:
[----:B------:R-:W-:Y:S01]  /*07b0*/  ULDC UR4, c[0x0][0x258] ;  /* 0x0000960000047ab9 */ /* 0x000fe20000000800 */
[C---:B------:R-:W-:Y:S02]  /*07c0*/  ISETP.GT.AND P3, PT, R24.reuse, R3, PT ;  /* 0x000000031800720c */ /* 0x040fe40003f64270 */
[----:B------:R-:W-:Y:S02]  /*07d0*/  CS2R R4, SRZ ;  /* 0x0000000000047805 */ /* 0x000fe4000001ff00 */
[----:B------:R-:W-:-:S13]  /*07e0*/  ISETP.GT.AND P2, PT, R24, UR4, PT ;  /* 0x0000000418007c0c */ /* 0x000fda000bf44270 */
[----:B------:R-:W-:Y:S05]  /*07f0*/  @!P2 BRA `(.L_x_3226) ;  /* 0x00000000001ca947 */ /* 0x000fea0003800000 */
[----:B------:R-:W1:Y:S02]  /*0800*/  LDC R5, c[0x0][0x25c] ;  /* 0x00009700ff057b82 */ /* 0x000e640000000800 */
[----:B-1----:R-:W-:-:S05]  /*0810*/  VIMNMX R5, R24, R5, PT ;  /* 0x0000000518057248 */ /* 0x002fca0003fe0100 */
[----:B------:R-:W-:-:S05]  /*0820*/  VIADD R5, R5, -UR4 ;  /* 0x8000000405057c36 */ /* 0x000fca0008000000 */
[----:B---3--:R-:W-:-:S04]  /*0830*/  SHF.R.S32.HI R6, RZ, 0x1f, R5 ;  /* 0x0000001fff067819 */ /* 0x008fc80000011405 */
[----:B------:R-:W-:-:S04]  /*0840*/  LEA.HI R6, R6, R5, RZ, 0x5 ;  /* 0x0000000506067211 */ /* 0x000fc800078f28ff */
[----:B------:R-:W-:-:S05]  /*0850*/  SHF.R.S32.HI R6, RZ, 0x5, R6 ;  /* 0x00000005ff067819 */ /* 0x000fca0000011406 */
[----:B------:R-:W-:-:S07]  /*0860*/  IMAD R5, R6, 0x6, RZ ;  /* 0x0000000606057824 */ /* 0x000fce00078e02ff */
.L_x_3226:
[----:B------:R-:W-:Y:S05]  /*0870*/  @!P3 BRA `(.L_x_3227) ;  /* 0x00000000001cb947 */ /* 0x000fea0003800000 */
[----:B---3--:R-:W1:Y:S02]  /*0880*/  LDC R7, c[0x0][0x260] ;  /* 0x00009800ff077b82 */ /* 0x008e640000000800 */
[----:B-1----:R-:W-:-:S05]  /*0890*/  VIMNMX R4, R24, R7, PT ;  /* 0x0000000718047248 */ /* 0x002fca0003fe0100 */
[----:B------:R-:W-:-:S05]  /*08a0*/  IMAD.IADD R4, R4, 0x1, -R3 ;  /* 0x0000000104047824 */ /* 0x000fca00078e0a03 */
[----:B------:R-:W-:-:S04]  /*08b0*/  SHF.R.S32.HI R7, RZ, 0x1f, R4 ;  /* 0x0000001fff077819 */ /* 0x000fc80000011404 */
[----:B------:R-:W-:-:S04]  /*08c0*/  LEA.HI R7, R7, R4, RZ, 0x5 ;  /* 0x0000000407077211 */ /* 0x000fc800078f28ff */
[----:B------:R-:W-:-:S05]  /*08d0*/  SHF.R.S32.HI R7, RZ, 0x5, R7 ;  /* 0x00000005ff077819 */ /* 0x000fca0000011407 */
[----:B------:R-:W-:-:S07]  /*08e0*/  IMAD R4, R7, 0x5, RZ ;  /* 0x0000000507047824 */ /* 0x000fce00078e02ff */
.L_x_3227:
[----:B------:R-:W-:Y:S01]  /*08f0*/  ULDC UR5, c[0x0][0x260] ;  /* 0x0000980000057ab9 */ /* 0x000fe20000000800 */
[C---:B------:R-:W-:Y:S02]  /*0900*/  ISETP.GT.AND P3, PT, R24.reuse, R15, PT ;  /* 0x0000000f1800720c */ /* 0x040fe40003f64270 */
[----:B---3--:R-:W-:Y:S02]  /*0910*/  CS2R R6, SRZ ;  /* 0x0000000000067805 */ /* 0x008fe4000001ff00 */
[----:B------:R-:W-:-:S13]  /*0920*/  ISETP.GT.AND P2, PT, R24, UR5, PT ;  /* 0x0000000518007c0c */ /* 0x000fda000bf44270 */
[----:B------:R-:W-:Y:S05]  /*0930*/  @!P2 BRA `(.L_x_3228) ;  /* 0x00000000001ca947 */ /* 0x000fea0003800000 */
[----:B------:R-:W1:Y:S02]  /*0940*/  LDC R7, c[0x0][0x264] ;  /* 0x00009900ff077b82 */ /* 0x000e640000000800 */
[----:B-1----:R-:W-:-:S05]  /*0950*/  VIMNMX R7, R24, R7, PT ;  /* 0x0000000718077248 */ /* 0x002fca0003fe0100 */
[----:B------:R-:W-:-:S05]  /*0960*/  VIADD R7, R7, -UR5 ;  /* 0x8000000507077c36 */ /* 0x000fca0008000000 */
[----:B------:R-:W-:-:S04]  /*0970*/  SHF.R.S32.HI R10, RZ, 0x1f, R7 ;  /* 0x0000001fff0a7819 */ /* 0x000fc80000011407 */
[----:B------:R-:W-:-:S04]  /*0980*/  LEA.HI R10, R10, R7, RZ, 0x5 ;  /* 0x000000070a0a7211 */ /* 0x000fc800078f28ff */
[----:B------:R-:W-:-:S05]  /*0990*/  SHF.R.S32.HI R10, RZ, 0x5, R10 ;  /* 0x00000005ff0a7819 */ /* 0x000fca000001140a */
[----:B------:R-:W-:-:S07]  /*09a0*/  IMAD.SHL.U32 R7, R10, 0x4, RZ ;  /* 0x000000040a077824 */ /* 0x000fce00078e00ff */
.L_x_3228:
        /* <DEDUP_REMOVED lines=8> */
.L_x_3229:
[----:B------:R-:W-:Y:S01]  /*0a30*/  ULDC UR5, c[0x0][0x268] ;  /* 0x00009a0000057ab9 */ /* 0x000fe20000000800 */
[----:B------:R-:W-:Y:S01]  /*0a40*/  IMAD.MOV.U32 R11, RZ, RZ, RZ ;  /* 0x000000ffff0b7224 */ /* 0x000fe200078e00ff */
        /* <DEDUP_REMOVED lines=9> */
.L_x_3230:
[C---:B------:R-:W-:Y:S02]  /*0ae0*/  VIMNMX R10, R24.reuse, UR4, PT ;  /* 0x00000004180a7c48 */ /* 0x040fe4000bfe0100 */
[----:B------:R-:W-:Y:S02]  /*0af0*/  ISETP.GE.OR P0, PT, R24, R3, P0 ;  /* 0x000000031800720c */ /* 0x000fe40000706670 */
[----:B------:R-:W-:-:S04]  /*0b00*/  SHF.R.S32.HI R15, RZ, 0x1f, R10 ;  /* 0x0000001fff0f7819 */ /* 0x000fc8000001140a */
[----:B------:R-:W-:-:S04]  /*0b10*/  LEA.HI R15, R15, R10, RZ, 0x5 ;  /* 0x0000000a0f0f7211 */ /* 0x000fc800078f28ff */
[----:B------:R-:W-:-:S05]  /*0b20*/  SHF.R.S32.HI R10, RZ, 0x5, R15 ;  /* 0x00000005ff0a7819 */ /* 0x000fca000001140f */
[----:B------:R-:W-:-:S05]  /*0b30*/  IMAD R5, R10, 0x8, R5 ;  /* 0x000000080a057824 */ /* 0x000fca00078e0205 */
[----:B------:R-:W-:Y:S02]  /*0b40*/  IADD3 R4, R7, R5, R4 ;  /* 0x0000000507047210 */ /* 0x000fe40007ffe004 */
[----:B------:R-:W-:Y:S02]  /*0b50*/  PRMT R7, RZ, 0x5410, RZ ;  /* 0x00005410ff077816 */ /* 0x000fe400000000ff */
[----:B------:R-:W-:Y:S02]  /*0b60*/  IADD3 R11, R11, R4, R6 ;  /* 0x000000040b0b7210 */ /* 0x000fe40007ffe006 */
[----:B------:R-:W-:Y:S01]  /*0b70*/  PRMT R6, RZ, 0x5410, RZ ;  /* 0x00005410ff067816 */ /* 0x000fe200000000ff */
[----:B------:R-:W-:Y:S06]  /*0b80*/  @P0 BRA `(.L_x_3231) ;  /* 0x0000001800540947 */ /* 0x000fec0003800000 */
[----:B------:R-:W2:Y:S04]  /*0b90*/  LDG.E.U16.CONSTANT R3, desc[UR6][R8.64+0x2] ;  /* 0x0000020608037981 */ /* 0x000ea8000c1e9500 */
[----:B------:R1:W5:Y:S01]  /*0ba0*/  LDL.64 R28, [R1] ;  /* 0x00000000011c7983 */ /* 0x0003620000100a00 */
[----:B------:R-:W3:Y:S01]  /*0bb0*/  S2UR UR5, SR_CgaCtaId ;  /* 0x00000000000579c3 */ /* 0x000ee20000008800 */
[----:B------:R-:W-:Y:S01]  /*0bc0*/  IMAD R4, R11, R2, RZ ;  /* 0x000000020b047224 */ /* 0x000fe200078e02ff */
[----:B------:R-:W-:-:S04]  /*0bd0*/  ULDC.64 UR8, c[0x0][0x218] ;  /* 0x0000860000087ab9 */ /* 0x000fc80000000a00 */
[----:B------:R-:W-:Y:S02]  /*0be0*/  SHF.R.S32.HI R5, RZ, 0x1f, R4 ;  /* 0x0000001fff057819 */ /* 0x000fe40000011404 */
[----:B------:R-:W-:-:S04]  /*0bf0*/  IADD3 R4, P0, R13, R4, RZ ;  /* 0x000000040d047210 */ /* 0x000fc80007f1e0ff */
[----:B------:R-:W-:Y:S02]  /*0c00*/  LEA.HI.X.SX32 R5, R13, R5, 0x1, P0 ;  /* 0x000000050d057211 */ /* 0x000fe400000f0eff */
[C---:B------:R-:W-:Y:S01]  /*0c10*/  LEA R26, P0, R4.reuse, UR8, 0x2 ;  /* 0x00000008041a7c11 */ /* 0x040fe2000f8010ff */
[----:B------:R-:W-:Y:S01]  /*0c20*/  UMOV UR4, 0x400 ;  /* 0x0000040000047882 */ /* 0x000fe20000000000 */
[----:B------:R-:W-:Y:S02]  /*0c30*/  PRMT R6, RZ, 0x5410, RZ ;  /* 0x00005410ff067816 */ /* 0x000fe400000000ff */
[----:B------:R-:W-:Y:S01]  /*0c40*/  LEA.HI.X R27, R4, UR9, R5, 0x2, P0 ;  /* 0x00000009041b7c11 */ /* 0x000fe200080f1405 */
[----:B------:R-:W-:Y:S01]  /*0c50*/  IMAD.MOV.U32 R5, RZ, RZ, RZ ;  /* 0x000000ffff057224 */ /* 0x000fe200078e00ff */
[----:B------:R-:W-:Y:S02]  /*0c60*/  SHF.R.S32.HI R4, RZ, 0x1f, R2 ;  /* 0x0000001fff047819 */ /* 0x000fe40000011402 */
[----:B------:R-:W-:Y:S01]  /*0c70*/  PRMT R7, RZ, 0x5410, RZ ;  /* 0x00005410ff077816 */ /* 0x000fe200000000ff */
[----:B---3--:R-:W-:-:S03]  /*0c80*/  ULEA UR4, UR5, UR4, 0x18 ;  /* 0x0000000405047291 */ /* 0x008fc6000f8ec03f */
[----:B------:R-:W-:Y:S01]  /*0c90*/  ULDC UR5, c[0x0][0x25c] ;  /* 0x0000970000057ab9 */ /* 0x000fe20000000800 */
[----:B-12---:R-:W-:-:S08]  /*0ca0*/  IMAD.IADD R3, R24, 0x1, R3 ;  /* 0x0000000118037824 */ /* 0x006fd000078e0203 */
.L_x_3234:
[----:B------:R-:W-:Y:S01]  /*0cb0*/  ISETP.NE.AND P0, PT, R24, R3, PT ;  /* 0x000000031800720c */ /* 0x000fe20003f05270 */
[----:B------:R-:W1:Y:S01]  /*0cc0*/  LDC R2, c[0x0][0x23c] ;  /* 0x00008f00ff027b82 */ /* 0x000e620000000800 */
[----:B0-----:R-:W2:Y:S11]  /*0cd0*/  LDG.E.128.CONSTANT R20, desc[UR6][R26.64] ;  /* 0x000000061a147981 */ /* 0x001eb6000c1e9d00 */
[----:B------:R-:W0:Y:S01]  /*0ce0*/  @!P0 LDC.64 R10, c[0x0][0x248] ;  /* 0x00009200ff0a8b82 */ /* 0x000e220000000a00 */
[----:B------:R-:W-:-:S02]  /*0cf0*/  @!P0 VIADD R5, R5, 0x1 ;  /* 0x0000000105058836 */ /* 0x000fc40000000000 */
[----:B------:R-:W-:Y:S02]  /*0d00*/  @!P0 IMAD.SHL.U32 R9, R24, 0x2, RZ ;  /* 0x0000000218098824 */ /* 0x000fe400078e00ff */
[----:B------:R-:W-:Y:S02]  /*0d10*/  @!P0 IMAD R8, R5, 0x8, R1 ;  /* 0x0000000805088824 */ /* 0x000fe400078e0201 */
[----:B-1----:R-:W-:-:S04]  /*0d20*/  IMAD.WIDE R16, R2, 0x4, R26 ;  /* 0x0000000402107825 */ /* 0x002fc800078e021a */
[----:B------:R-:W-:Y:S02]  /*0d30*/  IMAD.WIDE R12, R2, 0x4, R16 ;  /* 0x00000004020c7825 */ /* 0x000fe400078e0210 */
[----:B------:R-:W3:Y:S02]  /*0d40*/  LDG.E.128.CONSTANT R16, desc[UR6][R16.64] ;  /* 0x0000000610107981 */ /* 0x000ee4000c1e9d00 */
[----:B0-----:R-:W-:Y:S02]  /*0d50*/  @!P0 IMAD.WIDE R10, R9, 0x2, R10 ;  /* 0x00000002090a8825 */ /* 0x001fe400078e020a */
[----:B------:R-:W4:Y:S04]  /*0d60*/  LDG.E.128.CONSTANT R12, desc[UR6][R12.64] ;  /* 0x000000060c0c7981 */ /* 0x000f28000c1e9d00 */
[----:B------:R-:W3:Y:S04]  /*0d70*/  @!P0 LDL.64 R8, [R8] ;  /* 0x0000000008088983 */ /* 0x000ee80000100a00 */
[----:B------:R-:W4:Y:S01]  /*0d80*/  @!P0 LDG.E.U16.CONSTANT R11, desc[UR6][R10.64+0x2] ;  /* 0x000002060a0b8981 */ /* 0x000f22000c1e9500 */
[----:B------:R-:W-:-:S04]  /*0d90*/  PRMT R30, R0, 0x9910, RZ ;  /* 0x00009910001e7816 */ /* 0x000fc800000000ff */
[----:B------:R-:W-:Y:S02]  /*0da0*/  ISETP.EQ.OR P2, PT, R30, RZ, P1 ;  /* 0x000000ff1e00720c */ /* 0x000fe40000f42670 */
[----:B--2---:R-:W-:-:S04]  /*0db0*/  SHF.R.U32.HI R30, RZ, 0xc, R23 ;  /* 0x0000000cff1e7819 */ /* 0x004fc80000011617 */
[----:B------:R-:W-:Y:S02]  /*0dc0*/  LOP3.LUT R30, R30, 0xf000f, RZ, 0xc0, !PT ;  /* 0x000f000f1e1e7812 */ /* 0x000fe400078ec0ff */
[----:B---3-5:R-:W-:Y:S02]  /*0dd0*/  @!P0 PRMT R28, R8, 0x7610, R28 ;  /* 0x00007610081c8816 */ /* 0x028fe4000000001c */
[----:B------:R-:W-:Y:S02]  /*0de0*/  @!P0 PRMT R29, R9, 0x7610, R29 ;  /* 0x00007610091d8816 */ /* 0x000fe4000000001d */
[----:B------:R-:W-:Y:S02]  /*0df0*/  @!P0 PRMT R28, R28, 0x7610, R8 ;  /* 0x000076101c1c8816 */ /* 0x000fe40000000008 */
[----:B------:R-:W-:Y:S02]  /*0e00*/  @!P0 PRMT R29, R29, 0x7610, R9 ;  /* 0x000076101d1d8816 */ /* 0x000fe40000000009 */
[----:B------:R-:W-:-:S02]  /*0e10*/  SHF.R.U32.HI R8, RZ, 0xc, R20 ;  /* 0x0000000cff087819 */ /* 0x000fc40000011614 */
[----:B------:R-:W-:Y:S01]  /*0e20*/  SHF.R.U32.HI R9, RZ, 0xc, R21 ;  /* 0x0000000cff097819 */ /* 0x000fe20000011615 */
[----:B----4-:R-:W-:Y:S01]  /*0e30*/  @!P0 IMAD.IADD R3, R11, 0x1, R24 ;  /* 0x000000010b038824 */ /* 0x010fe200078e0218 */
[----:B------:R-:W-:Y:S02]  /*0e40*/  SHF.R.U32.HI R11, RZ, 0xc, R22 ;  /* 0x0000000cff0b7819 */ /* 0x000fe40000011616 */
[----:B------:R-:W-:Y:S02]  /*0e50*/  LOP3.LUT R8, R8, 0xf000f, RZ, 0xc0, !PT ;  /* 0x000f000f08087812 */ /* 0x000fe400078ec0ff */
[----:B------:R-:W-:Y:S02]  /*0e60*/  LOP3.LUT R10, R9, 0xf000f, RZ, 0xc0, !PT ;  /* 0x000f000f090a7812 */ /* 0x000fe400078ec0ff */
[----:B------:R-:W-:Y:S02]  /*0e70*/  SHF.R.U32.HI R31, RZ, 0x8, R12 ;  /* 0x00000008ff1f7819 */ /* 0x000fe4000001160c */
[----:B------:R-:W-:-:S02]  /*0e80*/  SHF.R.U32.HI R37, RZ, 0x8, R13 ;  /* 0x00000008ff257819 */ /* 0x000fc4000001160d */
[----:B------:R-:W-:Y:S02]  /*0e90*/  LOP3.LUT R11, R11, 0xf000f, RZ, 0xc0, !PT ;  /* 0x000f000f0b0b7812 */ /* 0x000fe400078ec0ff */
[----:B------:R-:W-:Y:S02]  /*0ea0*/  SHF.R.U32.HI R36, RZ, 0x8, R14 ;  /* 0x00000008ff247819 */ /* 0x000fe4000001160e */
[----:B------:R-:W-:Y:S02]  /*0eb0*/  SHF.R.U32.HI R35, RZ, 0x8, R15 ;  /* 0x00000008ff237819 */ /* 0x000fe4000001160f */
[----:B------:R-:W-:Y:S02]  /*0ec0*/  LOP3.LUT R31, R8, 0x300030, R31, 0xf8, !PT ;  /* 0x00300030081f7812 */ /* 0x000fe400078ef81f */
[----:B------:R-:W-:Y:S02]  /*0ed0*/  LOP3.LUT R37, R10, 0x300030, R37, 0xf8, !PT ;  /* 0x003000300a257812 */ /* 0x000fe400078ef825 */
[----:B------:R-:W-:-:S02]  /*0ee0*/  SHF.R.U32.HI R8, RZ, 0xc, R16 ;  /* 0x0000000cff087819 */ /* 0x000fc40000011610 */
[----:B------:R-:W-:Y:S02]  /*0ef0*/  SHF.R.U32.HI R10, RZ, 0xc, R17 ;  /* 0x0000000cff0a7819 */ /* 0x000fe40000011611 */
        /* <DEDUP_REMOVED lines=15> */
[----:B------:R-:W-:Y:S01]  /*0ff0*/  LOP3.LUT R32, R39, 0x300030, R32, 0xf8, !PT ;  /* 0x0030003027207812 */ /* 0x000fe200078ef820 */
[----:B------:R-:W-:Y:S06]  /*1000*/  @P2 BRA `(.L_x_3232) ;  /* 0x0000000800382947 */ /* 0x000fec0003800000 */
[----:B------:R-:W0:Y:S01]  /*1010*/  LDS.128 R8, [UR4] ;  /* 0x00000004ff087984 */ /* 0x000e220008000c00 */
[----:B------:R-:W-:Y:S02]  /*1020*/  LOP3.LUT R45, R20, 0x3f003f, RZ, 0xc0, !PT ;  /* 0x003f003f142d7812 */ /* 0x000fe400078ec0ff */
[----:B------:R-:W-:Y:S02]  /*1030*/  SHF.R.U32.HI R20, RZ, 0x6, R20 ;  /* 0x00000006ff147819 */ /* 0x000fe40000011614 */
[----:B------:R-:W-:Y:S02]  /*1040*/  LOP3.LUT R45, R45, 0x64006400, RZ, 0xfc, !PT ;  /* 0x640064002d2d7812 */ /* 0x000fe400078efcff */
[----:B------:R-:W-:Y:S02]  /*1050*/  LOP3.LUT R39, R22, 0x3f003f, RZ, 0xc0, !PT ;  /* 0x003f003f16277812 */ /* 0x000fe400078ec0ff */
[----:B------:R-:W-:Y:S01]  /*1060*/  LOP3.LUT R20, R20, 0x3f003f, RZ, 0xc0, !PT ;  /* 0x003f003f14147812 */ /* 0x000fe200078ec0ff */
[----:B------:R-:W-:Y:S01]  /*1070*/  HADD2 R45, R45, -1056, -1056 ;  /* 0xe420e4202d2d7430 */ /* 0x000fe20000000000 */
[----:B------:R-:W-:-:S02]  /*1080*/  LOP3.LUT R39, R39, 0x64006400, RZ, 0xfc, !PT ;  /* 0x6400640027277812 */ /* 0x000fc400078efcff */
[----:B------:R-:W-:Y:S02]  /*1090*/  SHF.R.U32.HI R22, RZ, 0x6, R22 ;  /* 0x00000006ff167819 */ /* 0x000fe40000011616 */
[----:B------:R-:W-:Y:S01]  /*10a0*/  LOP3.LUT R43, R21, 0x3f003f, RZ, 0xc0, !PT ;  /* 0x003f003f152b7812 */ /* 0x000fe200078ec0ff */
[----:B------:R-:W-:Y:S01]  /*10b0*/  HADD2 R39, R39, -1056, -1056 ;  /* 0xe420e42027277430 */ /* 0x000fe20000000000 */
[----:B------:R-:W-:Y:S02]  /*10c0*/  SHF.R.U32.HI R21, RZ, 0x6, R21 ;  /* 0x00000006ff157819 */ /* 0x000fe40000011615 */
[----:B------:R-:W-:Y:S02]  /*10d0*/  LOP3.LUT R20, R20, 0x64006400, RZ, 0xfc, !PT ;  /* 0x6400640014147812 */ /* 0x000fe400078efcff */
[----:B------:R-:W-:Y:S02]  /*10e0*/  LOP3.LUT R22, R22, 0x3f003f, RZ, 0xc0, !PT ;  /* 0x003f003f16167812 */ /* 0x000fe400078ec0ff */
[----:B------:R-:W-:Y:S01]  /*10f0*/  LOP3.LUT R41, R23, 0x3f003f, RZ, 0xc0, !PT ;  /* 0x003f003f17297812 */ /* 0x000fe200078ec0ff */
[----:B------:R-:W-:Y:S01]  /*1100*/  HADD2 R20, R20, -1056, -1056 ;  /* 0xe420e42014147430 */ /* 0x000fe20000000000 */
[----:B------:R-:W-:-:S02]  /*1110*/  LOP3.LUT R43, R43, 0x64006400, RZ, 0xfc, !PT ;  /* 0x640064002b2b7812 */ /* 0x000fc400078efcff */
[----:B------:R-:W-:Y:S02]  /*1120*/  LOP3.LUT R21, R21, 0x3f003f, RZ, 0xc0, !PT ;  /* 0x003f003f15157812 */ /* 0x000fe400078ec0ff */
[----:B------:R-:W-:Y:S01]  /*1130*/  SHF.R.U32.HI R23, RZ, 0x6, R23 ;  /* 0x00000006ff177819 */ /* 0x000fe20000011617 */
[----:B------:R-:W-:Y:S01]  /*1140*/  HADD2 R43, R43, -1056, -1056 ;  /* 0xe420e4202b2b7430 */ /* 0x000fe20000000000 */
[----:B------:R-:W-:Y:S02]  /*1150*/  LOP3.LUT R22, R22, 0x64006400, RZ, 0xfc, !PT ;  /* 0x6400640016167812 */ /* 0x000fe400078efcff */
[----:B------:R-:W-:Y:S02]  /*1160*/  LOP3.LUT R41, R41, 0x64006400, RZ, 0xfc, !PT ;  /* 0x6400640029297812 */ /* 0x000fe400078efcff */
[----:B------:R-:W-:Y:S01]  /*1170*/  LOP3.LUT R21, R21, 0x64006400, RZ, 0xfc, !PT ;  /* 0x6400640015157812 */ /* 0x000fe200078efcff */
[----:B------:R-:W-:Y:S01]  /*1180*/  HADD2 R22, R22, -1056, -1056 ;  /* 0xe420e42016167430 */ /* 0x000fe20000000000 */
[----:B------:R-:W-:Y:S01]  /*1190*/  LOP3.LUT R23, R23, 0x3f003f, RZ, 0xc0, !PT ;  /* 0x003f003f17177812 */ /* 0x000fe200078ec0ff */
[----:B------:R-:W-:Y:S01]  /*11a0*/  HADD2 R41, R41, -1056, -1056 ;  /* 0xe420e42029297430 */ /* 0x000fe20000000000 */
[----:B------:R-:W-:Y:S01]  /*11b0*/  LOP3.LUT R31, R31, 0x64006400, RZ, 0xfc, !PT ;  /* 0x640064001f1f7812 */ /* 0x000fe200078efcff */
[-C--:B0-----:R-:W-:Y:S01]  /*11c0*/  HFMA2.MMA R45, R45, R8.reuse, RZ ;  /* 0x000000082d2d7235 */ /* 0x081fe200000000ff */
[----:B------:R-:W-:Y:S01]  /*11d0*/  LOP3.LUT R23, R23, 0x64006400, RZ, 0xfc, !PT ;  /* 0x6400640017177812 */ /* 0x000fe200078efcff */
[----:B------:R-:W-:Y:S01]  /*11e0*/  HFMA2.MMA R39, R39, R8, RZ ;  /* 0x0000000827277235 */ /* 0x000fe200000000ff */
[-C--:B------:R-:W-:Y:S01]  /*11f0*/  HFMA2 R43, R43, R8.reuse, RZ.H0_H0 ;  /* 0x000000082b2b7231 */ /* 0x080fe200000400ff */
[----:B------:R-:W-:Y:S01]  /*1200*/  LOP3.LUT R36, R36, 0x64006400, RZ, 0xfc, !PT ;  /* 0x6400640024247812 */ /* 0x000fe200078efcff */
[----:B------:R-:W-:Y:S01]  /*1210*/  HFMA2 R8, R41, R8, RZ.H0_H0 ;  /* 0x0000000829087231 */ /* 0x000fe200000400ff */
[----:B------:R-:W-:Y:S01]  /*1220*/  LOP3.LUT R30, R30, 0x64006400, RZ, 0xfc, !PT ;  /* 0x640064001e1e7812 */ /* 0x000fe200078efcff */
[----:B------:R-:W-:Y:S01]  /*1230*/  HADD2 R23, R23, -1056, -1056 ;  /* 0xe420e42017177430 */ /* 0x000fe20000000000 */
[-C--:B------:R-:W-:Y:S01]  /*1240*/  HFMA2.MMA R45, R20, R9.reuse, R45 ;  /* 0x00000009142d7235 */ /* 0x080fe2000000002d */
[----:B------:R-:W-:Y:S01]  /*1250*/  HADD2 R20, R21, -1056, -1056 ;  /* 0xe420e42015147430 */ /* 0x000fe20000000000 */
[----:B------:R-:W-:Y:S01]  /*1260*/  HFMA2.MMA R38, R22, R9, R39 ;  /* 0x0000000916267235 */ /* 0x000fe20000000027 */
[----:B------:R-:W-:Y:S01]  /*1270*/  LOP3.LUT R21, R17, 0x3f003f, RZ, 0xc0, !PT ;  /* 0x003f003f11157812 */ /* 0x000fe200078ec0ff */
[-C--:B------:R-:W-:Y:S01]  /*1280*/  HFMA2 R8, R23, R9.reuse, R8 ;  /* 0x0000000917087231 */ /* 0x080fe20000000008 */
[----:B------:R-:W-:Y:S01]  /*1290*/  LOP3.LUT R22, R18, 0x3f003f, RZ, 0xc0, !PT ;  /* 0x003f003f12167812 */ /* 0x000fe200078ec0ff */
[----:B------:R-:W-:Y:S01]  /*12a0*/  HFMA2 R43, R20, R9, R43 ;  /* 0x00000009142b7231 */ /* 0x000fe2000000002b */
        /* <DEDUP_REMOVED lines=8> */
[----:B------:R-:W-:Y:S01]  /*1330*/  SHF.R.U32.HI R17, RZ, 0x6, R17 ;  /* 0x00000006ff117819 */ /* 0x000fe20000011611 */
[----:B------:R-:W-:Y:S01]  /*1340*/  HADD2 R40, R9, -1056, -1056 ;  /* 0xe420e42009287430 */ /* 0x000fe20000000000 */
[----:B------:R-:W-:Y:S01]  /*1350*/  LOP3.LUT R20, R20, 0x64006400, RZ, 0xfc, !PT ;  /* 0x6400640014147812 */ /* 0x000fe200078efcff */
[-C--:B------:R-:W-:Y:S01]  /*1360*/  HFMA2 R9, R42, R10.reuse, R43 ;  /* 0x0000000a2a097231 */ /* 0x080fe2000000002b */
[----:B------:R-:W-:Y:S01]  /*1370*/  SHF.R.U32.HI R16, RZ, 0x6, R16 ;  /* 0x00000006ff107819 */ /* 0x000fe20000011610 */
[-C--:B------:R-:W-:Y:S01]  /*1380*/  HFMA2.MMA R38, R21, R10.reuse, R38 ;  /* 0x0000000a15267235 */ /* 0x080fe20000000026 */
[----:B------:R-:W-:Y:S01]  /*1390*/  LOP3.LUT R17, R17, 0x3f003f, RZ, 0xc0, !PT ;  /* 0x003f003f11117812 */ /* 0x000fe200078ec0ff */
[----:B------:R-:W-:Y:S01]  /*13a0*/  HADD2 R39, R20, -1056, -1056 ;  /* 0xe420e42014277430 */ /* 0x000fe20000000000 */
[----:B------:R-:W-:Y:S01]  /*13b0*/  LOP3.LUT R16, R16, 0x3f003f, RZ, 0xc0, !PT ;  /* 0x003f003f10107812 */ /* 0x000fe200078ec0ff */
[----:B------:R-:W0:Y:S01]  /*13c0*/  LDS.128 R20, [UR4+0x10] ;  /* 0x00001004ff147984 */ /* 0x000e220008000c00 */
[----:B------:R-:W-:Y:S01]  /*13d0*/  SHF.R.U32.HI R18, RZ, 0x6, R18 ;  /* 0x00000006ff127819 */ /* 0x000fe20000011612 */
[----:B------:R-:W-:Y:S01]  /*13e0*/  HFMA2.MMA R45, R40, R10, R45 ;  /* 0x0000000a282d7235 */ /* 0x000fe2000000002d */
[----:B------:R-:W-:Y:S01]  /*13f0*/  LOP3.LUT R17, R17, 0x64006400, RZ, 0xfc, !PT ;  /* 0x6400640011117812 */ /* 0x000fe200078efcff */
[----:B------:R-:W-:Y:S01]  /*1400*/  HFMA2 R8, R39, R10, R8 ;  /* 0x0000000a27087231 */ /* 0x000fe20000000008 */
[----:B------:R-:W-:-:S02]  /*1410*/  SHF.R.U32.HI R19, RZ, 0x6, R19 ;  /* 0x00000006ff137819 */ /* 0x000fc40000011613 */
[----:B------:R-:W-:Y:S01]  /*1420*/  LOP3.LUT R16, R16, 0x64006400, RZ, 0xfc, !PT ;  /* 0x6400640010107812 */ /* 0x000fe200078efcff */
[----:B------:R-:W-:Y:S01]  /*1430*/  HADD2 R10, R17, -1056, -1056 ;  /* 0xe420e420110a7430 */ /* 0x000fe20000000000 */
[----:B------:R-:W-:Y:S02]  /*1440*/  LOP3.LUT R18, R18, 0x3f003f, RZ, 0xc0, !PT ;  /* 0x003f003f12127812 */ /* 0x000fe400078ec0ff */
[----:B------:R-:W-:Y:S01]  /*1450*/  LOP3.LUT R19, R19, 0x3f003f, RZ, 0xc0, !PT ;  /* 0x003f003f13137812 */ /* 0x000fe200078ec0ff */
[----:B------:R-:W-:Y:S01]  /*1460*/  HADD2 R16, R16, -1056, -1056 ;  /* 0xe420e42010107430 */ /* 0x000fe20000000000 */
[----:B------:R-:W-:Y:S01]  /*1470*/  LOP3.LUT R18, R18, 0x64006400, RZ, 0xfc, !PT ;  /* 0x6400640012127812 */ /* 0x000fe200078efcff */
[----:B------:R-:W-:Y:S01]  /*1480*/  HFMA2 R10, R10, R11, R9 ;  /* 0x0000000b0a0a7231 */ /* 0x000fe20000000009 */
[----:B------:R-:W-:Y:S02]  /*1490*/  LOP3.LUT R19, R19, 0x64006400, RZ, 0xfc, !PT ;  /* 0x6400640013137812 */ /* 0x000fe400078efcff */
[----:B------:R-:W-:Y:S01]  /*14a0*/  LOP3.LUT R9, R12, 0x3f003f, RZ, 0xc0, !PT ;  /* 0x003f003f0c097812 */ /* 0x000fe200078ec0ff */
[----:B------:R-:W-:Y:S01]  /*14b0*/  HADD2 R17, R18, -1056, -1056 ;  /* 0xe420e42012117430 */ /* 0x000fe20000000000 */
[----:B------:R-:W-:Y:S01]  /*14c0*/  HFMA2.MMA R45, R16, R11, R45 ;  /* 0x0000000b102d7235 */ /* 0x000fe2000000002d */
[----:B------:R-:W-:Y:S01]  /*14d0*/  LOP3.LUT R16, R14, 0x3f003f, RZ, 0xc0, !PT ;  /* 0x003f003f0e107812 */ /* 0x000fe200078ec0ff */
[----:B------:R-:W-:Y:S01]  /*14e0*/  HADD2 R19, R19, -1056, -1056 ;  /* 0xe420e42013137430 */ /* 0x000fe20000000000 */
[----:B------:R-:W-:-:S02]  /*14f0*/  SHF.R.U32.HI R12, RZ, 0x6, R12 ;  /* 0x00000006ff0c7819 */ /* 0x000fc4000001160c */
[----:B------:R-:W-:Y:S01]  /*1500*/  LOP3.LUT R9, R9, 0x64006400, RZ, 0xfc, !PT ;  /* 0x6400640009097812 */ /* 0x000fe200078efcff */
[----:B------:R-:W-:Y:S01]  /*1510*/  HFMA2.MMA R38, R17, R11, R38 ;  /* 0x0000000b11267235 */ /* 0x000fe20000000026 */
[----:B------:R-:W-:Y:S01]  /*1520*/  SHF.R.U32.HI R14, RZ, 0x6, R14 ;  /* 0x00000006ff0e7819 */ /* 0x000fe2000001160e */
[----:B------:R-:W-:Y:S01]  /*1530*/  HFMA2 R8, R19, R11, R8 ;  /* 0x0000000b13087231 */ /* 0x000fe20000000008 */
[----:B------:R-:W-:Y:S01]  /*1540*/  LOP3.LUT R16, R16, 0x64006400, RZ, 0xfc, !PT ;  /* 0x6400640010107812 */ /* 0x000fe200078efcff */
[----:B------:R-:W-:Y:S01]  /*1550*/  HADD2 R18, R9, -1056, -1056 ;  /* 0xe420e42009127430 */ /* 0x000fe20000000000 */
[----:B------:R-:W-:Y:S02]  /*1560*/  LOP3.LUT R12, R12, 0x3f003f, RZ, 0xc0, !PT ;  /* 0x003f003f0c0c7812 */ /* 0x000fe400078ec0ff */
[----:B------:R-:W-:Y:S01]  /*1570*/  LOP3.LUT R11, R13, 0x3f003f, RZ, 0xc0, !PT ;  /* 0x003f003f0d0b7812 */ /* 0x000fe200078ec0ff */
[----:B------:R-:W-:Y:S01]  /*1580*/  HADD2 R9, R16, -1056, -1056 ;  /* 0xe420e42010097430 */ /* 0x000fe20000000000 */
[----:B------:R-:W-:-:S02]  /*1590*/  LOP3.LUT R14, R14, 0x3f003f, RZ, 0xc0, !PT ;  /* 0x003f003f0e0e7812 */ /* 0x000fc400078ec0ff */
[----:B------:R-:W-:Y:S02]  /*15a0*/  LOP3.LUT R12, R12, 0x64006400, RZ, 0xfc, !PT ;  /* 0x640064000c0c7812 */ /* 0x000fe400078efcff */
[----:B------:R-:W-:Y:S01]  /*15b0*/  LOP3.LUT R11, R11, 0x64006400, RZ, 0xfc, !PT ;  /* 0x640064000b0b7812 */ /* 0x000fe200078efcff */
[-C--:B0-----:R-:W-:Y:S01]  /*15c0*/  HFMA2.MMA R45, R18, R20.reuse, R45 ;  /* 0x00000014122d7235 */ /* 0x081fe2000000002d */
[----:B------:R-:W-:Y:S01]  /*15d0*/  LOP3.LUT R14, R14, 0x64006400, RZ, 0xfc, !PT ;  /* 0x640064000e0e7812 */ /* 0x000fe200078efcff */
[----:B------:R-:W-:Y:S01]  /*15e0*/  HADD2 R12, R12, -1056, -1056 ;  /* 0xe420e4200c0c7430 */ /* 0x000fe20000000000 */
[----:B------:R-:W-:Y:S01]  /*15f0*/  HFMA2.MMA R38, R9, R20, R38 ;  /* 0x0000001409267235 */ /* 0x000fe20000000026 */
[----:B------:R-:W-:Y:S01]  /*1600*/  HADD2 R11, R11, -1056, -1056 ;  /* 0xe420e4200b0b7430 */ /* 0x000fe20000000000 */
[----:B------:R-:W-:Y:S01]  /*1610*/  SHF.R.U32.HI R13, RZ, 0x6, R13 ;  /* 0x00000006ff0d7819 */ /* 0x000fe2000001160d */
[----:B------:R-:W-:Y:S01]  /*1620*/  HADD2 R9, R14, -1056, -1056 ;  /* 0xe420e4200e097430 */ /* 0x000fe20000000000 */
[----:B------:R-:W-:Y:S01]  /*1630*/  LOP3.LUT R17, R15, 0x3f003f, RZ, 0xc0, !PT ;  /* 0x003f003f0f117812 */ /* 0x000fe200078ec0ff */
[----:B------:R-:W-:Y:S01]  /*1640*/  HFMA2 R10, R11, R20, R10 ;  /* 0x000000140b0a7231 */ /* 0x000fe2000000000a */
[----:B------:R-:W-:Y:S01]  /*1650*/  SHF.R.U32.HI R15, RZ, 0x6, R15 ;  /* 0x00000006ff0f7819 */ /* 0x000fe2000001160f */
[-C--:B------:R-:W-:Y:S01]  /*1660*/  HFMA2.MMA R11, R12, R21.reuse, R45 ;  /* 0x000000150c0b7235 */ /* 0x080fe2000000002d */
[----:B------:R-:W-:Y:S01]  /*1670*/  LOP3.LUT R13, R13, 0x3f003f, RZ, 0xc0, !PT ;  /* 0x003f003f0d0d7812 */ /* 0x000fe200078ec0ff */
[----:B------:R-:W-:Y:S01]  /*1680*/  HADD2 R12, R31, -1056, -1056 ;  /* 0xe420e4201f0c7430 */ /* 0x000fe20000000000 */
[----:B------:R-:W-:Y:S01]  /*1690*/  HFMA2.MMA R38, R9, R21, R38 ;  /* 0x0000001509267235 */ /* 0x000fe20000000026 */
[----:B------:R-:W-:Y:S01]  /*16a0*/  LOP3.LUT R17, R17, 0x64006400, RZ, 0xfc, !PT ;  /* 0x6400640011117812 */ /* 0x000fe200078efcff */
[----:B------:R-:W-:Y:S01]  /*16b0*/  HADD2 R9, R36, -1056, -1056 ;  /* 0xe420e42024097430 */ /* 0x000fe20000000000 */
[----:B------:R-:W-:-:S02]  /*16c0*/  LOP3.LUT R15, R15, 0x3f003f, RZ, 0xc0, !PT ;  /* 0x003f003f0f0f7812 */ /* 0x000fc400078ec0ff */
[----:B------:R-:W-:Y:S01]  /*16d0*/  LOP3.LUT R13, R13, 0x64006400, RZ, 0xfc, !PT ;  /* 0x640064000d0d7812 */ /* 0x000fe200078efcff */
[-C--:B------:R-:W-:Y:S01]  /*16e0*/  HFMA2.MMA R11, R12, R22.reuse, R11 ;  /* 0x000000160c0b7235 */ /* 0x080fe2000000000b */
[----:B------:R-:W-:Y:S01]  /*16f0*/  LOP3.LUT R15, R15, 0x64006400, RZ, 0xfc, !PT ;  /* 0x640064000f0f7812 */ /* 0x000fe200078efcff */
[----:B------:R-:W-:Y:S01]  /*1700*/  HADD2 R17, R17, -1056, -1056 ;  /* 0xe420e42011117430 */ /* 0x000fe20000000000 */
[----:B------:R-:W-:Y:S01]  /*1710*/  LOP3.LUT R33, R33, 0x64006400, RZ, 0xfc, !PT ;  /* 0x6400640021217812 */ /* 0x000fe200078efcff */
[----:B------:R-:W-:Y:S01]  /*1720*/  HADD2 R13, R13, -1056, -1056 ;  /* 0xe420e4200d0d7430 */ /* 0x000fe20000000000 */
[----:B------:R-:W-:Y:S01]  /*1730*/  LOP3.LUT R37, R37, 0x64006400, RZ, 0xfc, !PT ;  /* 0x6400640025257812 */ /* 0x000fe200078efcff */
[----:B------:R-:W-:Y:S01]  /*1740*/  HFMA2.MMA R38, R9, R22, R38 ;  /* 0x0000001609267235 */ /* 0x000fe20000000026 */
[----:B------:R-:W-:Y:S01]  /*1750*/  LOP3.LUT R35, R35, 0x64006400, RZ, 0xfc, !PT ;  /* 0x6400640023237812 */ /* 0x000fe200078efcff */
[----:B------:R-:W-:Y:S01]  /*1760*/  HFMA2 R8, R17, R20, R8 ;  /* 0x0000001411087231 */ /* 0x000fe20000000008 */
[----:B------:R-:W-:Y:S01]  /*1770*/  LOP3.LUT R34, R34, 0x64006400, RZ, 0xfc, !PT ;  /* 0x6400640022227812 */ /* 0x000fe200078efcff */
[----:B------:R-:W-:Y:S01]  /*1780*/  HADD2 R15, R15, -1056, -1056 ;  /* 0xe420e4200f0f7430 */ /* 0x000fe20000000000 */
[----:B------:R-:W-:Y:S01]  /*1790*/  LOP3.LUT R32, R32, 0x64006400, RZ, 0xfc, !PT ;  /* 0x6400640020207812 */ /* 0x000fe200078efcff */
[----:B------:R-:W-:Y:S01]  /*17a0*/  HADD2 R33, R33, -1056, -1056 ;  /* 0xe420e42021217430 */ /* 0x000fe20000000000 */
[----:B------:R-:W-:Y:S01]  /*17b0*/  HFMA2.MMA R11, R30, R23, R11 ;  /* 0x000000171e0b7235 */ /* 0x000fe2000000000b */
[----:B------:R-:W-:-:S02]  /*17c0*/  HFMA2 R10, R13, R21, R10 ;  /* 0x000000150d0a7231 */ /* 0x000fc4000000000a */
[----:B------:R-:W-:Y:S02]  /*17d0*/  HADD2 R37, R37, -1056, -1056 ;  /* 0xe420e42025257430 */ /* 0x000fe40000000000 */
[----:B------:R-:W-:Y:S01]  /*17e0*/  HFMA2 R8, R15, R21, R8 ;  /* 0x000000150f087231 */ /* 0x000fe20000000008 */
[----:B------:R-:W-:Y:S01]  /*17f0*/  HFMA2.MMA R38, R33, R23, R38 ;  /* 0x0000001721267235 */ /* 0x000fe20000000026 */
[----:B------:R-:W-:Y:S02]  /*1800*/  HADD2 R35, R35, -1056, -1056 ;  /* 0xe420e42023237430 */ /* 0x000fe40000000000 */
[-C--:B------:R-:W-:Y:S02]  /*1810*/  HFMA2 R10, R37, R22.reuse, R10 ;  /* 0x00000016250a7231 */ /* 0x080fe4000000000a */
[----:B------:R-:W-:Y:S02]  /*1820*/  HADD2 R9, R34, -1056, -1056 ;  /* 0xe420e42022097430 */ /* 0x000fe40000000000 */
[----:B------:R-:W-:-:S02]  /*1830*/  HFMA2 R8, R35, R22, R8 ;  /* 0x0000001623087231 */ /* 0x000fc40000000008 */
[----:B------:R-:W-:Y:S02]  /*1840*/  HADD2 R13, R32, -1056, -1056 ;  /* 0xe420e420200d7430 */ /* 0x000fe40000000000 */
[-C--:B------:R-:W-:Y:S02]  /*1850*/  HFMA2 R10, R9, R23.reuse, R10 ;  /* 0x00000017090a7231 */ /* 0x080fe4000000000a */
[----:B------:R-:W-:Y:S02]  /*1860*/  HFMA2 R8, R13, R23, R8 ;  /* 0x000000170d087231 */ /* 0x000fe40000000008 */
[----:B------:R-:W-:Y:S02]  /*1870*/  HADD2 R11, R11.H0_H0, R11.H1_H1 ;  /* 0x3000000b0b0b7230 */ /* 0x000fe40000000800 */
[----:B------:R-:W-:Y:S02]  /*1880*/  HADD2 R10, R10.H0_H0, R10.H1_H1 ;  /* 0x3000000a0a0a7230 */ /* 0x000fe40000000800 */
[----:B------:R-:W-:-:S02]  /*1890*/  HADD2 R38, R38.H0_H0, R38.H1_H1 ;  /* 0x3000002626267230 */ /* 0x000fc40000000800 */
[----:B------:R-:W-:Y:S01]  /*18a0*/  HADD2 R19, R8.H0_H0, R8.H1_H1 ;  /* 0x3000000808137230 */ /* 0x000fe20000000800 */
[----:B------:R-:W-:-:S04]  /*18b0*/  PRMT R11, R11, 0x5410, R10 ;  /* 0x000054100b0b7816 */ /* 0x000fc8000000000a */
[----:B------:R-:W-:Y:S02]  /*18c0*/  PRMT R38, R38, 0x5410, R19 ;  /* 0x0000541026267816 */ /* 0x000fe40000000013 */
[----:B------:R-:W-:-:S03]  /*18d0*/  HFMA2.MMA R7, R11, R28, R7 ;  /* 0x0000001c0b077235 */ /* 0x000fc60000000007 */
[----:B------:R-:W-:-:S08]  /*18e0*/  HFMA2 R6, R38, R29, R6 ;  /* 0x0000001d26067231 */ /* 0x000fd00000000006 */
.L_x_3232:
[----:B------:R-:W-:Y:S05]  /*18f0*/  @P2 BRA `(.L_x_3233) ;  /* 0x0000000800d82947 */ /* 0x000fea0003800000 */
[----:B------:R-:W-:Y:S01]  /*1900*/  IMAD R9, R4, 0xc, RZ ;  /* 0x0000000c04097824 */ /* 0x000fe200078e02ff */
[----:B------:R-:W0:Y:S01]  /*1910*/  LDS.128 R20, [UR4+0x20] ;  /* 0x00002004ff147984 */ /* 0x000e220008000c00 */
[----:B------:R-:W-:-:S04]  /*1920*/  IMAD.WIDE.U32 R34, R2, 0xc, R26 ;  /* 0x0000000c02227825 */ /* 0x000fc800078e001a */
[----:B------:R-:W-:-:S05]  /*1930*/  IMAD.IADD R35, R35, 0x1, R9 ;  /* 0x0000000123237824 */ /* 0x000fca00078e0209 */
[----:B------:R-:W2:Y:S01]  /*1940*/  LDG.E.128.CONSTANT R8, desc[UR6][R34.64] ;  /* 0x0000000622087981 */ /* 0x000ea2000c1e9d00 */
[----:B------:R-:W-:-:S05]  /*1950*/  IMAD.WIDE R36, R2, 0x4, R34 ;  /* 0x0000000402247825 */ /* 0x000fca00078e0222 */
[----:B------:R1:W3:Y:S01]  /*1960*/  LDG.E.128.CONSTANT R12, desc[UR6][R36.64] ;  /* 0x00000006240c7981 */ /* 0x0002e2000c1e9d00 */
[----:B------:R-:W-:-:S06]  /*1970*/  IMAD.WIDE R16, R2, 0x4, R36 ;  /* 0x0000000402107825 */ /* 0x000fcc00078e0224 */
[----:B------:R-:W4:Y:S01]  /*1980*/  LDG.E.128.CONSTANT R16, desc[UR6][R16.64] ;  /* 0x0000000610107981 */ /* 0x000f22000c1e9d00 */
[----:B--2---:R-:W-:Y:S02]  /*1990*/  LOP3.LUT R39, R9, 0x3f003f, RZ, 0xc0, !PT ;  /* 0x003f003f09277812 */ /* 0x004fe400078ec0ff */
[--C-:B------:R-:W-:Y:S02]  /*19a0*/  SHF.R.U32.HI R32, RZ, 0xc, R9.reuse ;  /* 0x0000000cff207819 */ /* 0x100fe40000011609 */
[----:B------:R-:W-:Y:S02]  /*19b0*/  SHF.R.U32.HI R9, RZ, 0x6, R9 ;  /* 0x00000006ff097819 */ /* 0x000fe40000011609 */
[----:B------:R-:W-:Y:S02]  /*19c0*/  LOP3.LUT R38, R8, 0x3f003f, RZ, 0xc0, !PT ;  /* 0x003f003f08267812 */ /* 0x000fe400078ec0ff */
[----:B------:R-:W-:Y:S02]  /*19d0*/  LOP3.LUT R40, R10, 0x3f003f, RZ, 0xc0, !PT ;  /* 0x003f003f0a287812 */ /* 0x000fe400078ec0ff */
[----:B-1----:R-:W-:-:S02]  /*19e0*/  LOP3.LUT R37, R9, 0x3f003f, RZ, 0xc0, !PT ;  /* 0x003f003f09257812 */ /* 0x002fc400078ec0ff */
[----:B------:R-:W-:Y:S02]  /*19f0*/  LOP3.LUT R35, R39, 0x64006400, RZ, 0xfc, !PT ;  /* 0x6400640027237812 */ /* 0x000fe400078efcff */
[--C-:B------:R-:W-:Y:S02]  /*1a00*/  SHF.R.U32.HI R31, RZ, 0xc, R8.reuse ;  /* 0x0000000cff1f7819 */ /* 0x100fe40000011608 */
[----:B------:R-:W-:Y:S01]  /*1a10*/  SHF.R.U32.HI R8, RZ, 0x6, R8 ;  /* 0x00000006ff087819 */ /* 0x000fe20000011608 */
[----:B------:R-:W-:Y:S01]  /*1a20*/  HADD2 R35, R35, -1056, -1056 ;  /* 0xe420e42023237430 */ /* 0x000fe20000000000 */
[----:B------:R-:W-:Y:S02]  /*1a30*/  LOP3.LUT R38, R38, 0x64006400, RZ, 0xfc, !PT ;  /* 0x6400640026267812 */ /* 0x000fe400078efcff */
[----:B------:R-:W-:Y:S02]  /*1a40*/  LOP3.LUT R36, R40, 0x64006400, RZ, 0xfc, !PT ;  /* 0x6400640028247812 */ /* 0x000fe400078efcff */
[----:B------:R-:W-:Y:S01]  /*1a50*/  LOP3.LUT R37, R37, 0x64006400, RZ, 0xfc, !PT ;  /* 0x6400640025257812 */ /* 0x000fe200078efcff */
[----:B------:R-:W-:Y:S01]  /*1a60*/  HADD2 R9, R38, -1056, -1056 ;  /* 0xe420e42026097430 */ /* 0x000fe20000000000 */
[--C-:B------:R-:W-:Y:S01]  /*1a70*/  SHF.R.U32.HI R33, RZ, 0xc, R10.reuse ;  /* 0x0000000cff217819 */ /* 0x100fe2000001160a */
[----:B------:R-:W-:Y:S01]  /*1a80*/  HADD2 R39, R36, -1056, -1056 ;  /* 0xe420e42024277430 */ /* 0x000fe20000000000 */
[----:B------:R-:W-:Y:S01]  /*1a90*/  LOP3.LUT R34, R11, 0x3f003f, RZ, 0xc0, !PT ;  /* 0x003f003f0b227812 */ /* 0x000fe200078ec0ff */
[----:B------:R-:W-:Y:S01]  /*1aa0*/  HADD2 R36, R37, -1056, -1056 ;  /* 0xe420e42025247430 */ /* 0x000fe20000000000 */
[----:B------:R-:W-:Y:S01]  /*1ab0*/  SHF.R.U32.HI R10, RZ, 0x6, R10 ;  /* 0x00000006ff0a7819 */ /* 0x000fe2000001160a */
[----:B0-----:R-:W-:Y:S01]  /*1ac0*/  HFMA2 R37, R35, R20, RZ.H0_H0 ;  /* 0x0000001423257231 */ /* 0x001fe200000400ff */
[----:B------:R-:W-:Y:S01]  /*1ad0*/  LOP3.LUT R8, R8, 0x3f003f, RZ, 0xc0, !PT ;  /* 0x003f003f08087812 */ /* 0x000fe200078ec0ff */
[----:B------:R-:W-:Y:S01]  /*1ae0*/  HFMA2.MMA R9, R9, R20, RZ ;  /* 0x0000001409097235 */ /* 0x000fe200000000ff */
[----:B------:R-:W-:-:S02]  /*1af0*/  LOP3.LUT R34, R34, 0x64006400, RZ, 0xfc, !PT ;  /* 0x6400640022227812 */ /* 0x000fc400078efcff */
[----:B------:R-:W-:Y:S02]  /*1b00*/  LOP3.LUT R8, R8, 0x64006400, RZ, 0xfc, !PT ;  /* 0x6400640008087812 */ /* 0x000fe400078efcff */
[----:B------:R-:W-:Y:S01]  /*1b10*/  LOP3.LUT R35, R10, 0x3f003f, RZ, 0xc0, !PT ;  /* 0x003f003f0a237812 */ /* 0x000fe200078ec0ff */
[----:B------:R-:W-:Y:S01]  /*1b20*/  HADD2 R41, R34, -1056, -1056 ;  /* 0xe420e42022297430 */ /* 0x000fe20000000000 */
[--C-:B------:R-:W-:Y:S01]  /*1b30*/  SHF.R.U32.HI R30, RZ, 0xc, R11.reuse ;  /* 0x0000000cff1e7819 */ /* 0x100fe2000001160b */
[----:B------:R-:W-:Y:S01]  /*1b40*/  HADD2 R34, R8, -1056, -1056 ;  /* 0xe420e42008227430 */ /* 0x000fe20000000000 */
[----:B------:R-:W-:Y:S01]  /*1b50*/  SHF.R.U32.HI R11, RZ, 0x6, R11 ;  /* 0x00000006ff0b7819 */ /* 0x000fe2000001160b */
[----:B------:R-:W-:Y:S01]  /*1b60*/  HFMA2 R10, R36, R21, R37 ;  /* 0x00000015240a7231 */ /* 0x000fe20000000025 */
[----:B------:R-:W-:Y:S01]  /*1b70*/  LOP3.LUT R35, R35, 0x64006400, RZ, 0xfc, !PT ;  /* 0x6400640023237812 */ /* 0x000fe200078efcff */
[----:B------:R-:W-:Y:S01]  /*1b80*/  HFMA2.MMA R8, R39, R20, RZ ;  /* 0x0000001427087235 */ /* 0x000fe200000000ff */
[----:B------:R-:W-:Y:S01]  /*1b90*/  LOP3.LUT R37, R11, 0x3f003f, RZ, 0xc0, !PT ;  /* 0x003f003f0b257812 */ /* 0x000fe200078ec0ff */
[----:B------:R-:W-:Y:S01]  /*1ba0*/  HFMA2.MMA R9, R34, R21, R9 ;  /* 0x0000001522097235 */ /* 0x000fe20000000009 */
[----:B---3--:R-:W-:Y:S01]  /*1bb0*/  LOP3.LUT R36, R14, 0x3f003f, RZ, 0xc0, !PT ;  /* 0x003f003f0e247812 */ /* 0x008fe200078ec0ff */
[----:B------:R-:W-:Y:S01]  /*1bc0*/  HADD2 R35, R35, -1056, -1056 ;  /* 0xe420e42023237430 */ /* 0x000fe20000000000 */
[----:B------:R-:W-:Y:S01]  /*1bd0*/  LOP3.LUT R37, R37, 0x64006400, RZ, 0xfc, !PT ;  /* 0x6400640025257812 */ /* 0x000fe200078efcff */
[----:B------:R-:W-:Y:S01]  /*1be0*/  HFMA2 R20, R41, R20, RZ.H0_H0 ;  /* 0x0000001429147231 */ /* 0x000fe200000400ff */
[----:B------:R-:W-:-:S02]  /*1bf0*/  LOP3.LUT R11, R12, 0x3f003f, RZ, 0xc0, !PT ;  /* 0x003f003f0c0b7812 */ /* 0x000fc400078ec0ff */
[----:B------:R-:W-:Y:S01]  /*1c00*/  LOP3.LUT R34, R13, 0x3f003f, RZ, 0xc0, !PT ;  /* 0x003f003f0d227812 */ /* 0x000fe200078ec0ff */
[----:B------:R-:W-:Y:S01]  /*1c10*/  HFMA2.MMA R8, R35, R21, R8 ;  /* 0x0000001523087235 */ /* 0x000fe20000000008 */
[----:B------:R-:W-:Y:S01]  /*1c20*/  LOP3.LUT R36, R36, 0x64006400, RZ, 0xfc, !PT ;  /* 0x6400640024247812 */ /* 0x000fe200078efcff */
[----:B------:R-:W-:Y:S01]  /*1c30*/  HADD2 R39, R37, -1056, -1056 ;  /* 0xe420e42025277430 */ /* 0x000fe20000000000 */
[----:B------:R-:W-:Y:S02]  /*1c40*/  LOP3.LUT R11, R11, 0x64006400, RZ, 0xfc, !PT ;  /* 0x640064000b0b7812 */ /* 0x000fe400078efcff */
[----:B------:R-:W-:Y:S01]  /*1c50*/  LOP3.LUT R34, R34, 0x64006400, RZ, 0xfc, !PT ;  /* 0x6400640022227812 */ /* 0x000fe200078efcff */
[----:B------:R-:W-:Y:S01]  /*1c60*/  HADD2 R37, R36, -1056, -1056 ;  /* 0xe420e42024257430 */ /* 0x000fe20000000000 */
[----:B------:R-:W-:Y:S01]  /*1c70*/  SHF.R.U32.HI R36, RZ, 0x6, R15 ;  /* 0x00000006ff247819 */ /* 0x000fe2000001160f */
[----:B------:R-:W-:Y:S01]  /*1c80*/  HADD2 R38, R11, -1056, -1056 ;  /* 0xe420e4200b267430 */ /* 0x000fe20000000000 */
[----:B------:R-:W-:Y:S01]  /*1c90*/  LOP3.LUT R31, R31, 0xf000f, RZ, 0xc0, !PT ;  /* 0x000f000f1f1f7812 */ /* 0x000fe200078ec0ff */
[----:B------:R-:W-:Y:S01]  /*1ca0*/  HADD2 R35, R34, -1056, -1056 ;  /* 0xe420e42022237430 */ /* 0x000fe20000000000 */
[----:B------:R-:W-:Y:S01]  /*1cb0*/  SHF.R.U32.HI R34, RZ, 0x6, R14 ;  /* 0x00000006ff227819 */ /* 0x000fe2000001160e */
[----:B------:R-:W-:Y:S01]  /*1cc0*/  HFMA2 R11, R39, R21, R20 ;  /* 0x00000015270b7231 */ /* 0x000fe20000000014 */
[-C--:B------:R-:W-:Y:S01]  /*1cd0*/  HFMA2.MMA R21, R37, R22.reuse, R8 ;  /* 0x0000001625157235 */ /* 0x080fe20000000008 */
[----:B------:R-:W-:Y:S01]  /*1ce0*/  SHF.R.U32.HI R8, RZ, 0x6, R12 ;  /* 0x00000006ff087819 */ /* 0x000fe2000001160c */
[----:B------:R-:W-:Y:S01]  /*1cf0*/  HFMA2 R10, R35, R22, R10 ;  /* 0x00000016230a7231 */ /* 0x000fe2000000000a */
[----:B------:R-:W-:Y:S01]  /*1d00*/  LOP3.LUT R35, R15, 0x3f003f, RZ, 0xc0, !PT ;  /* 0x003f003f0f237812 */ /* 0x000fe200078ec0ff */
[----:B------:R-:W-:Y:S01]  /*1d10*/  HFMA2.MMA R9, R38, R22, R9 ;  /* 0x0000001626097235 */ /* 0x000fe20000000009 */
[----:B------:R-:W-:-:S02]  /*1d20*/  SHF.R.U32.HI R20, RZ, 0x6, R13 ;  /* 0x00000006ff147819 */ /* 0x000fc4000001160d */
        /* <DEDUP_REMOVED lines=8> */
[----:B------:R-:W-:Y:S01]  /*1db0*/  HFMA2 R11, R38, R22, R11 ;  /* 0x00000016260b7231 */ /* 0x000fe2000000000b */
        /* <DEDUP_REMOVED lines=8> */
[-C--:B------:R-:W-:Y:S01]  /*1e40*/  HFMA2.MMA R22, R8, R23.reuse, R9 ;  /* 0x0000001708167235 */ /* 0x080fe20000000009 */
[-C--:B------:R-:W-:Y:S01]  /*1e50*/  HFMA2 R20, R35, R23.reuse, R10 ;  /* 0x0000001723147231 */ /* 0x080fe2000000000a */
[----:B------:R-:W-:Y:S01]  /*1e60*/  HFMA2.MMA R21, R34, R23, R21 ;  /* 0x0000001722157235 */ /* 0x000fe20000000015 */
[----:B------:R-:W-:Y:S01]  /*1e70*/  HFMA2 R23, R36, R23, R11 ;  /* 0x0000001724177231 */ /* 0x000fe2000000000b */
[----:B------:R-:W-:Y:S01]  /*1e80*/  SHF.R.U32.HI R36, RZ, 0xc, R14 ;  /* 0x0000000cff247819 */ /* 0x000fe2000001160e */
[----:B------:R-:W0:Y:S01]  /*1e90*/  LDS.128 R8, [UR4+0x30] ;  /* 0x00003004ff087984 */ /* 0x000e220008000c00 */
[----:B------:R-:W-:-:S02]  /*1ea0*/  SHF.R.U32.HI R34, RZ, 0xc, R12 ;  /* 0x0000000cff227819 */ /* 0x000fc4000001160c */
[----:B----4-:R-:W-:Y:S02]  /*1eb0*/  SHF.R.U32.HI R14, RZ, 0x8, R18 ;  /* 0x00000008ff0e7819 */ /* 0x010fe40000011612 */
[----:B------:R-:W-:Y:S02]  /*1ec0*/  SHF.R.U32.HI R12, RZ, 0x8, R16 ;  /* 0x00000008ff0c7819 */ /* 0x000fe40000011610 */
[----:B------:R-:W-:Y:S02]  /*1ed0*/  SHF.R.U32.HI R35, RZ, 0xc, R13 ;  /* 0x0000000cff237819 */ /* 0x000fe4000001160d */
[----:B------:R-:W-:Y:S02]  /*1ee0*/  LOP3.LUT R14, R37, 0x300030, R14, 0xf8, !PT ;  /* 0x00300030250e7812 */ /* 0x000fe400078ef80e */
[----:B------:R-:W-:Y:S02]  /*1ef0*/  SHF.R.U32.HI R13, RZ, 0x8, R17 ;  /* 0x00000008ff0d7819 */ /* 0x000fe40000011611 */
[----:B------:R-:W-:-:S02]  /*1f00*/  SHF.R.U32.HI R33, RZ, 0xc, R15 ;  /* 0x0000000cff217819 */ /* 0x000fc4000001160f */
[----:B------:R-:W-:Y:S02]  /*1f10*/  LOP3.LUT R12, R31, 0x300030, R12, 0xf8, !PT ;  /* 0x003000301f0c7812 */ /* 0x000fe400078ef80c */
[----:B------:R-:W-:Y:S02]  /*1f20*/  LOP3.LUT R37, R30, 0xf000f, RZ, 0xc0, !PT ;  /* 0x000f000f1e257812 */ /* 0x000fe400078ec0ff */
[----:B------:R-:W-:Y:S02]  /*1f30*/  LOP3.LUT R34, R34, 0xf000f, RZ, 0xc0, !PT ;  /* 0x000f000f22227812 */ /* 0x000fe400078ec0ff */
[----:B------:R-:W-:Y:S02]  /*1f40*/  LOP3.LUT R30, R35, 0xf000f, RZ, 0xc0, !PT ;  /* 0x000f000f231e7812 */ /* 0x000fe400078ec0ff */
[----:B------:R-:W-:Y:S02]  /*1f50*/  SHF.R.U32.HI R15, RZ, 0xa, R16 ;  /* 0x0000000aff0f7819 */ /* 0x000fe40000011610 */
[----:B------:R-:W-:-:S02]  /*1f60*/  SHF.R.U32.HI R31, RZ, 0xa, R17 ;  /* 0x0000000aff1f7819 */ /* 0x000fc40000011611 */
[----:B------:R-:W-:Y:S02]  /*1f70*/  LOP3.LUT R36, R36, 0xf000f, RZ, 0xc0, !PT ;  /* 0x000f000f24247812 */ /* 0x000fe400078ec0ff */
[----:B------:R-:W-:Y:S02]  /*1f80*/  SHF.R.U32.HI R35, RZ, 0xa, R18 ;  /* 0x0000000aff237819 */ /* 0x000fe40000011612 */
[----:B------:R-:W-:Y:S02]  /*1f90*/  LOP3.LUT R13, R32, 0x300030, R13, 0xf8, !PT ;  /* 0x00300030200d7812 */ /* 0x000fe400078ef80d */
[----:B------:R-:W-:Y:S02]  /*1fa0*/  SHF.R.U32.HI R32, RZ, 0x8, R19 ;  /* 0x00000008ff207819 */ /* 0x000fe40000011613 */
[----:B------:R-:W-:Y:S02]  /*1fb0*/  LOP3.LUT R15, R34, 0x300030, R15, 0xf8, !PT ;  /* 0x00300030220f7812 */ /* 0x000fe400078ef80f */
[----:B------:R-:W-:-:S02]  /*1fc0*/  LOP3.LUT R31, R30, 0x300030, R31, 0xf8, !PT ;  /* 0x003000301e1f7812 */ /* 0x000fc400078ef81f */
[----:B------:R-:W-:Y:S02]  /*1fd0*/  LOP3.LUT R30, R36, 0x300030, R35, 0xf8, !PT ;  /* 0x00300030241e7812 */ /* 0x000fe400078ef823 */
[----:B------:R-:W-:Y:S02]  /*1fe0*/  LOP3.LUT R34, R16, 0x3f003f, RZ, 0xc0, !PT ;  /* 0x003f003f10227812 */ /* 0x000fe400078ec0ff */
[----:B------:R-:W-:Y:S02]  /*1ff0*/  LOP3.LUT R36, R18, 0x3f003f, RZ, 0xc0, !PT ;  /* 0x003f003f12247812 */ /* 0x000fe400078ec0ff */
[----:B------:R-:W-:Y:S02]  /*2000*/  LOP3.LUT R32, R37, 0x300030, R32, 0xf8, !PT ;  /* 0x0030003025207812 */ /* 0x000fe400078ef820 */
[----:B------:R-:W-:Y:S02]  /*2010*/  SHF.R.U32.HI R16, RZ, 0x6, R16 ;  /* 0x00000006ff107819 */ /* 0x000fe40000011610 */
[----:B------:R-:W-:-:S02]  /*2020*/  LOP3.LUT R37, R34, 0x64006400, RZ, 0xfc, !PT ;  /* 0x6400640022257812 */ /* 0x000fc400078efcff */
[----:B------:R-:W-:Y:S02]  /*2030*/  SHF.R.U32.HI R18, RZ, 0x6, R18 ;  /* 0x00000006ff127819 */ /* 0x000fe40000011612 */
[----:B------:R-:W-:Y:S01]  /*2040*/  LOP3.LUT R36, R36, 0x64006400, RZ, 0xfc, !PT ;  /* 0x6400640024247812 */ /* 0x000fe200078efcff */
[----:B------:R-:W-:Y:S01]  /*2050*/  HADD2 R37, R37, -1056, -1056 ;  /* 0xe420e42025257430 */ /* 0x000fe20000000000 */
[----:B------:R-:W-:Y:S02]  /*2060*/  LOP3.LUT R38, R17, 0x3f003f, RZ, 0xc0, !PT ;  /* 0x003f003f11267812 */ /* 0x000fe400078ec0ff */
[----:B------:R-:W-:Y:S01]  /*2070*/  SHF.R.U32.HI R35, RZ, 0xa, R19 ;  /* 0x0000000aff237819 */ /* 0x000fe20000011613 */
[----:B------:R-:W-:Y:S01]  /*2080*/  HADD2 R36, R36, -1056, -1056 ;  /* 0xe420e42024247430 */ /* 0x000fe20000000000 */
[----:B------:R-:W-:Y:S01]  /*2090*/  LOP3.LUT R34, R19, 0x3f003f, RZ, 0xc0, !PT ;  /* 0x003f003f13227812 */ /* 0x000fe200078ec0ff */
[----:B0-----:R-:W-:Y:S01]  /*20a0*/  HFMA2.MMA R22, R37, R8, R22 ;  /* 0x0000000825167235 */ /* 0x001fe20000000016 */
[----:B------:R-:W-:-:S02]  /*20b0*/  SHF.R.U32.HI R17, RZ, 0x6, R17 ;  /* 0x00000006ff117819 */ /* 0x000fc40000011611 */
[----:B------:R-:W-:Y:S01]  /*20c0*/  SHF.R.U32.HI R19, RZ, 0x6, R19 ;  /* 0x00000006ff137819 */ /* 0x000fe20000011613 */
[----:B------:R-:W-:Y:S01]  /*20d0*/  HFMA2.MMA R21, R36, R8, R21 ;  /* 0x0000000824157235 */ /* 0x000fe20000000015 */
        /* <DEDUP_REMOVED lines=9> */
[-C--:B------:R-:W-:Y:S01]  /*2170*/  HFMA2 R20, R39, R8.reuse, R20 ;  /* 0x0000000827147231 */ /* 0x080fe20000000014 */
[----:B------:R-:W-:Y:S01]  /*2180*/  LOP3.LUT R16, R16, 0x64006400, RZ, 0xfc, !PT ;  /* 0x6400640010107812 */ /* 0x000fe200078efcff */
[----:B------:R-:W-:Y:S01]  /*2190*/  HFMA2 R23, R34, R8, R23 ;  /* 0x0000000822177231 */ /* 0x000fe20000000017 */
[----:B------:R-:W-:-:S02]  /*21a0*/  LOP3.LUT R18, R18, 0x64006400, RZ, 0xfc, !PT ;  /* 0x6400640012127812 */ /* 0x000fc400078efcff */
[----:B------:R-:W-:Y:S02]  /*21b0*/  LOP3.LUT R17, R17, 0x64006400, RZ, 0xfc, !PT ;  /* 0x6400640011117812 */ /* 0x000fe400078efcff */
        /* <DEDUP_REMOVED lines=19> */
[-C--:B------:R-:W-:Y:S01]  /*22f0*/  HFMA2.MMA R22, R9, R10.reuse, R22 ;  /* 0x0000000a09167235 */ /* 0x080fe20000000016 */
[----:B------:R-:W-:Y:S01]  /*2300*/  LOP3.LUT R31, R31, 0x64006400, RZ, 0xfc, !PT ;  /* 0x640064001f1f7812 */ /* 0x000fe200078efcff */
[----:B------:R-:W-:Y:S01]  /*2310*/  HFMA2.MMA R21, R14, R10, R21 ;  /* 0x0000000a0e157235 */ /* 0x000fe20000000015 */
[----:B------:R-:W-:Y:S01]  /*2320*/  HADD2 R30, R30, -1056, -1056 ;  /* 0xe420e4201e1e7430 */ /* 0x000fe20000000000 */
[----:B------:R-:W-:Y:S01]  /*2330*/  LOP3.LUT R33, R33, 0x64006400, RZ, 0xfc, !PT ;  /* 0x6400640021217812 */ /* 0x000fe200078efcff */
[----:B------:R-:W-:-:S02]  /*2340*/  HADD2 R13, R13, -1056, -1056 ;  /* 0xe420e4200d0d7430 */ /* 0x000fc40000000000 */
[----:B------:R-:W-:Y:S01]  /*2350*/  HADD2 R32, R32, -1056, -1056 ;  /* 0xe420e42020207430 */ /* 0x000fe20000000000 */
[-C--:B------:R-:W-:Y:S01]  /*2360*/  HFMA2.MMA R22, R15, R11.reuse, R22 ;  /* 0x0000000b0f167235 */ /* 0x080fe20000000016 */
[-C--:B------:R-:W-:Y:S01]  /*2370*/  HFMA2 R20, R13, R10.reuse, R20 ;  /* 0x0000000a0d147231 */ /* 0x080fe20000000014 */
[----:B------:R-:W-:Y:S01]  /*2380*/  HFMA2.MMA R21, R30, R11, R21 ;  /* 0x0000000b1e157235 */ /* 0x000fe20000000015 */
[----:B------:R-:W-:Y:S02]  /*2390*/  HADD2 R31, R31, -1056, -1056 ;  /* 0xe420e4201f1f7430 */ /* 0x000fe40000000000 */
[----:B------:R-:W-:Y:S02]  /*23a0*/  HFMA2 R23, R32, R10, R23 ;  /* 0x0000000a20177231 */ /* 0x000fe40000000017 */
[----:B------:R-:W-:Y:S02]  /*23b0*/  HADD2 R8, R33, -1056, -1056 ;  /* 0xe420e42021087430 */ /* 0x000fe40000000000 */
[----:B------:R-:W-:-:S02]  /*23c0*/  HFMA2 R20, R31, R11, R20 ;  /* 0x0000000b1f147231 */ /* 0x000fc40000000014 */
[----:B------:R-:W-:Y:S02]  /*23d0*/  HFMA2 R23, R8, R11, R23 ;  /* 0x0000000b08177231 */ /* 0x000fe40000000017 */
[----:B------:R-:W-:Y:S02]  /*23e0*/  HADD2 R22, R22.H0_H0, R22.H1_H1 ;  /* 0x3000001616167230 */ /* 0x000fe40000000800 */
[----:B------:R-:W-:Y:S02]  /*23f0*/  HADD2 R11, R20.H0_H0, R20.H1_H1 ;  /* 0x30000014140b7230 */ /* 0x000fe40000000800 */
[----:B------:R-:W-:Y:S02]  /*2400*/  HADD2 R21, R21.H0_H0, R21.H1_H1 ;  /* 0x3000001515157230 */ /* 0x000fe40000000800 */
[----:B------:R-:W-:Y:S01]  /*2410*/  HADD2 R23, R23.H0_H0, R23.H1_H1 ;  /* 0x3000001717177230 */ /* 0x000fe20000000800 */
[----:B------:R-:W-:-:S04]  /*2420*/  PRMT R22, R22, 0x5410, R11 ;  /* 0x0000541016167816 */ /* 0x000fc8000000000b */
[----:B------:R-:W-:Y:S02]  /*2430*/  PRMT R21, R21, 0x5410, R23 ;  /* 0x0000541015157816 */ /* 0x000fe40000000017 */
[----:B------:R-:W-:-:S03]  /*2440*/  HFMA2.MMA R7, R22, R28, R7 ;  /* 0x0000001c16077235 */ /* 0x000fc60000000007 */
[----:B------:R-:W-:-:S08]  /*2450*/  HFMA2 R6, R21, R29, R6 ;  /* 0x0000001d15067231 */ /* 0x000fd00000000006 */
.L_x_3233:
[----:B------:R-:W-:Y:S01]  /*2460*/  VIADD R24, R24, 0x20 ;  /* 0x0000002018187836 */ /* 0x000fe20000000000 */
[----:B------:R-:W-:Y:S01]  /*2470*/  UIADD3 UR4, UR4, 0x40, URZ ;  /* 0x0000004004047890 */ /* 0x000fe2000fffe03f */
[----:B------:R-:W-:-:S03]  /*2480*/  IMAD.WIDE.U32 R26, R2, 0x18, R26 ;  /* 0x00000018021a7825 */ /* 0x000fc600078e001a */
[----:B------:R-:W-:Y:S01]  /*2490*/  ISETP.GE.AND P0, PT, R24, UR5, PT ;  /* 0x0000000518007c0c */ /* 0x000fe2000bf06270 */
[----:B------:R-:W-:Y:S01]  /*24a0*/  IMAD R9, R4, 0x18, RZ ;  /* 0x0000001804097824 */ /* 0x000fe200078e02ff */
[----:B------:R-:W-:-:S03]  /*24b0*/  ISETP.LT.AND P2, PT, R24, R25, PT ;  /* 0x000000191800720c */ /* 0x000fc60003f41270 */
[----:B------:R-:W-:-:S10]  /*24c0*/  IMAD.IADD R27, R27, 0x1, R9 ;  /* 0x000000011b1b7824 */ /* 0x000fd400078e0209 */
[----:B------:R-:W-:Y:S05]  /*24d0*/  @!P0 BRA P2, `(.L_x_3234) ;  /* 0xffffffe400f48947 */ /* 0x000fea000103ffff */
.L_x_3231:
[----:B------:R-:W-:Y:S05]  /*24e0*/  @P1 EXIT ;  /* 0x000000000000194d */ /* 0x000fea0003800000 */
[----:B------:R-:W1:Y:S01]  /*24f0*/  S2R R0, SR_CTAID.X ;  /* 0x0000000000007919 */ /* 0x000e620000002500 */
[----:B------:R-:W2:Y:S01]  /*2500*/  S2UR UR4, SR_CTAID.Y ;  /* 0x00000000000479c3 */ /* 0x000ea20000002600 */
[----:B------:R-:W1:Y:S07]  /*2510*/  S2R R3, SR_TID.X ;  /* 0x0000000000037919 */ /* 0x000e6e0000002100 */
[----:B------:R-:W3:Y:S01]  /*2520*/  LDC.64 R4, c[0x0][0x230] ;  /* 0x00008c00ff047b82 */ /* 0x000ee20000000a00 */
[----:B-1----:R-:W-:-:S04]  /*2530*/  IMAD R0, R0, 0x40, R3 ;  /* 0x0000004000007824 */ /* 0x002fc800078e0203 */
[----:B------:R-:W-:-:S04]  /*2540*/  IMAD.SHL.U32 R3, R0, 0x4, RZ ;  /* 0x0000000400037824 */ /* 0x000fc800078e00ff */
[----:B--2---:R-:W-:-:S04]  /*2550*/  IMAD R3, R2, UR4, R3 ;  /* 0x0000000402037c24 */ /* 0x004fc8000f8e0203 */
        /* <DEDUP_REMOVED lines=8> */
.L_x_3238:
[----:B------:R-:W1:Y:S02]  /*25e0*/  LDS R2, [R0] ;  /* 0x0000000000027984 */ /* 0x000e640000000800 */
[----:B-1----:R-:W-:-:S10]  /*25f0*/  HFMA2.MMA R3, R2, 1, 1, R7 ;  /* 0x3c003c0002037835 */ /* 0x002fd40000000007 */
[----:B------:R-:W1:Y:S02]  /*2600*/  ATOMS.CAST.SPIN R3, [R0], R2, R3 ;  /* 0x000000020003738d */ /* 0x000e640001800003 */
[----:B-1----:R-:W-:-:S13]  /*2610*/  ISETP.EQ.U32.AND P0, PT, R3, 0x1, PT ;  /* 0x000000010300780c */ /* 0x002fda0003f02070 */
[----:B------:R-:W-:Y:S05]  /*2620*/  @!P0 BRA `(.L_x_3238) ;  /* 0xfffffffc00ec8947 */ /* 0x000fea000383ffff */
[----:B------:R-:W-:Y:S05]  /*2630*/  BRA `(.L_x_3236) ;  /* 0x00000000000c7947 */ /* 0x000fea0003800000 */
.L_x_3237:
[----:B------:R-:W2:Y:S02]  /*2640*/  LD.E R0, desc[UR6][R4.64] ;  /* 0x0000000604007980 */ /* 0x000ea4000c101900 */
[----:B--2---:R-:W-:-:S05]  /*2650*/  IMAD.IADD R3, R7, 0x1, R0 ;  /* 0x0000000107037824 */ /* 0x004fca00078e0200 */
[----:B------:R1:W-:Y:S02]  /*2660*/  ST.E desc[UR6][R4.64], R3 ;  /* 0x0000000304007985 */ /* 0x0003e4000c101906 */
.L_x_3236:
[----:B------:R-:W-:Y:S05]  /*2670*/  BSYNC B0 ;  /* 0x0000000000007941 */ /* 0x000fea0003800000 */
.L_x_3235:
[----:B------:R2:W-:Y:S02]  /*2680*/  ATOM.E.ADD.F16x2.RN.STRONG.GPU P0, RZ, desc[UR6][R4.64+0x4], R6 ;  /* 0x0000040604ff79a2 */ /* 0x0005e4000810e1c6 */
[----:B--2---:R-:W-:Y:S05]  /*2690*/  @P0 EXIT ;  /* 0x000000000000094d */ /* 0x004fea0003800000 */
[----:B------:R-:W2:Y:S02]  /*26a0*/  QSPC.E.S P0, RZ, [R4+0x4] ;  /* 0x0000040004ff73aa */ /* 0x000ea40000000500 */
[----:B--2---:R-:W-:Y:S05]  /*26b0*/  @!P0 BRA `(.L_x_3239) ;  /* 0x0000000000208947 */ /* 0x004fea0003800000 */
[----:B------:R-:W-:-:S05]  /*26c0*/  IMAD.MOV.U32 R2, RZ, RZ, R4 ;  /* 0x000000ffff027224 */ /* 0x000fca00078e0004 */
[----:B------:R-:W-:-:S07]  /*26d0*/  MOV R0, R2 ;  /* 0x0000000200007202 */ /* 0x000fce0000000f00 */
.L_x_3240:
[----:B------:R-:W1:Y:S02]  /*26e0*/  LDS R2, [R0+0x4] ;  /* 0x0000040000027984 */ /* 0x000e640000000800 */
[----:B-1----:R-:W-:-:S06]  /*26f0*/  HADD2 R3, R2, R6 ;  /* 0x0000000602037230 */ /* 0x002fcc0000000000 */
[----:B------:R-:W1:Y:S02]  /*2700*/  ATOMS.CAST.SPIN R3, [R0+0x4], R2, R3 ;  /* 0x000004020003738d */ /* 0x000e640001800003 */
[----:B-1----:R-:W-:-:S13]  /*2710*/  ISETP.EQ.U32.AND P0, PT, R3, 0x1, PT ;  /* 0x000000010300780c */ /* 0x002fda0003f02070 */
[----:B------:R-:W-:Y:S05]  /*2720*/  @!P0 BRA `(.L_x_3240) ;  /* 0xfffffffc00ec8947 */ /* 0x000fea000383ffff */
[----:B------:R-:W-:Y:S05]  /*2730*/  EXIT ;  /* 0x000000000000794d */ /* 0x000fea0003800000 */
.L_x_3239:
[----:B------:R-:W1:Y:S02]  /*2740*/  LD.E R0, desc[UR6][R4.64+0x4] ;  /* 0x0000040604007980 */ /* 0x000e64000c101900 */
[----:B-1----:R-:W-:-:S05]  /*2750*/  IMAD.IADD R3, R6, 0x1, R0 ;  /* 0x0000000106037824 */ /* 0x002fca00078e0200 */
[----:B------:R-:W-:Y:S01]  /*2760*/  ST.E desc[UR6][R4.64+0x4], R3 ;  /* 0x0000040304007985 */ /* 0x000fe2000c101906 */
[----:B------:R-:W-:Y:S05]  /*2770*/  EXIT ;  /* 0x000000000000794d */ /* 0x000fea0003800000 */
.L_x_3241:
        /* <DEDUP_REMOVED lines=16> */
.L_x_3720:


//--------------------- .text._Z23gemm_half_q_half_kernelILi1ELi48ELb1ELb0ELi64EEvPK6__halfPKjS4_S2_PS0_iiiiPKtS7_iiiiiibS2_i --------------------------
	.section	.text._Z23gemm_half_q_half_kernelILi1ELi48ELb1ELb0ELi64EEvPK6__halfPKjS4_S2_PS0_iiiiPKtS7_iiiiiibS2_i,"ax",@progbits
	.align	128
        .global         _Z23gemm_half_q_half_kernelILi1ELi48ELb1ELb0ELi64EEvPK6__halfPKjS4_S2_PS0_iiiiPKtS7_iiiiiibS2_i
        .type           _Z23gemm_half_q_half_kernelILi1ELi48ELb1ELb0ELi64EEvPK6__halfPKjS4_S2_PS0_iiiiPKtS7_iiiiiibS2_i,@function
        .size           _Z23gemm_half_q_half_kernelILi1ELi48ELb1ELb0ELi64EEvPK6__halfPKjS4_S2_PS0_iiiiPKtS7_iiiiiibS2_i,(.L_x_3721 - _Z23gemm_half_q_half_kernelILi1ELi48ELb1ELb0ELi64EEvPK6__halfPKjS4_S2_PS0_iiiiPKtS7_iiiiiibS2_i)
        .other          _Z23gemm_half_q_half_kernelILi1ELi48ELb1ELb0ELi64EEvPK6__halfPKjS4_S2_PS0_iiiiPKtS7_iiiiiibS2_i,@"STO_CUDA_ENTRY STV_DEFAULT"
_Z23gemm_half_q_half_kernelILi1ELi48ELb1ELb0ELi64EEvPK6__halfPKjS4_S2_PS0_iiiiPKtS7_iiiiiibS2_i:
.text._Z23gemm_half_q_half_kernelILi1ELi48ELb1ELb0ELi64EEvPK6__halfPKjS4_S2_PS0_iiiiPKtS7_iiiiiibS2_i:
        /* <DEDUP_REMOVED lines=32> */
[----:B------:R-:W-:Y:S02]  /*0200*/  @!P0 IADD3 R5, P2, R7, R0, RZ ;  /* 0x0000000007058210 */ /* 0x000fe40007f5e0ff */
[----:B--2---:R-:W-:-:S03]  /*0210*/  @P0 IADD3 R10, P3, R0, R3, RZ ;  /* 0x00000003000a0210 */ /* 0x004fc60007f7e0ff */
[--C-:B------:R-:W-:Y:S01]  /*0220*/  @!P0 IMAD.X R0, R6, 0x1, R4.reuse, P2 ;  /* 0x0000000106008824 */ /* 0x100fe200010e0604 */
[C---:B------:R-:W-:Y:S01]  /*0230*/  @!P0 LEA R6, P2, R5.reuse, UR4, 0x1 ;  /* 0x0000000405068c11 */ /* 0x040fe2000f8408ff */
[----:B------:R-:W-:Y:S01]  /*0240*/  @P0 IMAD.X R11, RZ, RZ, R4, P3 ;  /* 0x000000ffff0b0224 */ /* 0x000fe200018e0604 */
[C---:B------:R-:W-:Y:S02]  /*0250*/  @P0 LEA R4, P3, R10.reuse, UR4, 0x1 ;  /* 0x000000040a040c11 */ /* 0x040fe4000f8608ff */
[----:B------:R-:W-:Y:S02]  /*0260*/  @!P0 LEA.HI.X R7, R5, UR5, R0, 0x1, P2 ;  /* 0x0000000505078c11 */ /* 0x000fe400090f0c00 */
[----:B------:R-:W-:-:S04]  /*0270*/  @P0 LEA.HI.X R5, R10, UR5, R11, 0x1, P3 ;  /* 0x000000050a050c11 */ /* 0x000fc800098f0c0b */
[----:B------:R-:W2:Y:S04]  /*0280*/  @!P0 LDG.E.U16.CONSTANT R7, desc[UR6][R6.64] ;  /* 0x0000000606078981 */ /* 0x000ea8000c1e9500 */
[----:B------:R-:W3:Y:S01]  /*0290*/  @P0 LDG.E.U16.CONSTANT R5, desc[UR6][R4.64] ;  /* 0x0000000604050981 */ /* 0x000ee2000c1e9500 */
[----:B------:R-:W0:Y:S01]  /*02a0*/  S2UR UR5, SR_CgaCtaId ;  /* 0x00000000000579c3 */ /* 0x000e220000008800 */
[----:B------:R-:W-:Y:S02]  /*02b0*/  UMOV UR4, 0x400 ;  /* 0x0000040000047882 */ /* 0x000fe40000000000 */
[----:B0-----:R-:W-:-:S06]  /*02c0*/  ULEA UR4, UR5, UR4, 0x18 ;  /* 0x0000000405047291 */ /* 0x001fcc000f8ec03f */
[----:B------:R-:W-:-:S05]  /*02d0*/  LEA R0, R9, UR4, 0x1 ;  /* 0x0000000409007c11 */ /* 0x000fca000f8e08ff */
[----:B---3--:R0:W-:Y:S04]  /*02e0*/  @P0 STS.U16 [R0], R5 ;  /* 0x0000000500000388 */ /* 0x0081e80000000400 */
[----:B--2---:R0:W-:Y:S02]  /*02f0*/  @!P0 STS.U16 [R0], R7 ;  /* 0x0000000700008388 */ /* 0x0041e40000000400 */
.L_x_3243:
[----:B------:R-:W-:Y:S05]  /*0300*/  BSYNC B0 ;  /* 0x0000000000007941 */ /* 0x000fea0003800000 */
.L_x_3242:
[----:B------:R-:W-:Y:S01]  /*0310*/  ULDC UR4, c[0x0][0x23c] ;  /* 0x00008f0000047ab9 */ /* 0x000fe20000000800 */
[----:B------:R-:W-:Y:S02]  /*0320*/  IMAD.SHL.U32 R8, R8, 0x4, RZ ;  /* 0x0000000408087824 */ /* 0x000fe400078e00ff */
[----:B------:R-:W-:-:S05]  /*0330*/  IMAD.U32 R29, RZ, RZ, UR4 ;  /* 0x00000004ff1d7e24 */ /* 0x000fca000f8e00ff */
[----:B------:R-:W-:-:S13]  /*0340*/  ISETP.GE.AND P0, PT, R8, R29, PT ;  /* 0x0000001d0800720c */ /* 0x000fda0003f06270 */
[----:B------:R-:W-:Y:S05]  /*0350*/  @P0 EXIT ;  /* 0x000000000000094d */ /* 0x000fea0003800000 */
[----:B------:R-:W1:Y:S01]  /*0360*/  LDC.64 R2, c[0x0][0x248] ;  /* 0x00009200ff027b82 */ /* 0x000e620000000a00 */
[----:B------:R-:W-:-:S07]  /*0370*/  IMAD.SHL.U32 R11, R12, 0x80, RZ ;  /* 0x000000800c0b7824 */ /* 0x000fce00078e00ff */
[----:B0-----:R-:W0:Y:S01]  /*0380*/  LDC.U8 R0, c[0x0][0x270] ;  /* 0x00009c00ff007b82 */ /* 0x001e220000000000 */
[----:B-1----:R-:W-:-:S05]  /*0390*/  IMAD.WIDE R10, R11, 0x2, R2 ;  /* 0x000000020b0a7825 */ /* 0x002fca00078e0202 */
[----:B------:R1:W5:Y:S01]  /*03a0*/  LDG.E.U16.CONSTANT R9, desc[UR6][R10.64+0x2] ;  /* 0x000002060a097981 */ /* 0x000362000c1e9500 */
[----:B0-----:R-:W-:-:S04]  /*03b0*/  PRMT R0, R0, 0x8880, RZ ;  /* 0x0000888000007816 */ /* 0x001fc800000000ff */
[----:B------:R-:W-:-:S04]  /*03c0*/  ISETP.NE.AND P0, PT, R0, RZ, PT ;  /* 0x000000ff0000720c */ /* 0x000fc80003f05270 */
[----:B------:R-:W-:-:S04]  /*03d0*/  ISETP.NE.OR P0, PT, R12, RZ, !P0 ;  /* 0x000000ff0c00720c */ /* 0x000fc80004705670 */
[----:B------:R-:W-:Y:S02]  /*03e0*/  ISETP.LE.OR P2, PT, R13, UR8, P0 ;  /* 0x000000080d007c0c */ /* 0x000fe40008743670 */
[----:B------:R-:W-:-:S11]  /*03f0*/  ISETP.GE.AND P0, PT, R20, R28, PT ;  /* 0x0000001c1400720c */ /* 0x000fd60003f06270 */
[----:B------:R-:W0:Y:S01]  /*0400*/  @!P2 LDC.64 R4, c[0x0][0x230] ;  /* 0x00008c00ff04ab82 */ /* 0x000e220000000a00 */
[----:B------:R-:W-:-:S04]  /*0410*/  @!P2 IMAD R7, R29, UR8, R8 ;  /* 0x000000081d07ac24 */ /* 0x000fc8000f8e0208 */
[----:B0-----:R-:W-:-:S05]  /*0420*/  @!P2 IMAD.WIDE R4, R7, 0x2, R4 ;  /* 0x000000020704a825 */ /* 0x001fca00078e0204 */
[----:B------:R1:W-:Y:S01]  /*0430*/  @!P2 STG.E.64 desc[UR6][R4.64], RZ ;  /* 0x000000ff0400a986 */ /* 0x0003e2000c101b06 */
[----:B------:R-:W-:Y:S06]  /*0440*/  BAR.SYNC.DEFER_BLOCKING 0x0 ;  /* 0x0000000000007b1d */ /* 0x000fec0000010000 */
[----:B------:R-:W-:Y:S05]  /*0450*/  @P0 BRA `(.L_x_3244) ;  /* 0x0000000000d00947 */ /* 0x000fea0003800000 */
[----:B------:R0:W5:Y:S01]  /*0460*/  LDG.E.U16.CONSTANT R0, desc[UR6][R10.64] ;  /* 0x000000060a007981 */ /* 0x000162000c1e9500 */
[----:B-1----:R-:W1:Y:S01]  /*0470*/  LDC.64 R4, c[0x0][0x220] ;  /* 0x00008800ff047b82 */ /* 0x002e620000000a00 */
[----:B------:R-:W-:Y:S01]  /*0480*/  SHF.R.S32.HI R13, RZ, 0x1f, R8 ;  /* 0x0000001fff0d7819 */ /* 0x000fe20000011408 */
[----:B------:R-:W-:Y:S02]  /*0490*/  IMAD.SHL.U32 R12, R8, 0x4, RZ ;  /* 0x00000004080c7824 */ /* 0x000fe400078e00ff */
[----:B------:R-:W-:Y:S01]  /*04a0*/  IMAD.MOV.U32 R18, RZ, RZ, RZ ;  /* 0x000000ffff127224 */ /* 0x000fe200078e00ff */
[----:B------:R-:W-:Y:S01]  /*04b0*/  LEA.HI R13, R13, R8, RZ, 0x3 ;  /* 0x000000080d0d7211 */ /* 0x000fe200078f18ff */
[----:B------:R-:W-:Y:S01]  /*04c0*/  IMAD.MOV.U32 R19, RZ, RZ, R20 ;  /* 0x000000ffff137224 */ /* 0x000fe200078e0014 */
[----:B------:R-:W-:Y:S01]  /*04d0*/  LOP3.LUT R16, R12, 0x10, RZ, 0xc0, !PT ;  /* 0x000000100c107812 */ /* 0x000fe200078ec0ff */
[----:B------:R-:W2:Y:S01]  /*04e0*/  LDC.64 R6, c[0x0][0x228] ;  /* 0x00008a00ff067b82 */ /* 0x000ea20000000a00 */
[----:B0-----:R-:W-:-:S07]  /*04f0*/  SHF.R.S32.HI R17, RZ, 0x3, R13 ;  /* 0x00000003ff117819 */ /* 0x001fce000001140d */
.L_x_3245:
[----:B0----5:R-:W-:-:S04]  /*0500*/  IMAD.IADD R12, R0, 0x1, R18 ;  /* 0x00000001000c7824 */ /* 0x021fc800078e0212 */
[----:B------:R-:W-:-:S05]  /*0510*/  IMAD R10, R12, R29, RZ ;  /* 0x0000001d0c0a7224 */ /* 0x000fca00078e02ff */
[----:B------:R-:W-:-:S04]  /*0520*/  SHF.R.S32.HI R11, RZ, 0x1f, R10 ;  /* 0x0000001fff0b7819 */ /* 0x000fc8000001140a */
[----:B------:R-:W-:-:S04]  /*0530*/  LEA.HI R10, R11, R10, RZ, 0x3 ;  /* 0x0000000a0b0a7211 */ /* 0x000fc800078f18ff */
[----:B------:R-:W-:-:S05]  /*0540*/  LEA.HI.SX32 R11, R10, R17, 0x1d ;  /* 0x000000110a0b7211 */ /* 0x000fca00078feaff */
[----:B-1----:R-:W-:-:S06]  /*0550*/  IMAD.WIDE R10, R11, 0x4, R4 ;  /* 0x000000040b0a7825 */ /* 0x002fcc00078e0204 */
[----:B------:R-:W3:Y:S01]  /*0560*/  LDG.E.CONSTANT R11, desc[UR6][R10.64] ;  /* 0x000000060a0b7981 */ /* 0x000ee2000c1e9900 */
[----:B--2---:R-:W-:Y:S01]  /*0570*/  IMAD.WIDE R12, R12, 0x2, R6 ;  /* 0x000000020c0c7825 */ /* 0x004fe200078e0206 */
[----:B------:R-:W-:-:S05]  /*0580*/  LEA R15, R19, 0x1, 0x1 ;  /* 0x00000001130f7811 */ /* 0x000fca00078e08ff */
[----:B------:R0:W2:Y:S01]  /*0590*/  LDG.E.U16.CONSTANT R12, desc[UR6][R12.64] ;  /* 0x000000060c0c7981 */ /* 0x0000a2000c1e9500 */
[----:B------:R-:W-:-:S06]  /*05a0*/  IMAD.WIDE R14, R15, 0x2, R2 ;  /* 0x000000020f0e7825 */ /* 0x000fcc00078e0202 */
        /* <DEDUP_REMOVED lines=18> */
[----:B------:R-:W-:Y:S02]  /*06d0*/  IMAD R21, R21, R21, RZ ;  /* 0x0000001515157224 */ /* 0x000fe400078e02ff */
[----:B0-----:R-:W-:Y:S02]  /*06e0*/  IMAD R13, R10, R10, RZ ;  /* 0x0000000a0a0d7224 */ /* 0x001fe400078e02ff */
[----:B------:R-:W0:Y:S08]  /*06f0*/  I2F.F16 R23, R23 ;  /* 0x0000001700177306 */ /* 0x000e300000200c00 */
[----:B------:R-:W-:Y:S01]  /*0700*/  I2F.F16 R10, R13 ;  /* 0x0000000d000a7306 */ /* 0x000fe20000200c00 */
[----:B0-----:R-:W-:-:S07]  /*0710*/  PRMT R23, R22, 0x5410, R23 ;  /* 0x0000541016177816 */ /* 0x001fce0000000017 */
[----:B------:R-:W0:Y:S02]  /*0720*/  I2F.F16 R21, R21 ;  /* 0x0000001500157306 */ /* 0x000e240000200c00 */
[----:B0-----:R-:W-:Y:S01]  /*0730*/  PRMT R11, R21, 0x5410, R10 ;  /* 0x00005410150b7816 */ /* 0x001fe2000000000a */
[----:B--2---:R-:W-:-:S04]  /*0740*/  HMUL2 R10, R23, R12.H0_H0 ;  /* 0x2000000c170a7232 */ /* 0x004fc80000000000 */
[----:B------:R-:W-:Y:S02]  /*0750*/  HMUL2 R11, R11, R12.H0_H0 ;  /* 0x2000000c0b0b7232 */ /* 0x000fe40000000000 */
[C---:B------:R-:W-:Y:S02]  /*0760*/  IMAD R12, R18.reuse, 0x8, R1 ;  /* 0x00000008120c7824 */ /* 0x040fe400078e0201 */
[----:B------:R-:W-:-:S03]  /*0770*/  VIADD R18, R18, 0x1 ;  /* 0x0000000112127836 */ /* 0x000fc60000000000 */
[----:B------:R0:W-:Y:S01]  /*0780*/  STL.64 [R12], R10 ;  /* 0x0000000a0c007387 */ /* 0x0001e20000100a00 */
[----:B------:R-:W-:Y:S05]  /*0790*/  @!P2 BRA `(.L_x_3245) ;  /* 0xfffffffc0058a947 */ /* 0x000fea000383ffff */
.L_x_3244:
[----:B------:R2:W5:Y:S01]  /*07a0*/  LDL.64 R6, [R1] ;  /* 0x0000000001067983 */ /* 0x0005620000100a00 */
[----:B------:R-:W3:Y:S01]  /*07b0*/  LDC R3, c[0x0][0x25c] ;  /* 0x00009700ff037b82 */ /* 0x000ee20000000800 */
[----:B------:R-:W-:Y:S01]  /*07c0*/  ULDC UR4, c[0x0][0x258] ;  /* 0x0000960000047ab9 */ /* 0x000fe20000000800 */
[----:B------:R-:W-:Y:S01]  /*07d0*/  IMAD.MOV.U32 R0, RZ, RZ, RZ ;  /* 0x000000ffff007224 */ /* 0x000fe200078e00ff */
[----:B------:R-:W-:Y:S01]  /*07e0*/  ISETP.GT.AND P2, PT, R20, UR4, PT ;  /* 0x0000000414007c0c */ /* 0x000fe2000bf44270 */
[----:B------:R-:W-:-:S04]  /*07f0*/  IMAD.MOV.U32 R2, RZ, RZ, RZ ;  /* 0x000000ffff027224 */ /* 0x000fc800078e00ff */
[----:B-1----:R-:W1:Y:S01]  /*0800*/  LDC R4, c[0x0][0x264] ;  /* 0x00009900ff047b82 */ /* 0x002e620000000800 */
[----:B---3--:R-:W-:-:S07]  /*0810*/  ISETP.GT.AND P3, PT, R20, R3, PT ;  /* 0x000000031400720c */ /* 0x008fce0003f64270 */
[----:B--2---:R-:W-:Y:S06]  /*0820*/  @!P2 BRA `(.L_x_3246) ;  /* 0x00000000001ca947 */ /* 0x004fec0003800000 */
[----:B------:R-:W2:Y:S02]  /*0830*/  LDC R5, c[0x0][0x25c] ;  /* 0x00009700ff057b82 */ /* 0x000ea40000000800 */
[----:B--2---:R-:W-:-:S05]  /*0840*/  VIMNMX R2, R20, R5, PT ;  /* 0x0000000514027248 */ /* 0x004fca0003fe0100 */
[----:B------:R-:W-:-:S05]  /*0850*/  VIADD R2, R2, -UR4 ;  /* 0x8000000402027c36 */ /* 0x000fca0008000000 */
[----:B------:R-:W-:-:S04]  /*0860*/  SHF.R.S32.HI R5, RZ, 0x1f, R2 ;  /* 0x0000001fff057819 */ /* 0x000fc80000011402 */
[----:B------:R-:W-:-:S04]  /*0870*/  LEA.HI R5, R5, R2, RZ, 0x5 ;  /* 0x0000000205057211 */ /* 0x000fc800078f28ff */
[----:B------:R-:W-:-:S05]  /*0880*/  SHF.R.S32.HI R5, RZ, 0x5, R5 ;  /* 0x00000005ff057819 */ /* 0x000fca0000011405 */
[----:B------:R-:W-:-:S07]  /*0890*/  IMAD R2, R5, 0x6, RZ ;  /* 0x0000000605027824 */ /* 0x000fce00078e02ff */
.L_x_3246:
        /* <DEDUP_REMOVED lines=8> */
.L_x_3247:
[----:B------:R-:W-:Y:S01]  /*0920*/  ULDC UR5, c[0x0][0x260] ;  /* 0x0000980000057ab9 */ /* 0x000fe20000000800 */
[C---:B-1----:R-:W-:Y:S01]  /*0930*/  ISETP.GT.AND P3, PT, R20.reuse, R4, PT ;  /* 0x000000041400720c */ /* 0x042fe20003f64270 */
[----:B------:R-:W-:Y:S01]  /*0940*/  IMAD.MOV.U32 R5, RZ, RZ, RZ ;  /* 0x000000ffff057224 */ /* 0x000fe200078e00ff */
[----:B------:R-:W-:Y:S01]  /*0950*/  ISETP.GT.AND P2, PT, R20, UR5, PT ;  /* 0x0000000514007c0c */ /* 0x000fe2000bf44270 */
[----:B0-----:R-:W-:-:S12]  /*0960*/  IMAD.MOV.U32 R11, RZ, RZ, RZ ;  /* 0x000000ffff0b7224 */ /* 0x001fd800078e00ff */
        /* <DEDUP_REMOVED lines=8> */
.L_x_3248:
        /* <DEDUP_REMOVED lines=8> */
.L_x_3249:
[----:B------:R-:W-:Y:S01]  /*0a70*/  ULDC UR5, c[0x0][0x268] ;  /* 0x00009a0000057ab9 */ /* 0x000fe20000000800 */
[----:B------:R-:W-:Y:S01]  /*0a80*/  IMAD.MOV.U32 R4, RZ, RZ, RZ ;  /* 0x000000ffff047224 */ /* 0x000fe200078e00ff */
[----:B------:R-:W-:-:S13]  /*0a90*/  ISETP.GT.AND P2, PT, R20, UR5, PT ;  /* 0x0000000514007c0c */ /* 0x000fda000bf44270 */
        /* <DEDUP_REMOVED lines=8> */
.L_x_3250:
[C---:B------:R-:W-:Y:S01]  /*0b20*/  VIMNMX R10, R20.reuse, UR4, PT ;  /* 0x00000004140a7c48 */ /* 0x040fe2000bfe0100 */
[----:B------:R-:W0:Y:S01]  /*0b30*/  S2UR UR5, SR_CgaCtaId ;  /* 0x00000000000579c3 */ /* 0x000e220000008800 */
[C---:B------:R-:W-:Y:S01]  /*0b40*/  ISETP.GE.OR P0, PT, R20.reuse, R3, P0 ;  /* 0x000000031400720c */ /* 0x040fe20000706670 */
[----:B------:R-:W-:Y:S01]  /*0b50*/  ULDC.64 UR8, c[0x0][0x218] ;  /* 0x0000860000087ab9 */ /* 0x000fe20000000a00 */
[----:B------:R-:W-:Y:S01]  /*0b60*/  SHF.R.S32.HI R13, RZ, 0x1f, R10 ;  /* 0x0000001fff0d7819 */ /* 0x000fe2000001140a */
[----:B------:R-:W-:Y:S01]  /*0b70*/  UMOV UR4, 0x400 ;  /* 0x0000040000047882 */ /* 0x000fe20000000000 */
[----:B------:R-:W-:Y:S01]  /*0b80*/  IMAD.MOV.U32 R30, RZ, RZ, RZ ;  /* 0x000000ffff1e7224 */ /* 0x000fe200078e00ff */
[----:B------:R-:W-:Y:S01]  /*0b90*/  PRMT R32, RZ, 0x5410, RZ ;  /* 0x00005410ff207816 */ /* 0x000fe200000000ff */
[----:B-----5:R-:W-:Y:S01]  /*0ba0*/  IMAD.IADD R3, R20, 0x1, R9 ;  /* 0x0000000114037824 */ /* 0x020fe200078e0209 */
[----:B------:R-:W-:Y:S02]  /*0bb0*/  LEA.HI R13, R13, R10, RZ, 0x5 ;  /* 0x0000000a0d0d7211 */ /* 0x000fe400078f28ff */
[----:B------:R-:W-:-:S02]  /*0bc0*/  PRMT R31, RZ, 0x5410, RZ ;  /* 0x00005410ff1f7816 */ /* 0x000fc400000000ff */
[----:B------:R-:W-:-:S05]  /*0bd0*/  SHF.R.S32.HI R13, RZ, 0x5, R13 ;  /* 0x00000005ff0d7819 */ /* 0x000fca000001140d */
[----:B------:R-:W-:-:S05]  /*0be0*/  IMAD R2, R13, 0x8, R2 ;  /* 0x000000080d027824 */ /* 0x000fca00078e0202 */
[----:B------:R-:W-:Y:S01]  /*0bf0*/  IADD3 R0, R11, R2, R0 ;  /* 0x000000020b007210 */ /* 0x000fe20007ffe000 */
[----:B0-----:R-:W-:Y:S01]  /*0c00*/  ULEA UR4, UR5, UR4, 0x18 ;  /* 0x0000000405047291 */ /* 0x001fe2000f8ec03f */
[----:B------:R-:W-:Y:S02]  /*0c10*/  PRMT R2, R7, 0x7610, R7 ;  /* 0x0000761007027816 */ /* 0x000fe40000000007 */
[----:B------:R-:W-:-:S05]  /*0c20*/  IADD3 R0, R4, R0, R5 ;  /* 0x0000000004007210 */ /* 0x000fca0007ffe005 */
[----:B------:R-:W-:Y:S01]  /*0c30*/  IMAD R5, R0, R29, RZ ;  /* 0x0000001d00057224 */ /* 0x000fe200078e02ff */
[----:B------:R-:W-:-:S04]  /*0c40*/  SHF.R.S32.HI R0, RZ, 0x1f, R8 ;  /* 0x0000001fff007819 */ /* 0x000fc80000011408 */
[----:B------:R-:W-:-:S04]  /*0c50*/  IADD3 R8, P2, R8, R5, RZ ;  /* 0x0000000508087210 */ /* 0x000fc80007f5e0ff */
[----:B------:R-:W-:Y:S02]  /*0c60*/  LEA.HI.X.SX32 R5, R5, R0, 0x1, P2 ;  /* 0x0000000005057211 */ /* 0x000fe400010f0eff */
[----:B------:R-:W-:Y:S02]  /*0c70*/  LEA R24, P2, R8, UR8, 0x2 ;  /* 0x0000000808187c11 */ /* 0x000fe4000f8410ff */
[----:B------:R-:W-:Y:S02]  /*0c80*/  PRMT R0, R6, 0x7610, R6 ;  /* 0x0000761006007816 */ /* 0x000fe40000000006 */
[----:B------:R-:W-:Y:S01]  /*0c90*/  LEA.HI.X R25, R8, UR9, R5, 0x2, P2 ;  /* 0x0000000908197c11 */ /* 0x000fe200090f1405 */
[----:B------:R-:W-:Y:S08]  /*0ca0*/  @P0 BRA `(.L_x_3251) ;  /* 0x00000018002c0947 */ /* 0x000ff00003800000 */
[----:B------:R-:W-:Y:S01]  /*0cb0*/  SHF.R.S32.HI R21, RZ, 0x1f, R29 ;  /* 0x0000001fff157819 */ /* 0x000fe2000001141d */
[----:B------:R-:W-:Y:S01]  /*0cc0*/  IMAD.MOV.U32 R30, RZ, RZ, RZ ;  /* 0x000000ffff1e7224 */ /* 0x000fe200078e00ff */
[----:B------:R-:W-:Y:S01]  /*0cd0*/  PRMT R31, RZ, 0x5410, RZ ;  /* 0x00005410ff1f7816 */ /* 0x000fe200000000ff */
[----:B------:R-:W-:Y:S01]  /*0ce0*/  ULDC UR5, c[0x0][0x25c] ;  /* 0x0000970000057ab9 */ /* 0x000fe20000000800 */
[----:B------:R-:W-:-:S07]  /*0cf0*/  PRMT R32, RZ, 0x5410, RZ ;  /* 0x00005410ff207816 */ /* 0x000fce00000000ff */
.L_x_3254:
[----:B------:R-:W0:Y:S01]  /*0d00*/  LDC R29, c[0x0][0x23c] ;  /* 0x00008f00ff1d7b82 */ /* 0x000e220000000800 */
[----:B------:R-:W-:Y:S01]  /*0d10*/  ISETP.NE.AND P0, PT, R20, R3, PT ;  /* 0x000000031400720c */ /* 0x000fe20003f05270 */
[----:B------:R-:W-:Y:S02]  /*0d20*/  IMAD.MOV.U32 R22, RZ, RZ, R24 ;  /* 0x000000ffff167224 */ /* 0x000fe400078e0018 */
[----:B------:R-:W-:-:S05]  /*0d30*/  IMAD.MOV.U32 R23, RZ, RZ, R25 ;  /* 0x000000ffff177224 */ /* 0x000fca00078e0019 */
[----:B------:R-:W2:Y:S05]  /*0d40*/  LDG.E.128.CONSTANT R4, desc[UR6][R22.64] ;  /* 0x0000000616047981 */ /* 0x000eaa000c1e9d00 */
[----:B------:R-:W-:Y:S01]  /*0d50*/  @!P0 VIADD R30, R30, 0x1 ;  /* 0x000000011e1e8836 */ /* 0x000fe20000000000 */
[----:B------:R-:W1:Y:S03]  /*0d60*/  @!P0 LDC.64 R16, c[0x0][0x248] ;  /* 0x00009200ff108b82 */ /* 0x000e660000000a00 */
[----:B------:R-:W-:-:S05]  /*0d70*/  @!P0 IMAD R18, R30, 0x8, R1 ;  /* 0x000000081e128824 */ /* 0x000fca00078e0201 */
[----:B------:R3:W4:Y:S01]  /*0d80*/  @!P0 LDL.64 R26, [R18] ;  /* 0x00000000121a8983 */ /* 0x0007220000100a00 */
[----:B0-----:R-:W-:-:S04]  /*0d90*/  IMAD.WIDE R12, R29, 0x4, R22 ;  /* 0x000000041d0c7825 */ /* 0x001fc800078e0216 */
[----:B------:R-:W-:Y:S02]  /*0da0*/  IMAD.WIDE R8, R29, 0x4, R12 ;  /* 0x000000041d087825 */ /* 0x000fe400078e020c */
[----:B------:R-:W4:Y:S04]  /*0db0*/  LDG.E.128.CONSTANT R12, desc[UR6][R12.64] ;  /* 0x000000060c0c7981 */ /* 0x000f28000c1e9d00 */
[----:B------:R-:W4:Y:S01]  /*0dc0*/  LDG.E.128.CONSTANT R8, desc[UR6][R8.64] ;  /* 0x0000000608087981 */ /* 0x000f22000c1e9d00 */
[----:B------:R-:W-:-:S04]  /*0dd0*/  @!P0 IMAD.SHL.U32 R19, R20, 0x2, RZ ;  /* 0x0000000214138824 */ /* 0x000fc800078e00ff */
[----:B-1----:R-:W-:Y:S01]  /*0de0*/  @!P0 IMAD.WIDE R16, R19, 0x2, R16 ;  /* 0x0000000213108825 */ /* 0x002fe200078e0210 */
[----:B---3--:R-:W-:-:S04]  /*0df0*/  PRMT R18, R33, 0x9910, RZ ;  /* 0x0000991021127816 */ /* 0x008fc800000000ff */
[----:B------:R0:W5:Y:S01]  /*0e00*/  @!P0 LDG.E.U16.CONSTANT R25, desc[UR6][R16.64+0x2] ;  /* 0x0000020610198981 */ /* 0x000162000c1e9500 */
[----:B------:R-:W-:Y:S02]  /*0e10*/  ISETP.EQ.OR P2, PT, R18, RZ, P1 ;  /* 0x000000ff1200720c */ /* 0x000fe40000f42670 */
[----:B--2---:R-:W-:Y:S02]  /*0e20*/  SHF.R.U32.HI R19, RZ, 0xc, R5 ;  /* 0x0000000cff137819 */ /* 0x004fe40000011605 */
[----:B0-----:R-:W-:Y:S02]  /*0e30*/  SHF.R.U32.HI R16, RZ, 0xc, R7 ;  /* 0x0000000cff107819 */ /* 0x001fe40000011607 */
[----:B------:R-:W-:Y:S02]  /*0e40*/  SHF.R.U32.HI R18, RZ, 0xc, R4 ;  /* 0x0000000cff127819 */ /* 0x000fe40000011604 */
[----:B------:R-:W-:Y:S02]  /*0e50*/  SHF.R.U32.HI R24, RZ, 0xc, R6 ;  /* 0x0000000cff187819 */ /* 0x000fe40000011606 */
[----:B------:R-:W-:-:S02]  /*0e60*/  LOP3.LUT R19, R19, 0xf000f, RZ, 0xc0, !PT ;  /* 0x000f000f13137812 */ /* 0x000fc400078ec0ff */
[----:B----4-:R-:W-:Y:S02]  /*0e70*/  @!P0 PRMT R2, R27, 0x7610, R2 ;  /* 0x000076101b028816 */ /* 0x010fe40000000002 */
[----:B------:R-:W-:Y:S02]  /*0e80*/  @!P0 PRMT R0, R26, 0x7610, R0 ;  /* 0x000076101a008816 */ /* 0x000fe40000000000 */
[----:B------:R-:W-:Y:S02]  /*0e90*/  @!P0 PRMT R2, R2, 0x7610, R27 ;  /* 0x0000761002028816 */ /* 0x000fe4000000001b */
[----:B------:R-:W-:Y:S02]  /*0ea0*/  LOP3.LUT R27, R16, 0xf000f, RZ, 0xc0, !PT ;  /* 0x000f000f101b7812 */ /* 0x000fe400078ec0ff */
[----:B------:R-:W-:Y:S02]  /*0eb0*/  @!P0 PRMT R0, R0, 0x7610, R26 ;  /* 0x0000761000008816 */ /* 0x000fe4000000001a */
[----:B------:R-:W-:-:S02]  /*0ec0*/  LOP3.LUT R17, R18, 0xf000f, RZ, 0xc0, !PT ;  /* 0x000f000f12117812 */ /* 0x000fc400078ec0ff */
[----:B------:R-:W-:Y:S02]  /*0ed0*/  SHF.R.U32.HI R38, RZ, 0x8, R9 ;  /* 0x00000008ff267819 */ /* 0x000fe40000011609 */
[----:B------:R-:W-:Y:S02]  /*0ee0*/  SHF.R.U32.HI R36, RZ, 0x8, R11 ;  /* 0x00000008ff247819 */ /* 0x000fe4000001160b */
[----:B------:R-:W-:Y:S02]  /*0ef0*/  SHF.R.U32.HI R26, RZ, 0x8, R8 ;  /* 0x00000008ff1a7819 */ /* 0x000fe40000011608 */
[----:B------:R-:W-:Y:S02]  /*0f00*/  LOP3.LUT R24, R24, 0xf000f, RZ, 0xc0, !PT ;  /* 0x000f000f18187812 */ /* 0x000fe400078ec0ff */
[----:B------:R-:W-:Y:S02]  /*0f10*/  SHF.R.U32.HI R37, RZ, 0x8, R10 ;  /* 0x00000008ff257819 */ /* 0x000fe4000001160a */
[----:B------:R-:W-:-:S02]  /*0f20*/  LOP3.LUT R38, R19, 0x300030, R38, 0xf8, !PT ;  /* 0x0030003013267812 */ /* 0x000fc400078ef826 */
[----:B------:R-:W-:Y:S02]  /*0f30*/  LOP3.LUT R36, R27, 0x300030, R36, 0xf8, !PT ;  /* 0x003000301b247812 */ /* 0x000fe400078ef824 */
[----:B------:R-:W-:Y:S02]  /*0f40*/  SHF.R.U32.HI R16, RZ, 0xc, R12 ;  /* 0x0000000cff107819 */ /* 0x000fe4000001160c */
[----:B------:R-:W-:Y:S02]  /*0f50*/  SHF.R.U32.HI R18, RZ, 0xc, R13 ;  /* 0x0000000cff127819 */ /* 0x000fe4000001160d */
[----:B------:R-:W-:Y:S02]  /*0f60*/  SHF.R.U32.HI R19, RZ, 0xc, R14 ;  /* 0x0000000cff137819 */ /* 0x000fe4000001160e */
[----:B------:R-:W-:Y:S02]  /*0f70*/  SHF.R.U32.HI R27, RZ, 0xc, R15 ;  /* 0x0000000cff1b7819 */ /* 0x000fe4000001160f */
[----:B------:R-:W-:-:S02]  /*0f80*/  LOP3.LUT R26, R17, 0x300030, R26, 0xf8, !PT ;  /* 0x00300030111a7812 */ /* 0x000fc400078ef81a */
        /* <DEDUP_REMOVED lines=13> */
[----:B------:R-:W-:Y:S06]  /*1060*/  @P2 BRA `(.L_x_3252) ;  /* 0x0000000800382947 */ /* 0x000fec0003800000 */
[----:B------:R-:W0:Y:S01]  /*1070*/  LDS.128 R16, [UR4] ;  /* 0x00000004ff107984 */ /* 0x000e220008000c00 */
[----:B------:R-:W-:Y:S02]  /*1080*/  LOP3.LUT R47, R4, 0x3f003f, RZ, 0xc0, !PT ;  /* 0x003f003f042f7812 */ /* 0x000fe400078ec0ff */
[----:B------:R-:W-:Y:S02]  /*1090*/  LOP3.LUT R49, R6, 0x3f003f, RZ, 0xc0, !PT ;  /* 0x003f003f06317812 */ /* 0x000fe400078ec0ff */
[----:B------:R-:W-:Y:S02]  /*10a0*/  LOP3.LUT R48, R5, 0x3f003f, RZ, 0xc0, !PT ;  /* 0x003f003f05307812 */ /* 0x000fe400078ec0ff */
[----:B------:R-:W-:Y:S02]  /*10b0*/  LOP3.LUT R50, R7, 0x3f003f, RZ, 0xc0, !PT ;  /* 0x003f003f07327812 */ /* 0x000fe400078ec0ff */
[----:B------:R-:W-:Y:S02]  /*10c0*/  LOP3.LUT R47, R47, 0x64006400, RZ, 0xfc, !PT ;  /* 0x640064002f2f7812 */ /* 0x000fe400078efcff */
[----:B------:R-:W-:-:S02]  /*10d0*/  SHF.R.U32.HI R4, RZ, 0x6, R4 ;  /* 0x00000006ff047819 */ /* 0x000fc40000011604 */
[----:B------:R-:W-:Y:S01]  /*10e0*/  LOP3.LUT R49, R49, 0x64006400, RZ, 0xfc, !PT ;  /* 0x6400640031317812 */ /* 0x000fe200078efcff */
[----:B------:R-:W-:Y:S01]  /*10f0*/  HADD2 R47, R47, -1056, -1056 ;  /* 0xe420e4202f2f7430 */ /* 0x000fe20000000000 */
[----:B------:R-:W-:Y:S02]  /*1100*/  LOP3.LUT R48, R48, 0x64006400, RZ, 0xfc, !PT ;  /* 0x6400640030307812 */ /* 0x000fe400078efcff */
[----:B------:R-:W-:Y:S01]  /*1110*/  LOP3.LUT R50, R50, 0x64006400, RZ, 0xfc, !PT ;  /* 0x6400640032327812 */ /* 0x000fe200078efcff */
[----:B------:R-:W-:Y:S01]  /*1120*/  HADD2 R49, R49, -1056, -1056 ;  /* 0xe420e42031317430 */ /* 0x000fe20000000000 */
[----:B------:R-:W-:Y:S01]  /*1130*/  SHF.R.U32.HI R5, RZ, 0x6, R5 ;  /* 0x00000006ff057819 */ /* 0x000fe20000011605 */
[----:B------:R-:W-:Y:S01]  /*1140*/  HADD2 R51, R48, -1056, -1056 ;  /* 0xe420e42030337430 */ /* 0x000fe20000000000 */
[----:B------:R-:W-:Y:S01]  /*1150*/  SHF.R.U32.HI R6, RZ, 0x6, R6 ;  /* 0x00000006ff067819 */ /* 0x000fe20000011606 */
[----:B------:R-:W-:Y:S01]  /*1160*/  HADD2 R53, R50, -1056, -1056 ;  /* 0xe420e42032357430 */ /* 0x000fe20000000000 */
        /* <DEDUP_REMOVED lines=8> */
[----:B------:R-:W-:Y:S01]  /*11f0*/  SHF.R.U32.HI R40, RZ, 0x6, R12 ;  /* 0x00000006ff287819 */ /* 0x000fe2000001160c */
[-C--:B0-----:R-:W-:Y:S01]  /*1200*/  HFMA2.MMA R52, R47, R16.reuse, RZ ;  /* 0x000000102f347235 */ /* 0x081fe200000000ff */
[-C--:B------:R-:W-:Y:S01]  /*1210*/  HFMA2 R48, R51, R16.reuse, RZ.H0_H0 ;  /* 0x0000001033307231 */ /* 0x080fe200000400ff */
[----:B------:R-:W-:Y:S01]  /*1220*/  HFMA2.MMA R47, R49, R16, RZ ;  /* 0x00000010312f7235 */ /* 0x000fe200000000ff */
[----:B------:R-:W-:Y:S01]  /*1230*/  HFMA2 R16, R53, R16, RZ.H0_H0 ;  /* 0x0000001035107231 */ /* 0x000fe200000400ff */
[----:B------:R-:W-:Y:S01]  /*1240*/  LOP3.LUT R51, R7, 0x3f003f, RZ, 0xc0, !PT ;  /* 0x003f003f07337812 */ /* 0x000fe200078ec0ff */
[----:B------:R-:W-:Y:S01]  /*1250*/  HADD2 R53, R4, -1056, -1056 ;  /* 0xe420e42004357430 */ /* 0x000fe20000000000 */
[----:B------:R-:W-:Y:S01]  /*1260*/  LOP3.LUT R49, R5, 0x64006400, RZ, 0xfc, !PT ;  /* 0x6400640005317812 */ /* 0x000fe200078efcff */
[----:B------:R-:W-:Y:S01]  /*1270*/  HADD2 R50, R50, -1056, -1056 ;  /* 0xe420e42032327430 */ /* 0x000fe20000000000 */
[----:B------:R-:W0:Y:S01]  /*1280*/  LDS.128 R4, [UR4+0x10] ;  /* 0x00001004ff047984 */ /* 0x000e220008000c00 */
[----:B------:R-:W-:-:S02]  /*1290*/  LOP3.LUT R39, R39, 0x64006400, RZ, 0xfc, !PT ;  /* 0x6400640027277812 */ /* 0x000fc400078efcff */
[----:B------:R-:W-:Y:S01]  /*12a0*/  SHF.R.U32.HI R14, RZ, 0x6, R14 ;  /* 0x00000006ff0e7819 */ /* 0x000fe2000001160e */
[-C--:B------:R-:W-:Y:S01]  /*12b0*/  HFMA2.MMA R52, R53, R17.reuse, R52 ;  /* 0x0000001135347235 */ /* 0x080fe20000000034 */
[----:B------:R-:W-:Y:S01]  /*12c0*/  LOP3.LUT R44, R44, 0x64006400, RZ, 0xfc, !PT ;  /* 0x640064002c2c7812 */ /* 0x000fe200078efcff */
[----:B------:R-:W-:Y:S01]  /*12d0*/  HFMA2.MMA R47, R50, R17, R47 ;  /* 0x00000011322f7235 */ /* 0x000fe2000000002f */
[----:B------:R-:W-:Y:S01]  /*12e0*/  LOP3.LUT R12, R13, 0x3f003f, RZ, 0xc0, !PT ;  /* 0x003f003f0d0c7812 */ /* 0x000fe200078ec0ff */
[----:B------:R-:W-:Y:S01]  /*12f0*/  HADD2 R39, R39, -1056, -1056 ;  /* 0xe420e42027277430 */ /* 0x000fe20000000000 */
[----:B------:R-:W-:Y:S01]  /*1300*/  SHF.R.U32.HI R13, RZ, 0x6, R13 ;  /* 0x00000006ff0d7819 */ /* 0x000fe2000001160d */
[----:B------:R-:W-:Y:S01]  /*1310*/  HADD2 R44, R44, -1056, -1056 ;  /* 0xe420e4202c2c7430 */ /* 0x000fe20000000000 */
[----:B------:R-:W-:Y:S01]  /*1320*/  LOP3.LUT R51, R51, 0x64006400, RZ, 0xfc, !PT ;  /* 0x6400640033337812 */ /* 0x000fe200078efcff */
[----:B------:R-:W-:Y:S01]  /*1330*/  HADD2 R49, R49, -1056, -1056 ;  /* 0xe420e42031317430 */ /* 0x000fe20000000000 */
[----:B------:R-:W-:Y:S01]  /*1340*/  LOP3.LUT R40, R40, 0x3f003f, RZ, 0xc0, !PT ;  /* 0x003f003f28287812 */ /* 0x000fe200078ec0ff */
[-C--:B------:R-:W-:Y:S01]  /*1350*/  HFMA2.MMA R52, R39, R18.reuse, R52 ;  /* 0x0000001227347235 */ /* 0x080fe20000000034 */
[----:B------:R-:W-:Y:S01]  /*1360*/  LOP3.LUT R14, R14, 0x3f003f, RZ, 0xc0, !PT ;  /* 0x003f003f0e0e7812 */ /* 0x000fe200078ec0ff */
[----:B------:R-:W-:Y:S01]  /*1370*/  HADD2 R51, R51, -1056, -1056 ;  /* 0xe420e42033337430 */ /* 0x000fe20000000000 */
[----:B------:R-:W-:Y:S01]  /*1380*/  LOP3.LUT R12, R12, 0x64006400, RZ, 0xfc, !PT ;  /* 0x640064000c0c7812 */ /* 0x000fe200078efcff */
[-C--:B------:R-:W-:Y:S01]  /*1390*/  HFMA2 R48, R49, R17.reuse, R48 ;  /* 0x0000001131307231 */ /* 0x080fe20000000030 */
[----:B------:R-:W-:Y:S01]  /*13a0*/  LOP3.LUT R13, R13, 0x3f003f, RZ, 0xc0, !PT ;  /* 0x003f003f0d0d7812 */ /* 0x000fe200078ec0ff */
[----:B------:R-:W-:Y:S01]  /*13b0*/  HFMA2 R16, R51, R17, R16 ;  /* 0x0000001133107231 */ /* 0x000fe20000000010 */
[----:B------:R-:W-:Y:S01]  /*13c0*/  LOP3.LUT R40, R40, 0x64006400, RZ, 0xfc, !PT ;  /* 0x6400640028287812 */ /* 0x000fe200078efcff */
[----:B------:R-:W-:Y:S01]  /*13d0*/  HADD2 R49, R12, -1056, -1056 ;  /* 0xe420e4200c317430 */ /* 0x000fe20000000000 */
[----:B------:R-:W-:Y:S01]  /*13e0*/  LOP3.LUT R14, R14, 0x64006400, RZ, 0xfc, !PT ;  /* 0x640064000e0e7812 */ /* 0x000fe200078efcff */
[----:B------:R-:W-:Y:S01]  /*13f0*/  HFMA2.MMA R47, R44, R18, R47 ;  /* 0x000000122c2f7235 */ /* 0x000fe2000000002f */
[----:B------:R-:W-:Y:S01]  /*1400*/  LOP3.LUT R42, R15, 0x3f003f, RZ, 0xc0, !PT ;  /* 0x003f003f0f2a7812 */ /* 0x000fe200078ec0ff */
        /* <DEDUP_REMOVED lines=8> */
[----:B------:R-:W-:Y:S01]  /*1490*/  HFMA2.MMA R47, R14, R19, R47 ;  /* 0x000000130e2f7235 */ /* 0x000fe2000000002f */
[----:B------:R-:W-:-:S02]  /*14a0*/  LOP3.LUT R8, R9, 0x3f003f, RZ, 0xc0, !PT ;  /* 0x003f003f09087812 */ /* 0x000fc400078ec0ff */
[----:B------:R-:W-:Y:S01]  /*14b0*/  LOP3.LUT R45, R10, 0x3f003f, RZ, 0xc0, !PT ;  /* 0x003f003f0a2d7812 */ /* 0x000fe200078ec0ff */
[----:B------:R-:W-:Y:S01]  /*14c0*/  HADD2 R13, R13, -1056, -1056 ;  /* 0xe420e4200d0d7430 */ /* 0x000fe20000000000 */
[----:B------:R-:W-:Y:S02]  /*14d0*/  LOP3.LUT R42, R42, 0x64006400, RZ, 0xfc, !PT ;  /* 0x640064002a2a7812 */ /* 0x000fe400078efcff */
[----:B------:R-:W-:Y:S01]  /*14e0*/  LOP3.LUT R43, R43, 0x3f003f, RZ, 0xc0, !PT ;  /* 0x003f003f2b2b7812 */ /* 0x000fe200078ec0ff */
[----:B------:R-:W-:Y:S01]  /*14f0*/  HFMA2 R48, R13, R19, R48 ;  /* 0x000000130d307231 */ /* 0x000fe20000000030 */
[----:B------:R-:W-:Y:S01]  /*1500*/  LOP3.LUT R41, R41, 0x64006400, RZ, 0xfc, !PT ;  /* 0x6400640029297812 */ /* 0x000fe200078efcff */
[----:B------:R-:W-:Y:S01]  /*1510*/  HADD2 R39, R42, -1056, -1056 ;  /* 0xe420e4202a277430 */ /* 0x000fe20000000000 */
[----:B------:R-:W-:Y:S02]  /*1520*/  LOP3.LUT R8, R8, 0x64006400, RZ, 0xfc, !PT ;  /* 0x6400640008087812 */ /* 0x000fe400078efcff */
[----:B------:R-:W-:Y:S01]  /*1530*/  SHF.R.U32.HI R10, RZ, 0x6, R10 ;  /* 0x00000006ff0a7819 */ /* 0x000fe2000001160a */
[----:B------:R-:W-:Y:S01]  /*1540*/  HADD2 R41, R41, -1056, -1056 ;  /* 0xe420e42029297430 */ /* 0x000fe20000000000 */
[----:B------:R-:W-:Y:S01]  /*1550*/  LOP3.LUT R45, R45, 0x64006400, RZ, 0xfc, !PT ;  /* 0x640064002d2d7812 */ /* 0x000fe200078efcff */
[----:B------:R-:W-:Y:S01]  /*1560*/  HADD2 R13, R8, -1056, -1056 ;  /* 0xe420e420080d7430 */ /* 0x000fe20000000000 */
[----:B------:R-:W-:Y:S01]  /*1570*/  LOP3.LUT R46, R11, 0x3f003f, RZ, 0xc0, !PT ;  /* 0x003f003f0b2e7812 */ /* 0x000fe200078ec0ff */
[----:B------:R-:W-:Y:S01]  /*1580*/  HFMA2 R16, R39, R18, R16 ;  /* 0x0000001227107231 */ /* 0x000fe20000000010 */
[----:B------:R-:W-:Y:S01]  /*1590*/  SHF.R.U32.HI R9, RZ, 0x6, R9 ;  /* 0x00000006ff097819 */ /* 0x000fe20000011609 */
[----:B------:R-:W-:Y:S01]  /*15a0*/  HADD2 R8, R45, -1056, -1056 ;  /* 0xe420e4202d087430 */ /* 0x000fe20000000000 */
[----:B------:R-:W-:Y:S01]  /*15b0*/  SHF.R.U32.HI R11, RZ, 0x6, R11 ;  /* 0x00000006ff0b7819 */ /* 0x000fe2000001160b */
[-C--:B0-----:R-:W-:Y:S01]  /*15c0*/  HFMA2.MMA R52, R41, R4.reuse, R52 ;  /* 0x0000000429347235 */ /* 0x081fe20000000034 */
[----:B------:R-:W-:Y:S01]  /*15d0*/  LOP3.LUT R43, R43, 0x64006400, RZ, 0xfc, !PT ;  /* 0x640064002b2b7812 */ /* 0x000fe200078efcff */
[----:B------:R-:W-:Y:S01]  /*15e0*/  HFMA2 R48, R13, R4, R48 ;  /* 0x000000040d307231 */ /* 0x000fe20000000030 */
[----:B------:R-:W-:Y:S01]  /*15f0*/  LOP3.LUT R15, R15, 0x3f003f, RZ, 0xc0, !PT ;  /* 0x003f003f0f0f7812 */ /* 0x000fe200078ec0ff */
[----:B------:R-:W-:Y:S01]  /*1600*/  HFMA2.MMA R47, R8, R4, R47 ;  /* 0x00000004082f7235 */ /* 0x000fe2000000002f */
[----:B------:R-:W-:Y:S01]  /*1610*/  LOP3.LUT R10, R10, 0x3f003f, RZ, 0xc0, !PT ;  /* 0x003f003f0a0a7812 */ /* 0x000fe200078ec0ff */
[----:B------:R-:W-:Y:S01]  /*1620*/  HADD2 R43, R43, -1056, -1056 ;  /* 0xe420e4202b2b7430 */ /* 0x000fe20000000000 */
[----:B------:R-:W-:-:S02]  /*1630*/  LOP3.LUT R46, R46, 0x64006400, RZ, 0xfc, !PT ;  /* 0x640064002e2e7812 */ /* 0x000fc400078efcff */
[----:B------:R-:W-:Y:S01]  /*1640*/  LOP3.LUT R9, R9, 0x3f003f, RZ, 0xc0, !PT ;  /* 0x003f003f09097812 */ /* 0x000fe200078ec0ff */
[----:B------:R-:W-:Y:S01]  /*1650*/  HFMA2 R16, R43, R19, R16 ;  /* 0x000000132b107231 */ /* 0x000fe20000000010 */
[----:B------:R-:W-:Y:S01]  /*1660*/  LOP3.LUT R11, R11, 0x3f003f, RZ, 0xc0, !PT ;  /* 0x003f003f0b0b7812 */ /* 0x000fe200078ec0ff */
[----:B------:R-:W-:Y:S01]  /*1670*/  HADD2 R13, R46, -1056, -1056 ;  /* 0xe420e4202e0d7430 */ /* 0x000fe20000000000 */
[----:B------:R-:W-:Y:S02]  /*1680*/  LOP3.LUT R15, R15, 0x64006400, RZ, 0xfc, !PT ;  /* 0x640064000f0f7812 */ /* 0x000fe400078efcff */
        /* <DEDUP_REMOVED lines=18> */
[----:B------:R-:W-:-:S02]  /*17b0*/  LOP3.LUT R34, R34, 0x64006400, RZ, 0xfc, !PT ;  /* 0x6400640022227812 */ /* 0x000fc400078efcff */
[----:B------:R-:W-:Y:S01]  /*17c0*/  LOP3.LUT R38, R38, 0x64006400, RZ, 0xfc, !PT ;  /* 0x6400640026267812 */ /* 0x000fe200078efcff */
[-C--:B------:R-:W-:Y:S01]  /*17d0*/  HFMA2.MMA R52, R5, R6.reuse, R52 ;  /* 0x0000000605347235 */ /* 0x080fe20000000034 */
[----:B------:R-:W-:Y:S01]  /*17e0*/  HADD2 R5, R36, -1056, -1056 ;  /* 0xe420e42024057430 */ /* 0x000fe20000000000 */
[----:B------:R-:W-:Y:S01]  /*17f0*/  HFMA2.MMA R47, R4, R6, R47 ;  /* 0x00000006042f7235 */ /* 0x000fe2000000002f */
[----:B------:R-:W-:Y:S01]  /*1800*/  LOP3.LUT R35, R35, 0x64006400, RZ, 0xfc, !PT ;  /* 0x6400640023237812 */ /* 0x000fe200078efcff */
[----:B------:R-:W-:Y:S01]  /*1810*/  HADD2 R34, R34, -1056, -1056 ;  /* 0xe420e42022227430 */ /* 0x000fe20000000000 */
[----:B------:R-:W-:Y:S01]  /*1820*/  LOP3.LUT R27, R27, 0x64006400, RZ, 0xfc, !PT ;  /* 0x640064001b1b7812 */ /* 0x000fe200078efcff */
[----:B------:R-:W-:Y:S02]  /*1830*/  HFMA2 R16, R5, R6, R16 ;  /* 0x0000000605107231 */ /* 0x000fe40000000010 */
[----:B------:R-:W-:Y:S02]  /*1840*/  HADD2 R5, R24, -1056, -1056 ;  /* 0xe420e42018057430 */ /* 0x000fe40000000000 */
[----:B------:R-:W-:Y:S01]  /*1850*/  HADD2 R9, R38, -1056, -1056 ;  /* 0xe420e42026097430 */ /* 0x000fe20000000000 */
[----:B------:R-:W-:Y:S01]  /*1860*/  HFMA2.MMA R47, R34, R7, R47 ;  /* 0x00000007222f7235 */ /* 0x000fe2000000002f */
[----:B------:R-:W-:-:S02]  /*1870*/  HADD2 R35, R35, -1056, -1056 ;  /* 0xe420e42023237430 */ /* 0x000fc40000000000 */
[----:B------:R-:W-:Y:S01]  /*1880*/  HFMA2.MMA R52, R5, R7, R52 ;  /* 0x0000000705347235 */ /* 0x000fe20000000034 */
[----:B------:R-:W-:Y:S02]  /*1890*/  HFMA2 R48, R9, R6, R48 ;  /* 0x0000000609307231 */ /* 0x000fe40000000030 */
[----:B------:R-:W-:Y:S02]  /*18a0*/  HADD2 R27, R27, -1056, -1056 ;  /* 0xe420e4201b1b7430 */ /* 0x000fe40000000000 */
[-C--:B------:R-:W-:Y:S02]  /*18b0*/  HFMA2 R48, R35, R7.reuse, R48 ;  /* 0x0000000723307231 */ /* 0x080fe40000000030 */
[----:B------:R-:W-:Y:S02]  /*18c0*/  HFMA2 R16, R27, R7, R16 ;  /* 0x000000071b107231 */ /* 0x000fe40000000010 */
[----:B------:R-:W-:Y:S02]  /*18d0*/  HADD2 R26, R48.H0_H0, R48.H1_H1 ;  /* 0x30000030301a7230 */ /* 0x000fe40000000800 */
[----:B------:R-:W-:-:S02]  /*18e0*/  HADD2 R52, R52.H0_H0, R52.H1_H1 ;  /* 0x3000003434347230 */ /* 0x000fc40000000800 */
[----:B------:R-:W-:Y:S02]  /*18f0*/  HADD2 R47, R47.H0_H0, R47.H1_H1 ;  /* 0x3000002f2f2f7230 */ /* 0x000fe40000000800 */
[----:B------:R-:W-:Y:S01]  /*1900*/  HADD2 R16, R16.H0_H0, R16.H1_H1 ;  /* 0x3000001010107230 */ /* 0x000fe20000000800 */
[----:B------:R-:W-:-:S04]  /*1910*/  PRMT R52, R52, 0x5410, R26 ;  /* 0x0000541034347816 */ /* 0x000fc8000000001a */
[----:B------:R-:W-:Y:S02]  /*1920*/  PRMT R47, R47, 0x5410, R16 ;  /* 0x000054102f2f7816 */ /* 0x000fe40000000010 */
[----:B------:R-:W-:-:S03]  /*1930*/  HFMA2.MMA R32, R52, R0, R32 ;  /* 0x0000000034207235 */ /* 0x000fc60000000020 */
[----:B------:R-:W-:-:S08]  /*1940*/  HFMA2 R31, R47, R2, R31 ;  /* 0x000000022f1f7231 */ /* 0x000fd0000000001f */
.L_x_3252:
[----:B-----5:R-:W-:Y:S01]  /*1950*/  @!P0 IMAD.IADD R3, R25, 0x1, R20 ;  /* 0x0000000119038824 */ /* 0x020fe200078e0214 */
[----:B------:R-:W-:Y:S06]  /*1960*/  @P2 BRA `(.L_x_3253) ;  /* 0x0000000800d82947 */ /* 0x000fec0003800000 */
        /* <DEDUP_REMOVED lines=14> */
[----:B------:R-:W-:-:S02]  /*1a50*/  LOP3.LUT R39, R5, 0x3f003f, RZ, 0xc0, !PT ;  /* 0x003f003f05277812 */ /* 0x000fc400078ec0ff */
[--C-:B------:R-:W-:Y:S01]  /*1a60*/  SHF.R.U32.HI R25, RZ, 0xc, R5.reuse ;  /* 0x0000000cff197819 */ /* 0x100fe20000011605 */
[----:B-1----:R-:W-:Y:S01]  /*1a70*/  HADD2 R37, R38, -1056, -1056 ;  /* 0xe420e42026257430 */ /* 0x002fe20000000000 */
[----:B------:R-:W-:Y:S02]  /*1a80*/  LOP3.LUT R4, R4, 0x3f003f, RZ, 0xc0, !PT ;  /* 0x003f003f04047812 */ /* 0x000fe400078ec0ff */
[----:B------:R-:W-:Y:S02]  /*1a90*/  SHF.R.U32.HI R5, RZ, 0x6, R5 ;  /* 0x00000006ff057819 */ /* 0x000fe40000011605 */
[----:B------:R-:W-:Y:S02]  /*1aa0*/  LOP3.LUT R34, R6, 0x3f003f, RZ, 0xc0, !PT ;  /* 0x003f003f06227812 */ /* 0x000fe400078ec0ff */
[----:B------:R-:W-:Y:S02]  /*1ab0*/  LOP3.LUT R35, R35, 0x64006400, RZ, 0xfc, !PT ;  /* 0x6400640023237812 */ /* 0x000fe400078efcff */
[----:B------:R-:W-:-:S02]  /*1ac0*/  LOP3.LUT R4, R4, 0x64006400, RZ, 0xfc, !PT ;  /* 0x6400640004047812 */ /* 0x000fc400078efcff */
[----:B------:R-:W-:Y:S01]  /*1ad0*/  LOP3.LUT R5, R5, 0x3f003f, RZ, 0xc0, !PT ;  /* 0x003f003f05057812 */ /* 0x000fe200078ec0ff */
[----:B------:R-:W-:Y:S01]  /*1ae0*/  HADD2 R43, R35, -1056, -1056 ;  /* 0xe420e420232b7430 */ /* 0x000fe20000000000 */
[----:B------:R-:W-:Y:S01]  /*1af0*/  LOP3.LUT R39, R39, 0x64006400, RZ, 0xfc, !PT ;  /* 0x6400640027277812 */ /* 0x000fe200078efcff */
[----:B------:R-:W-:Y:S01]  /*1b00*/  HADD2 R35, R4, -1056, -1056 ;  /* 0xe420e42004237430 */ /* 0x000fe20000000000 */
[--C-:B------:R-:W-:Y:S01]  /*1b10*/  SHF.R.U32.HI R24, RZ, 0xc, R6.reuse ;  /* 0x0000000cff187819 */ /* 0x100fe20000011606 */
[----:B0-----:R-:W-:Y:S01]  /*1b20*/  HFMA2.MMA R4, R37, R16, RZ ;  /* 0x0000001025047235 */ /* 0x001fe200000000ff */
[----:B------:R-:W-:Y:S01]  /*1b30*/  LOP3.LUT R34, R34, 0x64006400, RZ, 0xfc, !PT ;  /* 0x6400640022227812 */ /* 0x000fe200078efcff */
[----:B------:R-:W-:Y:S01]  /*1b40*/  HADD2 R39, R39, -1056, -1056 ;  /* 0xe420e42027277430 */ /* 0x000fe20000000000 */
[----:B------:R-:W-:Y:S01]  /*1b50*/  SHF.R.U32.HI R6, RZ, 0x6, R6 ;  /* 0x00000006ff067819 */ /* 0x000fe20000011606 */
[-C--:B------:R-:W-:Y:S01]  /*1b60*/  HFMA2 R37, R43, R16.reuse, RZ.H0_H0 ;  /* 0x000000102b257231 */ /* 0x080fe200000400ff */
[----:B------:R-:W-:Y:S01]  /*1b70*/  LOP3.LUT R5, R5, 0x64006400, RZ, 0xfc, !PT ;  /* 0x6400640005057812 */ /* 0x000fe200078efcff */
[----:B------:R-:W-:Y:S01]  /*1b80*/  HADD2 R41, R34, -1056, -1056 ;  /* 0xe420e42022297430 */ /* 0x000fe20000000000 */
[----:B------:R-:W-:Y:S01]  /*1b90*/  LOP3.LUT R6, R6, 0x3f003f, RZ, 0xc0, !PT ;  /* 0x003f003f06067812 */ /* 0x000fe200078ec0ff */
[----:B------:R-:W-:Y:S01]  /*1ba0*/  HFMA2.MMA R34, R35, R17, R4 ;  /* 0x0000001123227235 */ /* 0x000fe20000000004 */
[--C-:B------:R-:W-:Y:S01]  /*1bb0*/  SHF.R.U32.HI R26, RZ, 0xc, R7.reuse ;  /* 0x0000000cff1a7819 */ /* 0x100fe20000011607 */
[----:B------:R-:W-:Y:S01]  /*1bc0*/  HADD2 R38, R5, -1056, -1056 ;  /* 0xe420e42005267430 */ /* 0x000fe20000000000 */
[----:B------:R-:W-:Y:S01]  /*1bd0*/  SHF.R.U32.HI R7, RZ, 0x6, R7 ;  /* 0x00000006ff077819 */ /* 0x000fe20000011607 */
[----:B------:R-:W-:Y:S01]  /*1be0*/  HFMA2 R5, R39, R16, RZ.H0_H0 ;  /* 0x0000001027057231 */ /* 0x000fe200000400ff */
[----:B------:R-:W-:Y:S01]  /*1bf0*/  LOP3.LUT R6, R6, 0x64006400, RZ, 0xfc, !PT ;  /* 0x6400640006067812 */ /* 0x000fe200078efcff */
[----:B------:R-:W-:Y:S01]  /*1c00*/  HFMA2.MMA R36, R41, R16, RZ ;  /* 0x0000001029247235 */ /* 0x000fe200000000ff */
[----:B------:R-:W-:Y:S01]  /*1c10*/  LOP3.LUT R16, R7, 0x3f003f, RZ, 0xc0, !PT ;  /* 0x003f003f07107812 */ /* 0x000fe200078ec0ff */
[----:B------:R-:W-:Y:S01]  /*1c20*/  HFMA2 R35, R38, R17, R5 ;  /* 0x0000001126237231 */ /* 0x000fe20000000005 */
[----:B---3--:R-:W-:Y:S01]  /*1c30*/  LOP3.LUT R4, R8, 0x3f003f, RZ, 0xc0, !PT ;  /* 0x003f003f08047812 */ /* 0x008fe200078ec0ff */
[----:B------:R-:W-:Y:S01]  /*1c40*/  HADD2 R39, R6, -1056, -1056 ;  /* 0xe420e42006277430 */ /* 0x000fe20000000000 */
[----:B------:R-:W-:-:S02]  /*1c50*/  LOP3.LUT R5, R9, 0x3f003f, RZ, 0xc0, !PT ;  /* 0x003f003f09057812 */ /* 0x000fc400078ec0ff */
[----:B------:R-:W-:Y:S02]  /*1c60*/  LOP3.LUT R7, R10, 0x3f003f, RZ, 0xc0, !PT ;  /* 0x003f003f0a077812 */ /* 0x000fe400078ec0ff */
[----:B------:R-:W-:Y:S01]  /*1c70*/  LOP3.LUT R16, R16, 0x64006400, RZ, 0xfc, !PT ;  /* 0x6400640010107812 */ /* 0x000fe200078efcff */
[----:B------:R-:W-:Y:S01]  /*1c80*/  HFMA2.MMA R36, R39, R17, R36 ;  /* 0x0000001127247235 */ /* 0x000fe20000000024 */
[----:B------:R-:W-:Y:S02]  /*1c90*/  LOP3.LUT R4, R4, 0x64006400, RZ, 0xfc, !PT ;  /* 0x6400640004047812 */ /* 0x000fe400078efcff */
[----:B------:R-:W-:Y:S01]  /*1ca0*/  LOP3.LUT R5, R5, 0x64006400, RZ, 0xfc, !PT ;  /* 0x6400640005057812 */ /* 0x000fe200078efcff */
[----:B------:R-:W-:Y:S01]  /*1cb0*/  HADD2 R16, R16, -1056, -1056 ;  /* 0xe420e42010107430 */ /* 0x000fe20000000000 */
[----:B------:R-:W-:Y:S01]  /*1cc0*/  LOP3.LUT R7, R7, 0x64006400, RZ, 0xfc, !PT ;  /* 0x6400640007077812 */ /* 0x000fe200078efcff */
[----:B------:R-:W-:Y:S01]  /*1cd0*/  HADD2 R39, R4, -1056, -1056 ;  /* 0xe420e42004277430 */ /* 0x000fe20000000000 */
[----:B------:R-:W-:Y:S01]  /*1ce0*/  SHF.R.U32.HI R6, RZ, 0x6, R10 ;  /* 0x00000006ff067819 */ /* 0x000fe2000001160a */
[----:B------:R-:W-:Y:S01]  /*1cf0*/  HADD2 R4, R5, -1056, -1056 ;  /* 0xe420e42005047430 */ /* 0x000fe20000000000 */
[----:B------:R-:W-:Y:S01]  /*1d00*/  SHF.R.U32.HI R5, RZ, 0x6, R9 ;  /* 0x00000006ff057819 */ /* 0x000fe20000011609 */
[----:B------:R-:W-:Y:S01]  /*1d10*/  HADD2 R7, R7, -1056, -1056 ;  /* 0xe420e42007077430 */ /* 0x000fe20000000000 */
[----:B------:R-:W-:Y:S01]  /*1d20*/  LOP3.LUT R6, R6, 0x3f003f, RZ, 0xc0, !PT ;  /* 0x003f003f06067812 */ /* 0x000fe200078ec0ff */
[----:B------:R-:W-:Y:S01]  /*1d30*/  HFMA2 R37, R16, R17, R37 ;  /* 0x0000001110257231 */ /* 0x000fe20000000025 */
[----:B------:R-:W-:Y:S01]  /*1d40*/  SHF.R.U32.HI R16, RZ, 0x6, R11 ;  /* 0x00000006ff107819 */ /* 0x000fe2000001160b */
[----:B------:R-:W-:Y:S01]  /*1d50*/  HFMA2 R17, R4, R18, R35 ;  /* 0x0000001204117231 */ /* 0x000fe20000000023 */
[----:B------:R-:W-:Y:S01]  /*1d60*/  SHF.R.U32.HI R4, RZ, 0x6, R8 ;  /* 0x00000006ff047819 */ /* 0x000fe20000011608 */
[-C--:B------:R-:W-:Y:S01]  /*1d70*/  HFMA2.MMA R36, R7, R18.reuse, R36 ;  /* 0x0000001207247235 */ /* 0x080fe20000000024 */
[----:B------:R-:W-:Y:S01]  /*1d80*/  LOP3.LUT R7, R11, 0x3f003f, RZ, 0xc0, !PT ;  /* 0x003f003f0b077812 */ /* 0x000fe200078ec0ff */
[----:B------:R-:W-:Y:S01]  /*1d90*/  HFMA2.MMA R34, R39, R18, R34 ;  /* 0x0000001227227235 */ /* 0x000fe20000000022 */
        /* <DEDUP_REMOVED lines=11> */
[----:B------:R-:W-:Y:S01]  /*1e50*/  SHF.R.U32.HI R40, RZ, 0xc, R10 ;  /* 0x0000000cff287819 */ /* 0x000fe2000001160a */
[----:B------:R-:W-:Y:S01]  /*1e60*/  HADD2 R5, R6, -1056, -1056 ;  /* 0xe420e42006057430 */ /* 0x000fe20000000000 */
[----:B----4-:R-:W-:Y:S01]  /*1e70*/  LOP3.LUT R35, R12, 0x3f003f, RZ, 0xc0, !PT ;  /* 0x003f003f0c237812 */ /* 0x010fe200078ec0ff */
[----:B------:R-:W-:Y:S01]  /*1e80*/  HADD2 R6, R16, -1056, -1056 ;  /* 0xe420e42010067430 */ /* 0x000fe20000000000 */
[----:B------:R-:W-:Y:S01]  /*1e90*/  LOP3.LUT R41, R14, 0x3f003f, RZ, 0xc0, !PT ;  /* 0x003f003f0e297812 */ /* 0x000fe200078ec0ff */
[----:B------:R-:W-:Y:S01]  /*1ea0*/  HFMA2 R37, R38, R18, R37 ;  /* 0x0000001226257231 */ /* 0x000fe20000000025 */
[-C--:B------:R-:W-:Y:S01]  /*1eb0*/  HFMA2.MMA R18, R7, R19.reuse, R34 ;  /* 0x0000001307127235 */ /* 0x080fe20000000022 */
[-C--:B------:R-:W-:Y:S01]  /*1ec0*/  HFMA2 R17, R4, R19.reuse, R17 ;  /* 0x0000001304117231 */ /* 0x080fe20000000011 */
[----:B------:R-:W-:Y:S01]  /*1ed0*/  HFMA2.MMA R16, R5, R19, R36 ;  /* 0x0000001305107235 */ /* 0x000fe20000000024 */
[----:B------:R-:W-:Y:S01]  /*1ee0*/  HFMA2 R19, R6, R19, R37 ;  /* 0x0000001306137231 */ /* 0x000fe20000000025 */
[----:B------:R-:W-:Y:S01]  /*1ef0*/  SHF.R.U32.HI R34, RZ, 0xc, R8 ;  /* 0x0000000cff227819 */ /* 0x000fe20000011608 */
[----:B------:R-:W0:Y:S01]  /*1f00*/  LDS.128 R4, [UR4+0x30] ;  /* 0x00003004ff047984 */ /* 0x000e220008000c00 */
        /* <DEDUP_REMOVED lines=14> */
[----:B------:R-:W-:Y:S01]  /*1ff0*/  SHF.R.U32.HI R12, RZ, 0x6, R12 ;  /* 0x00000006ff0c7819 */ /* 0x000fe2000001160c */
[----:B------:R-:W-:Y:S01]  /*2000*/  HADD2 R35, R35, -1056, -1056 ;  /* 0xe420e42023237430 */ /* 0x000fe20000000000 */
[--C-:B------:R-:W-:Y:S01]  /*2010*/  SHF.R.U32.HI R11, RZ, 0x8, R14.reuse ;  /* 0x00000008ff0b7819 */ /* 0x100fe2000001160e */
[----:B------:R-:W-:Y:S01]  /*2020*/  HADD2 R41, R41, -1056, -1056 ;  /* 0xe420e42029297430 */ /* 0x000fe20000000000 */
[----:B------:R-:W-:Y:S02]  /*2030*/  SHF.R.U32.HI R42, RZ, 0xa, R14 ;  /* 0x0000000aff2a7819 */ /* 0x000fe4000001160e */
[----:B------:R-:W-:Y:S02]  /*2040*/  LOP3.LUT R24, R24, 0xf000f, RZ, 0xc0, !PT ;  /* 0x000f000f18187812 */ /* 0x000fe400078ec0ff */
[----:B------:R-:W-:-:S02]  /*2050*/  LOP3.LUT R9, R25, 0x300030, R10, 0xf8, !PT ;  /* 0x0030003019097812 */ /* 0x000fc400078ef80a */
[----:B------:R-:W-:Y:S01]  /*2060*/  SHF.R.U32.HI R14, RZ, 0x6, R14 ;  /* 0x00000006ff0e7819 */ /* 0x000fe2000001160e */
[-C--:B0-----:R-:W-:Y:S01]  /*2070*/  HFMA2.MMA R18, R35, R4.reuse, R18 ;  /* 0x0000000423127235 */ /* 0x081fe20000000012 */
[----:B------:R-:W-:Y:S01]  /*2080*/  LOP3.LUT R25, R34, 0xf000f, RZ, 0xc0, !PT ;  /* 0x000f000f22197812 */ /* 0x000fe200078ec0ff */
[----:B------:R-:W-:Y:S01]  /*2090*/  HFMA2.MMA R16, R41, R4, R16 ;  /* 0x0000000429107235 */ /* 0x000fe20000000010 */
[----:B------:R-:W-:Y:S02]  /*20a0*/  LOP3.LUT R38, R38, 0x64006400, RZ, 0xfc, !PT ;  /* 0x6400640026267812 */ /* 0x000fe400078efcff */
[----:B------:R-:W-:Y:S02]  /*20b0*/  LOP3.LUT R27, R27, 0x64006400, RZ, 0xfc, !PT ;  /* 0x640064001b1b7812 */ /* 0x000fe400078efcff */
[--C-:B------:R-:W-:Y:S01]  /*20c0*/  SHF.R.U32.HI R44, RZ, 0x8, R15.reuse ;  /* 0x00000008ff2c7819 */ /* 0x100fe2000001160f */
[----:B------:R-:W-:Y:S01]  /*20d0*/  HADD2 R38, R38, -1056, -1056 ;  /* 0xe420e42026267430 */ /* 0x000fe20000000000 */
[----:B------:R-:W-:-:S02]  /*20e0*/  SHF.R.U32.HI R46, RZ, 0xa, R15 ;  /* 0x0000000aff2e7819 */ /* 0x000fc4000001160f */
[----:B------:R-:W-:Y:S01]  /*20f0*/  LOP3.LUT R13, R13, 0x3f003f, RZ, 0xc0, !PT ;  /* 0x003f003f0d0d7812 */ /* 0x000fe200078ec0ff */
[----:B------:R-:W-:Y:S01]  /*2100*/  HFMA2 R17, R38, R4, R17 ;  /* 0x0000000426117231 */ /* 0x000fe20000000011 */
[----:B------:R-:W-:Y:S02]  /*2110*/  SHF.R.U32.HI R15, RZ, 0x6, R15 ;  /* 0x00000006ff0f7819 */ /* 0x000fe4000001160f */
[----:B------:R-:W-:Y:S02]  /*2120*/  LOP3.LUT R10, R24, 0x300030, R11, 0xf8, !PT ;  /* 0x00300030180a7812 */ /* 0x000fe400078ef80b */
[----:B------:R-:W-:Y:S02]  /*2130*/  LOP3.LUT R12, R12, 0x3f003f, RZ, 0xc0, !PT ;  /* 0x003f003f0c0c7812 */ /* 0x000fe400078ec0ff */
[----:B------:R-:W-:Y:S01]  /*2140*/  LOP3.LUT R24, R25, 0x300030, R36, 0xf8, !PT ;  /* 0x0030003019187812 */ /* 0x000fe200078ef824 */
[----:B------:R-:W-:Y:S01]  /*2150*/  HADD2 R36, R27, -1056, -1056 ;  /* 0xe420e4201b247430 */ /* 0x000fe20000000000 */
[----:B------:R-:W-:-:S02]  /*2160*/  LOP3.LUT R14, R14, 0x3f003f, RZ, 0xc0, !PT ;  /* 0x003f003f0e0e7812 */ /* 0x000fc400078ec0ff */
[----:B------:R-:W-:Y:S01]  /*2170*/  LOP3.LUT R13, R13, 0x64006400, RZ, 0xfc, !PT ;  /* 0x640064000d0d7812 */ /* 0x000fe200078efcff */
[----:B------:R-:W-:Y:S01]  /*2180*/  HFMA2 R19, R36, R4, R19 ;  /* 0x0000000424137231 */ /* 0x000fe20000000013 */
        /* <DEDUP_REMOVED lines=11> */
[----:B------:R-:W-:Y:S01]  /*2240*/  HADD2 R4, R15, -1056, -1056 ;  /* 0xe420e4200f047430 */ /* 0x000fe20000000000 */
[----:B------:R-:W-:Y:S01]  /*2250*/  LOP3.LUT R9, R9, 0x64006400, RZ, 0xfc, !PT ;  /* 0x6400640009097812 */ /* 0x000fe200078efcff */
[-C--:B------:R-:W-:Y:S01]  /*2260*/  HFMA2.MMA R18, R27, R5.reuse, R18 ;  /* 0x000000051b127235 */ /* 0x080fe20000000012 */
[----:B------:R-:W-:Y:S01]  /*2270*/  LOP3.LUT R37, R40, 0xf000f, RZ, 0xc0, !PT ;  /* 0x000f000f28257812 */ /* 0x000fe200078ec0ff */
[----:B------:R-:W-:Y:S01]  /*2280*/  HFMA2.MMA R16, R13, R5, R16 ;  /* 0x000000050d107235 */ /* 0x000fe20000000010 */
[----:B------:R-:W-:Y:S01]  /*2290*/  LOP3.LUT R10, R10, 0x64006400, RZ, 0xfc, !PT ;  /* 0x640064000a0a7812 */ /* 0x000fe200078efcff */
[----:B------:R-:W-:Y:S01]  /*22a0*/  HFMA2 R19, R4, R5, R19 ;  /* 0x0000000504137231 */ /* 0x000fe20000000013 */
[----:B------:R-:W-:Y:S01]  /*22b0*/  LOP3.LUT R25, R26, 0x300030, R39, 0xf8, !PT ;  /* 0x003000301a197812 */ /* 0x000fe200078ef827 */
[----:B------:R-:W-:Y:S01]  /*22c0*/  HADD2 R5, R8, -1056, -1056 ;  /* 0xe420e42008057430 */ /* 0x000fe20000000000 */
[----:B------:R-:W-:Y:S01]  /*22d0*/  LOP3.LUT R11, R45, 0x300030, R44, 0xf8, !PT ;  /* 0x003000302d0b7812 */ /* 0x000fe200078ef82c */
[----:B------:R-:W-:Y:S01]  /*22e0*/  HADD2 R4, R9, -1056, -1056 ;  /* 0xe420e42009047430 */ /* 0x000fe20000000000 */
[----:B------:R-:W-:Y:S01]  /*22f0*/  LOP3.LUT R26, R37, 0x300030, R42, 0xf8, !PT ;  /* 0x00300030251a7812 */ /* 0x000fe200078ef82a */
[----:B------:R-:W-:Y:S01]  /*2300*/  HADD2 R9, R10, -1056, -1056 ;  /* 0xe420e4200a097430 */ /* 0x000fe20000000000 */
[----:B------:R-:W-:Y:S01]  /*2310*/  LOP3.LUT R24, R24, 0x64006400, RZ, 0xfc, !PT ;  /* 0x6400640018187812 */ /* 0x000fe200078efcff */
[-C--:B------:R-:W-:Y:S01]  /*2320*/  HFMA2.MMA R18, R5, R6.reuse, R18 ;  /* 0x0000000605127235 */ /* 0x080fe20000000012 */
[----:B------:R-:W-:Y:S01]  /*2330*/  LOP3.LUT R43, R43, 0xf000f, RZ, 0xc0, !PT ;  /* 0x000f000f2b2b7812 */ /* 0x000fe200078ec0ff */
[-C--:B------:R-:W-:Y:S01]  /*2340*/  HFMA2 R17, R4, R6.reuse, R17 ;  /* 0x0000000604117231 */ /* 0x080fe20000000011 */
[----:B------:R-:W-:Y:S01]  /*2350*/  LOP3.LUT R11, R11, 0x64006400, RZ, 0xfc, !PT ;  /* 0x640064000b0b7812 */ /* 0x000fe200078efcff */
[----:B------:R-:W-:Y:S01]  /*2360*/  HADD2 R5, R24, -1056, -1056 ;  /* 0xe420e42018057430 */ /* 0x000fe20000000000 */
[----:B------:R-:W-:Y:S01]  /*2370*/  LOP3.LUT R26, R26, 0x64006400, RZ, 0xfc, !PT ;  /* 0x640064001a1a7812 */ /* 0x000fe200078efcff */
[----:B------:R-:W-:Y:S01]  /*2380*/  HFMA2.MMA R16, R9, R6, R16 ;  /* 0x0000000609107235 */ /* 0x000fe20000000010 */
[----:B------:R-:W-:Y:S01]  /*2390*/  LOP3.LUT R34, R43, 0x300030, R46, 0xf8, !PT ;  /* 0x003000302b227812 */ /* 0x000fe200078ef82e */
[----:B------:R-:W-:Y:S01]  /*23a0*/  HADD2 R4, R11, -1056, -1056 ;  /* 0xe420e4200b047430 */ /* 0x000fe20000000000 */
[----:B------:R-:W-:Y:S01]  /*23b0*/  LOP3.LUT R25, R25, 0x64006400, RZ, 0xfc, !PT ;  /* 0x6400640019197812 */ /* 0x000fe200078efcff */
[----:B------:R-:W-:Y:S01]  /*23c0*/  HADD2 R9, R26, -1056, -1056 ;  /* 0xe420e4201a097430 */ /* 0x000fe20000000000 */
[----:B------:R-:W-:Y:S01]  /*23d0*/  LOP3.LUT R34, R34, 0x64006400, RZ, 0xfc, !PT ;  /* 0x6400640022227812 */ /* 0x000fe200078efcff */
[----:B------:R-:W-:Y:S01]  /*23e0*/  HFMA2.MMA R18, R5, R7, R18 ;  /* 0x0000000705127235 */ /* 0x000fe20000000012 */
[----:B------:R-:W-:-:S02]  /*23f0*/  HFMA2 R19, R4, R6, R19 ;  /* 0x0000000604137231 */ /* 0x000fc40000000013 */
[----:B------:R-:W-:Y:S01]  /*2400*/  HADD2 R4, R25, -1056, -1056 ;  /* 0xe420e42019047430 */ /* 0x000fe20000000000 */
[----:B------:R-:W-:Y:S01]  /*2410*/  HFMA2.MMA R16, R9, R7, R16 ;  /* 0x0000000709107235 */ /* 0x000fe20000000010 */
        /* <DEDUP_REMOVED lines=11> */
.L_x_3253:
[----:B------:R-:W-:Y:S01]  /*24d0*/  VIADD R20, R20, 0x20 ;  /* 0x0000002014147836 */ /* 0x000fe20000000000 */
[----:B------:R-:W-:Y:S01]  /*24e0*/  UIADD3 UR4, UR4, 0x40, URZ ;  /* 0x0000004004047890 */ /* 0x000fe2000fffe03f */
[----:B------:R-:W-:-:S03]  /*24f0*/  IMAD.WIDE.U32 R22, R29, 0x18, R22 ;  /* 0x000000181d167825 */ /* 0x000fc600078e0016 */
[C---:B------:R-:W-:Y:S01]  /*2500*/  ISETP.GE.AND P0, PT, R20.reuse, UR5, PT ;  /* 0x0000000514007c0c */ /* 0x040fe2000bf06270 */
[----:B------:R-:W-:Y:S01]  /*2510*/  IMAD R25, R21, 0x18, RZ ;  /* 0x0000001815197824 */ /* 0x000fe200078e02ff */
[----:B------:R-:W-:Y:S01]  /*2520*/  ISETP.LT.AND P2, PT, R20, R28, PT ;  /* 0x0000001c1400720c */ /* 0x000fe20003f41270 */
[----:B------:R-:W-:Y:S02]  /*2530*/  IMAD.MOV.U32 R24, RZ, RZ, R22 ;  /* 0x000000ffff187224 */ /* 0x000fe400078e0016 */
[----:B------:R-:W-:-:S10]  /*2540*/  IMAD.IADD R25, R23, 0x1, R25 ;  /* 0x0000000117197824 */ /* 0x000fd400078e0219 */
[----:B------:R-:W-:Y:S05]  /*2550*/  @!P0 BRA P2, `(.L_x_3254) ;  /* 0xffffffe400e88947 */ /* 0x000fea000103ffff */
.L_x_3251:
[----:B------:R-:W-:Y:S01]  /*2560*/  ISETP.GE.AND P0, PT, R20, R28, PT ;  /* 0x0000001c1400720c */ /* 0x000fe20003f06270 */
[----:B------:R-:W-:-:S03]  /*2570*/  ULDC UR5, c[0x0][0x260] ;  /* 0x0000980000057ab9 */ /* 0x000fc60000000800 */
[----:B------:R-:W-:Y:S01]  /*2580*/  ISETP.GE.OR P0, PT, R20, UR5, P0 ;  /* 0x0000000514007c0c */ /* 0x000fe20008706670 */
[----:B------:R-:W-:-:S12]  /*2590*/  ULDC UR5, c[0x0][0x260] ;  /* 0x0000980000057ab9 */ /* 0x000fd80000000800 */
[----:B------:R-:W-:Y:S05]  /*25a0*/  @P0 BRA `(.L_x_3255) ;  /* 0x0000001400a00947 */ /* 0x000fea0003800000 */
.L_x_3257:
[----:B------:R-:W-:Y:S01]  /*25b0*/  ISETP.NE.AND P0, PT, R20, R3, PT ;  /* 0x000000031400720c */ /* 0x000fe20003f05270 */
[----:B------:R-:W0:-:S12]  /*25c0*/  LDC R29, c[0x0][0x23c] ;  /* 0x00008f00ff1d7b82 */ /* 0x000e180000000800 */
[----:B------:R-:W1:Y:S01]  /*25d0*/  @!P0 LDC.64 R22, c[0x0][0x248] ;  /* 0x00009200ff168b82 */ /* 0x000e620000000a00 */
[----:B------:R-:W-:Y:S01]  /*25e0*/  @!P0 LEA R5, R20, 0x1, 0x1 ;  /* 0x0000000114058811 */ /* 0x000fe200078e08ff */
[----:B------:R-:W-:-:S04]  /*25f0*/  @!P0 VIADD R30, R30, 0x1 ;  /* 0x000000011e1e8836 */ /* 0x000fc80000000000 */
[----:B------:R-:W-:Y:S02]  /*2600*/  @!P0 IMAD R42, R30, 0x8, R1 ;  /* 0x000000081e2a8824 */ /* 0x000fe400078e0201 */
[----:B0-----:R-:W-:-:S04]  /*2610*/  IMAD.WIDE R36, R29, 0x4, R24 ;  /* 0x000000041d247825 */ /* 0x001fc800078e0218 */
[----:B------:R-:W2:Y:S04]  /*2620*/  @!P0 LDL.64 R42, [R42] ;  /* 0x000000002a2a8983 */ /* 0x000ea80000100a00 */
[----:B------:R-:W3:Y:S01]  /*2630*/  LDG.E.128.CONSTANT R24, desc[UR6][R24.64] ;  /* 0x0000000618187981 */ /* 0x000ee2000c1e9d00 */
[----:B------:R-:W-:-:S05]  /*2640*/  IMAD.WIDE R38, R29, 0x4, R36 ;  /* 0x000000041d267825 */ /* 0x000fca00078e0224 */
[----:B------:R-:W4:Y:S01]  /*2650*/  LDG.E.128.CONSTANT R8, desc[UR6][R38.64] ;  /* 0x0000000626087981 */ /* 0x000f22000c1e9d00 */
[----:B-1----:R-:W-:-:S03]  /*2660*/  @!P0 IMAD.WIDE R22, R5, 0x2, R22 ;  /* 0x0000000205168825 */ /* 0x002fc600078e0216 */
[----:B------:R-:W5:Y:S04]  /*2670*/  LDG.E.128.CONSTANT R4, desc[UR6][R36.64] ;  /* 0x0000000624047981 */ /* 0x000f68000c1e9d00 */
[----:B------:R-:W2:Y:S01]  /*2680*/  @!P0 LDG.E.U16.CONSTANT R23, desc[UR6][R22.64] ;  /* 0x0000000616178981 */ /* 0x000ea2000c1e9500 */
[----:B------:R-:W-:-:S05]  /*2690*/  IMAD.WIDE R40, R29, 0x4, R38 ;  /* 0x000000041d287825 */ /* 0x000fca00078e0226 */
[----:B------:R0:W4:Y:S01]  /*26a0*/  LDG.E.128.CONSTANT R12, desc[UR6][R40.64] ;  /* 0x00000006280c7981 */ /* 0x000122000c1e9d00 */
[----:B------:R-:W-:-:S05]  /*26b0*/  IMAD.WIDE R34, R29, 0x4, R40 ;  /* 0x000000041d227825 */ /* 0x000fca00078e0228 */
[----:B------:R-:W4:Y:S01]  /*26c0*/  LDG.E.128.CONSTANT R16, desc[UR6][R34.64] ;  /* 0x0000000622107981 */ /* 0x000f22000c1e9d00 */
[----:B------:R-:W-:-:S04]  /*26d0*/  PRMT R21, R33, 0x9910, RZ ;  /* 0x0000991021157816 */ /* 0x000fc800000000ff */
[----:B------:R-:W-:Y:S01]  /*26e0*/  ISETP.EQ.OR P2, PT, R21, RZ, P1 ;  /* 0x000000ff1500720c */ /* 0x000fe20000f42670 */
[----:B0-----:R-:W-:Y:S02]  /*26f0*/  VIADD R41, R20, 0x20 ;  /* 0x0000002014297836 */ /* 0x001fe40000000000 */
[----:B------:R-:W-:Y:S01]  /*2700*/  IMAD.MOV.U32 R48, RZ, RZ, 0x2800 ;  /* 0x00002800ff307424 */ /* 0x000fe200078e00ff */
[----:B---3--:R-:W-:Y:S02]  /*2710*/  SHF.R.U32.HI R21, RZ, 0xf, R24 ;  /* 0x0000000fff157819 */ /* 0x008fe40000011618 */
[----:B------:R-:W-:Y:S02]  /*2720*/  SHF.R.U32.HI R38, RZ, 0xf, R27 ;  /* 0x0000000fff267819 */ /* 0x000fe4000001161b */
[----:B------:R-:W-:Y:S02]  /*2730*/  SHF.R.U32.HI R36, RZ, 0xf, R26 ;  /* 0x0000000fff247819 */ /* 0x000fe4000001161a */
[----:B------:R-:W-:-:S02]  /*2740*/  LOP3.LUT R21, R21, 0x10001, RZ, 0xc0, !PT ;  /* 0x0001000115157812 */ /* 0x000fc400078ec0ff */
[----:B------:R-:W-:Y:S02]  /*2750*/  LOP3.LUT R39, R38, 0x10001, RZ, 0xc0, !PT ;  /* 0x0001000126277812 */ /* 0x000fe400078ec0ff */
[----:B-----5:R-:W-:Y:S01]  /*2760*/  SHF.R.U32.HI R22, RZ, 0xe, R4 ;  /* 0x0000000eff167819 */ /* 0x020fe20000011604 */
[----:B--2---:R-:W-:Y:S01]  /*2770*/  @!P0 IMAD.IADD R3, R23, 0x1, R20 ;  /* 0x0000000117038824 */ /* 0x004fe200078e0214 */
[----:B------:R-:W-:Y:S02]  /*2780*/  SHF.R.U32.HI R23, RZ, 0xf, R25 ;  /* 0x0000000fff177819 */ /* 0x000fe40000011619 */
[----:B------:R-:W-:Y:S02]  /*2790*/  LOP3.LUT R37, R36, 0x10001, RZ, 0xc0, !PT ;  /* 0x0001000124257812 */ /* 0x000fe400078ec0ff */
[----:B------:R-:W-:Y:S02]  /*27a0*/  SHF.R.U32.HI R38, RZ, 0xe, R6 ;  /* 0x0000000eff267819 */ /* 0x000fe40000011606 */
[----:B------:R-:W-:-:S02]  /*27b0*/  LOP3.LUT R22, R21, 0x20002, R22, 0xf8, !PT ;  /* 0x0002000215167812 */ /* 0x000fc400078ef816 */
[----:B------:R-:W-:Y:S02]  /*27c0*/  LOP3.LUT R23, R23, 0x10001, RZ, 0xc0, !PT ;  /* 0x0001000117177812 */ /* 0x000fe400078ec0ff */
[----:B------:R-:W-:Y:S02]  /*27d0*/  SHF.R.U32.HI R36, RZ, 0xe, R5 ;  /* 0x0000000eff247819 */ /* 0x000fe40000011605 */
[----:B------:R-:W-:Y:S02]  /*27e0*/  SHF.R.U32.HI R40, RZ, 0xe, R7 ;  /* 0x0000000eff287819 */ /* 0x000fe40000011607 */
[----:B----4-:R-:W-:Y:S02]  /*27f0*/  SHF.R.U32.HI R21, RZ, 0xd, R8 ;  /* 0x0000000dff157819 */ /* 0x010fe40000011608 */
[----:B------:R-:W-:Y:S02]  /*2800*/  LOP3.LUT R38, R37, 0x20002, R38, 0xf8, !PT ;  /* 0x0002000225267812 */ /* 0x000fe400078ef826 */
[----:B------:R-:W-:-:S02]  /*2810*/  LOP3.LUT R36, R23, 0x20002, R36, 0xf8, !PT ;  /* 0x0002000217247812 */ /* 0x000fc400078ef824 */
[----:B------:R-:W-:Y:S02]  /*2820*/  SHF.R.U32.HI R37, RZ, 0xd, R10 ;  /* 0x0000000dff257819 */ /* 0x000fe4000001160a */
[----:B------:R-:W-:Y:S02]  /*2830*/  LOP3.LUT R40, R39, 0x20002, R40, 0xf8, !PT ;  /* 0x0002000227287812 */ /* 0x000fe400078ef828 */
[----:B------:R-:W-:Y:S02]  /*2840*/  LOP3.LUT R22, R22, 0x40004, R21, 0xf8, !PT ;  /* 0x0004000416167812 */ /* 0x000fe400078ef815 */
[----:B------:R-:W-:Y:S02]  /*2850*/  SHF.R.U32.HI R23, RZ, 0xd, R9 ;  /* 0x0000000dff177819 */ /* 0x000fe40000011609 */
[----:B------:R-:W-:Y:S02]  /*2860*/  SHF.R.U32.HI R39, RZ, 0xd, R11 ;  /* 0x0000000dff277819 */ /* 0x000fe4000001160b */
[----:B------:R-:W-:-:S02]  /*2870*/  SHF.R.U32.HI R21, RZ, 0xc, R12 ;  /* 0x0000000cff157819 */ /* 0x000fc4000001160c */
[----:B------:R-:W-:Y:S02]  /*2880*/  LOP3.LUT R38, R38, 0x40004, R37, 0xf8, !PT ;  /* 0x0004000426267812 */ /* 0x000fe400078ef825 */
[----:B------:R-:W-:Y:S02]  /*2890*/  LOP3.LUT R23, R36, 0x40004, R23, 0xf8, !PT ;  /* 0x0004000424177812 */ /* 0x000fe400078ef817 */
[----:B------:R-:W-:Y:S02]  /*28a0*/  SHF.R.U32.HI R37, RZ, 0xc, R14 ;  /* 0x0000000cff257819 */ /* 0x000fe4000001160e */
[----:B------:R-:W-:Y:S02]  /*28b0*/  LOP3.LUT R40, R40, 0x40004, R39, 0xf8, !PT ;  /* 0x0004000428287812 */ /* 0x000fe400078ef827 */
[----:B------:R-:W-:Y:S02]  /*28c0*/  LOP3.LUT R21, R22, 0x80008, R21, 0xf8, !PT ;  /* 0x0008000816157812 */ /* 0x000fe400078ef815 */
[----:B------:R-:W-:-:S02]  /*28d0*/  SHF.R.U32.HI R36, RZ, 0xb, R16 ;  /* 0x0000000bff247819 */ /* 0x000fc40000011610 */
[----:B------:R-:W-:Y:S02]  /*28e0*/  SHF.R.U32.HI R39, RZ, 0xc, R15 ;  /* 0x0000000cff277819 */ /* 0x000fe4000001160f */
[----:B------:R-:W-:Y:S02]  /*28f0*/  LOP3.LUT R37, R38, 0x80008, R37, 0xf8, !PT ;  /* 0x0008000826257812 */ /* 0x000fe400078ef825 */
[----:B------:R-:W-:Y:S02]  /*2900*/  LOP3.LUT R36, R21, 0x100010, R36, 0xf8, !PT ;  /* 0x0010001015247812 */ /* 0x000fe400078ef824 */
[----:B------:R-:W-:Y:S02]  /*2910*/  SHF.R.U32.HI R38, RZ, 0xb, R18 ;  /* 0x0000000bff267819 */ /* 0x000fe40000011612 */
[----:B------:R-:W-:Y:S02]  /*2920*/  SHF.R.U32.HI R22, RZ, 0xc, R13 ;  /* 0x0000000cff167819 */ /* 0x000fe4000001160d */
[----:B------:R-:W-:-:S02]  /*2930*/  LOP3.LUT R40, R40, 0x80008, R39, 0xf8, !PT ;  /* 0x0008000828287812 */ /* 0x000fc400078ef827 */
[----:B------:R-:W-:Y:S02]  /*2940*/  SHF.R.U32.HI R21, RZ, 0xb, R19 ;  /* 0x0000000bff157819 */ /* 0x000fe40000011613 */
[----:B------:R-:W-:Y:S02]  /*2950*/  LOP3.LUT R20, R24, 0x3e003e0, RZ, 0xc0, !PT ;  /* 0x03e003e018147812 */ /* 0x000fe400078ec0ff */
[----:B------:R-:W-:Y:S02]  /*2960*/  LOP3.LUT R38, R37, 0x100010, R38, 0xf8, !PT ;  /* 0x0010001025267812 */ /* 0x000fe400078ef826 */
[----:B------:R-:W-:Y:S02]  /*2970*/  LOP3.LUT R22, R23, 0x80008, R22, 0xf8, !PT ;  /* 0x0008000817167812 */ /* 0x000fe400078ef816 */
[----:B------:R-:W-:Y:S02]  /*2980*/  LOP3.LUT R37, R40, 0x100010, R21, 0xf8, !PT ;  /* 0x0010001028257812 */ /* 0x000fe400078ef815 */
[----:B------:R-:W-:-:S02]  /*2990*/  @!P0 PRMT R2, R43, 0x7610, R2 ;  /* 0x000076102b028816 */ /* 0x000fc40000000002 */
[----:B------:R-:W-:Y:S02]  /*29a0*/  LOP3.LUT R23, R26, 0x3e003e0, RZ, 0xc0, !PT ;  /* 0x03e003e01a177812 */ /* 0x000fe400078ec0ff */
[----:B------:R-:W-:Y:S02]  /*29b0*/  LOP3.LUT R21, R20, 0x64006400, RZ, 0xfc, !PT ;  /* 0x6400640014157812 */ /* 0x000fe400078efcff */
[----:B------:R-:W-:Y:S02]  /*29c0*/  SHF.R.U32.HI R39, RZ, 0xb, R17 ;  /* 0x0000000bff277819 */ /* 0x000fe40000011611 */
[----:B------:R-:W-:Y:S02]  /*29d0*/  LOP3.LUT R20, R4, 0x3e003e0, RZ, 0xc0, !PT ;  /* 0x03e003e004147812 */ /* 0x000fe400078ec0ff */
[----:B------:R-:W-:Y:S02]  /*29e0*/  @!P0 PRMT R2, R2, 0x7610, R43 ;  /* 0x0000761002028816 */ /* 0x000fe4000000002b */
[----:B------:R-:W-:-:S02]  /*29f0*/  LOP3.LUT R45, R23, 0x64006400, RZ, 0xfc, !PT ;  /* 0x64006400172d7812 */ /* 0x000fc400078efcff */
[----:B------:R-:W-:Y:S02]  /*2a00*/  LOP3.LUT R39, R22, 0x100010, R39, 0xf8, !PT ;  /* 0x0010001016277812 */ /* 0x000fe400078ef827 */
        /* <DEDUP_REMOVED lines=14> */
[----:B------:R-:W-:Y:S01]  /*2af0*/  @!P0 PRMT R0, R42, 0x7610, R0 ;  /* 0x000076102a008816 */ /* 0x000fe20000000000 */
        /* <DEDUP_REMOVED lines=8> */
[----:B------:R-:W-:Y:S02]  /*2b80*/  @!P0 PRMT R0, R0, 0x7610, R42 ;  /* 0x0000761000008816 */ /* 0x000fe4000000002a */
        /* <DEDUP_REMOVED lines=20> */
[----:B------:R-:W-:-:S02]  /*2cd0*/  HFMA2 R40, R43, R48.H0_H0, -48, -48 ;  /* 0xd200d2002b287431 */ /* 0x000fc40000040030 */
[-C--:B------:R-:W-:Y:S02]  /*2ce0*/  HFMA2 R42, R47, R48.reuse.H0_H0, -48, -48 ;  /* 0xd200d2002f2a7431 */ /* 0x080fe40000040030 */
[-C--:B------:R-:W-:Y:S01]  /*2cf0*/  HFMA2 R44, R45, R48.reuse.H0_H0, -48, -48 ;  /* 0xd200d2002d2c7431 */ /* 0x080fe20000040030 */
[----:B------:R-:W-:Y:S01]  /*2d00*/  ISETP.GE.AND P0, PT, R41, UR5, PT ;  /* 0x0000000529007c0c */ /* 0x000fe2000bf06270 */
[-C--:B------:R-:W-:Y:S02]  /*2d10*/  HFMA2 R59, R59, R48.reuse.H0_H0, -48, -48 ;  /* 0xd200d2003b3b7431 */ /* 0x080fe40000040030 */
[-C--:B------:R-:W-:Y:S02]  /*2d20*/  HFMA2 R57, R57, R48.reuse.H0_H0, -48, -48 ;  /* 0xd200d20039397431 */ /* 0x080fe40000040030 */
[-C--:B------:R-:W-:Y:S02]  /*2d30*/  HFMA2 R55, R55, R48.reuse.H0_H0, -48, -48 ;  /* 0xd200d20037377431 */ /* 0x080fe40000040030 */
[----:B------:R-:W-:-:S02]  /*2d40*/  HFMA2 R49, R49, R48.H0_H0, -48, -48 ;  /* 0xd200d20031317431 */ /* 0x000fc40000040030 */
[-C--:B------:R-:W-:Y:S02]  /*2d50*/  HFMA2 R51, R51, R48.reuse.H0_H0, -48, -48 ;  /* 0xd200d20033337431 */ /* 0x080fe40000040030 */
[-C--:B------:R-:W-:Y:S02]  /*2d60*/  HFMA2 R43, R61, R48.reuse.H0_H0, -48, -48 ;  /* 0xd200d2003d2b7431 */ /* 0x080fe40000040030 */
[-C--:B------:R-:W-:Y:S02]  /*2d70*/  HFMA2 R45, R21, R48.reuse.H0_H0, -48, -48 ;  /* 0xd200d200152d7431 */ /* 0x080fe40000040030 */
[-C--:B------:R-:W-:Y:S02]  /*2d80*/  HFMA2 R46, R23, R48.reuse.H0_H0, -48, -48 ;  /* 0xd200d200172e7431 */ /* 0x080fe40000040030 */
[-C--:B------:R-:W-:Y:S02]  /*2d90*/  HFMA2 R47, R63, R48.reuse.H0_H0, -48, -48 ;  /* 0xd200d2003f2f7431 */ /* 0x080fe40000040030 */
[----:B------:R-:W-:Y:S01]  /*2da0*/  HFMA2 R48, R65, R48.H0_H0, -48, -48 ;  /* 0xd200d20041307431 */ /* 0x000fe20000040030 */
[----:B------:R-:W-:Y:S06]  /*2db0*/  @P2 BRA `(.L_x_3256) ;  /* 0x0000000c00802947 */ /* 0x000fec0003800000 */
[----:B------:R-:W0:Y:S01]  /*2dc0*/  LDS.128 R20, [UR4] ;  /* 0x00000004ff147984 */ /* 0x000e220008000c00 */
        /* <DEDUP_REMOVED lines=10> */
[----:B------:R-:W-:Y:S01]  /*2e70*/  SHF.R.U32.HI R24, RZ, 0xa, R24 ;  /* 0x0000000aff187819 */ /* 0x000fe20000011618 */
[----:B------:R-:W-:Y:S01]  /*2e80*/  HADD2 R67, R67, -1040, -1040 ;  /* 0xe410e41043437430 */ /* 0x000fe20000000000 */
[----:B------:R-:W-:Y:S01]  /*2e90*/  SHF.R.U32.HI R26, RZ, 0xa, R26 ;  /* 0x0000000aff1a7819 */ /* 0x000fe2000001161a */
[----:B------:R-:W-:Y:S01]  /*2ea0*/  HADD2 R63, R63, -1040, -1040 ;  /* 0xe410e4103f3f7430 */ /* 0x000fe20000000000 */
        /* <DEDUP_REMOVED lines=9> */
[----:B------:R-:W-:Y:S01]  /*2f40*/  LOP3.LUT R36, R36, 0x64006400, RZ, 0xfc, !PT ;  /* 0x6400640024247812 */ /* 0x000fe200078efcff */
[-C--:B0-----:R-:W-:Y:S01]  /*2f50*/  HFMA2.MMA R62, R65, R20.reuse, RZ ;  /* 0x00000014413e7235 */ /* 0x081fe200000000ff */
[-C--:B------:R-:W-:Y:S01]  /*2f60*/  HFMA2 R64, R67, R20.reuse, RZ.H0_H0 ;  /* 0x0000001443407231 */ /* 0x080fe200000400ff */
[----:B------:R-:W-:Y:S01]  /*2f70*/  HFMA2.MMA R61, R61, R20, RZ ;  /* 0x000000143d3d7235 */ /* 0x000fe200000000ff */
[----:B------:R-:W-:Y:S01]  /*2f80*/  HFMA2 R20, R63, R20, RZ.H0_H0 ;  /* 0x000000143f147231 */ /* 0x000fe200000400ff */
[----:B------:R-:W-:Y:S01]  /*2f90*/  LOP3.LUT R38, R38, 0x64006400, RZ, 0xfc, !PT ;  /* 0x6400640026267812 */ /* 0x000fe200078efcff */
[-C--:B------:R-:W-:Y:S01]  /*2fa0*/  HFMA2 R64, R59, R21.reuse, R64 ;  /* 0x000000153b407231 */ /* 0x080fe20000000040 */
[----:B------:R-:W-:Y:S01]  /*2fb0*/  LOP3.LUT R39, R39, 0x64006400, RZ, 0xfc, !PT ;  /* 0x6400640027277812 */ /* 0x000fe200078efcff */
[----:B------:R-:W-:Y:S01]  /*2fc0*/  HFMA2 R20, R57, R21, R20 ;  /* 0x0000001539147231 */ /* 0x000fe20000000014 */
[-C--:B------:R-:W-:Y:S01]  /*2fd0*/  HFMA2.MMA R62, R60, R21.reuse, R62 ;  /* 0x000000153c3e7235 */ /* 0x080fe2000000003e */
[----:B------:R-:W-:Y:S01]  /*2fe0*/  LOP3.LUT R57, R27, 0x64006400, RZ, 0xfc, !PT ;  /* 0x640064001b397812 */ /* 0x000fe200078efcff */
[----:B------:R-:W-:Y:S01]  /*2ff0*/  HFMA2.MMA R61, R58, R21, R61 ;  /* 0x000000153a3d7235 */ /* 0x000fe2000000003d */
[----:B------:R-:W-:Y:S01]  /*3000*/  HADD2 R21, R24, -1040, -1040 ;  /* 0xe410e41018157430 */ /* 0x000fe20000000000 */
[----:B------:R-:W-:Y:S01]  /*3010*/  LOP3.LUT R37, R37, 0x64006400, RZ, 0xfc, !PT ;  /* 0x6400640025257812 */ /* 0x000fe200078efcff */
[----:B------:R-:W-:-:S02]  /*3020*/  HADD2 R58, R26, -1040, -1040 ;  /* 0xe410e4101a3a7430 */ /* 0x000fc40000000000 */
[----:B------:R-:W-:Y:S02]  /*3030*/  HADD2 R36, R36, -1040, -1040 ;  /* 0xe410e41024247430 */ /* 0x000fe40000000000 */
[-C--:B------:R-:W-:Y:S01]  /*3040*/  HFMA2.MMA R62, R21, R22.reuse, R62 ;  /* 0x00000016153e7235 */ /* 0x080fe2000000003e */
[----:B------:R-:W-:Y:S01]  /*3050*/  HADD2 R21, R25, -1040, -1040 ;  /* 0xe410e41019157430 */ /* 0x000fe20000000000 */
[----:B------:R-:W-:Y:S01]  /*3060*/  HFMA2.MMA R59, R58, R22, R61 ;  /* 0x000000163a3b7235 */ /* 0x000fe2000000003d */
[----:B------:R-:W0:Y:S01]  /*3070*/  LDS.128 R24, [UR4+0x10] ;  /* 0x00001004ff187984 */ /* 0x000e220008000c00 */
[----:B------:R-:W-:Y:S01]  /*3080*/  HADD2 R61, R57, -1040, -1040 ;  /* 0xe410e410393d7430 */ /* 0x000fe20000000000 */
[----:B------:R-:W-:Y:S01]  /*3090*/  LOP3.LUT R57, R4, 0x1f001f, RZ, 0xc0, !PT ;  /* 0x001f001f04397812 */ /* 0x000fe200078ec0ff */
[-C--:B------:R-:W-:Y:S02]  /*30a0*/  HFMA2 R21, R21, R22.reuse, R64 ;  /* 0x0000001615157231 */ /* 0x080fe40000000040 */
[----:B------:R-:W-:Y:S01]  /*30b0*/  HFMA2 R20, R61, R22, R20 ;  /* 0x000000163d147231 */ /* 0x000fe20000000014 */
[----:B------:R-:W-:Y:S01]  /*30c0*/  LOP3.LUT R22, R5, 0x1f001f, RZ, 0xc0, !PT ;  /* 0x001f001f05167812 */ /* 0x000fe200078ec0ff */
[----:B------:R-:W-:Y:S01]  /*30d0*/  HADD2 R38, R38, -1040, -1040 ;  /* 0xe410e41026267430 */ /* 0x000fe20000000000 */
[----:B------:R-:W-:Y:S01]  /*30e0*/  LOP3.LUT R57, R57, 0x64006400, RZ, 0xfc, !PT ;  /* 0x6400640039397812 */ /* 0x000fe200078efcff */
[----:B------:R-:W-:Y:S01]  /*30f0*/  HADD2 R39, R39, -1040, -1040 ;  /* 0xe410e41027277430 */ /* 0x000fe20000000000 */
[----:B------:R-:W-:-:S03]  /*3100*/  LOP3.LUT R22, R22, 0x64006400, RZ, 0xfc, !PT ;  /* 0x6400640016167812 */ /* 0x000fc600078efcff */
[----:B------:R-:W-:Y:S02]  /*3110*/  HADD2 R57, R57, -1040, -1040 ;  /* 0xe410e41039397430 */ /* 0x000fe40000000000 */
[----:B------:R-:W-:Y:S01]  /*3120*/  HADD2 R58, R22, -1040, -1040 ;  /* 0xe410e410163a7430 */ /* 0x000fe20000000000 */
[----:B------:R-:W-:-:S03]  /*3130*/  LOP3.LUT R22, R6, 0x1f001f, RZ, 0xc0, !PT ;  /* 0x001f001f06167812 */ /* 0x000fc600078ec0ff */
[----:B------:R-:W-:Y:S01]  /*3140*/  HFMA2 R21, R58, R23, R21 ;  /* 0x000000173a157231 */ /* 0x000fe20000000015 */
[----:B------:R-:W-:Y:S01]  /*3150*/  LOP3.LUT R58, R22, 0x64006400, RZ, 0xfc, !PT ;  /* 0x64006400163a7812 */ /* 0x000fe200078efcff */
[-C--:B------:R-:W-:Y:S01]  /*3160*/  HFMA2.MMA R62, R57, R23.reuse, R62 ;  /* 0x00000017393e7235 */ /* 0x080fe2000000003e */
[----:B------:R-:W-:Y:S02]  /*3170*/  SHF.R.U32.HI R22, RZ, 0xa, R4 ;  /* 0x0000000aff167819 */ /* 0x000fe40000011604 */
[----:B------:R-:W-:Y:S01]  /*3180*/  LOP3.LUT R57, R7, 0x1f001f, RZ, 0xc0, !PT ;  /* 0x001f001f07397812 */ /* 0x000fe200078ec0ff */
[----:B------:R-:W-:Y:S01]  /*3190*/  HADD2 R4, R58, -1040, -1040 ;  /* 0xe410e4103a047430 */ /* 0x000fe20000000000 */
[----:B------:R-:W-:Y:S02]  /*31a0*/  SHF.R.U32.HI R58, RZ, 0xa, R6 ;  /* 0x0000000aff3a7819 */ /* 0x000fe40000011606 */
[----:B------:R-:W-:Y:S02]  /*31b0*/  LOP3.LUT R60, R57, 0x64006400, RZ, 0xfc, !PT ;  /* 0x64006400393c7812 */ /* 0x000fe400078efcff */
[----:B------:R-:W-:Y:S01]  /*31c0*/  LOP3.LUT R58, R58, 0x1f001f, RZ, 0xc0, !PT ;  /* 0x001f001f3a3a7812 */ /* 0x000fe200078ec0ff */
[----:B------:R-:W-:Y:S01]  /*31d0*/  HFMA2.MMA R59, R4, R23, R59 ;  /* 0x00000017043b7235 */ /* 0x000fe2000000003b */
[----:B------:R-:W-:Y:S01]  /*31e0*/  SHF.R.U32.HI R57, RZ, 0xa, R5 ;  /* 0x0000000aff397819 */ /* 0x000fe20000011605 */
[----:B------:R-:W-:Y:S01]  /*31f0*/  HADD2 R5, R60, -1040, -1040 ;  /* 0xe410e4103c057430 */ /* 0x000fe20000000000 */
[----:B------:R-:W-:-:S02]  /*3200*/  SHF.R.U32.HI R7, RZ, 0xa, R7 ;  /* 0x0000000aff077819 */ /* 0x000fc40000011607 */
[----:B------:R-:W-:Y:S01]  /*3210*/  LOP3.LUT R58, R58, 0x64006400, RZ, 0xfc, !PT ;  /* 0x640064003a3a7812 */ /* 0x000fe200078efcff */
[----:B------:R-:W-:Y:S01]  /*3220*/  HFMA2 R23, R5, R23, R20 ;  /* 0x0000001705177231 */ /* 0x000fe20000000014 */
[----:B------:R-:W-:Y:S02]  /*3230*/  LOP3.LUT R22, R22, 0x1f001f, RZ, 0xc0, !PT ;  /* 0x001f001f16167812 */ /* 0x000fe400078ec0ff */
[----:B------:R-:W-:Y:S01]  /*3240*/  LOP3.LUT R57, R57, 0x1f001f, RZ, 0xc0, !PT ;  /* 0x001f001f39397812 */ /* 0x000fe200078ec0ff */
[-C--:B0-----:R-:W-:Y:S01]  /*3250*/  HFMA2.MMA R54, R54, R24.reuse, R59 ;  /* 0x0000001836367235 */ /* 0x081fe2000000003b */
[----:B------:R-:W-:Y:S01]  /*3260*/  LOP3.LUT R7, R7, 0x1f001f, RZ, 0xc0, !PT ;  /* 0x001f001f07077812 */ /* 0x000fe200078ec0ff */
[-C--:B------:R-:W-:Y:S01]  /*3270*/  HFMA2 R21, R55, R24.reuse, R21 ;  /* 0x0000001837157231 */ /* 0x080fe20000000015 */
[----:B------:R-:W-:Y:S01]  /*3280*/  LOP3.LUT R22, R22, 0x64006400, RZ, 0xfc, !PT ;  /* 0x6400640016167812 */ /* 0x000fe200078efcff */
[----:B------:R-:W-:Y:S01]  /*3290*/  HADD2 R55, R58, -1040, -1040 ;  /* 0xe410e4103a377430 */ /* 0x000fe20000000000 */
        /* <DEDUP_REMOVED lines=8> */
[----:B------:R-:W-:Y:S01]  /*3320*/  LOP3.LUT R7, R7, 0x64006400, RZ, 0xfc, !PT ;  /* 0x6400640007077812 */ /* 0x000fe200078efcff */
[----:B------:R-:W-:Y:S01]  /*3330*/  HFMA2.MMA R54, R55, R25, R54 ;  /* 0x0000001937367235 */ /* 0x000fe20000000036 */
[----:B------:R-:W-:-:S02]  /*3340*/  LOP3.LUT R55, R4, 0x64006400, RZ, 0xfc, !PT ;  /* 0x6400640004377812 */ /* 0x000fc400078efcff */
[----:B------:R-:W-:Y:S01]  /*3350*/  LOP3.LUT R57, R5, 0x64006400, RZ, 0xfc, !PT ;  /* 0x6400640005397812 */ /* 0x000fe200078efcff */
[----:B------:R-:W-:Y:S01]  /*3360*/  HADD2 R24, R7, -1040, -1040 ;  /* 0xe410e41007187430 */ /* 0x000fe20000000000 */
[----:B------:R-:W-:Y:S01]  /*3370*/  LOP3.LUT R58, R6, 0x64006400, RZ, 0xfc, !PT ;  /* 0x64006400063a7812 */ /* 0x000fe200078efcff */
[----:B------:R-:W-:Y:S01]  /*3380*/  HFMA2.MMA R56, R53, R25, R56 ;  /* 0x0000001935387235 */ /* 0x000fe20000000038 */
[----:B------:R-:W0:Y:S01]  /*3390*/  LDS.128 R4, [UR4+0x20] ;  /* 0x00002004ff047984 */ /* 0x000e220008000c00 */
[----:B------:R-:W-:Y:S01]  /*33a0*/  SHF.R.U32.HI R20, RZ, 0xa, R10 ;  /* 0x0000000aff147819 */ /* 0x000fe2000001160a */
[----:B------:R-:W-:Y:S01]  /*33b0*/  HADD2 R55, R55, -1040, -1040 ;  /* 0xe410e41037377430 */ /* 0x000fe20000000000 */
[----:B------:R-:W-:Y:S01]  /*33c0*/  LOP3.LUT R10, R11, 0x1f001f, RZ, 0xc0, !PT ;  /* 0x001f001f0b0a7812 */ /* 0x000fe200078ec0ff */
[-C--:B------:R-:W-:Y:S01]  /*33d0*/  HFMA2 R53, R22, R25.reuse, R21 ;  /* 0x0000001916357231 */ /* 0x080fe20000000015 */
[----:B------:R-:W-:Y:S01]  /*33e0*/  SHF.R.U32.HI R8, RZ, 0xa, R8 ;  /* 0x0000000aff087819 */ /* 0x000fe20000011608 */
[----:B------:R-:W-:Y:S01]  /*33f0*/  HADD2 R60, R57, -1040, -1040 ;  /* 0xe410e410393c7430 */ /* 0x000fe20000000000 */
[----:B------:R-:W-:Y:S01]  /*3400*/  SHF.R.U32.HI R9, RZ, 0xa, R9 ;  /* 0x0000000aff097819 */ /* 0x000fe20000011609 */
[----:B------:R-:W-:Y:S01]  /*3410*/  HFMA2.MMA R59, R55, R26, R56 ;  /* 0x0000001a373b7235 */ /* 0x000fe20000000038 */
[----:B------:R-:W-:Y:S01]  /*3420*/  SHF.R.U32.HI R11, RZ, 0xa, R11 ;  /* 0x0000000aff0b7819 */ /* 0x000fe2000001160b */
[----:B------:R-:W-:Y:S01]  /*3430*/  HFMA2 R25, R24, R25, R23 ;  /* 0x0000001918197231 */ /* 0x000fe20000000017 */
[----:B------:R-:W-:Y:S01]  /*3440*/  LOP3.LUT R10, R10, 0x64006400, RZ, 0xfc, !PT ;  /* 0x640064000a0a7812 */ /* 0x000fe200078efcff */
[----:B------:R-:W-:Y:S01]  /*3450*/  HADD2 R57, R58, -1040, -1040 ;  /* 0xe410e4103a397430 */ /* 0x000fe20000000000 */
[----:B------:R-:W-:Y:S01]  /*3460*/  LOP3.LUT R8, R8, 0x1f001f, RZ, 0xc0, !PT ;  /* 0x001f001f08087812 */ /* 0x000fe200078ec0ff */
[-C--:B------:R-:W-:Y:S01]  /*3470*/  HFMA2 R58, R60, R26.reuse, R53 ;  /* 0x0000001a3c3a7231 */ /* 0x080fe20000000035 */
[----:B------:R-:W-:Y:S01]  /*3480*/  LOP3.LUT R9, R9, 0x1f001f, RZ, 0xc0, !PT ;  /* 0x001f001f09097812 */ /* 0x000fe200078ec0ff */
[----:B------:R-:W-:Y:S01]  /*3490*/  HADD2 R10, R10, -1040, -1040 ;  /* 0xe410e4100a0a7430 */ /* 0x000fe20000000000 */
[----:B------:R-:W-:Y:S01]  /*34a0*/  LOP3.LUT R11, R11, 0x1f001f, RZ, 0xc0, !PT ;  /* 0x001f001f0b0b7812 */ /* 0x000fe200078ec0ff */
[----:B------:R-:W-:Y:S01]  /*34b0*/  HFMA2.MMA R59, R49, R27, R59 ;  /* 0x0000001b313b7235 */ /* 0x000fe2000000003b */
[----:B------:R-:W-:Y:S01]  /*34c0*/  LOP3.LUT R8, R8, 0x64006400, RZ, 0xfc, !PT ;  /* 0x6400640008087812 */ /* 0x000fe200078efcff */
[----:B------:R-:W-:Y:S01]  /*34d0*/  HFMA2 R25, R10, R26, R25 ;  /* 0x0000001a0a197231 */ /* 0x000fe20000000019 */
[----:B------:R-:W-:Y:S01]  /*34e0*/  LOP3.LUT R9, R9, 0x64006400, RZ, 0xfc, !PT ;  /* 0x6400640009097812 */ /* 0x000fe200078efcff */
[----:B------:R-:W-:Y:S01]  /*34f0*/  HFMA2.MMA R57, R57, R26, R54 ;  /* 0x0000001a39397235 */ /* 0x000fe20000000036 */
[----:B------:R-:W-:Y:S01]  /*3500*/  LOP3.LUT R11, R11, 0x64006400, RZ, 0xfc, !PT ;  /* 0x640064000b0b7812 */ /* 0x000fe200078efcff */
[----:B------:R-:W-:Y:S01]  /*3510*/  HADD2 R8, R8, -1040, -1040 ;  /* 0xe410e41008087430 */ /* 0x000fe20000000000 */
[----:B------:R-:W-:Y:S01]  /*3520*/  LOP3.LUT R20, R20, 0x1f001f, RZ, 0xc0, !PT ;  /* 0x001f001f14147812 */ /* 0x000fe200078ec0ff */
[----:B------:R-:W-:Y:S01]  /*3530*/  HADD2 R9, R9, -1040, -1040 ;  /* 0xe410e41009097430 */ /* 0x000fe20000000000 */
[----:B------:R-:W-:Y:S01]  /*3540*/  LOP3.LUT R21, R12, 0x1f001f, RZ, 0xc0, !PT ;  /* 0x001f001f0c157812 */ /* 0x000fe200078ec0ff */
[----:B------:R-:W-:Y:S01]  /*3550*/  HADD2 R10, R11, -1040, -1040 ;  /* 0xe410e4100b0a7430 */ /* 0x000fe20000000000 */
[----:B------:R-:W-:Y:S01]  /*3560*/  LOP3.LUT R20, R20, 0x64006400, RZ, 0xfc, !PT ;  /* 0x6400640014147812 */ /* 0x000fe200078efcff */
[-C--:B------:R-:W-:Y:S01]  /*3570*/  HFMA2 R58, R50, R27.reuse, R58 ;  /* 0x0000001b323a7231 */ /* 0x080fe2000000003a */
[----:B------:R-:W-:Y:S01]  /*3580*/  HFMA2.MMA R57, R51, R27, R57 ;  /* 0x0000001b33397235 */ /* 0x000fe20000000039 */
[----:B------:R-:W-:Y:S01]  /*3590*/  HFMA2 R25, R52, R27, R25 ;  /* 0x0000001b34197231 */ /* 0x000fe20000000019 */
[----:B------:R-:W-:Y:S01]  /*35a0*/  LOP3.LUT R23, R14, 0x1f001f, RZ, 0xc0, !PT ;  /* 0x001f001f0e177812 */ /* 0x000fe200078ec0ff */
[----:B------:R-:W-:Y:S01]  /*35b0*/  HADD2 R20, R20, -1040, -1040 ;  /* 0xe410e41014147430 */ /* 0x000fe20000000000 */
[----:B------:R-:W-:-:S02]  /*35c0*/  LOP3.LUT R21, R21, 0x64006400, RZ, 0xfc, !PT ;  /* 0x6400640015157812 */ /* 0x000fc400078efcff */
[----:B------:R-:W-:Y:S02]  /*35d0*/  LOP3.LUT R23, R23, 0x64006400, RZ, 0xfc, !PT ;  /* 0x6400640017177812 */ /* 0x000fe400078efcff */
[----:B------:R-:W-:Y:S01]  /*35e0*/  SHF.R.U32.HI R12, RZ, 0xa, R12 ;  /* 0x0000000aff0c7819 */ /* 0x000fe2000001160c */
[-C--:B0-----:R-:W-:Y:S01]  /*35f0*/  HFMA2.MMA R59, R8, R4.reuse, R59 ;  /* 0x00000004083b7235 */ /* 0x081fe2000000003b */
[-C--:B------:R-:W-:Y:S01]  /*3600*/  HFMA2 R58, R9, R4.reuse, R58 ;  /* 0x00000004093a7231 */ /* 0x080fe2000000003a */
[----:B------:R-:W-:Y:S01]  /*3610*/  HFMA2.MMA R57, R20, R4, R57 ;  /* 0x0000000414397235 */ /* 0x000fe20000000039 */
[----:B------:R-:W-:Y:S01]  /*3620*/  HFMA2 R25, R10, R4, R25 ;  /* 0x000000040a197231 */ /* 0x000fe20000000019 */
[----:B------:R-:W-:Y:S01]  /*3630*/  LOP3.LUT R22, R13, 0x1f001f, RZ, 0xc0, !PT ;  /* 0x001f001f0d167812 */ /* 0x000fe200078ec0ff */
[----:B------:R-:W0:Y:S01]  /*3640*/  LDS.128 R8, [UR4+0x30] ;  /* 0x00003004ff087984 */ /* 0x000e220008000c00 */
[----:B------:R-:W-:Y:S01]  /*3650*/  HADD2 R4, R21, -1040, -1040 ;  /* 0xe410e41015047430 */ /* 0x000fe20000000000 */
[----:B------:R-:W-:Y:S01]  /*3660*/  LOP3.LUT R24, R15, 0x1f001f, RZ, 0xc0, !PT ;  /* 0x001f001f0f187812 */ /* 0x000fe200078ec0ff */
[----:B------:R-:W-:Y:S01]  /*3670*/  HADD2 R20, R23, -1040, -1040 ;  /* 0xe410e41017147430 */ /* 0x000fe20000000000 */
[----:B------:R-:W-:-:S02]  /*3680*/  SHF.R.U32.HI R14, RZ, 0xa, R14 ;  /* 0x0000000aff0e7819 */ /* 0x000fc4000001160e */
[----:B------:R-:W-:Y:S01]  /*3690*/  LOP3.LUT R12, R12, 0x1f001f, RZ, 0xc0, !PT ;  /* 0x001f001f0c0c7812 */ /* 0x000fe200078ec0ff */
[-C--:B------:R-:W-:Y:S01]  /*36a0*/  HFMA2.MMA R59, R4, R5.reuse, R59 ;  /* 0x00000005043b7235 */ /* 0x080fe2000000003b */
[----:B------:R-:W-:Y:S01]  /*36b0*/  LOP3.LUT R22, R22, 0x64006400, RZ, 0xfc, !PT ;  /* 0x6400640016167812 */ /* 0x000fe200078efcff */
[----:B------:R-:W-:Y:S01]  /*36c0*/  HFMA2.MMA R57, R20, R5, R57 ;  /* 0x0000000514397235 */ /* 0x000fe20000000039 */
[----:B------:R-:W-:Y:S02]  /*36d0*/  LOP3.LUT R24, R24, 0x64006400, RZ, 0xfc, !PT ;  /* 0x6400640018187812 */ /* 0x000fe400078efcff */
[----:B------:R-:W-:Y:S01]  /*36e0*/  SHF.R.U32.HI R15, RZ, 0xa, R15 ;  /* 0x0000000aff0f7819 */ /* 0x000fe2000001160f */
[----:B------:R-:W-:Y:S01]  /*36f0*/  HADD2 R21, R22, -1040, -1040 ;  /* 0xe410e41016157430 */ /* 0x000fe20000000000 */
[----:B------:R-:W-:Y:S01]  /*3700*/  LOP3.LUT R14, R14, 0x1f001f, RZ, 0xc0, !PT ;  /* 0x001f001f0e0e7812 */ /* 0x000fe200078ec0ff */
        /* <DEDUP_REMOVED lines=8> */
[----:B------:R-:W-:Y:S01]  /*3790*/  HFMA2 R25, R24, R5, R25 ;  /* 0x0000000518197231 */ /* 0x000fe20000000019 */
[----:B------:R-:W-:Y:S01]  /*37a0*/  SHF.R.U32.HI R13, RZ, 0xa, R13 ;  /* 0x0000000aff0d7819 */ /* 0x000fe2000001160d */
[----:B------:R-:W-:Y:S01]  /*37b0*/  HFMA2.MMA R57, R43, R6, R57 ;  /* 0x000000062b397235 */ /* 0x000fe20000000039 */
[----:B------:R-:W-:Y:S01]  /*37c0*/  LOP3.LUT R15, R15, 0x64006400, RZ, 0xfc, !PT ;  /* 0x640064000f0f7812 */ /* 0x000fe200078efcff */
[----:B------:R-:W-:Y:S01]  /*37d0*/  HADD2 R14, R14, -1040, -1040 ;  /* 0xe410e4100e0e7430 */ /* 0x000fe20000000000 */
[----:B------:R-:W-:Y:S01]  /*37e0*/  LOP3.LUT R55, R18, 0x1f001f, RZ, 0xc0, !PT ;  /* 0x001f001f12377812 */ /* 0x000fe200078ec0ff */
[-C--:B------:R-:W-:Y:S01]  /*37f0*/  HFMA2 R58, R42, R6.reuse, R58 ;  /* 0x000000062a3a7231 */ /* 0x080fe2000000003a */
[----:B------:R-:W-:Y:S01]  /*3800*/  LOP3.LUT R53, R53, 0x64006400, RZ, 0xfc, !PT ;  /* 0x6400640035357812 */ /* 0x000fe200078efcff */
[----:B------:R-:W-:Y:S01]  /*3810*/  HFMA2 R25, R44, R6, R25 ;  /* 0x000000062c197231 */ /* 0x000fe20000000019 */
[----:B------:R-:W-:Y:S01]  /*3820*/  LOP3.LUT R13, R13, 0x1f001f, RZ, 0xc0, !PT ;  /* 0x001f001f0d0d7812 */ /* 0x000fe200078ec0ff */
[-C--:B------:R-:W-:Y:S01]  /*3830*/  HFMA2.MMA R4, R4, R7.reuse, R59 ;  /* 0x0000000704047235 */ /* 0x080fe2000000003b */
[----:B------:R-:W-:Y:S01]  /*3840*/  HADD2 R6, R15, -1040, -1040 ;  /* 0xe410e4100f067430 */ /* 0x000fe20000000000 */
[----:B------:R-:W-:Y:S01]  /*3850*/  LOP3.LUT R55, R55, 0x64006400, RZ, 0xfc, !PT ;  /* 0x6400640037377812 */ /* 0x000fe200078efcff */
[----:B------:R-:W-:Y:S01]  /*3860*/  HADD2 R53, R53, -1040, -1040 ;  /* 0xe410e41035357430 */ /* 0x000fe20000000000 */
[----:B------:R-:W-:Y:S01]  /*3870*/  LOP3.LUT R54, R17, 0x1f001f, RZ, 0xc0, !PT ;  /* 0x001f001f11367812 */ /* 0x000fe200078ec0ff */
[----:B------:R-:W-:Y:S01]  /*3880*/  HFMA2.MMA R57, R14, R7, R57 ;  /* 0x000000070e397235 */ /* 0x000fe20000000039 */
[----:B------:R-:W-:Y:S01]  /*3890*/  LOP3.LUT R13, R13, 0x64006400, RZ, 0xfc, !PT ;  /* 0x640064000d0d7812 */ /* 0x000fe200078efcff */
[-C--:B------:R-:W-:Y:S01]  /*38a0*/  HFMA2 R25, R6, R7.reuse, R25 ;  /* 0x0000000706197231 */ /* 0x080fe20000000019 */
[----:B------:R-:W-:Y:S01]  /*38b0*/  SHF.R.U32.HI R16, RZ, 0xa, R16 ;  /* 0x0000000aff107819 */ /* 0x000fe20000011610 */
[----:B------:R-:W-:Y:S01]  /*38c0*/  HADD2 R6, R55, -1040, -1040 ;  /* 0xe410e41037067430 */ /* 0x000fe20000000000 */
[----:B------:R-:W-:Y:S01]  /*38d0*/  LOP3.LUT R54, R54, 0x64006400, RZ, 0xfc, !PT ;  /* 0x6400640036367812 */ /* 0x000fe200078efcff */
[----:B------:R-:W-:Y:S01]  /*38e0*/  HADD2 R13, R13, -1040, -1040 ;  /* 0xe410e4100d0d7430 */ /* 0x000fe20000000000 */
[----:B------:R-:W-:Y:S01]  /*38f0*/  SHF.R.U32.HI R18, RZ, 0xa, R18 ;  /* 0x0000000aff127819 */ /* 0x000fe20000011612 */
[-C--:B0-----:R-:W-:Y:S01]  /*3900*/  HFMA2.MMA R4, R53, R8.reuse, R4 ;  /* 0x0000000835047235 */ /* 0x081fe20000000004 */
[----:B------:R-:W-:Y:S01]  /*3910*/  LOP3.LUT R16, R16, 0x1f001f, RZ, 0xc0, !PT ;  /* 0x001f001f10107812 */ /* 0x000fe200078ec0ff */
[----:B------:R-:W-:Y:S01]  /*3920*/  HFMA2 R58, R13, R7, R58 ;  /* 0x000000070d3a7231 */ /* 0x000fe2000000003a */
[----:B------:R-:W-:Y:S01]  /*3930*/  HFMA2.MMA R57, R6, R8, R57 ;  /* 0x0000000806397235 */ /* 0x000fe20000000039 */
[----:B------:R-:W-:Y:S01]  /*3940*/  HADD2 R5, R54, -1040, -1040 ;  /* 0xe410e41036057430 */ /* 0x000fe20000000000 */
[----:B------:R-:W-:-:S02]  /*3950*/  LOP3.LUT R18, R18, 0x1f001f, RZ, 0xc0, !PT ;  /* 0x001f001f12127812 */ /* 0x000fc400078ec0ff */
[----:B------:R-:W-:Y:S01]  /*3960*/  LOP3.LUT R16, R16, 0x64006400, RZ, 0xfc, !PT ;  /* 0x6400640010107812 */ /* 0x000fe200078efcff */
[-C--:B------:R-:W-:Y:S01]  /*3970*/  HFMA2 R58, R5, R8.reuse, R58 ;  /* 0x00000008053a7231 */ /* 0x080fe2000000003a */
[----:B------:R-:W-:Y:S01]  /*3980*/  LOP3.LUT R56, R19, 0x1f001f, RZ, 0xc0, !PT ;  /* 0x001f001f13387812 */ /* 0x000fe200078ec0ff */
[-C--:B------:R-:W-:Y:S01]  /*3990*/  HFMA2.MMA R5, R45, R9.reuse, R4 ;  /* 0x000000092d057235 */ /* 0x080fe20000000004 */
[----:B------:R-:W-:Y:S01]  /*39a0*/  LOP3.LUT R18, R18, 0x64006400, RZ, 0xfc, !PT ;  /* 0x6400640012127812 */ /* 0x000fe200078efcff */
[----:B------:R-:W-:Y:S01]  /*39b0*/  HADD2 R16, R16, -1040, -1040 ;  /* 0xe410e41010107430 */ /* 0x000fe20000000000 */
[----:B------:R-:W-:Y:S01]  /*39c0*/  SHF.R.U32.HI R17, RZ, 0xa, R17 ;  /* 0x0000000aff117819 */ /* 0x000fe20000011611 */
[----:B------:R-:W-:Y:S01]  /*39d0*/  HFMA2.MMA R57, R47, R9, R57 ;  /* 0x000000092f397235 */ /* 0x000fe20000000039 */
[----:B------:R-:W-:Y:S01]  /*39e0*/  SHF.R.U32.HI R19, RZ, 0xa, R19 ;  /* 0x0000000aff137819 */ /* 0x000fe20000011613 */
[----:B------:R-:W-:Y:S01]  /*39f0*/  HADD2 R18, R18, -1040, -1040 ;  /* 0xe410e41012127430 */ /* 0x000fe20000000000 */
[----:B------:R-:W-:Y:S01]  /*3a00*/  LOP3.LUT R56, R56, 0x64006400, RZ, 0xfc, !PT ;  /* 0x6400640038387812 */ /* 0x000fe200078efcff */
[-C--:B------:R-:W-:Y:S01]  /*3a10*/  HFMA2.MMA R5, R16, R10.reuse, R5 ;  /* 0x0000000a10057235 */ /* 0x080fe20000000005 */
[----:B------:R-:W-:Y:S01]  /*3a20*/  LOP3.LUT R17, R17, 0x1f001f, RZ, 0xc0, !PT ;  /* 0x001f001f11117812 */ /* 0x000fe200078ec0ff */
[----:B------:R-:W-:Y:S01]  /*3a30*/  HFMA2 R58, R46, R9, R58 ;  /* 0x000000092e3a7231 */ /* 0x000fe2000000003a */
[----:B------:R-:W-:Y:S01]  /*3a40*/  LOP3.LUT R19, R19, 0x1f001f, RZ, 0xc0, !PT ;  /* 0x001f001f13137812 */ /* 0x000fe200078ec0ff */
[----:B------:R-:W-:Y:S01]  /*3a50*/  HADD2 R56, R56, -1040, -1040 ;  /* 0xe410e41038387430 */ /* 0x000fe20000000000 */
[----:B------:R-:W-:Y:S01]  /*3a60*/  LOP3.LUT R17, R17, 0x64006400, RZ, 0xfc, !PT ;  /* 0x6400640011117812 */ /* 0x000fe200078efcff */
[----:B------:R-:W-:Y:S01]  /*3a70*/  HFMA2.MMA R57, R18, R10, R57 ;  /* 0x0000000a12397235 */ /* 0x000fe20000000039 */
[----:B------:R-:W-:Y:S01]  /*3a80*/  LOP3.LUT R19, R19, 0x64006400, RZ, 0xfc, !PT ;  /* 0x6400640013137812 */ /* 0x000fe200078efcff */
[----:B------:R-:W-:Y:S01]  /*3a90*/  HFMA2 R25, R56, R8, R25 ;  /* 0x0000000838197231 */ /* 0x000fe20000000019 */
[----:B------:R-:W-:Y:S01]  /*3aa0*/  HFMA2.MMA R5, R36, R11, R5 ;  /* 0x0000000b24057235 */ /* 0x000fe20000000005 */
[----:B------:R-:W-:-:S02]  /*3ab0*/  HADD2 R17, R17, -1040, -1040 ;  /* 0xe410e41011117430 */ /* 0x000fc40000000000 */
[----:B------:R-:W-:Y:S02]  /*3ac0*/  HFMA2 R25, R48, R9, R25 ;  /* 0x0000000930197231 */ /* 0x000fe40000000019 */
[----:B------:R-:W-:Y:S01]  /*3ad0*/  HADD2 R4, R19, -1040, -1040 ;  /* 0xe410e41013047430 */ /* 0x000fe20000000000 */
[----:B------:R-:W-:Y:S01]  /*3ae0*/  HFMA2.MMA R57, R38, R11, R57 ;  /* 0x0000000b26397235 */ /* 0x000fe20000000039 */
[-C--:B------:R-:W-:Y:S02]  /*3af0*/  HFMA2 R58, R17, R10.reuse, R58 ;  /* 0x0000000a113a7231 */ /* 0x080fe4000000003a */
        /* <DEDUP_REMOVED lines=12> */
.L_x_3256:
[----:B------:R-:W-:Y:S01]  /*3bc0*/  ISETP.LT.AND P2, PT, R41, R28, PT ;  /* 0x0000001c2900720c */ /* 0x000fe20003f41270 */
[----:B------:R-:W-:Y:S01]  /*3bd0*/  IMAD.WIDE R34, R29, 0x4, R34 ;  /* 0x000000041d227825 */ /* 0x000fe200078e0222 */
[----:B------:R-:W-:-:S03]  /*3be0*/  UIADD3 UR4, UR4, 0x40, URZ ;  /* 0x0000004004047890 */ /* 0x000fc6000fffe03f */
[----:B------:R-:W-:Y:S02]  /*3bf0*/  IMAD.MOV.U32 R24, RZ, RZ, R34 ;  /* 0x000000ffff187224 */ /* 0x000fe400078e0022 */
[----:B------:R-:W-:Y:S02]  /*3c00*/  IMAD.MOV.U32 R25, RZ, RZ, R35 ;  /* 0x000000ffff197224 */ /* 0x000fe400078e0023 */
[----:B------:R-:W-:-:S04]  /*3c10*/  IMAD.MOV.U32 R20, RZ, RZ, R41 ;  /* 0x000000ffff147224 */ /* 0x000fc800078e0029 */
[----:B------:R-:W-:Y:S05]  /*3c20*/  @!P0 BRA P2, `(.L_x_3257) ;  /* 0xffffffe800608947 */ /* 0x000fea000103ffff */
.L_x_3255:
[----:B------:R-:W-:Y:S05]  /*3c30*/  @P1 EXIT ;  /* 0x000000000000194d */ /* 0x000fea0003800000 */
[----:B------:R-:W0:Y:S01]  /*3c40*/  S2R R0, SR_CTAID.X ;  /* 0x0000000000007919 */ /* 0x000e220000002500 */
[----:B------:R-:W1:Y:S01]  /*3c50*/  S2UR UR4, SR_CTAID.Y ;  /* 0x00000000000479c3 */ /* 0x000e620000002600 */
[----:B------:R-:W0:Y:S07]  /*3c60*/  S2R R5, SR_TID.X ;  /* 0x0000000000057919 */ /* 0x000e2e0000002100 */
[----:B------:R-:W2:Y:S01]  /*3c70*/  LDC.64 R2, c[0x0][0x230] ;  /* 0x00008c00ff027b82 */ /* 0x000ea20000000a00 */
[----:B0-----:R-:W-:-:S04]  /*3c80*/  IMAD R0, R0, 0x40, R5 ;  /* 0x0000004000007824 */ /* 0x001fc800078e0205 */
[----:B------:R-:W-:-:S04]  /*3c90*/  IMAD.SHL.U32 R0, R0, 0x4, RZ ;  /* 0x0000000400007824 */ /* 0x000fc800078e00ff */
[----:B-1----:R-:W-:-:S04]  /*3ca0*/  IMAD R5, R29, UR4, R0 ;  /* 0x000000041d057c24 */ /* 0x002fc8000f8e0200 */
        /* <DEDUP_REMOVED lines=8> */
.L_x_3261:
[----:B------:R-:W0:Y:S02]  /*3d30*/  LDS R2, [R0] ;  /* 0x0000000000027984 */ /* 0x000e240000000800 */
[----:B0-----:R-:W-:-:S06]  /*3d40*/  HADD2 R3, R2, R32 ;  /* 0x0000002002037230 */ /* 0x001fcc0000000000 */
[----:B------:R-:W0:Y:S02]  /*3d50*/  ATOMS.CAST.SPIN R3, [R0], R2, R3 ;  /* 0x000000020003738d */ /* 0x000e240001800003 */
[----:B0-----:R-:W-:-:S13]  /*3d60*/  ISETP.EQ.U32.AND P0, PT, R3, 0x1, PT ;  /* 0x000000010300780c */ /* 0x001fda0003f02070 */
[----:B------:R-:W-:Y:S05]  /*3d70*/  @!P0 BRA `(.L_x_3261) ;  /* 0xfffffffc00ec8947 */ /* 0x000fea000383ffff */
[----:B------:R-:W-:Y:S05]  /*3d80*/  BRA `(.L_x_3259) ;  /* 0x00000000000c7947 */ /* 0x000fea0003800000 */
.L_x_3260:
[----:B------:R-:W2:Y:S02]  /*3d90*/  LD.E R0, desc[UR6][R4.64] ;  /* 0x0000000604007980 */ /* 0x000ea4000c101900 */
[----:B--2---:R-:W-:-:S05]  /*3da0*/  IMAD.IADD R3, R32, 0x1, R0 ;  /* 0x0000000120037824 */ /* 0x004fca00078e0200 */
[----:B------:R0:W-:Y:S02]  /*3db0*/  ST.E desc[UR6][R4.64], R3 ;  /* 0x0000000304007985 */ /* 0x0001e4000c101906 */
.L_x_3259:
[----:B------:R-:W-:Y:S05]  /*3dc0*/  BSYNC B0 ;  /* 0x0000000000007941 */ /* 0x000fea0003800000 */
.L_x_3258:
[----:B------:R1:W-:Y:S02]  /*3dd0*/  ATOM.E.ADD.F16x2.RN.STRONG.GPU P0, RZ, desc[UR6][R4.64+0x4], R31 ;  /* 0x0000041f04ff79a2 */ /* 0x0003e4000810e1c6 */
[----:B-1----:R-:W-:Y:S05]  /*3de0*/  @P0 EXIT ;  /* 0x000000000000094d */ /* 0x002fea0003800000 */
[----:B------:R-:W1:Y:S02]  /*3df0*/  QSPC.E.S P0, RZ, [R4+0x4] ;  /* 0x0000040004ff73aa */ /* 0x000e640000000500 */
[----:B-1----:R-:W-:Y:S05]  /*3e00*/  @!P0 BRA `(.L_x_3262) ;  /* 0x0000000000208947 */ /* 0x002fea0003800000 */
[----:B------:R-:W-:-:S05]  /*3e10*/  IMAD.MOV.U32 R2, RZ, RZ, R4 ;  /* 0x000000ffff027224 */ /* 0x000fca00078e0004 */
[----:B------:R-:W-:-:S07]  /*3e20*/  MOV R0, R2 ;  /* 0x0000000200007202 */ /* 0x000fce0000000f00 */
.L_x_3263:
[----:B------:R-:W0:Y:S02]  /*3e30*/  LDS R2, [R0+0x4] ;  /* 0x0000040000027984 */ /* 0x000e240000000800 */
[----:B0-----:R-:W-:-:S10]  /*3e40*/  HFMA2.MMA R3, R2, 1, 1, R31 ;  /* 0x3c003c0002037835 */ /* 0x001fd4000000001f */
[----:B------:R-:W0:Y:S02]  /*3e50*/  ATOMS.CAST.SPIN R3, [R0+0x4], R2, R3 ;  /* 0x000004020003738d */ /* 0x000e240001800003 */
[----:B0-----:R-:W-:-:S13]  /*3e60*/  ISETP.EQ.U32.AND P0, PT, R3, 0x1, PT ;  /* 0x000000010300780c */ /* 0x001fda0003f02070 */
[----:B------:R-:W-:Y:S05]  /*3e70*/  @!P0 BRA `(.L_x_3263) ;  /* 0xfffffffc00ec8947 */ /* 0x000fea000383ffff */
[----:B------:R-:W-:Y:S05]  /*3e80*/  EXIT ;  /* 0x000000000000794d */ /* 0x000fea0003800000 */
.L_x_3262:
[----:B------:R-:W0:Y:S02]  /*3e90*/  LD.E R0, desc[UR6][R4.64+0x4] ;  /* 0x0000040604007980 */ /* 0x000e24000c101900 */
[----:B0-----:R-:W-:-:S05]  /*3ea0*/  IMAD.IADD R3, R31, 0x1, R0 ;  /* 0x000000011f037824 */ /* 0x001fca00078e0200 */
[----:B------:R-:W-:Y:S01]  /*3eb0*/  ST.E desc[UR6][R4.64+0x4], R3 ;  /* 0x0000040304007985 */ /* 0x000fe2000c101906 */
[----:B------:R-:W-:Y:S05]  /*3ec0*/  EXIT ;  /* 0x000000000000794d */ /* 0x000fea0003800000 */
.L_x_3264:
        /* <DEDUP_REMOVED lines=11> */
.L_x_3721:


//--------------------- .text._Z23gemm_half_q_half_kernelILi1ELi16ELb1ELb0ELi64EEvPK6__halfPKjS4_S2_PS0_iiiiPKtS7_iiiiiibS2_i --------------------------
	.section	.text._Z23gemm_half_q_half_kernelILi1ELi16ELb1ELb0ELi64EEvPK6__halfPKjS4_S2_PS0_iiiiPKtS7_iiiiiibS2_i,"ax",@progbits
	.align	128
        .global         _Z23gemm_half_q_half_kernelILi1ELi16ELb1ELb0ELi64EEvPK6__halfPKjS4_S2_PS0_iiiiPKtS7_iiiiiibS2_i
        .type           _Z23gemm_half_q_half_kernelILi1ELi16ELb1ELb0ELi64EEvPK6__halfPKjS4_S2_PS0_iiiiPKtS7_iiiiiibS2_i,@function
        .size           _Z23gemm_half_q_half_kernelILi1ELi16ELb1ELb0ELi64EEvPK6__halfPKjS4_S2_PS0_iiiiPKtS7_iiiiiibS2_i,(.L_x_3722 - _Z23gemm_half_q_half_kernelILi1ELi16ELb1ELb0ELi64EEvPK6__halfPKjS4_S2_PS0_iiiiPKtS7_iiiiiibS2_i)
        .other          _Z23gemm_half_q_half_kernelILi1ELi16ELb1ELb0ELi64EEvPK6__halfPKjS4_S2_PS0_iiiiPKtS7_iiiiiibS2_i,@"STO_CUDA_ENTRY STV_DEFAULT"
_Z23gemm_half_q_half_kernelILi1ELi16ELb1ELb0ELi64EEvPK6__halfPKjS4_S2_PS0_iiiiPKtS7_iiiiiibS2_i:
.text._Z23gemm_half_q_half_kernelILi1ELi16ELb1ELb0ELi64EEvPK6__halfPKjS4_S2_PS0_iiiiPKtS7_iiiiiibS2_i:
        /* <DEDUP_REMOVED lines=48> */
.L_x_3266:
[----:B------:R-:W-:Y:S05]  /*0300*/  BSYNC B0 ;  /* 0x0000000000007941 */ /* 0x000fea0003800000 */
.L_x_3265:
[----:B------:R-:W-:Y:S01]  /*0310*/  ULDC UR4, c[0x0][0x23c] ;  /* 0x00008f0000047ab9 */ /* 0x000fe20000000800 */
[----:B------:R-:W-:Y:S02]  /*0320*/  IMAD.SHL.U32 R8, R8, 0x4, RZ ;  /* 0x0000000408087824 */ /* 0x000fe400078e00ff */
[----:B------:R-:W-:-:S05]  /*0330*/  IMAD.U32 R35, RZ, RZ, UR4 ;  /* 0x00000004ff237e24 */ /* 0x000fca000f8e00ff */
[----:B------:R-:W-:-:S13]  /*0340*/  ISETP.GE.AND P0, PT, R8, R35, PT ;  /* 0x000000230800720c */ /* 0x000fda0003f06270 */
[----:B------:R-:W-:Y:S05]  /*0350*/  @P0 EXIT ;  /* 0x000000000000094d */ /* 0x000fea0003800000 */
[----:B0-----:R-:W0:Y:S08]  /*0360*/  LDC.U8 R2, c[0x0][0x270] ;  /* 0x00009c00ff027b82 */ /* 0x001e300000000000 */
[----:B------:R-:W1:Y:S08]  /*0370*/  LDC R11, c[0x0][0x25c] ;  /* 0x00009700ff0b7b82 */ /* 0x000e700000000800 */
[----:B------:R-:W2:Y:S01]  /*0380*/  LDC R9, c[0x0][0x264] ;  /* 0x00009900ff097b82 */ /* 0x000ea20000000800 */
[----:B0-----:R-:W-:-:S04]  /*0390*/  PRMT R2, R2, 0x8880, RZ ;  /* 0x0000888002027816 */ /* 0x001fc800000000ff */
[----:B------:R-:W-:-:S03]  /*03a0*/  ISETP.NE.AND P0, PT, R2, RZ, PT ;  /* 0x000000ff0200720c */ /* 0x000fc60003f05270 */
[----:B------:R-:W0:Y:S01]  /*03b0*/  LDC.64 R2, c[0x0][0x248] ;  /* 0x00009200ff027b82 */ /* 0x000e220000000a00 */
        /* <DEDUP_REMOVED lines=8> */
[----:B0-----:R-:W-:Y:S01]  /*0440*/  IMAD.WIDE R6, R7, 0x2, R2 ;  /* 0x0000000207067825 */ /* 0x001fe200078e0202 */
[----:B------:R-:W-:Y:S06]  /*0450*/  BAR.SYNC.DEFER_BLOCKING 0x0 ;  /* 0x0000000000007b1d */ /* 0x000fec0000010000 */
[----:B-12---:R-:W-:Y:S05]  /*0460*/  @P0 BRA `(.L_x_3267) ;  /* 0x0000000000d00947 */ /* 0x006fea0003800000 */
[----:B------:R0:W5:Y:S01]  /*0470*/  LDG.E.U16.CONSTANT R10, desc[UR6][R6.64] ;  /* 0x00000006060a7981 */ /* 0x000162000c1e9500 */
[----:B---3--:R-:W1:Y:S01]  /*0480*/  LDC.64 R4, c[0x0][0x220] ;  /* 0x00008800ff047b82 */ /* 0x008e620000000a00 */
[----:B------:R-:W-:Y:S01]  /*0490*/  SHF.R.S32.HI R13, RZ, 0x1f, R8 ;  /* 0x0000001fff0d7819 */ /* 0x000fe20000011408 */
[----:B------:R-:W-:Y:S02]  /*04a0*/  IMAD.SHL.U32 R12, R8, 0x4, RZ ;  /* 0x00000004080c7824 */ /* 0x000fe400078e00ff */
[----:B------:R-:W-:Y:S01]  /*04b0*/  IMAD.MOV.U32 R20, RZ, RZ, RZ ;  /* 0x000000ffff147224 */ /* 0x000fe200078e00ff */
[----:B------:R-:W-:Y:S01]  /*04c0*/  LEA.HI R13, R13, R8, RZ, 0x3 ;  /* 0x000000080d0d7211 */ /* 0x000fe200078f18ff */
[----:B------:R-:W-:Y:S01]  /*04d0*/  IMAD.MOV.U32 R22, RZ, RZ, R34 ;  /* 0x000000ffff167224 */ /* 0x000fe200078e0022 */
[----:B------:R-:W-:Y:S02]  /*04e0*/  LOP3.LUT R18, R12, 0x10, RZ, 0xc0, !PT ;  /* 0x000000100c127812 */ /* 0x000fe400078ec0ff */
[----:B0-----:R-:W-:-:S07]  /*04f0*/  SHF.R.S32.HI R19, RZ, 0x3, R13 ;  /* 0x00000003ff137819 */ /* 0x001fce000001140d */
.L_x_3268:
[----:B-----5:R-:W-:Y:S01]  /*0500*/  IMAD.IADD R16, R10, 0x1, R20 ;  /* 0x000000010a107824 */ /* 0x020fe200078e0214 */
[----:B0-----:R-:W0:Y:S03]  /*0510*/  LDC.64 R14, c[0x0][0x228] ;  /* 0x00008a00ff0e7b82 */ /* 0x001e260000000a00 */
[----:B------:R-:W-:-:S05]  /*0520*/  IMAD R12, R16, R35, RZ ;  /* 0x00000023100c7224 */ /* 0x000fca00078e02ff */
[----:B------:R-:W-:-:S04]  /*0530*/  SHF.R.S32.HI R13, RZ, 0x1f, R12 ;  /* 0x0000001fff0d7819 */ /* 0x000fc8000001140c */
[----:B------:R-:W-:-:S04]  /*0540*/  LEA.HI R12, R13, R12, RZ, 0x3 ;  /* 0x0000000c0d0c7211 */ /* 0x000fc800078f18ff */
[----:B------:R-:W-:-:S05]  /*0550*/  LEA.HI.SX32 R13, R12, R19, 0x1d ;  /* 0x000000130c0d7211 */ /* 0x000fca00078feaff */
[----:B-1----:R-:W-:-:S06]  /*0560*/  IMAD.WIDE R12, R13, 0x4, R4 ;  /* 0x000000040d0c7825 */ /* 0x002fcc00078e0204 */
[----:B------:R-:W2:Y:S01]  /*0570*/  LDG.E.CONSTANT R13, desc[UR6][R12.64] ;  /* 0x000000060c0d7981 */ /* 0x000ea2000c1e9900 */
[----:B0-----:R-:W-:Y:S01]  /*0580*/  IMAD.WIDE R14, R16, 0x2, R14 ;  /* 0x00000002100e7825 */ /* 0x001fe200078e020e */
[----:B------:R-:W-:-:S05]  /*0590*/  LEA R17, R22, 0x1, 0x1 ;  /* 0x0000000116117811 */ /* 0x000fca00078e08ff */
[----:B------:R0:W3:Y:S01]  /*05a0*/  LDG.E.U16.CONSTANT R14, desc[UR6][R14.64] ;  /* 0x000000060e0e7981 */ /* 0x0000e2000c1e9500 */
[----:B------:R-:W-:-:S06]  /*05b0*/  IMAD.WIDE R16, R17, 0x2, R2 ;  /* 0x0000000211107825 */ /* 0x000fcc00078e0202 */
        /* <DEDUP_REMOVED lines=25> */
[----:B---3--:R-:W-:-:S04]  /*0750*/  HMUL2 R12, R23, R14.H0_H0 ;  /* 0x2000000e170c7232 */ /* 0x008fc80000000000 */
[----:B------:R-:W-:Y:S02]  /*0760*/  HMUL2 R13, R13, R14.H0_H0 ;  /* 0x2000000e0d0d7232 */ /* 0x000fe40000000000 */
[C---:B------:R-:W-:Y:S02]  /*0770*/  IMAD R14, R20.reuse, 0x8, R1 ;  /* 0x00000008140e7824 */ /* 0x040fe400078e0201 */
[----:B------:R-:W-:-:S03]  /*0780*/  VIADD R20, R20, 0x1 ;  /* 0x0000000114147836 */ /* 0x000fc60000000000 */
[----:B------:R0:W-:Y:S01]  /*0790*/  STL.64 [R14], R12 ;  /* 0x0000000c0e007387 */ /* 0x0001e20000100a00 */
[----:B------:R-:W-:Y:S05]  /*07a0*/  @!P2 BRA `(.L_x_3268) ;  /* 0xfffffffc0054a947 */ /* 0x000fea000383ffff */
.L_x_3267:
        /* <DEDUP_REMOVED lines=12> */
.L_x_3269:
        /* <DEDUP_REMOVED lines=8> */
.L_x_3270:
        /* <DEDUP_REMOVED lines=12> */
.L_x_3271:
        /* <DEDUP_REMOVED lines=8> */
.L_x_3272:
        /* <DEDUP_REMOVED lines=11> */
.L_x_3273:
[C---:B------:R-:W-:Y:S02]  /*0ae0*/  VIMNMX R10, R34.reuse, UR4, PT ;  /* 0x00000004220a7c48 */ /* 0x040fe4000bfe0100 */
[----:B------:R-:W-:Y:S02]  /*0af0*/  ISETP.GE.OR P0, PT, R34, UR5, P0 ;  /* 0x0000000522007c0c */ /* 0x000fe40008706670 */
[----:B------:R-:W-:Y:S02]  /*0b00*/  SHF.R.S32.HI R11, RZ, 0x1f, R10 ;  /* 0x0000001fff0b7819 */ /* 0x000fe4000001140a */
[----:B------:R-:W-:Y:S02]  /*0b10*/  PRMT R32, RZ, 0x5410, RZ ;  /* 0x00005410ff207816 */ /* 0x000fe400000000ff */
[----:B------:R-:W-:Y:S02]  /*0b20*/  LEA.HI R11, R11, R10, RZ, 0x5 ;  /* 0x0000000a0b0b7211 */ /* 0x000fe400078f28ff */
[----:B------:R-:W-:-:S02]  /*0b30*/  PRMT R31, RZ, 0x5410, RZ ;  /* 0x00005410ff1f7816 */ /* 0x000fc400000000ff */
[----:B------:R-:W-:-:S05]  /*0b40*/  SHF.R.S32.HI R10, RZ, 0x5, R11 ;  /* 0x00000005ff0a7819 */ /* 0x000fca000001140b */
[----:B------:R-:W-:-:S05]  /*0b50*/  IMAD R3, R10, 0x8, R3 ;  /* 0x000000080a037824 */ /* 0x000fca00078e0203 */
[----:B------:R-:W-:-:S04]  /*0b60*/  IADD3 R2, R5, R3, R2 ;  /* 0x0000000305027210 */ /* 0x000fc80007ffe002 */
[----:B------:R-:W-:-:S05]  /*0b70*/  IADD3 R2, R9, R2, R4 ;  /* 0x0000000209027210 */ /* 0x000fca0007ffe004 */
[----:B------:R-:W-:Y:S01]  /*0b80*/  IMAD R3, R2, R35, RZ ;  /* 0x0000002302037224 */ /* 0x000fe200078e02ff */
[----:B------:R-:W-:-:S04]  /*0b90*/  SHF.R.S32.HI R2, RZ, 0x1f, R8 ;  /* 0x0000001fff027819 */ /* 0x000fc80000011408 */
[----:B------:R-:W-:-:S04]  /*0ba0*/  IADD3 R5, P2, R8, R3, RZ ;  /* 0x0000000308057210 */ /* 0x000fc80007f5e0ff */
[----:B------:R-:W-:Y:S01]  /*0bb0*/  LEA.HI.X.SX32 R10, R3, R2, 0x1, P2 ;  /* 0x00000002030a7211 */ /* 0x000fe200010f0eff */
[----:B------:R-:W-:Y:S08]  /*0bc0*/  @P0 BRA `(.L_x_3274) ;  /* 0x0000001400d40947 */ /* 0x000ff00003800000 */
[----:B------:R-:W2:Y:S04]  /*0bd0*/  LDL.64 R8, [R1] ;  /* 0x0000000001087983 */ /* 0x000ea80000100a00 */
[----:B------:R-:W3:Y:S01]  /*0be0*/  LDG.E.U16.CONSTANT R2, desc[UR6][R6.64+0x2] ;  /* 0x0000020606027981 */ /* 0x000ee2000c1e9500 */
[----:B------:R-:W1:Y:S01]  /*0bf0*/  S2UR UR5, SR_CgaCtaId ;  /* 0x00000000000579c3 */ /* 0x000e620000008800 */
[----:B------:R-:W-:Y:S01]  /*0c00*/  ULDC.64 UR10, c[0x0][0x218] ;  /* 0x00008600000a7ab9 */ /* 0x000fe20000000a00 */
[----:B------:R-:W-:Y:S01]  /*0c10*/  PRMT R0, R0, 0x9910, RZ ;  /* 0x0000991000007816 */ /* 0x000fe200000000ff */
[----:B------:R-:W-:Y:S01]  /*0c20*/  UMOV UR4, 0x400 ;  /* 0x0000040000047882 */ /* 0x000fe20000000000 */
[----:B------:R-:W-:Y:S01]  /*0c30*/  LEA R4, P2, R5, UR10, 0x2 ;  /* 0x0000000a05047c11 */ /* 0x000fe2000f8410ff */
[----:B------:R-:W-:Y:S01]  /*0c40*/  IMAD.MOV.U32 R30, RZ, RZ, RZ ;  /* 0x000000ffff1e7224 */ /* 0x000fe200078e00ff */
[----:B------:R-:W-:-:S02]  /*0c50*/  ISETP.NE.AND P0, PT, R0, RZ, PT ;  /* 0x000000ff0000720c */ /* 0x000fc40003f05270 */
[----:B------:R-:W-:Y:S02]  /*0c60*/  LEA.HI.X R5, R5, UR11, R10, 0x2, P2 ;  /* 0x0000000b05057c11 */ /* 0x000fe400090f140a */
[----:B------:R-:W-:Y:S02]  /*0c70*/  PRMT R31, RZ, 0x5410, RZ ;  /* 0x00005410ff1f7816 */ /* 0x000fe400000000ff */
[----:B------:R-:W-:Y:S01]  /*0c80*/  PRMT R32, RZ, 0x5410, RZ ;  /* 0x00005410ff207816 */ /* 0x000fe200000000ff */
[----:B-1----:R-:W-:-:S03]  /*0c90*/  ULEA UR4, UR5, UR4, 0x18 ;  /* 0x0000000405047291 */ /* 0x002fc6000f8ec03f */
[----:B------:R-:W-:Y:S01]  /*0ca0*/  ULDC UR5, c[0x0][0x260] ;  /* 0x0000980000057ab9 */ /* 0x000fe20000000800 */
[----:B--2---:R-:W-:Y:S02]  /*0cb0*/  PRMT R0, R8, 0x7610, R8 ;  /* 0x0000761008007816 */ /* 0x004fe40000000008 */
[----:B------:R-:W-:Y:S01]  /*0cc0*/  PRMT R28, R9, 0x7610, R9 ;  /* 0x00007610091c7816 */ /* 0x000fe20000000009 */
[----:B---3--:R-:W-:-:S07]  /*0cd0*/  IMAD.IADD R33, R34, 0x1, R2 ;  /* 0x0000000122217824 */ /* 0x008fce00078e0202 */
.L_x_3276:
[C---:B------:R-:W-:Y:S01]  /*0ce0*/  ISETP.NE.AND P2, PT, R34.reuse, R33, PT ;  /* 0x000000212200720c */ /* 0x040fe20003f45270 */
[----:B------:R-:W1:Y:S01]  /*0cf0*/  LDC R35, c[0x0][0x23c] ;  /* 0x00008f00ff237b82 */ /* 0x000e620000000800 */
[----:B------:R-:W2:Y:S11]  /*0d00*/  LDG.E.128.CONSTANT R24, desc[UR6][R4.64] ;  /* 0x0000000604187981 */ /* 0x000eb6000c1e9d00 */
[----:B------:R-:W3:Y:S01]  /*0d10*/  @!P2 LDC.64 R20, c[0x0][0x248] ;  /* 0x00009200ff14ab82 */ /* 0x000ee20000000a00 */
[----:B------:R-:W-:-:S02]  /*0d20*/  @!P2 IMAD.SHL.U32 R3, R34, 0x2, RZ ;  /* 0x000000022203a824 */ /* 0x000fc400078e00ff */
[----:B------:R-:W-:-:S04]  /*0d30*/  @!P2 VIADD R30, R30, 0x1 ;  /* 0x000000011e1ea836 */ /* 0x000fc80000000000 */
[----:B------:R-:W-:Y:S02]  /*0d40*/  @!P2 IMAD R40, R30, 0x8, R1 ;  /* 0x000000081e28a824 */ /* 0x000fe400078e0201 */
[----:B-1----:R-:W-:-:S04]  /*0d50*/  IMAD.WIDE R22, R35, 0x4, R4 ;  /* 0x0000000423167825 */ /* 0x002fc800078e0204 */
[----:B------:R-:W4:Y:S04]  /*0d60*/  @!P2 LDL.64 R40, [R40] ;  /* 0x000000002828a983 */ /* 0x000f280000100a00 */
[----:B0-----:R-:W5:Y:S01]  /*0d70*/  LDG.E.128.CONSTANT R12, desc[UR6][R22.64] ;  /* 0x00000006160c7981 */ /* 0x001f62000c1e9d00 */
[----:B---3--:R-:W-:-:S06]  /*0d80*/  @!P2 IMAD.WIDE R20, R3, 0x2, R20 ;  /* 0x000000020314a825 */ /* 0x008fcc00078e0214 */
[----:B------:R2:W3:Y:S01]  /*0d90*/  @!P2 LDG.E.U16.CONSTANT R21, desc[UR6][R20.64+0x2] ;  /* 0x000002061415a981 */ /* 0x0004e2000c1e9500 */
[----:B------:R-:W-:-:S05]  /*0da0*/  IMAD.WIDE R36, R35, 0x4, R22 ;  /* 0x0000000423247825 */ /* 0x000fca00078e0216 */
[----:B------:R0:W4:Y:S01]  /*0db0*/  LDG.E.128.CONSTANT R16, desc[UR6][R36.64] ;  /* 0x0000000624107981 */ /* 0x000122000c1e9d00 */
[----:B------:R-:W-:-:S05]  /*0dc0*/  IMAD.WIDE R38, R35, 0x4, R36 ;  /* 0x0000000423267825 */ /* 0x000fca00078e0224 */
[----:B------:R1:W4:Y:S01]  /*0dd0*/  LDG.E.128.CONSTANT R4, desc[UR6][R38.64] ;  /* 0x0000000626047981 */ /* 0x000322000c1e9d00 */
[----:B------:R-:W-:-:S05]  /*0de0*/  IMAD.WIDE R2, R35, 0x4, R38 ;  /* 0x0000000423027825 */ /* 0x000fca00078e0226 */
[----:B------:R-:W4:Y:S01]  /*0df0*/  LDG.E.128.CONSTANT R8, desc[UR6][R2.64] ;  /* 0x0000000602087981 */ /* 0x000f22000c1e9d00 */
[----:B------:R-:W-:Y:S01]  /*0e00*/  IMAD.MOV.U32 R47, RZ, RZ, 0x2800 ;  /* 0x00002800ff2f7424 */ /* 0x000fe200078e00ff */
[----:B------:R-:W-:Y:S02]  /*0e10*/  ISETP.LE.OR P3, PT, R48, UR8, !P0 ;  /* 0x0000000830007c0c */ /* 0x000fe4000c763670 */
[----:B--2---:R-:W-:-:S04]  /*0e20*/  SHF.R.U32.HI R20, RZ, 0xf, R24 ;  /* 0x0000000fff147819 */ /* 0x004fc80000011618 */
[----:B------:R-:W-:Y:S02]  /*0e30*/  LOP3.LUT R20, R20, 0x10001, RZ, 0xc0, !PT ;  /* 0x0001000114147812 */ /* 0x000fe400078ec0ff */
[----:B------:R-:W-:-:S04]  /*0e40*/  SHF.R.U32.HI R23, RZ, 0xf, R26 ;  /* 0x0000000fff177819 */ /* 0x000fc8000001161a */
[----:B0-----:R-:W-:Y:S02]  /*0e50*/  LOP3.LUT R36, R23, 0x10001, RZ, 0xc0, !PT ;  /* 0x0001000117247812 */ /* 0x001fe400078ec0ff */
[----:B------:R-:W-:-:S04]  /*0e60*/  SHF.R.U32.HI R22, RZ, 0xf, R25 ;  /* 0x0000000fff167819 */ /* 0x000fc80000011619 */
[----:B------:R-:W-:Y:S02]  /*0e70*/  LOP3.LUT R22, R22, 0x10001, RZ, 0xc0, !PT ;  /* 0x0001000116167812 */ /* 0x000fe400078ec0ff */
[----:B-----5:R-:W-:Y:S01]  /*0e80*/  SHF.R.U32.HI R37, RZ, 0xe, R14 ;  /* 0x0000000eff257819 */ /* 0x020fe2000001160e */
[----:B---3--:R-:W-:Y:S01]  /*0e90*/  @!P2 IMAD.IADD R33, R21, 0x1, R34 ;  /* 0x000000011521a824 */ /* 0x008fe200078e0222 */
[----:B------:R-:W-:-:S04]  /*0ea0*/  SHF.R.U32.HI R21, RZ, 0xe, R12 ;  /* 0x0000000eff157819 */ /* 0x000fc8000001160c */
[----:B------:R-:W-:Y:S02]  /*0eb0*/  LOP3.LUT R21, R20, 0x20002, R21, 0xf8, !PT ;  /* 0x0002000214157812 */ /* 0x000fe400078ef815 */
[----:B------:R-:W-:-:S04]  /*0ec0*/  SHF.R.U32.HI R20, RZ, 0xf, R27 ;  /* 0x0000000fff147819 */ /* 0x000fc8000001161b */
[----:B-1----:R-:W-:Y:S02]  /*0ed0*/  LOP3.LUT R38, R20, 0x10001, RZ, 0xc0, !PT ;  /* 0x0001000114267812 */ /* 0x002fe400078ec0ff */
[----:B----4-:R-:W-:Y:S02]  /*0ee0*/  SHF.R.U32.HI R20, RZ, 0xd, R16 ;  /* 0x0000000dff147819 */ /* 0x010fe40000011610 */
[----:B------:R-:W-:Y:S02]  /*0ef0*/  SHF.R.U32.HI R39, RZ, 0xe, R15 ;  /* 0x0000000eff277819 */ /* 0x000fe4000001160f */
[----:B------:R-:W-:Y:S02]  /*0f00*/  LOP3.LUT R21, R21, 0x40004, R20, 0xf8, !PT ;  /* 0x0004000415157812 */ /* 0x000fe400078ef814 */
[----:B------:R-:W-:Y:S02]  /*0f10*/  LOP3.LUT R37, R36, 0x20002, R37, 0xf8, !PT ;  /* 0x0002000224257812 */ /* 0x000fe400078ef825 */
[----:B------:R-:W-:-:S02]  /*0f20*/  SHF.R.U32.HI R20, RZ, 0xc, R4 ;  /* 0x0000000cff147819 */ /* 0x000fc40000011604 */
[----:B------:R-:W-:Y:S02]  /*0f30*/  LOP3.LUT R39, R38, 0x20002, R39, 0xf8, !PT ;  /* 0x0002000226277812 */ /* 0x000fe400078ef827 */
[----:B------:R-:W-:Y:S02]  /*0f40*/  SHF.R.U32.HI R36, RZ, 0xd, R18 ;  /* 0x0000000dff247819 */ /* 0x000fe40000011612 */
[----:B------:R-:W-:Y:S02]  /*0f50*/  SHF.R.U32.HI R38, RZ, 0xd, R19 ;  /* 0x0000000dff267819 */ /* 0x000fe40000011613 */
[----:B------:R-:W-:Y:S02]  /*0f60*/  LOP3.LUT R20, R21, 0x80008, R20, 0xf8, !PT ;  /* 0x0008000815147812 */ /* 0x000fe400078ef814 */
[----:B------:R-:W-:Y:S02]  /*0f70*/  LOP3.LUT R36, R37, 0x40004, R36, 0xf8, !PT ;  /* 0x0004000425247812 */ /* 0x000fe400078ef824 */
[----:B------:R-:W-:-:S02]  /*0f80*/  SHF.R.U32.HI R21, RZ, 0xc, R6 ;  /* 0x0000000cff157819 */ /* 0x000fc40000011606 */
[----:B------:R-:W-:Y:S02]  /*0f90*/  SHF.R.U32.HI R23, RZ, 0xe, R13 ;  /* 0x0000000eff177819 */ /* 0x000fe4000001160d */
[----:B------:R-:W-:Y:S02]  /*0fa0*/  LOP3.LUT R38, R39, 0x40004, R38, 0xf8, !PT ;  /* 0x0004000427267812 */ /* 0x000fe400078ef826 */
[----:B------:R-:W-:Y:S02]  /*0fb0*/  SHF.R.U32.HI R37, RZ, 0xc, R7 ;  /* 0x0000000cff257819 */ /* 0x000fe40000011607 */
[----:B------:R-:W-:Y:S02]  /*0fc0*/  SHF.R.U32.HI R39, RZ, 0xb, R8 ;  /* 0x0000000bff277819 */ /* 0x000fe40000011608 */
[----:B------:R-:W-:Y:S02]  /*0fd0*/  LOP3.LUT R36, R36, 0x80008, R21, 0xf8, !PT ;  /* 0x0008000824247812 */ /* 0x000fe400078ef815 */
[----:B------:R-:W-:-:S02]  /*0fe0*/  LOP3.LUT R23, R22, 0x20002, R23, 0xf8, !PT ;  /* 0x0002000216177812 */ /* 0x000fc400078ef817 */
[----:B------:R-:W-:Y:S02]  /*0ff0*/  LOP3.LUT R21, R38, 0x80008, R37, 0xf8, !PT ;  /* 0x0008000826157812 */ /* 0x000fe400078ef825 */
[----:B------:R-:W-:Y:S02]  /*1000*/  SHF.R.U32.HI R22, RZ, 0xd, R17 ;  /* 0x0000000dff167819 */ /* 0x000fe40000011611 */
[----:B------:R-:W-:Y:S02]  /*1010*/  LOP3.LUT R39, R20, 0x100010, R39, 0xf8, !PT ;  /* 0x0010001014277812 */ /* 0x000fe400078ef827 */
[----:B------:R-:W-:Y:S02]  /*1020*/  SHF.R.U32.HI R37, RZ, 0xb, R10 ;  /* 0x0000000bff257819 */ /* 0x000fe4000001160a */
[----:B------:R-:W-:Y:S02]  /*1030*/  SHF.R.U32.HI R20, RZ, 0xb, R11 ;  /* 0x0000000bff147819 */ /* 0x000fe4000001160b */
[----:B------:R-:W-:-:S02]  /*1040*/  LOP3.LUT R23, R23, 0x40004, R22, 0xf8, !PT ;  /* 0x0004000417177812 */ /* 0x000fc400078ef816 */
[----:B------:R-:W-:Y:S02]  /*1050*/  LOP3.LUT R37, R36, 0x100010, R37, 0xf8, !PT ;  /* 0x0010001024257812 */ /* 0x000fe400078ef825 */
[----:B------:R-:W-:Y:S02]  /*1060*/  @!P2 PRMT R0, R40, 0x7610, R0 ;  /* 0x000076102800a816 */ /* 0x000fe40000000000 */
[----:B------:R-:W-:Y:S02]  /*1070*/  SHF.R.U32.HI R22, RZ, 0xc, R5 ;  /* 0x0000000cff167819 */ /* 0x000fe40000011605 */
[----:B------:R-:W-:Y:S02]  /*1080*/  LOP3.LUT R36, R21, 0x100010, R20, 0xf8, !PT ;  /* 0x0010001015247812 */ /* 0x000fe400078ef814 */
[----:B------:R-:W-:Y:S02]  /*1090*/  LOP3.LUT R21, R25, 0x3e003e0, RZ, 0xc0, !PT ;  /* 0x03e003e019157812 */ /* 0x000fe400078ec0ff */
[----:B------:R-:W-:-:S02]  /*10a0*/  @!P2 PRMT R0, R0, 0x7610, R40 ;  /* 0x000076100000a816 */ /* 0x000fc40000000028 */
[----:B------:R-:W-:Y:S02]  /*10b0*/  LOP3.LUT R23, R23, 0x80008, R22, 0xf8, !PT ;  /* 0x0008000817177812 */ /* 0x000fe400078ef816 */
[----:B------:R-:W-:Y:S02]  /*10c0*/  SHF.R.U32.HI R38, RZ, 0xb, R9 ;  /* 0x0000000bff267819 */ /* 0x000fe40000011609 */
[----:B------:R-:W-:Y:S02]  /*10d0*/  LOP3.LUT R20, R24, 0x3e003e0, RZ, 0xc0, !PT ;  /* 0x03e003e018147812 */ /* 0x000fe400078ec0ff */
[----:B------:R-:W-:Y:S02]  /*10e0*/  LOP3.LUT R22, R26, 0x3e003e0, RZ, 0xc0, !PT ;  /* 0x03e003e01a167812 */ /* 0x000fe400078ec0ff */
[----:B------:R-:W-:Y:S02]  /*10f0*/  LOP3.LUT R40, R21, 0x64006400, RZ, 0xfc, !PT ;  /* 0x6400640015287812 */ /* 0x000fe400078efcff */
[----:B------:R-:W-:-:S02]  /*1100*/  LOP3.LUT R21, R12, 0x3e003e0, RZ, 0xc0, !PT ;  /* 0x03e003e00c157812 */ /* 0x000fc400078ec0ff */
[----:B------:R-:W-:Y:S02]  /*1110*/  LOP3.LUT R38, R23, 0x100010, R38, 0xf8, !PT ;  /* 0x0010001017267812 */ /* 0x000fe400078ef826 */
[----:B------:R-:W-:Y:S02]  /*1120*/  LOP3.LUT R20, R20, 0x64006400, RZ, 0xfc, !PT ;  /* 0x6400640014147812 */ /* 0x000fe400078efcff */
[----:B------:R-:W-:Y:S02]  /*1130*/  LOP3.LUT R58, R22, 0x64006400, RZ, 0xfc, !PT ;  /* 0x64006400163a7812 */ /* 0x000fe400078efcff */
[----:B------:R-:W-:Y:S02]  /*1140*/  @!P2 PRMT R28, R41, 0x7610, R28 ;  /* 0x00007610291ca816 */ /* 0x000fe4000000001c */
[----:B------:R-:W-:Y:S02]  /*1150*/  LOP3.LUT R23, R27, 0x3e003e0, RZ, 0xc0, !PT ;  /* 0x03e003e01b177812 */ /* 0x000fe400078ec0ff */
[----:B------:R-:W-:-:S02]  /*1160*/  LOP3.LUT R22, R13, 0x3e003e0, RZ, 0xc0, !PT ;  /* 0x03e003e00d167812 */ /* 0x000fc400078ec0ff */
[----:B------:R-:W-:Y:S02]  /*1170*/  LOP3.LUT R56, R21, 0x64006400, RZ, 0xfc, !PT ;  /* 0x6400640015387812 */ /* 0x000fe400078efcff */
[----:B------:R-:W-:Y:S01]  /*1180*/  LOP3.LUT R21, R18, 0x3e003e0, RZ, 0xc0, !PT ;  /* 0x03e003e012157812 */ /* 0x000fe200078ec0ff */
[----:B------:R-:W-:Y:S01]  /*1190*/  HFMA2 R60, R20, R47.H0_H0, -48, -48 ;  /* 0xd200d200143c7431 */ /* 0x000fe2000004002f */
[----:B------:R-:W-:Y:S02]  /*11a0*/  @!P2 PRMT R28, R28, 0x7610, R41 ;  /* 0x000076101c1ca816 */ /* 0x000fe40000000029 */
        /* <DEDUP_REMOVED lines=29> */
[----:B------:R-:W-:Y:S01]  /*1380*/  VIADD R34, R34, 0x20 ;  /* 0x0000002022227836 */ /* 0x000fe20000000000 */
[----:B------:R-:W-:-:S02]  /*1390*/  LOP3.LUT R52, R52, 0x64006400, RZ, 0xfc, !PT ;  /* 0x6400640034347812 */ /* 0x000fc400078efcff */
[----:B------:R-:W-:Y:S02]  /*13a0*/  LOP3.LUT R40, R40, 0x64006400, RZ, 0xfc, !PT ;  /* 0x6400640028287812 */ /* 0x000fe400078efcff */
[----:B------:R-:W-:Y:S02]  /*13b0*/  LOP3.LUT R20, R21, 0x64006400, RZ, 0xfc, !PT ;  /* 0x6400640015147812 */ /* 0x000fe400078efcff */
[----:B------:R-:W-:Y:S02]  /*13c0*/  LOP3.LUT R22, R23, 0x64006400, RZ, 0xfc, !PT ;  /* 0x6400640017167812 */ /* 0x000fe400078efcff */
[----:B------:R-:W-:Y:S02]  /*13d0*/  LOP3.LUT R62, R41, 0x64006400, RZ, 0xfc, !PT ;  /* 0x64006400293e7812 */ /* 0x000fe400078efcff */
[----:B------:R-:W-:Y:S01]  /*13e0*/  LOP3.LUT R64, R43, 0x64006400, RZ, 0xfc, !PT ;  /* 0x640064002b407812 */ /* 0x000fe200078efcff */
[-C--:B------:R-:W-:Y:S02]  /*13f0*/  HFMA2 R41, R42, R47.reuse.H0_H0, -48, -48 ;  /* 0xd200d2002a297431 */ /* 0x080fe4000004002f */
[----:B------:R-:W-:-:S02]  /*1400*/  HFMA2 R42, R46, R47.H0_H0, -48, -48 ;  /* 0xd200d2002e2a7431 */ /* 0x000fc4000004002f */
[-C--:B------:R-:W-:Y:S01]  /*1410*/  HFMA2 R43, R44, R47.reuse.H0_H0, -48, -48 ;  /* 0xd200d2002c2b7431 */ /* 0x080fe2000004002f */
[----:B------:R-:W-:Y:S01]  /*1420*/  ISETP.GE.AND P2, PT, R34, UR5, PT ;  /* 0x0000000522007c0c */ /* 0x000fe2000bf46270 */
[-C--:B------:R-:W-:Y:S02]  /*1430*/  HFMA2 R58, R58, R47.reuse.H0_H0, -48, -48 ;  /* 0xd200d2003a3a7431 */ /* 0x080fe4000004002f */
        /* <DEDUP_REMOVED lines=69> */
[----:B------:R-:W-:Y:S02]  /*1890*/  LOP3.LUT R57, R15, 0x1f001f, RZ, 0xc0, !PT ;  /* 0x001f001f0f397812 */ /* 0x000fe400078ec0ff */
[----:B------:R-:W-:Y:S01]  /*18a0*/  SHF.R.U32.HI R22, RZ, 0xa, R12 ;  /* 0x0000000aff167819 */ /* 0x000fe2000001160c */
[----:B------:R-:W-:Y:S01]  /*18b0*/  HADD2 R12, R58, -1040, -1040 ;  /* 0xe410e4103a0c7430 */ /* 0x000fe20000000000 */
[----:B------:R-:W-:Y:S02]  /*18c0*/  LOP3.LUT R60, R57, 0x64006400, RZ, 0xfc, !PT ;  /* 0x64006400393c7812 */ /* 0x000fe400078efcff */
[----:B------:R-:W-:Y:S02]  /*18d0*/  SHF.R.U32.HI R58, RZ, 0xa, R14 ;  /* 0x0000000aff3a7819 */ /* 0x000fe4000001160e */
[----:B------:R-:W-:Y:S01]  /*18e0*/  SHF.R.U32.HI R57, RZ, 0xa, R13 ;  /* 0x0000000aff397819 */ /* 0x000fe2000001160d */
[----:B------:R-:W-:Y:S01]  /*18f0*/  HFMA2.MMA R59, R12, R23, R59 ;  /* 0x000000170c3b7235 */ /* 0x000fe2000000003b */
[----:B------:R-:W-:Y:S01]  /*1900*/  HADD2 R13, R60, -1040, -1040 ;  /* 0xe410e4103c0d7430 */ /* 0x000fe20000000000 */
[----:B------:R-:W-:-:S02]  /*1910*/  LOP3.LUT R22, R22, 0x1f001f, RZ, 0xc0, !PT ;  /* 0x001f001f16167812 */ /* 0x000fc400078ec0ff */
[----:B------:R-:W-:Y:S01]  /*1920*/  LOP3.LUT R58, R58, 0x1f001f, RZ, 0xc0, !PT ;  /* 0x001f001f3a3a7812 */ /* 0x000fe200078ec0ff */
[----:B------:R-:W-:Y:S01]  /*1930*/  HFMA2 R23, R13, R23, R20 ;  /* 0x000000170d177231 */ /* 0x000fe20000000014 */
[----:B------:R-:W-:Y:S02]  /*1940*/  SHF.R.U32.HI R15, RZ, 0xa, R15 ;  /* 0x0000000aff0f7819 */ /* 0x000fe4000001160f */
[----:B------:R-:W-:Y:S01]  /*1950*/  LOP3.LUT R22, R22, 0x64006400, RZ, 0xfc, !PT ;  /* 0x6400640016167812 */ /* 0x000fe200078efcff */
[-C--:B0-----:R-:W-:Y:S01]  /*1960*/  HFMA2 R21, R55, R24.reuse, R21 ;  /* 0x0000001837157231 */ /* 0x081fe20000000015 */
[----:B------:R-:W-:Y:S01]  /*1970*/  LOP3.LUT R58, R58, 0x64006400, RZ, 0xfc, !PT ;  /* 0x640064003a3a7812 */ /* 0x000fe200078efcff */
[-C--:B------:R-:W-:Y:S01]  /*1980*/  HFMA2.MMA R56, R56, R24.reuse, R62 ;  /* 0x0000001838387235 */ /* 0x080fe2000000003e */
        /* <DEDUP_REMOVED lines=14> */
[----:B------:R-:W-:Y:S01]  /*1a70*/  LOP3.LUT R53, R12, 0x64006400, RZ, 0xfc, !PT ;  /* 0x640064000c357812 */ /* 0x000fe200078efcff */
[-C--:B------:R-:W-:Y:S01]  /*1a80*/  HFMA2 R54, R54, R25.reuse, R21 ;  /* 0x0000001936367231 */ /* 0x080fe20000000015 */
[----:B------:R-:W-:Y:S01]  /*1a90*/  LOP3.LUT R57, R13, 0x64006400, RZ, 0xfc, !PT ;  /* 0x640064000d397812 */ /* 0x000fe200078efcff */
[----:B------:R-:W-:Y:S01]  /*1aa0*/  HADD2 R22, R15, -1040, -1040 ;  /* 0xe410e4100f167430 */ /* 0x000fe20000000000 */
[----:B------:R-:W-:Y:S01]  /*1ab0*/  LOP3.LUT R58, R14, 0x64006400, RZ, 0xfc, !PT ;  /* 0x640064000e3a7812 */ /* 0x000fe200078efcff */
[----:B------:R-:W-:Y:S01]  /*1ac0*/  HADD2 R59, R53, -1040, -1040 ;  /* 0xe410e410353b7430 */ /* 0x000fe20000000000 */
[----:B------:R-:W0:Y:S01]  /*1ad0*/  LDS.128 R12, [UR4+0x20] ;  /* 0x00002004ff0c7984 */ /* 0x000e220008000c00 */
[----:B------:R-:W-:Y:S01]  /*1ae0*/  SHF.R.U32.HI R20, RZ, 0xa, R18 ;  /* 0x0000000aff147819 */ /* 0x000fe20000011612 */
[----:B------:R-:W-:Y:S01]  /*1af0*/  HFMA2 R25, R22, R25, R23 ;  /* 0x0000001916197231 */ /* 0x000fe20000000017 */
[----:B------:R-:W-:Y:S01]  /*1b00*/  LOP3.LUT R18, R19, 0x1f001f, RZ, 0xc0, !PT ;  /* 0x001f001f13127812 */ /* 0x000fe200078ec0ff */
[----:B------:R-:W-:Y:S01]  /*1b10*/  HADD2 R60, R58, -1040, -1040 ;  /* 0xe410e4103a3c7430 */ /* 0x000fe20000000000 */
[----:B------:R-:W-:Y:S01]  /*1b20*/  HFMA2.MMA R58, R59, R26, R56 ;  /* 0x0000001a3b3a7235 */ /* 0x000fe20000000038 */
[----:B------:R-:W-:Y:S01]  /*1b30*/  LOP3.LUT R24, R4, 0x1f001f, RZ, 0xc0, !PT ;  /* 0x001f001f04187812 */ /* 0x000fe200078ec0ff */
[----:B------:R-:W-:Y:S01]  /*1b40*/  HADD2 R57, R57, -1040, -1040 ;  /* 0xe410e41039397430 */ /* 0x000fe20000000000 */
[----:B------:R-:W-:-:S02]  /*1b50*/  SHF.R.U32.HI R21, RZ, 0xa, R4 ;  /* 0x0000000aff157819 */ /* 0x000fc40000011604 */
[----:B------:R-:W-:Y:S01]  /*1b60*/  LOP3.LUT R56, R18, 0x64006400, RZ, 0xfc, !PT ;  /* 0x6400640012387812 */ /* 0x000fe200078efcff */
[----:B------:R-:W-:Y:S01]  /*1b70*/  HFMA2 R57, R57, R26, R54 ;  /* 0x0000001a39397231 */ /* 0x000fe20000000036 */
[----:B------:R-:W-:Y:S01]  /*1b80*/  SHF.R.U32.HI R16, RZ, 0xa, R16 ;  /* 0x0000000aff107819 */ /* 0x000fe20000011610 */
[----:B------:R-:W-:Y:S01]  /*1b90*/  HFMA2.MMA R58, R49, R27, R58 ;  /* 0x0000001b313a7235 */ /* 0x000fe2000000003a */
[----:B------:R-:W-:Y:S01]  /*1ba0*/  LOP3.LUT R4, R5, 0x1f001f, RZ, 0xc0, !PT ;  /* 0x001f001f05047812 */ /* 0x000fe200078ec0ff */
[----:B------:R-:W-:Y:S01]  /*1bb0*/  HFMA2 R57, R50, R27, R57 ;  /* 0x0000001b32397231 */ /* 0x000fe20000000039 */
[----:B------:R-:W-:Y:S02]  /*1bc0*/  SHF.R.U32.HI R22, RZ, 0xa, R5 ;  /* 0x0000000aff167819 */ /* 0x000fe40000011605 */
[----:B------:R-:W-:Y:S02]  /*1bd0*/  LOP3.LUT R5, R6, 0x1f001f, RZ, 0xc0, !PT ;  /* 0x001f001f06057812 */ /* 0x000fe400078ec0ff */
[----:B------:R-:W-:-:S02]  /*1be0*/  SHF.R.U32.HI R23, RZ, 0xa, R6 ;  /* 0x0000000aff177819 */ /* 0x000fc40000011606 */
[----:B------:R-:W-:Y:S02]  /*1bf0*/  SHF.R.U32.HI R17, RZ, 0xa, R17 ;  /* 0x0000000aff117819 */ /* 0x000fe40000011611 */
[----:B------:R-:W-:Y:S02]  /*1c00*/  SHF.R.U32.HI R19, RZ, 0xa, R19 ;  /* 0x0000000aff137819 */ /* 0x000fe40000011613 */
[----:B------:R-:W-:Y:S02]  /*1c10*/  LOP3.LUT R6, R7, 0x1f001f, RZ, 0xc0, !PT ;  /* 0x001f001f07067812 */ /* 0x000fe400078ec0ff */
[----:B------:R-:W-:Y:S01]  /*1c20*/  SHF.R.U32.HI R53, RZ, 0xa, R7 ;  /* 0x0000000aff357819 */ /* 0x000fe20000011607 */
[----:B------:R-:W-:Y:S01]  /*1c30*/  HFMA2.MMA R7, R60, R26, R55 ;  /* 0x0000001a3c077235 */ /* 0x000fe20000000037 */
[----:B------:R-:W-:Y:S01]  /*1c40*/  HADD2 R60, R56, -1040, -1040 ;  /* 0xe410e410383c7430 */ /* 0x000fe20000000000 */
[----:B------:R-:W-:Y:S02]  /*1c50*/  LOP3.LUT R16, R16, 0x1f001f, RZ, 0xc0, !PT ;  /* 0x001f001f10107812 */ /* 0x000fe400078ec0ff */
[----:B------:R-:W-:Y:S01]  /*1c60*/  LOP3.LUT R20, R20, 0x1f001f, RZ, 0xc0, !PT ;  /* 0x001f001f14147812 */ /* 0x000fe200078ec0ff */
[----:B------:R-:W-:Y:S01]  /*1c70*/  HFMA2 R25, R60, R26, R25 ;  /* 0x0000001a3c197231 */ /* 0x000fe20000000019 */
[----:B------:R-:W-:-:S02]  /*1c80*/  LOP3.LUT R17, R17, 0x1f001f, RZ, 0xc0, !PT ;  /* 0x001f001f11117812 */ /* 0x000fc400078ec0ff */
[----:B------:R-:W-:Y:S01]  /*1c90*/  LOP3.LUT R19, R19, 0x1f001f, RZ, 0xc0, !PT ;  /* 0x001f001f13137812 */ /* 0x000fe200078ec0ff */
[----:B------:R-:W-:Y:S01]  /*1ca0*/  HFMA2.MMA R7, R51, R27, R7 ;  /* 0x0000001b33077235 */ /* 0x000fe20000000007 */
[----:B------:R-:W-:Y:S01]  /*1cb0*/  LOP3.LUT R16, R16, 0x64006400, RZ, 0xfc, !PT ;  /* 0x6400640010107812 */ /* 0x000fe200078efcff */
[----:B------:R-:W-:Y:S01]  /*1cc0*/  HFMA2 R25, R52, R27, R25 ;  /* 0x0000001b34197231 */ /* 0x000fe20000000019 */
        /* <DEDUP_REMOVED lines=9> */
[-C--:B0-----:R-:W-:Y:S01]  /*1d60*/  HFMA2.MMA R58, R27, R12.reuse, R58 ;  /* 0x0000000c1b3a7235 */ /* 0x081fe2000000003a */
[-C--:B------:R-:W-:Y:S01]  /*1d70*/  HFMA2 R57, R16, R12.reuse, R57 ;  /* 0x0000000c10397231 */ /* 0x080fe20000000039 */
[----:B------:R-:W-:Y:S01]  /*1d80*/  HFMA2.MMA R19, R20, R12, R7 ;  /* 0x0000000c14137235 */ /* 0x000fe20000000007 */
[----:B------:R-:W-:Y:S01]  /*1d90*/  HFMA2 R25, R26, R12, R25 ;  /* 0x0000000c1a197231 */ /* 0x000fe20000000019 */
[----:B------:R-:W-:Y:S01]  /*1da0*/  LOP3.LUT R12, R4, 0x64006400, RZ, 0xfc, !PT ;  /* 0x64006400040c7812 */ /* 0x000fe200078efcff */
[----:B------:R-:W-:Y:S01]  /*1db0*/  HADD2 R27, R24, -1040, -1040 ;  /* 0xe410e410181b7430 */ /* 0x000fe20000000000 */
[----:B------:R-:W-:Y:S01]  /*1dc0*/  LOP3.LUT R16, R5, 0x64006400, RZ, 0xfc, !PT ;  /* 0x6400640005107812 */ /* 0x000fe200078efcff */
[----:B------:R-:W-:Y:S01]  /*1dd0*/  HADD2 R20, R17, -1040, -1040 ;  /* 0xe410e41011147430 */ /* 0x000fe20000000000 */
[----:B------:R-:W0:Y:S01]  /*1de0*/  LDS.128 R4, [UR4+0x30] ;  /* 0x00003004ff047984 */ /* 0x000e220008000c00 */
[----:B------:R-:W-:Y:S01]  /*1df0*/  LOP3.LUT R23, R23, 0x1f001f, RZ, 0xc0, !PT ;  /* 0x001f001f17177812 */ /* 0x000fe200078ec0ff */
[----:B------:R-:W-:Y:S01]  /*1e00*/  HADD2 R12, R12, -1040, -1040 ;  /* 0xe410e4100c0c7430 */ /* 0x000fe20000000000 */
[-C--:B------:R-:W-:Y:S01]  /*1e10*/  HFMA2.MMA R58, R27, R13.reuse, R58 ;  /* 0x0000000d1b3a7235 */ /* 0x080fe2000000003a */
[----:B------:R-:W-:Y:S01]  /*1e20*/  HADD2 R16, R16, -1040, -1040 ;  /* 0xe410e41010107430 */ /* 0x000fe20000000000 */
[----:B------:R-:W-:Y:S01]  /*1e30*/  LOP3.LUT R21, R21, 0x1f001f, RZ, 0xc0, !PT ;  /* 0x001f001f15157812 */ /* 0x000fe200078ec0ff */
[-C--:B------:R-:W-:Y:S01]  /*1e40*/  HFMA2 R57, R12, R13.reuse, R57 ;  /* 0x0000000d0c397231 */ /* 0x080fe20000000039 */
[----:B------:R-:W-:Y:S01]  /*1e50*/  LOP3.LUT R23, R23, 0x64006400, RZ, 0xfc, !PT ;  /* 0x6400640017177812 */ /* 0x000fe200078efcff */
[----:B------:R-:W-:Y:S01]  /*1e60*/  HFMA2 R25, R20, R13, R25 ;  /* 0x0000000d14197231 */ /* 0x000fe20000000019 */
[----:B------:R-:W-:Y:S01]  /*1e70*/  LOP3.LUT R21, R21, 0x64006400, RZ, 0xfc, !PT ;  /* 0x6400640015157812 */ /* 0x000fe200078efcff */
[----:B------:R-:W-:Y:S01]  /*1e80*/  HFMA2.MMA R19, R16, R13, R19 ;  /* 0x0000000d10137235 */ /* 0x000fe20000000013 */
[----:B------:R-:W-:Y:S01]  /*1e90*/  LOP3.LUT R53, R53, 0x1f001f, RZ, 0xc0, !PT ;  /* 0x001f001f35357812 */ /* 0x000fe200078ec0ff */
[----:B------:R-:W-:Y:S01]  /*1ea0*/  HADD2 R12, R23, -1040, -1040 ;  /* 0xe410e410170c7430 */ /* 0x000fe20000000000 */
[-C--:B------:R-:W-:Y:S01]  /*1eb0*/  HFMA2.MMA R58, R40, R14.reuse, R58 ;  /* 0x0000000e283a7235 */ /* 0x080fe2000000003a */
[----:B------:R-:W-:Y:S01]  /*1ec0*/  LOP3.LUT R54, R8, 0x1f001f, RZ, 0xc0, !PT ;  /* 0x001f001f08367812 */ /* 0x000fe200078ec0ff */
[----:B------:R-:W-:Y:S01]  /*1ed0*/  HADD2 R21, R21, -1040, -1040 ;  /* 0xe410e41015157430 */ /* 0x000fe20000000000 */
[----:B------:R-:W-:Y:S01]  /*1ee0*/  LOP3.LUT R53, R53, 0x64006400, RZ, 0xfc, !PT ;  /* 0x6400640035357812 */ /* 0x000fe200078efcff */
[-C--:B------:R-:W-:Y:S01]  /*1ef0*/  HFMA2 R25, R43, R14.reuse, R25 ;  /* 0x0000000e2b197231 */ /* 0x080fe20000000019 */
[----:B------:R-:W-:Y:S01]  /*1f00*/  HFMA2.MMA R19, R42, R14, R19 ;  /* 0x0000000e2a137235 */ /* 0x000fe20000000013 */
[----:B------:R-:W-:Y:S01]  /*1f10*/  LOP3.LUT R55, R10, 0x1f001f, RZ, 0xc0, !PT ;  /* 0x001f001f0a377812 */ /* 0x000fe200078ec0ff */
[----:B------:R-:W-:Y:S01]  /*1f20*/  HFMA2 R57, R41, R14, R57 ;  /* 0x0000000e29397231 */ /* 0x000fe20000000039 */
[----:B------:R-:W-:Y:S01]  /*1f30*/  LOP3.LUT R22, R22, 0x1f001f, RZ, 0xc0, !PT ;  /* 0x001f001f16167812 */ /* 0x000fe200078ec0ff */
[----:B------:R-:W-:Y:S01]  /*1f40*/  HFMA2.MMA R58, R21, R15, R58 ;  /* 0x0000000f153a7235 */ /* 0x000fe2000000003a */
[----:B------:R-:W-:-:S02]  /*1f50*/  LOP3.LUT R54, R54, 0x64006400, RZ, 0xfc, !PT ;  /* 0x6400640036367812 */ /* 0x000fc400078efcff */
[----:B------:R-:W-:Y:S01]  /*1f60*/  LOP3.LUT R55, R55, 0x64006400, RZ, 0xfc, !PT ;  /* 0x6400640037377812 */ /* 0x000fe200078efcff */
[----:B------:R-:W-:Y:S01]  /*1f70*/  HFMA2.MMA R19, R12, R15, R19 ;  /* 0x0000000f0c137235 */ /* 0x000fe20000000013 */
[----:B------:R-:W-:Y:S01]  /*1f80*/  HADD2 R12, R53, -1040, -1040 ;  /* 0xe410e410350c7430 */ /* 0x000fe20000000000 */
[----:B------:R-:W-:Y:S01]  /*1f90*/  LOP3.LUT R18, R9, 0x1f001f, RZ, 0xc0, !PT ;  /* 0x001f001f09127812 */ /* 0x000fe200078ec0ff */
[----:B------:R-:W-:Y:S01]  /*1fa0*/  HADD2 R13, R54, -1040, -1040 ;  /* 0xe410e410360d7430 */ /* 0x000fe20000000000 */
[----:B------:R-:W-:Y:S01]  /*1fb0*/  LOP3.LUT R56, R11, 0x1f001f, RZ, 0xc0, !PT ;  /* 0x001f001f0b387812 */ /* 0x000fe200078ec0ff */
[-C--:B------:R-:W-:Y:S01]  /*1fc0*/  HFMA2 R25, R12, R15.reuse, R25 ;  /* 0x0000000f0c197231 */ /* 0x080fe20000000019 */
        /* <DEDUP_REMOVED lines=8> */
[-C--:B0-----:R-:W-:Y:S01]  /*2050*/  HFMA2.MMA R58, R13, R4.reuse, R58 ;  /* 0x000000040d3a7235 */ /* 0x081fe2000000003a */
[----:B------:R-:W-:Y:S01]  /*2060*/  SHF.R.U32.HI R10, RZ, 0xa, R10 ;  /* 0x0000000aff0a7819 */ /* 0x000fe2000001160a */
[----:B------:R-:W-:Y:S01]  /*2070*/  HFMA2 R57, R22, R15, R57 ;  /* 0x0000000f16397231 */ /* 0x000fe20000000039 */
[----:B------:R-:W-:Y:S01]  /*2080*/  HFMA2.MMA R19, R12, R4, R19 ;  /* 0x000000040c137235 */ /* 0x000fe20000000013 */
[----:B------:R-:W-:Y:S01]  /*2090*/  HADD2 R56, R56, -1040, -1040 ;  /* 0xe410e41038387430 */ /* 0x000fe20000000000 */
[----:B------:R-:W-:Y:S01]  /*20a0*/  LOP3.LUT R8, R8, 0x1f001f, RZ, 0xc0, !PT ;  /* 0x001f001f08087812 */ /* 0x000fe200078ec0ff */
[-C--:B------:R-:W-:Y:S01]  /*20b0*/  HFMA2 R57, R18, R4.reuse, R57 ;  /* 0x0000000412397231 */ /* 0x080fe20000000039 */
[----:B------:R-:W-:Y:S01]  /*20c0*/  LOP3.LUT R9, R9, 0x1f001f, RZ, 0xc0, !PT ;  /* 0x001f001f09097812 */ /* 0x000fe200078ec0ff */
[----:B------:R-:W-:Y:S01]  /*20d0*/  HFMA2 R25, R56, R4, R25 ;  /* 0x0000000438197231 */ /* 0x000fe20000000019 */
[----:B------:R-:W-:Y:S01]  /*20e0*/  SHF.R.U32.HI R11, RZ, 0xa, R11 ;  /* 0x0000000aff0b7819 */ /* 0x000fe2000001160b */
[-C--:B------:R-:W-:Y:S01]  /*20f0*/  HFMA2.MMA R58, R44, R5.reuse, R58 ;  /* 0x000000052c3a7235 */ /* 0x080fe2000000003a */
[----:B------:R-:W-:Y:S01]  /*2100*/  LOP3.LUT R10, R10, 0x1f001f, RZ, 0xc0, !PT ;  /* 0x001f001f0a0a7812 */ /* 0x000fe200078ec0ff */
[-C--:B------:R-:W-:Y:S01]  /*2110*/  HFMA2 R57, R45, R5.reuse, R57 ;  /* 0x000000052d397231 */ /* 0x080fe20000000039 */
        /* <DEDUP_REMOVED lines=8> */
[----:B------:R-:W-:-:S03]  /*21a0*/  LOP3.LUT R11, R11, 0x64006400, RZ, 0xfc, !PT ;  /* 0x640064000b0b7812 */ /* 0x000fc600078efcff */
[----:B------:R-:W-:Y:S01]  /*21b0*/  HADD2 R10, R10, -1040, -1040 ;  /* 0xe410e4100a0a7430 */ /* 0x000fe20000000000 */
[-C--:B------:R-:W-:Y:S01]  /*21c0*/  HFMA2.MMA R58, R5, R6.reuse, R58 ;  /* 0x00000006053a7235 */ /* 0x080fe2000000003a */
[-C--:B------:R-:W-:Y:S02]  /*21d0*/  HFMA2 R57, R4, R6.reuse, R57 ;  /* 0x0000000604397231 */ /* 0x080fe40000000039 */
[----:B------:R-:W-:Y:S02]  /*21e0*/  HADD2 R4, R11, -1040, -1040 ;  /* 0xe410e4100b047430 */ /* 0x000fe40000000000 */
[----:B------:R-:W-:Y:S01]  /*21f0*/  HFMA2.MMA R19, R10, R6, R19 ;  /* 0x000000060a137235 */ /* 0x000fe20000000013 */
[----:B------:R-:W-:Y:S02]  /*2200*/  HFMA2 R57, R38, R7, R57 ;  /* 0x0000000726397231 */ /* 0x000fe40000000039 */
[----:B------:R-:W-:Y:S01]  /*2210*/  HFMA2 R25, R4, R6, R25 ;  /* 0x0000000604197231 */ /* 0x000fe20000000019 */
[----:B------:R-:W-:Y:S01]  /*2220*/  HFMA2.MMA R58, R39, R7, R58 ;  /* 0x00000007273a7235 */ /* 0x000fe2000000003a */
[----:B------:R-:W-:-:S02]  /*2230*/  HADD2 R4, R37, -1040, -1040 ;  /* 0xe410e41025047430 */ /* 0x000fc40000000000 */
[----:B------:R-:W-:Y:S02]  /*2240*/  HFMA2 R25, R36, R7, R25 ;  /* 0x0000000724197231 */ /* 0x000fe40000000019 */
[----:B------:R-:W-:Y:S02]  /*2250*/  HADD2 R57, R57.H0_H0, R57.H1_H1 ;  /* 0x3000003939397230 */ /* 0x000fe40000000800 */
[----:B------:R-:W-:Y:S01]  /*2260*/  HFMA2.MMA R19, R4, R7, R19 ;  /* 0x0000000704137235 */ /* 0x000fe20000000013 */
[----:B------:R-:W-:Y:S02]  /*2270*/  HADD2 R25, R25.H0_H0, R25.H1_H1 ;  /* 0x3000001919197230 */ /* 0x000fe40000000800 */
[----:B------:R-:W-:-:S05]  /*2280*/  HADD2 R58, R58.H0_H0, R58.H1_H1 ;  /* 0x3000003a3a3a7230 */ /* 0x000fca0000000800 */
[----:B------:R-:W-:Y:S02]  /*2290*/  PRMT R58, R58, 0x5410, R57 ;  /* 0x000054103a3a7816 */ /* 0x000fe40000000039 */
[----:B------:R-:W-:-:S04]  /*22a0*/  HADD2 R19, R19.H0_H0, R19.H1_H1 ;  /* 0x3000001313137230 */ /* 0x000fc80000000800 */
[----:B------:R-:W-:Y:S01]  /*22b0*/  HFMA2.MMA R32, R58, R0, R32 ;  /* 0x000000003a207235 */ /* 0x000fe20000000020 */
[----:B------:R-:W-:-:S05]  /*22c0*/  PRMT R19, R19, 0x5410, R25 ;  /* 0x0000541013137816 */ /* 0x000fca0000000019 */
[----:B------:R-:W-:-:S07]  /*22d0*/  HFMA2 R31, R19, R28, R31 ;  /* 0x0000001c131f7231 */ /* 0x000fce000000001f */
.L_x_3275:
[----:B------:R-:W-:Y:S01]  /*22e0*/  ISETP.LT.AND P3, PT, R34, R29, PT ;  /* 0x0000001d2200720c */ /* 0x000fe20003f61270 */
[----:B------:R-:W-:Y:S01]  /*22f0*/  UIADD3 UR4, UR4, 0x40, URZ ;  /* 0x0000004004047890 */ /* 0x000fe2000fffe03f */
[----:B------:R-:W-:-:S11]  /*2300*/  IMAD.WIDE R4, R35, 0x4, R2 ;  /* 0x0000000423047825 */ /* 0x000fd600078e0202 */
[----:B------:R-:W-:Y:S05]  /*2310*/  @!P2 BRA P3, `(.L_x_3276) ;  /* 0xffffffe80070a947 */ /* 0x000fea000183ffff */
.L_x_3274:
        /* <DEDUP_REMOVED lines=16> */
.L_x_3280:
[----:B------:R-:W1:Y:S02]  /*2420*/  LDS R2, [R0] ;  /* 0x0000000000027984 */ /* 0x000e640000000800 */
[----:B-1----:R-:W-:-:S06]  /*2430*/  HADD2 R3, R2, R32 ;  /* 0x0000002002037230 */ /* 0x002fcc0000000000 */
[----:B------:R-:W1:Y:S02]  /*2440*/  ATOMS.CAST.SPIN R3, [R0], R2, R3 ;  /* 0x000000020003738d */ /* 0x000e640001800003 */
[----:B-1----:R-:W-:-:S13]  /*2450*/  ISETP.EQ.U32.AND P0, PT, R3, 0x1, PT ;  /* 0x000000010300780c */ /* 0x002fda0003f02070 */
[----:B------:R-:W-:Y:S05]  /*2460*/  @!P0 BRA `(.L_x_3280) ;  /* 0xfffffffc00ec8947 */ /* 0x000fea000383ffff */
[----:B------:R-:W-:Y:S05]  /*2470*/  BRA `(.L_x_3278) ;  /* 0x00000000000c7947 */ /* 0x000fea0003800000 */
.L_x_3279:
[----:B------:R-:W2:Y:S02]  /*2480*/  LD.E R0, desc[UR6][R4.64] ;  /* 0x0000000604007980 */ /* 0x000ea4000c101900 */
[----:B--2---:R-:W-:-:S05]  /*2490*/  IMAD.IADD R3, R32, 0x1, R0 ;  /* 0x0000000120037824 */ /* 0x004fca00078e0200 */
[----:B------:R1:W-:Y:S02]  /*24a0*/  ST.E desc[UR6][R4.64], R3 ;  /* 0x0000000304007985 */ /* 0x0003e4000c101906 */
.L_x_3278:
[----:B------:R-:W-:Y:S05]  /*24b0*/  BSYNC B0 ;  /* 0x0000000000007941 */ /* 0x000fea0003800000 */
.L_x_3277:
[----:B------:R2:W-:Y:S02]  /*24c0*/  ATOM.E.ADD.F16x2.RN.STRONG.GPU P0, RZ, desc[UR6][R4.64+0x4], R31 ;  /* 0x0000041f04ff79a2 */ /* 0x0005e4000810e1c6 */
[----:B--2---:R-:W-:Y:S05]  /*24d0*/  @P0 EXIT ;  /* 0x000000000000094d */ /* 0x004fea0003800000 */
[----:B------:R-:W2:Y:S02]  /*24e0*/  QSPC.E.S P0, RZ, [R4+0x4] ;  /* 0x0000040004ff73aa */ /* 0x000ea40000000500 */
[----:B--2---:R-:W-:Y:S05]  /*24f0*/  @!P0 BRA `(.L_x_3281) ;  /* 0x0000000000208947 */ /* 0x004fea0003800000 */
[----:B------:R-:W-:-:S05]  /*2500*/  IMAD.MOV.U32 R2, RZ, RZ, R4 ;  /* 0x000000ffff027224 */ /* 0x000fca00078e0004 */
[----:B------:R-:W-:-:S07]  /*2510*/  MOV R0, R2 ;  /* 0x0000000200007202 */ /* 0x000fce0000000f00 */
.L_x_3282:
[----:B------:R-:W1:Y:S02]  /*2520*/  LDS R2, [R0+0x4] ;  /* 0x0000040000027984 */ /* 0x000e640000000800 */
[----:B-1----:R-:W-:-:S10]  /*2530*/  HFMA2.MMA R3, R2, 1, 1, R31 ;  /* 0x3c003c0002037835 */ /* 0x002fd4000000001f */
[----:B------:R-:W1:Y:S02]  /*2540*/  ATOMS.CAST.SPIN R3, [R0+0x4], R2, R3 ;  /* 0x000004020003738d */ /* 0x000e640001800003 */
[----:B-1----:R-:W-:-:S13]  /*2550*/  ISETP.EQ.U32.AND P0, PT, R3, 0x1, PT ;  /* 0x000000010300780c */ /* 0x002fda0003f02070 */
[----:B------:R-:W-:Y:S05]  /*2560*/  @!P0 BRA `(.L_x_3282) ;  /* 0xfffffffc00ec8947 */ /* 0x000fea000383ffff */
[----:B------:R-:W-:Y:S05]  /*2570*/  EXIT ;  /* 0x000000000000794d */ /* 0x000fea0003800000 */
.L_x_3281:
[----:B------:R-:W1:Y:S02]  /*2580*/  LD.E R0, desc[UR6][R4.64+0x4] ;  /* 0x0000040604007980 */ /* 0x000e64000c101900 */
[----:B-1----:R-:W-:-:S05]  /*2590*/  IMAD.IADD R3, R31, 0x1, R0 ;  /* 0x000000011f037824 */ /* 0x002fca00078e0200 */
[----:B------:R-:W-:Y:S01]  /*25a0*/  ST.E desc[UR6][R4.64+0x4], R3 ;  /* 0x0000040304007985 */ /* 0x000fe2000c101906 */
[----:B------:R-:W-:Y:S05]  /*25b0*/  EXIT ;  /* 0x000000000000794d */ /* 0x000fea0003800000 */
.L_x_3283:
        /* <DEDUP_REMOVED lines=12> */
.L_x_3722:


//--------------------- .text._Z23gemm_half_q_half_kernelILi1ELi24ELb1ELb0ELi64EEvPK6__halfPKjS4_S2_PS0_iiiiPKtS7_iiiiiibS2_i --------------------------
	.section	.text._Z23gemm_half_q_half_kernelILi1ELi24ELb1ELb0ELi64EEvPK6__halfPKjS4_S2_PS0_iiiiPKtS7_iiiiiibS2_i,"ax",@progbits
	.align	128
        .global         _Z23gemm_half_q_half_kernelILi1ELi24ELb1ELb0ELi64EEvPK6__halfPKjS4_S2_PS0_iiiiPKtS7_iiiiiibS2_i
        .type           _Z23gemm_half_q_half_kernelILi1ELi24ELb1ELb0ELi64EEvPK6__halfPKjS4_S2_PS0_iiiiPKtS7_iiiiiibS2_i,@function
        .size           _Z23gemm_half_q_half_kernelILi1ELi24ELb1ELb0ELi64EEvPK6__halfPKjS4_S2_PS0_iiiiPKtS7_iiiiiibS2_i,(.L_x_3723 - _Z23gemm_half_q_half_kernelILi1ELi24ELb1ELb0ELi64EEvPK6__halfPKjS4_S2_PS0_iiiiPKtS7_iiiiiibS2_i)
        .other          _Z23gemm_half_q_half_kernelILi1ELi24ELb1ELb0ELi64EEvPK6__halfPKjS4_S2_PS0_iiiiPKtS7_iiiiiibS2_i,@"STO_CUDA_ENTRY STV_DEFAULT"
_Z23gemm_half_q_half_kernelILi1ELi24ELb1ELb0ELi64EEvPK6__halfPKjS4_S2_PS0_iiiiPKtS7_iiiiiibS2_i:
.text._Z23gemm_half_q_half_kernelILi1ELi24ELb1ELb0ELi64EEvPK6__halfPKjS4_S2_PS0_iiiiPKtS7_iiiiiibS2_i:
[----:B------:R-:W0:Y:S08]  /*0000*/  LDC R1, c[0x0][0x28] ;  /* 0x00000a00ff017b82 */ /* 0x000e300000000800 */
[----:B------:R-:W1:Y:S01]  /*0010*/  S2UR UR8, SR_CTAID.Y ;  /* 0x00000000000879c3 */ /* 0x000e620000002600 */
[----:B------:R-:W-:Y:S01]  /*0020*/  PRMT R35, RZ, 0x7610, R35 ;  /* 0x00007610ff237816 */ /* 0x000fe20000000023 */
[----:B------:R-:W-:Y:S01]  /*0030*/  ULDC.64 UR6, c[0x0][0x208] ;  /* 0x0000820000067ab9 */ /* 0x000fe20000000a00 */
[----:B0-----:R-:W-:-:S05]  /*0040*/  IADD3 R1, R1, -0x10, RZ ;  /* 0xfffffff001017810 */ /* 0x001fca0007ffe0ff */
        /* <DEDUP_REMOVED lines=11> */
[----:B0-----:R-:W-:-:S04]  /*0100*/  SHF.L.U32 R20, R49, 0x6, RZ ;  /* 0x0000000631147819 */ /* 0x001fc800000006ff */
[CC--:B--2---:R-:W-:Y:S02]  /*0110*/  IADD3 R7, R20.reuse, R9.reuse, RZ ;  /* 0x0000000914077210 */ /* 0x0c4fe40007ffe0ff */
[----:B-1----:R-:W-:Y:S02]  /*0120*/  VIADDMNMX R28, R20, 0x40, R5, PT ;  /* 0x00000040141c7846 */ /* 0x002fe40003800105 */
[----:B---3--:R-:W-:Y:S02]  /*0130*/  LEA R8, R0, R9, 0x6 ;  /* 0x0000000900087211 */ /* 0x008fe400078e30ff */
        /* <DEDUP_REMOVED lines=13> */
[----:B--2---:R-:W-:Y:S02]  /*0210*/  @P0 IADD3 R10, P3, R0, R3, RZ ;  /* 0x00000003000a0210 */ /* 0x004fe40007f7e0ff */
[-C--:B------:R-:W-:Y:S02]  /*0220*/  @!P0 IADD3.X R0, R6, R4.reuse, RZ, P2, !PT ;  /* 0x0000000406008210 */ /* 0x080fe400017fe4ff */
[----:B------:R-:W-:Y:S02]  /*0230*/  @!P0 LEA R6, P2, R5, UR4, 0x1 ;  /* 0x0000000405068c11 */ /* 0x000fe4000f8408ff */
[----:B------:R-:W-:-:S02]  /*0240*/  @P0 IADD3.X R11, RZ, R4, RZ, P3, !PT ;  /* 0x00000004ff0b0210 */ /* 0x000fc40001ffe4ff */
        /* <DEDUP_REMOVED lines=11> */
.L_x_3285:
[----:B------:R-:W-:Y:S05]  /*0300*/  BSYNC B0 ;  /* 0x0000000000007941 */ /* 0x000fea0003800000 */
.L_x_3284:
[----:B------:R-:W-:Y:S01]  /*0310*/  ULDC UR4, c[0x0][0x23c] ;  /* 0x00008f0000047ab9 */ /* 0x000fe20000000800 */
[----:B------:R-:W-:Y:S02]  /*0320*/  SHF.L.U32 R6, R8, 0x2, RZ ;  /* 0x0000000208067819 */ /* 0x000fe400000006ff */
[----:B------:R-:W-:-:S04]  /*0330*/  MOV R37, UR4 ;  /* 0x0000000400257c02 */ /* 0x000fc80008000f00 */
[----:B------:R-:W-:-:S13]  /*0340*/  ISETP.GE.AND P0, PT, R6, R37, PT ;  /* 0x000000250600720c */ /* 0x000fda0003f06270 */
[----:B------:R-:W-:Y:S05]  /*0350*/  @P0 EXIT ;  /* 0x000000000000094d */ /* 0x000fea0003800000 */
[----:B------:R-:W1:Y:S01]  /*0360*/  LDC.64 R2, c[0x0][0x248] ;  /* 0x00009200ff027b82 */ /* 0x000e620000000a00 */
[----:B------:R-:W-:-:S07]  /*0370*/  SHF.L.U32 R9, R49, 0x7, RZ ;  /* 0x0000000731097819 */ /* 0x000fce00000006ff */
        /* <DEDUP_REMOVED lines=17> */
[----:B------:R-:W-:Y:S01]  /*0490*/  HFMA2.MMA R15, -RZ, RZ, 0, 0 ;  /* 0x00000000ff0f7435 */ /* 0x000fe200000001ff */
[----:B------:R-:W-:Y:S02]  /*04a0*/  SHF.L.U32 R7, R6, 0x2, RZ ;  /* 0x0000000206077819 */ /* 0x000fe400000006ff */
[----:B------:R-:W-:Y:S02]  /*04b0*/  LEA.HI R11, R11, R6, RZ, 0x3 ;  /* 0x000000060b0b7211 */ /* 0x000fe400078f18ff */
[----:B------:R-:W-:Y:S02]  /*04c0*/  MOV R17, R20 ;  /* 0x0000001400117202 */ /* 0x000fe40000000f00 */
[----:B------:R-:W-:-:S02]  /*04d0*/  LOP3.LUT R7, R7, 0x10, RZ, 0xc0, !PT ;  /* 0x0000001007077812 */ /* 0x000fc400078ec0ff */
[----:B0-----:R-:W-:-:S07]  /*04e0*/  SHF.R.S32.HI R14, RZ, 0x3, R11 ;  /* 0x00000003ff0e7819 */ /* 0x001fce000001140b */
.L_x_3287:
[----:B-----5:R-:W-:Y:S01]  /*04f0*/  IADD3 R12, R0, R15, RZ ;  /* 0x0000000f000c7210 */ /* 0x020fe20007ffe0ff */
[----:B0-----:R-:W0:Y:S04]  /*0500*/  LDC.64 R10, c[0x0][0x228] ;  /* 0x00008a00ff0a7b82 */ /* 0x001e280000000a00 */
        /* <DEDUP_REMOVED lines=41> */
.L_x_3286:
[----:B01----:R0:W5:Y:S01]  /*07a0*/  LDL.64 R8, [R1] ;  /* 0x0000000001087983 */ /* 0x0031620000100a00 */
[----:B------:R-:W1:Y:S01]  /*07b0*/  LDC R3, c[0x0][0x25c] ;  /* 0x00009700ff037b82 */ /* 0x000e620000000800 */
[----:B------:R-:W-:Y:S01]  /*07c0*/  ULDC UR4, c[0x0][0x258] ;  /* 0x0000960000047ab9 */ /* 0x000fe20000000800 */
[----:B------:R-:W-:Y:S01]  /*07d0*/  HFMA2.MMA R0, -RZ, RZ, 0, 0 ;  /* 0x00000000ff007435 */ /* 0x000fe200000001ff */
[----:B------:R-:W-:Y:S02]  /*07e0*/  ISETP.GT.AND P2, PT, R20, UR4, PT ;  /* 0x0000000414007c0c */ /* 0x000fe4000bf44270 */
[----:B------:R-:W-:-:S03]  /*07f0*/  MOV R2, RZ ;  /* 0x000000ff00027202 */ /* 0x000fc60000000f00 */
[----:B------:R-:W2:Y:S01]  /*0800*/  LDC R4, c[0x0][0x264] ;  /* 0x00009900ff047b82 */ /* 0x000ea20000000800 */
[----:B-1----:R-:W-:-:S07]  /*0810*/  ISETP.GT.AND P3, PT, R20, R3, PT ;  /* 0x000000031400720c */ /* 0x002fce0003f64270 */
[----:B0-----:R-:W-:Y:S06]  /*0820*/  @!P2 BRA `(.L_x_3288) ;  /* 0x00000000001ca947 */ /* 0x001fec0003800000 */
[----:B------:R-:W0:Y:S02]  /*0830*/  LDC R5, c[0x0][0x25c] ;  /* 0x00009700ff057b82 */ /* 0x000e240000000800 */
[----:B0-----:R-:W-:-:S04]  /*0840*/  VIMNMX R2, R20, R5, PT ;  /* 0x0000000514027248 */ /* 0x001fc80003fe0100 */
[----:B------:R-:W-:-:S04]  /*0850*/  IADD3 R2, R2, -UR4, RZ ;  /* 0x8000000402027c10 */ /* 0x000fc8000fffe0ff */
[----:B------:R-:W-:-:S04]  /*0860*/  SHF.R.S32.HI R5, RZ, 0x1f, R2 ;  /* 0x0000001fff057819 */ /* 0x000fc80000011402 */
[----:B------:R-:W-:-:S04]  /*0870*/  LEA.HI R5, R5, R2, RZ, 0x5 ;  /* 0x0000000205057211 */ /* 0x000fc800078f28ff */
[----:B------:R-:W-:-:S05]  /*0880*/  SHF.R.S32.HI R5, RZ, 0x5, R5 ;  /* 0x00000005ff057819 */ /* 0x000fca0000011405 */
[----:B------:R-:W-:-:S07]  /*0890*/  IMAD R2, R5, 0x6, RZ ;  /* 0x0000000605027824 */ /* 0x000fce00078e02ff */
.L_x_3288:
        /* <DEDUP_REMOVED lines=8> */
.L_x_3289:
[----:B------:R-:W-:Y:S01]  /*0920*/  ULDC UR10, c[0x0][0x260] ;  /* 0x00009800000a7ab9 */ /* 0x000fe20000000800 */
[----:B------:R-:W-:Y:S01]  /*0930*/  HFMA2.MMA R3, -RZ, RZ, 0, 0 ;  /* 0x00000000ff037435 */ /* 0x000fe200000001ff */
[C---:B------:R-:W-:Y:S02]  /*0940*/  ISETP.GT.AND P2, PT, R20.reuse, UR10, PT ;  /* 0x0000000a14007c0c */ /* 0x040fe4000bf44270 */
[----:B--2---:R-:W-:Y:S02]  /*0950*/  ISETP.GT.AND P3, PT, R20, R4, PT ;  /* 0x000000041400720c */ /* 0x004fe40003f64270 */
[----:B------:R-:W-:-:S09]  /*0960*/  MOV R5, RZ ;  /* 0x000000ff00057202 */ /* 0x000fd20000000f00 */
        /* <DEDUP_REMOVED lines=8> */
.L_x_3290:
        /* <DEDUP_REMOVED lines=8> */
.L_x_3291:
[----:B------:R-:W-:Y:S01]  /*0a70*/  ULDC UR5, c[0x0][0x268] ;  /* 0x00009a0000057ab9 */ /* 0x000fe20000000800 */
[----:B------:R-:W-:Y:S01]  /*0a80*/  HFMA2.MMA R4, -RZ, RZ, 0, 0 ;  /* 0x00000000ff047435 */ /* 0x000fe200000001ff */
[----:B------:R-:W-:-:S13]  /*0a90*/  ISETP.GT.AND P2, PT, R20, UR5, PT ;  /* 0x0000000514007c0c */ /* 0x000fda000bf44270 */
        /* <DEDUP_REMOVED lines=8> */
.L_x_3292:
[C---:B------:R-:W-:Y:S01]  /*0b20*/  VIMNMX R7, R20.reuse, UR4, PT ;  /* 0x0000000414077c48 */ /* 0x040fe2000bfe0100 */
[----:B------:R-:W0:Y:S01]  /*0b30*/  S2UR UR5, SR_CgaCtaId ;  /* 0x00000000000579c3 */ /* 0x000e220000008800 */
[----:B------:R-:W-:Y:S01]  /*0b40*/  ISETP.GE.OR P0, PT, R20, UR10, P0 ;  /* 0x0000000a14007c0c */ /* 0x000fe20008706670 */
[----:B------:R-:W-:Y:S01]  /*0b50*/  ULDC.64 UR8, c[0x0][0x218] ;  /* 0x0000860000087ab9 */ /* 0x000fe20000000a00 */
[----:B------:R-:W-:Y:S01]  /*0b60*/  SHF.R.S32.HI R10, RZ, 0x1f, R7 ;  /* 0x0000001fff0a7819 */ /* 0x000fe20000011407 */
[----:B------:R-:W-:Y:S01]  /*0b70*/  UMOV UR4, 0x400 ;  /* 0x0000040000047882 */ /* 0x000fe20000000000 */
[----:B-----5:R-:W-:Y:S02]  /*0b80*/  PRMT R30, R8, 0x7610, R8 ;  /* 0x00007610081e7816 */ /* 0x020fe40000000008 */
[----:B------:R-:W-:Y:S02]  /*0b90*/  LEA.HI R10, R10, R7, RZ, 0x5 ;  /* 0x000000070a0a7211 */ /* 0x000fe400078f28ff */
[----:B------:R-:W-:-:S02]  /*0ba0*/  PRMT R29, R9, 0x7610, R9 ;  /* 0x00007610091d7816 */ /* 0x000fc40000000009 */
[----:B------:R-:W-:Y:S02]  /*0bb0*/  SHF.R.S32.HI R7, RZ, 0x5, R10 ;  /* 0x00000005ff077819 */ /* 0x000fe4000001140a */
[----:B------:R-:W-:Y:S02]  /*0bc0*/  MOV R34, RZ ;  /* 0x000000ff00227202 */ /* 0x000fe40000000f00 */
[----:B------:R-:W-:Y:S02]  /*0bd0*/  LEA R2, R7, R2, 0x3 ;  /* 0x0000000207027211 */ /* 0x000fe400078e18ff */
[----:B------:R-:W-:Y:S02]  /*0be0*/  PRMT R33, RZ, 0x5410, RZ ;  /* 0x00005410ff217816 */ /* 0x000fe400000000ff */
[----:B------:R-:W-:Y:S02]  /*0bf0*/  IADD3 R0, R5, R2, R0 ;  /* 0x0000000205007210 */ /* 0x000fe40007ffe000 */
[----:B------:R-:W-:-:S02]  /*0c00*/  PRMT R32, RZ, 0x5410, RZ ;  /* 0x00005410ff207816 */ /* 0x000fc400000000ff */
[----:B------:R-:W-:Y:S01]  /*0c10*/  IADD3 R0, R4, R0, R3 ;  /* 0x0000000004007210 */ /* 0x000fe20007ffe003 */
[----:B0-----:R-:W-:Y:S01]  /*0c20*/  ULEA UR4, UR5, UR4, 0x18 ;  /* 0x0000000405047291 */ /* 0x001fe2000f8ec03f */
[----:B------:R-:W-:-:S03]  /*0c30*/  IADD3 R31, R20, R31, RZ ;  /* 0x0000001f141f7210 */ /* 0x000fc60007ffe0ff */
[----:B------:R-:W-:Y:S01]  /*0c40*/  IMAD R3, R0, R37, RZ ;  /* 0x0000002500037224 */ /* 0x000fe200078e02ff */
[----:B------:R-:W-:-:S04]  /*0c50*/  SHF.R.S32.HI R0, RZ, 0x1f, R6 ;  /* 0x0000001fff007819 */ /* 0x000fc80000011406 */
[----:B------:R-:W-:-:S04]  /*0c60*/  IADD3 R7, P2, R6, R3, RZ ;  /* 0x0000000306077210 */ /* 0x000fc80007f5e0ff */
[----:B------:R-:W-:Y:S02]  /*0c70*/  LEA.HI.X.SX32 R0, R3, R0, 0x1, P2 ;  /* 0x0000000003007211 */ /* 0x000fe400010f0eff */
[----:B------:R-:W-:-:S04]  /*0c80*/  LEA R6, P2, R7, UR8, 0x2 ;  /* 0x0000000807067c11 */ /* 0x000fc8000f8410ff */
[----:B------:R-:W-:Y:S01]  /*0c90*/  LEA.HI.X R7, R7, UR9, R0, 0x2, P2 ;  /* 0x0000000907077c11 */ /* 0x000fe200090f1400 */
[----:B------:R-:W-:Y:S08]  /*0ca0*/  @P0 BRA `(.L_x_3293) ;  /* 0x0000001400c40947 */ /* 0x000ff00003800000 */
[----:B------:R-:W-:Y:S01]  /*0cb0*/  MOV R34, RZ ;  /* 0x000000ff00227202 */ /* 0x000fe20000000f00 */
[----:B------:R-:W-:Y:S01]  /*0cc0*/  ULDC UR5, c[0x0][0x260] ;  /* 0x0000980000057ab9 */ /* 0x000fe20000000800 */
[----:B------:R-:W-:Y:S01]  /*0cd0*/  PRMT R32, RZ, 0x5410, RZ ;  /* 0x00005410ff207816 */ /* 0x000fe200000000ff */
[----:B------:R-:W-:Y:S01]  /*0ce0*/  ULDC UR8, c[0x0][0x240] ;  /* 0x0000900000087ab9 */ /* 0x000fe20000000800 */
[----:B------:R-:W-:-:S07]  /*0cf0*/  PRMT R33, RZ, 0x5410, RZ ;  /* 0x00005410ff217816 */ /* 0x000fce00000000ff */
.L_x_3295:
[----:B------:R-:W-:Y:S01]  /*0d00*/  ISETP.NE.AND P2, PT, R20, R31, PT ;  /* 0x0000001f1400720c */ /* 0x000fe20003f45270 */
[----:B------:R-:W0:-:S12]  /*0d10*/  LDC R37, c[0x0][0x23c] ;  /* 0x00008f00ff257b82 */ /* 0x000e180000000800 */
[----:B------:R-:W1:Y:S01]  /*0d20*/  @!P2 LDC.64 R8, c[0x0][0x248] ;  /* 0x00009200ff08ab82 */ /* 0x000e620000000a00 */
[----:B------:R-:W-:Y:S02]  /*0d30*/  @!P2 IADD3 R34, R34, 0x1, RZ ;  /* 0x000000012222a810 */ /* 0x000fe40007ffe0ff */
[----:B------:R-:W-:Y:S02]  /*0d40*/  @!P2 SHF.L.U32 R3, R20, 0x1, RZ ;  /* 0x000000011403a819 */ /* 0x000fe400000006ff */
[----:B------:R-:W-:Y:S02]  /*0d50*/  @!P2 LEA R22, R34, R1, 0x3 ;  /* 0x000000012216a211 */ /* 0x000fe400078e18ff */
[----:B------:R-:W-:Y:S02]  /*0d60*/  MOV R40, R6 ;  /* 0x0000000600287202 */ /* 0x000fe40000000f00 */
[----:B------:R-:W-:Y:S02]  /*0d70*/  MOV R41, R7 ;  /* 0x0000000700297202 */ /* 0x000fe40000000f00 */
[----:B------:R-:W2:Y:S01]  /*0d80*/  @!P2 LDL.64 R22, [R22] ;  /* 0x000000001616a983 */ /* 0x000ea20000100a00 */
[----:B0-----:R-:W-:-:S03]  /*0d90*/  IMAD.WIDE R38, R37, 0x4, R40 ;  /* 0x0000000425267825 */ /* 0x001fc600078e0228 */
[----:B------:R-:W3:Y:S04]  /*0da0*/  LDG.E.128.CONSTANT R24, desc[UR6][R40.64] ;  /* 0x0000000628187981 */ /* 0x000ee8000c1e9d00 */
[----:B------:R0:W4:Y:S01]  /*0db0*/  LDG.E.128.CONSTANT R12, desc[UR6][R38.64] ;  /* 0x00000006260c7981 */ /* 0x000122000c1e9d00 */
[----:B-1----:R-:W-:-:S05]  /*0dc0*/  @!P2 IMAD.WIDE R8, R3, 0x2, R8 ;  /* 0x000000020308a825 */ /* 0x002fca00078e0208 */
[----:B------:R-:W5:Y:S01]  /*0dd0*/  @!P2 LDG.E.U16.CONSTANT R21, desc[UR6][R8.64+0x2] ;  /* 0x000002060815a981 */ /* 0x000f62000c1e9500 */
[----:B------:R-:W-:-:S05]  /*0de0*/  IMAD.WIDE R42, R37, 0x4, R38 ;  /* 0x00000004252a7825 */ /* 0x000fca00078e0226 */
[----:B------:R-:W4:Y:S01]  /*0df0*/  LDG.E.128.CONSTANT R16, desc[UR6][R42.64] ;  /* 0x000000062a107981 */ /* 0x000f22000c1e9d00 */
[----:B------:R-:W-:-:S05]  /*0e00*/  IMAD.WIDE R44, R37, 0x4, R42 ;  /* 0x00000004252c7825 */ /* 0x000fca00078e022a */
[----:B------:R-:W4:Y:S01]  /*0e10*/  LDG.E.128.CONSTANT R4, desc[UR6][R44.64] ;  /* 0x000000062c047981 */ /* 0x000f22000c1e9d00 */
[----:B------:R-:W-:-:S05]  /*0e20*/  IMAD.WIDE R2, R37, 0x4, R44 ;  /* 0x0000000425027825 */ /* 0x000fca00078e022c */
[----:B------:R-:W4:Y:S01]  /*0e30*/  LDG.E.128.CONSTANT R8, desc[UR6][R2.64] ;  /* 0x0000000602087981 */ /* 0x000f22000c1e9d00 */
[----:B------:R-:W-:Y:S02]  /*0e40*/  LEA R0, R49, 0x40, 0x6 ;  /* 0x0000004031007811 */ /* 0x000fe400078e30ff */
[----:B------:R-:W-:Y:S02]  /*0e50*/  PRMT R36, R35, 0x9910, RZ ;  /* 0x0000991023247816 */ /* 0x000fe400000000ff */
[----:B0-----:R-:W-:Y:S02]  /*0e60*/  VIMNMX R39, R0, UR8, PT ;  /* 0x0000000800277c48 */ /* 0x001fe4000bfe0100 */
[----:B------:R-:W-:Y:S02]  /*0e70*/  IADD3 R40, R20, 0x20, RZ ;  /* 0x0000002014287810 */ /* 0x000fe40007ffe0ff */
[----:B------:R-:W-:Y:S02]  /*0e80*/  ISETP.EQ.OR P3, PT, R36, RZ, P1 ;  /* 0x000000ff2400720c */ /* 0x000fe40000f62670 */
[----:B------:R-:W-:Y:S01]  /*0e90*/  ISETP.LT.AND P0, PT, R40, R39, PT ;  /* 0x000000272800720c */ /* 0x000fe20003f01270 */
[----:B------:R-:W-:Y:S01]  /*0ea0*/  HFMA2.MMA R48, -RZ, RZ, 0, 0.03125 ;  /* 0x00002800ff307435 */ /* 0x000fe200000001ff */
[----:B--2---:R-:W-:-:S02]  /*0eb0*/  @!P2 PRMT R29, R23, 0x7610, R29 ;  /* 0x00007610171da816 */ /* 0x004fc4000000001d */
[----:B------:R-:W-:Y:S02]  /*0ec0*/  @!P2 PRMT R30, R22, 0x7610, R30 ;  /* 0x00007610161ea816 */ /* 0x000fe4000000001e */
[----:B------:R-:W-:Y:S02]  /*0ed0*/  @!P2 PRMT R29, R29, 0x7610, R23 ;  /* 0x000076101d1da816 */ /* 0x000fe40000000017 */
[----:B---3--:R-:W-:Y:S02]  /*0ee0*/  SHF.R.U32.HI R0, RZ, 0xf, R24 ;  /* 0x0000000fff007819 */ /* 0x008fe40000011618 */
[----:B------:R-:W-:Y:S02]  /*0ef0*/  SHF.R.U32.HI R23, RZ, 0xf, R27 ;  /* 0x0000000fff177819 */ /* 0x000fe4000001161b */
[----:B------:R-:W-:Y:S02]  /*0f00*/  @!P2 PRMT R30, R30, 0x7610, R22 ;  /* 0x000076101e1ea816 */ /* 0x000fe40000000016 */
[----:B------:R-:W-:-:S02]  /*0f10*/  LOP3.LUT R0, R0, 0x10001, RZ, 0xc0, !PT ;  /* 0x0001000100007812 */ /* 0x000fc400078ec0ff */
[----:B-----5:R-:W-:Y:S02]  /*0f20*/  @!P2 IADD3 R31, R21, R20, RZ ;  /* 0x00000014151fa210 */ /* 0x020fe40007ffe0ff */
[----:B------:R-:W-:Y:S02]  /*0f30*/  SHF.R.U32.HI R21, RZ, 0xf, R26 ;  /* 0x0000000fff157819 */ /* 0x000fe4000001161a */
[----:B------:R-:W-:Y:S02]  /*0f40*/  SHF.R.U32.HI R20, RZ, 0xf, R25 ;  /* 0x0000000fff147819 */ /* 0x000fe40000011619 */
[----:B------:R-:W-:Y:S02]  /*0f50*/  LOP3.LUT R22, R21, 0x10001, RZ, 0xc0, !PT ;  /* 0x0001000115167812 */ /* 0x000fe400078ec0ff */
[----:B----4-:R-:W-:Y:S02]  /*0f60*/  SHF.R.U32.HI R21, RZ, 0xe, R12 ;  /* 0x0000000eff157819 */ /* 0x010fe4000001160c */
[----:B------:R-:W-:-:S02]  /*0f70*/  LOP3.LUT R36, R23, 0x10001, RZ, 0xc0, !PT ;  /* 0x0001000117247812 */ /* 0x000fc400078ec0ff */
[----:B------:R-:W-:Y:S02]  /*0f80*/  SHF.R.U32.HI R39, RZ, 0xe, R14 ;  /* 0x0000000eff277819 */ /* 0x000fe4000001160e */
[----:B------:R-:W-:Y:S02]  /*0f90*/  LOP3.LUT R20, R20, 0x10001, RZ, 0xc0, !PT ;  /* 0x0001000114147812 */ /* 0x000fe400078ec0ff */
[----:B------:R-:W-:Y:S02]  /*0fa0*/  SHF.R.U32.HI R23, RZ, 0xe, R13 ;  /* 0x0000000eff177819 */ /* 0x000fe4000001160d */
[----:B------:R-:W-:Y:S02]  /*0fb0*/  SHF.R.U32.HI R41, RZ, 0xe, R15 ;  /* 0x0000000eff297819 */ /* 0x000fe4000001160f */
[----:B------:R-:W-:Y:S02]  /*0fc0*/  LOP3.LUT R21, R0, 0x20002, R21, 0xf8, !PT ;  /* 0x0002000200157812 */ /* 0x000fe400078ef815 */
[----:B------:R-:W-:-:S02]  /*0fd0*/  LOP3.LUT R39, R22, 0x20002, R39, 0xf8, !PT ;  /* 0x0002000216277812 */ /* 0x000fc400078ef827 */
[----:B------:R-:W-:Y:S02]  /*0fe0*/  SHF.R.U32.HI R0, RZ, 0xd, R16 ;  /* 0x0000000dff007819 */ /* 0x000fe40000011610 */
[----:B------:R-:W-:Y:S02]  /*0ff0*/  LOP3.LUT R23, R20, 0x20002, R23, 0xf8, !PT ;  /* 0x0002000214177812 */ /* 0x000fe400078ef817 */
[----:B------:R-:W-:Y:S02]  /*1000*/  SHF.R.U32.HI R22, RZ, 0xd, R18 ;  /* 0x0000000dff167819 */ /* 0x000fe40000011612 */
[----:B------:R-:W-:Y:S02]  /*1010*/  LOP3.LUT R41, R36, 0x20002, R41, 0xf8, !PT ;  /* 0x0002000224297812 */ /* 0x000fe400078ef829 */
[----:B------:R-:W-:Y:S02]  /*1020*/  SHF.R.U32.HI R20, RZ, 0xd, R17 ;  /* 0x0000000dff147819 */ /* 0x000fe40000011611 */
[----:B------:R-:W-:-:S02]  /*1030*/  SHF.R.U32.HI R36, RZ, 0xd, R19 ;  /* 0x0000000dff247819 */ /* 0x000fc40000011613 */
[----:B------:R-:W-:Y:S02]  /*1040*/  LOP3.LUT R21, R21, 0x40004, R0, 0xf8, !PT ;  /* 0x0004000415157812 */ /* 0x000fe400078ef800 */
[----:B------:R-:W-:Y:S02]  /*1050*/  LOP3.LUT R39, R39, 0x40004, R22, 0xf8, !PT ;  /* 0x0004000427277812 */ /* 0x000fe400078ef816 */
[----:B------:R-:W-:Y:S02]  /*1060*/  SHF.R.U32.HI R0, RZ, 0xc, R4 ;  /* 0x0000000cff007819 */ /* 0x000fe40000011604 */
[----:B------:R-:W-:Y:S02]  /*1070*/  LOP3.LUT R23, R23, 0x40004, R20, 0xf8, !PT ;  /* 0x0004000417177812 */ /* 0x000fe400078ef814 */
[----:B------:R-:W-:Y:S02]  /*1080*/  SHF.R.U32.HI R22, RZ, 0xc, R6 ;  /* 0x0000000cff167819 */ /* 0x000fe40000011606 */
[----:B------:R-:W-:-:S02]  /*1090*/  LOP3.LUT R41, R41, 0x40004, R36, 0xf8, !PT ;  /* 0x0004000429297812 */ /* 0x000fc400078ef824 */
[----:B------:R-:W-:Y:S02]  /*10a0*/  SHF.R.U32.HI R20, RZ, 0xc, R5 ;  /* 0x0000000cff147819 */ /* 0x000fe40000011605 */
[----:B------:R-:W-:Y:S02]  /*10b0*/  SHF.R.U32.HI R36, RZ, 0xc, R7 ;  /* 0x0000000cff247819 */ /* 0x000fe40000011607 */
[----:B------:R-:W-:Y:S02]  /*10c0*/  LOP3.LUT R0, R21, 0x80008, R0, 0xf8, !PT ;  /* 0x0008000815007812 */ /* 0x000fe400078ef800 */
[----:B------:R-:W-:Y:S02]  /*10d0*/  LOP3.LUT R21, R39, 0x80008, R22, 0xf8, !PT ;  /* 0x0008000827157812 */ /* 0x000fe400078ef816 */
[----:B------:R-:W-:Y:S02]  /*10e0*/  LOP3.LUT R23, R23, 0x80008, R20, 0xf8, !PT ;  /* 0x0008000817177812 */ /* 0x000fe400078ef814 */
[----:B------:R-:W-:-:S02]  /*10f0*/  SHF.R.U32.HI R39, RZ, 0xb, R8 ;  /* 0x0000000bff277819 */ /* 0x000fc40000011608 */
[----:B------:R-:W-:Y:S02]  /*1100*/  SHF.R.U32.HI R38, RZ, 0xb, R9 ;  /* 0x0000000bff267819 */ /* 0x000fe40000011609 */
[----:B------:R-:W-:Y:S02]  /*1110*/  LOP3.LUT R41, R41, 0x80008, R36, 0xf8, !PT ;  /* 0x0008000829297812 */ /* 0x000fe400078ef824 */
[----:B------:R-:W-:Y:S02]  /*1120*/  SHF.R.U32.HI R20, RZ, 0xb, R11 ;  /* 0x0000000bff147819 */ /* 0x000fe4000001160b */
[----:B------:R-:W-:Y:S02]  /*1130*/  LOP3.LUT R39, R0, 0x100010, R39, 0xf8, !PT ;  /* 0x0010001000277812 */ /* 0x000fe400078ef827 */
[----:B------:R-:W-:Y:S02]  /*1140*/  LOP3.LUT R38, R23, 0x100010, R38, 0xf8, !PT ;  /* 0x0010001017267812 */ /* 0x000fe400078ef826 */
[----:B------:R-:W-:-:S02]  /*1150*/  LOP3.LUT R0, R41, 0x100010, R20, 0xf8, !PT ;  /* 0x0010001029007812 */ /* 0x000fc400078ef814 */
[----:B------:R-:W-:Y:S02]  /*1160*/  LOP3.LUT R22, R26, 0x3e003e0, RZ, 0xc0, !PT ;  /* 0x03e003e01a167812 */ /* 0x000fe400078ec0ff */
[----:B------:R-:W-:Y:S02]  /*1170*/  LOP3.LUT R23, R27, 0x3e003e0, RZ, 0xc0, !PT ;  /* 0x03e003e01b177812 */ /* 0x000fe400078ec0ff */
[----:B------:R-:W-:Y:S02]  /*1180*/  SHF.R.U32.HI R36, RZ, 0xb, R10 ;  /* 0x0000000bff247819 */ /* 0x000fe4000001160a */
[----:B------:R-:W-:Y:S02]  /*1190*/  LOP3.LUT R20, R24, 0x3e003e0, RZ, 0xc0, !PT ;  /* 0x03e003e018147812 */ /* 0x000fe400078ec0ff */
[----:B------:R-:W-:Y:S02]  /*11a0*/  LOP3.LUT R59, R22, 0x64006400, RZ, 0xfc, !PT ;  /* 0x64006400163b7812 */ /* 0x000fe400078efcff */
[----:B------:R-:W-:-:S02]  /*11b0*/  LOP3.LUT R43, R23, 0x64006400, RZ, 0xfc, !PT ;  /* 0x64006400172b7812 */ /* 0x000fc400078efcff */
        /* <DEDUP_REMOVED lines=42> */
[----:B------:R-:W-:-:S02]  /*1460*/  HFMA2 R41, R43, R48.H0_H0, -48, -48 ;  /* 0xd200d2002b297431 */ /* 0x000fc40000040030 */
[-C--:B------:R-:W-:Y:S02]  /*1470*/  HFMA2 R42, R45, R48.reuse.H0_H0, -48, -48 ;  /* 0xd200d2002d2a7431 */ /* 0x080fe40000040030 */
        /* <DEDUP_REMOVED lines=10> */
[----:B------:R-:W-:-:S02]  /*1520*/  HFMA2 R47, R65, R48.H0_H0, -48, -48 ;  /* 0xd200d200412f7431 */ /* 0x000fc40000040030 */
        /* <DEDUP_REMOVED lines=17> */
[----:B------:R-:W-:Y:S02]  /*1640*/  SHF.R.U32.HI R25, RZ, 0xa, R25 ;  /* 0x0000000aff197819 */ /* 0x000fe40000011619 */
[----:B------:R-:W-:Y:S02]  /*1650*/  LOP3.LUT R24, R24, 0x1f001f, RZ, 0xc0, !PT ;  /* 0x001f001f18187812 */ /* 0x000fe400078ec0ff */
[----:B------:R-:W-:-:S02]  /*1660*/  LOP3.LUT R26, R26, 0x1f001f, RZ, 0xc0, !PT ;  /* 0x001f001f1a1a7812 */ /* 0x000fc400078ec0ff */
[----:B------:R-:W-:Y:S02]  /*1670*/  LOP3.LUT R25, R25, 0x1f001f, RZ, 0xc0, !PT ;  /* 0x001f001f19197812 */ /* 0x000fe400078ec0ff */
[----:B------:R-:W-:Y:S02]  /*1680*/  SHF.R.U32.HI R27, RZ, 0xa, R27 ;  /* 0x0000000aff1b7819 */ /* 0x000fe4000001161b */
[----:B------:R-:W-:Y:S02]  /*1690*/  LOP3.LUT R24, R24, 0x64006400, RZ, 0xfc, !PT ;  /* 0x6400640018187812 */ /* 0x000fe400078efcff */
[----:B------:R-:W-:Y:S02]  /*16a0*/  LOP3.LUT R26, R26, 0x64006400, RZ, 0xfc, !PT ;  /* 0x640064001a1a7812 */ /* 0x000fe400078efcff */
[----:B------:R-:W-:Y:S02]  /*16b0*/  LOP3.LUT R25, R25, 0x64006400, RZ, 0xfc, !PT ;  /* 0x6400640019197812 */ /* 0x000fe400078efcff */
[----:B------:R-:W-:Y:S01]  /*16c0*/  LOP3.LUT R27, R27, 0x1f001f, RZ, 0xc0, !PT ;  /* 0x001f001f1b1b7812 */ /* 0x000fe200078ec0ff */
[----:B------:R-:W-:Y:S01]  /*16d0*/  HADD2 R26, R26, -1040, -1040 ;  /* 0xe410e4101a1a7430 */ /* 0x000fe20000000000 */
        /* <DEDUP_REMOVED lines=10> */
[----:B------:R-:W-:Y:S01]  /*1780*/  HADD2 R59, R27, -1040, -1040 ;  /* 0xe410e4101b3b7430 */ /* 0x000fe20000000000 */
[----:B------:R-:W-:Y:S01]  /*1790*/  HFMA2.MMA R62, R61, R21, R62 ;  /* 0x000000153d3e7235 */ /* 0x000fe2000000003e */
[----:B------:R-:W-:Y:S01]  /*17a0*/  HADD2 R21, R24, -1040, -1040 ;  /* 0xe410e41018157430 */ /* 0x000fe20000000000 */
[----:B------:R-:W-:Y:S01]  /*17b0*/  LOP3.LUT R38, R38, 0x64006400, RZ, 0xfc, !PT ;  /* 0x6400640026267812 */ /* 0x000fe200078efcff */
[----:B------:R-:W-:Y:S01]  /*17c0*/  HADD2 R24, R25, -1040, -1040 ;  /* 0xe410e41019187430 */ /* 0x000fe20000000000 */
[----:B------:R-:W-:Y:S01]  /*17d0*/  LOP3.LUT R0, R0, 0x64006400, RZ, 0xfc, !PT ;  /* 0x6400640000007812 */ /* 0x000fe200078efcff */
[-C--:B------:R-:W-:Y:S01]  /*17e0*/  HFMA2 R58, R59, R22.reuse, R20 ;  /* 0x000000163b3a7231 */ /* 0x080fe20000000014 */
[-C--:B------:R-:W-:Y:S01]  /*17f0*/  HFMA2.MMA R63, R26, R22.reuse, R63 ;  /* 0x000000161a3f7235 */ /* 0x080fe2000000003f */
[----:B------:R-:W-:Y:S01]  /*1800*/  HFMA2 R67, R24, R22, R67 ;  /* 0x0000001618437231 */ /* 0x000fe20000000043 */
[----:B------:R-:W-:Y:S01]  /*1810*/  LOP3.LUT R20, R12, 0x1f001f, RZ, 0xc0, !PT ;  /* 0x001f001f0c147812 */ /* 0x000fe200078ec0ff */
[----:B------:R-:W0:Y:S01]  /*1820*/  LDS.128 R24, [UR4+0x10] ;  /* 0x00001004ff187984 */ /* 0x000e220008000c00 */
[----:B------:R-:W-:Y:S01]  /*1830*/  HFMA2.MMA R21, R21, R22, R62 ;  /* 0x0000001615157235 */ /* 0x000fe2000000003e */
[----:B------:R-:W-:Y:S01]  /*1840*/  LOP3.LUT R22, R13, 0x1f001f, RZ, 0xc0, !PT ;  /* 0x001f001f0d167812 */ /* 0x000fe200078ec0ff */
[----:B------:R-:W-:Y:S01]  /*1850*/  HADD2 R36, R36, -1040, -1040 ;  /* 0xe410e41024247430 */ /* 0x000fe20000000000 */
[----:B------:R-:W-:Y:S01]  /*1860*/  LOP3.LUT R20, R20, 0x64006400, RZ, 0xfc, !PT ;  /* 0x6400640014147812 */ /* 0x000fe200078efcff */
[----:B------:R-:W-:Y:S01]  /*1870*/  HADD2 R0, R0, -1040, -1040 ;  /* 0xe410e41000007430 */ /* 0x000fe20000000000 */
[----:B------:R-:W-:-:S02]  /*1880*/  LOP3.LUT R22, R22, 0x64006400, RZ, 0xfc, !PT ;  /* 0x6400640016167812 */ /* 0x000fc400078efcff */
[----:B------:R-:W-:Y:S01]  /*1890*/  SHF.R.U32.HI R12, RZ, 0xa, R12 ;  /* 0x0000000aff0c7819 */ /* 0x000fe2000001160c */
[----:B------:R-:W-:Y:S01]  /*18a0*/  HADD2 R20, R20, -1040, -1040 ;  /* 0xe410e41014147430 */ /* 0x000fe20000000000 */
[----:B------:R-:W-:Y:S01]  /*18b0*/  SHF.R.U32.HI R13, RZ, 0xa, R13 ;  /* 0x0000000aff0d7819 */ /* 0x000fe2000001160d */
[----:B------:R-:W-:Y:S01]  /*18c0*/  HADD2 R22, R22, -1040, -1040 ;  /* 0xe410e41016167430 */ /* 0x000fe20000000000 */
[----:B------:R-:W-:Y:S02]  /*18d0*/  LOP3.LUT R12, R12, 0x1f001f, RZ, 0xc0, !PT ;  /* 0x001f001f0c0c7812 */ /* 0x000fe400078ec0ff */
[----:B------:R-:W-:Y:S01]  /*18e0*/  LOP3.LUT R13, R13, 0x1f001f, RZ, 0xc0, !PT ;  /* 0x001f001f0d0d7812 */ /* 0x000fe200078ec0ff */
[----:B------:R-:W-:Y:S01]  /*18f0*/  HFMA2.MMA R21, R20, R23, R21 ;  /* 0x0000001714157235 */ /* 0x000fe20000000015 */
[----:B------:R-:W-:Y:S01]  /*1900*/  LOP3.LUT R20, R14, 0x1f001f, RZ, 0xc0, !PT ;  /* 0x001f001f0e147812 */ /* 0x000fe200078ec0ff */
[----:B------:R-:W-:Y:S01]  /*1910*/  HFMA2 R59, R22, R23, R67 ;  /* 0x00000017163b7231 */ /* 0x000fe20000000043 */
[----:B------:R-:W-:-:S02]  /*1920*/  LOP3.LUT R22, R15, 0x1f001f, RZ, 0xc0, !PT ;  /* 0x001f001f0f167812 */ /* 0x000fc400078ec0ff */
[----:B------:R-:W-:Y:S02]  /*1930*/  LOP3.LUT R20, R20, 0x64006400, RZ, 0xfc, !PT ;  /* 0x6400640014147812 */ /* 0x000fe400078efcff */
[----:B------:R-:W-:Y:S02]  /*1940*/  SHF.R.U32.HI R15, RZ, 0xa, R15 ;  /* 0x0000000aff0f7819 */ /* 0x000fe4000001160f */
[----:B------:R-:W-:Y:S01]  /*1950*/  LOP3.LUT R22, R22, 0x64006400, RZ, 0xfc, !PT ;  /* 0x6400640016167812 */ /* 0x000fe200078efcff */
[----:B------:R-:W-:Y:S01]  /*1960*/  HADD2 R20, R20, -1040, -1040 ;  /* 0xe410e41014147430 */ /* 0x000fe20000000000 */
[----:B------:R-:W-:Y:S02]  /*1970*/  LOP3.LUT R15, R15, 0x1f001f, RZ, 0xc0, !PT ;  /* 0x001f001f0f0f7812 */ /* 0x000fe400078ec0ff */
[----:B------:R-:W-:Y:S01]  /*1980*/  SHF.R.U32.HI R14, RZ, 0xa, R14 ;  /* 0x0000000aff0e7819 */ /* 0x000fe2000001160e */
        /* <DEDUP_REMOVED lines=10> */
[-C--:B0-----:R-:W-:Y:S01]  /*1a30*/  HFMA2.MMA R57, R57, R24.reuse, R21 ;  /* 0x0000001839397235 */ /* 0x081fe20000000015 */
[-C--:B------:R-:W-:Y:S01]  /*1a40*/  HFMA2 R59, R56, R24.reuse, R59 ;  /* 0x00000018383b7231 */ /* 0x080fe2000000003b */
[----:B------:R-:W-:Y:S01]  /*1a50*/  HFMA2.MMA R20, R55, R24, R20 ;  /* 0x0000001837147235 */ /* 0x000fe20000000014 */
[----:B------:R-:W-:Y:S01]  /*1a60*/  HFMA2 R24, R54, R24, R58 ;  /* 0x0000001836187231 */ /* 0x000fe2000000003a */
[----:B------:R-:W-:Y:S01]  /*1a70*/  LOP3.LUT R21, R16, 0x1f001f, RZ, 0xc0, !PT ;  /* 0x001f001f10157812 */ /* 0x000fe200078ec0ff */
[----:B------:R-:W-:Y:S01]  /*1a80*/  HADD2 R54, R13, -1040, -1040 ;  /* 0xe410e4100d367430 */ /* 0x000fe20000000000 */
[----:B------:R-:W-:Y:S01]  /*1a90*/  SHF.R.U32.HI R22, RZ, 0xa, R16 ;  /* 0x0000000aff167819 */ /* 0x000fe20000011610 */
[----:B------:R-:W-:Y:S01]  /*1aa0*/  HADD2 R55, R14, -1040, -1040 ;  /* 0xe410e4100e377430 */ /* 0x000fe20000000000 */
[-C--:B------:R-:W-:Y:S01]  /*1ab0*/  HFMA2.MMA R58, R12, R25.reuse, R57 ;  /* 0x000000190c3a7235 */ /* 0x080fe20000000039 */
[-C--:B------:R-:W-:Y:S01]  /*1ac0*/  HFMA2 R57, R15, R25.reuse, R24 ;  /* 0x000000190f397231 */ /* 0x080fe20000000018 */
[----:B------:R-:W-:Y:S01]  /*1ad0*/  LOP3.LUT R16, R17, 0x1f001f, RZ, 0xc0, !PT ;  /* 0x001f001f11107812 */ /* 0x000fe200078ec0ff */
[----:B------:R-:W0:Y:S01]  /*1ae0*/  LDS.128 R12, [UR4+0x20] ;  /* 0x00002004ff0c7984 */ /* 0x000e220008000c00 */
[----:B------:R-:W-:Y:S01]  /*1af0*/  SHF.R.U32.HI R23, RZ, 0xa, R17 ;  /* 0x0000000aff177819 */ /* 0x000fe20000011611 */
[----:B------:R-:W-:Y:S01]  /*1b00*/  HFMA2 R59, R54, R25, R59 ;  /* 0x00000019363b7231 */ /* 0x000fe2000000003b */
[----:B------:R-:W-:Y:S01]  /*1b10*/  LOP3.LUT R17, R18, 0x1f001f, RZ, 0xc0, !PT ;  /* 0x001f001f12117812 */ /* 0x000fe200078ec0ff */
[----:B------:R-:W-:Y:S01]  /*1b20*/  HFMA2.MMA R55, R55, R25, R20 ;  /* 0x0000001937377235 */ /* 0x000fe20000000014 */
[----:B------:R-:W-:-:S02]  /*1b30*/  LOP3.LUT R21, R21, 0x64006400, RZ, 0xfc, !PT ;  /* 0x6400640015157812 */ /* 0x000fc400078efcff */
[----:B------:R-:W-:Y:S02]  /*1b40*/  LOP3.LUT R17, R17, 0x64006400, RZ, 0xfc, !PT ;  /* 0x6400640011117812 */ /* 0x000fe400078efcff */
[----:B------:R-:W-:Y:S02]  /*1b50*/  LOP3.LUT R54, R4, 0x1f001f, RZ, 0xc0, !PT ;  /* 0x001f001f04367812 */ /* 0x000fe400078ec0ff */
[----:B------:R-:W-:Y:S01]  /*1b60*/  SHF.R.U32.HI R20, RZ, 0xa, R4 ;  /* 0x0000000aff147819 */ /* 0x000fe20000011604 */
[----:B------:R-:W-:Y:S01]  /*1b70*/  HADD2 R62, R17, -1040, -1040 ;  /* 0xe410e410113e7430 */ /* 0x000fe20000000000 */
[----:B------:R-:W-:Y:S02]  /*1b80*/  LOP3.LUT R4, R5, 0x1f001f, RZ, 0xc0, !PT ;  /* 0x001f001f05047812 */ /* 0x000fe400078ec0ff */
[----:B------:R-:W-:Y:S02]  /*1b90*/  SHF.R.U32.HI R24, RZ, 0xa, R5 ;  /* 0x0000000aff187819 */ /* 0x000fe40000011605 */
[----:B------:R-:W-:Y:S01]  /*1ba0*/  LOP3.LUT R5, R6, 0x1f001f, RZ, 0xc0, !PT ;  /* 0x001f001f06057812 */ /* 0x000fe200078ec0ff */
[----:B------:R-:W-:Y:S01]  /*1bb0*/  HFMA2.MMA R55, R62, R26, R55 ;  /* 0x0000001a3e377235 */ /* 0x000fe20000000037 */
[----:B------:R-:W-:-:S02]  /*1bc0*/  SHF.R.U32.HI R25, RZ, 0xa, R6 ;  /* 0x0000000aff197819 */ /* 0x000fc40000011606 */
[----:B------:R-:W-:Y:S02]  /*1bd0*/  LOP3.LUT R60, R16, 0x64006400, RZ, 0xfc, !PT ;  /* 0x64006400103c7812 */ /* 0x000fe400078efcff */
[----:B------:R-:W-:Y:S02]  /*1be0*/  LOP3.LUT R6, R7, 0x1f001f, RZ, 0xc0, !PT ;  /* 0x001f001f07067812 */ /* 0x000fe400078ec0ff */
[----:B------:R-:W-:Y:S01]  /*1bf0*/  SHF.R.U32.HI R16, RZ, 0xa, R7 ;  /* 0x0000000aff107819 */ /* 0x000fe20000011607 */
[----:B------:R-:W-:Y:S01]  /*1c00*/  HADD2 R7, R21, -1040, -1040 ;  /* 0xe410e41015077430 */ /* 0x000fe20000000000 */
[----:B------:R-:W-:Y:S01]  /*1c10*/  SHF.R.U32.HI R56, RZ, 0xa, R18 ;  /* 0x0000000aff387819 */ /* 0x000fe20000011612 */
[----:B------:R-:W-:Y:S01]  /*1c20*/  HADD2 R60, R60, -1040, -1040 ;  /* 0xe410e4103c3c7430 */ /* 0x000fe20000000000 */
[----:B------:R-:W-:Y:S01]  /*1c30*/  LOP3.LUT R18, R19, 0x1f001f, RZ, 0xc0, !PT ;  /* 0x001f001f13127812 */ /* 0x000fe200078ec0ff */
[----:B------:R-:W-:Y:S01]  /*1c40*/  HFMA2.MMA R55, R52, R27, R55 ;  /* 0x0000001b34377235 */ /* 0x000fe20000000037 */
[----:B------:R-:W-:Y:S01]  /*1c50*/  SHF.R.U32.HI R19, RZ, 0xa, R19 ;  /* 0x0000000aff137819 */ /* 0x000fe20000011613 */
[----:B------:R-:W-:Y:S01]  /*1c60*/  HFMA2.MMA R7, R7, R26, R58 ;  /* 0x0000001a07077235 */ /* 0x000fe2000000003a */
[----:B------:R-:W-:Y:S01]  /*1c70*/  LOP3.LUT R18, R18, 0x64006400, RZ, 0xfc, !PT ;  /* 0x6400640012127812 */ /* 0x000fe200078efcff */
[----:B------:R-:W-:Y:S01]  /*1c80*/  HFMA2 R59, R60, R26, R59 ;  /* 0x0000001a3c3b7231 */ /* 0x000fe2000000003b */
[----:B------:R-:W-:-:S02]  /*1c90*/  LOP3.LUT R22, R22, 0x1f001f, RZ, 0xc0, !PT ;  /* 0x001f001f16167812 */ /* 0x000fc400078ec0ff */
[----:B------:R-:W-:Y:S01]  /*1ca0*/  LOP3.LUT R56, R56, 0x1f001f, RZ, 0xc0, !PT ;  /* 0x001f001f38387812 */ /* 0x000fe200078ec0ff */
[----:B------:R-:W-:Y:S01]  /*1cb0*/  HADD2 R18, R18, -1040, -1040 ;  /* 0xe410e41012127430 */ /* 0x000fe20000000000 */
[----:B------:R-:W-:Y:S01]  /*1cc0*/  LOP3.LUT R23, R23, 0x1f001f, RZ, 0xc0, !PT ;  /* 0x001f001f17177812 */ /* 0x000fe200078ec0ff */
[----:B------:R-:W-:Y:S01]  /*1cd0*/  HFMA2.MMA R7, R50, R27, R7 ;  /* 0x0000001b32077235 */ /* 0x000fe20000000007 */
[----:B------:R-:W-:Y:S01]  /*1ce0*/  LOP3.LUT R19, R19, 0x1f001f, RZ, 0xc0, !PT ;  /* 0x001f001f13137812 */ /* 0x000fe200078ec0ff */
[----:B------:R-:W-:Y:S01]  /*1cf0*/  HFMA2 R57, R18, R26, R57 ;  /* 0x0000001a12397231 */ /* 0x000fe20000000039 */
[----:B------:R-:W-:Y:S01]  /*1d00*/  LOP3.LUT R22, R22, 0x64006400, RZ, 0xfc, !PT ;  /* 0x6400640016167812 */ /* 0x000fe200078efcff */
[-C--:B------:R-:W-:Y:S01]  /*1d10*/  HFMA2 R50, R51, R27.reuse, R59 ;  /* 0x0000001b33327231 */ /* 0x080fe2000000003b */
        /* <DEDUP_REMOVED lines=16> */
[----:B------:R-:W-:-:S02]  /*1e20*/  LOP3.LUT R22, R5, 0x64006400, RZ, 0xfc, !PT ;  /* 0x6400640005167812 */ /* 0x000fc400078efcff */
[----:B------:R-:W-:Y:S01]  /*1e30*/  LOP3.LUT R23, R6, 0x64006400, RZ, 0xfc, !PT ;  /* 0x6400640006177812 */ /* 0x000fe200078efcff */
[----:B------:R-:W-:Y:S01]  /*1e40*/  HADD2 R27, R12, -1040, -1040 ;  /* 0xe410e4100c1b7430 */ /* 0x000fe20000000000 */
[----:B------:R-:W0:Y:S01]  /*1e50*/  LDS.128 R4, [UR4+0x30] ;  /* 0x00003004ff047984 */ /* 0x000e220008000c00 */
        /* <DEDUP_REMOVED lines=9> */
[-C--:B------:R-:W-:Y:S01]  /*1ef0*/  HFMA2.MMA R19, R41, R14.reuse, R19 ;  /* 0x0000000e29137235 */ /* 0x080fe20000000013 */
[----:B------:R-:W-:Y:S01]  /*1f00*/  LOP3.LUT R17, R8, 0x1f001f, RZ, 0xc0, !PT ;  /* 0x001f001f08117812 */ /* 0x000fe200078ec0ff */
[----:B------:R-:W-:Y:S01]  /*1f10*/  HADD2 R20, R20, -1040, -1040 ;  /* 0xe410e41014147430 */ /* 0x000fe20000000000 */
[----:B------:R-:W-:Y:S01]  /*1f20*/  LOP3.LUT R21, R10, 0x1f001f, RZ, 0xc0, !PT ;  /* 0x001f001f0a157812 */ /* 0x000fe200078ec0ff */
[----:B------:R-:W-:Y:S01]  /*1f30*/  HADD2 R12, R25, -1040, -1040 ;  /* 0xe410e410190c7430 */ /* 0x000fe20000000000 */
[----:B------:R-:W-:Y:S01]  /*1f40*/  HFMA2.MMA R55, R43, R14, R55 ;  /* 0x0000000e2b377235 */ /* 0x000fe20000000037 */
[----:B------:R-:W-:Y:S01]  /*1f50*/  LOP3.LUT R17, R17, 0x64006400, RZ, 0xfc, !PT ;  /* 0x6400640011117812 */ /* 0x000fe200078efcff */
[-C--:B------:R-:W-:Y:S01]  /*1f60*/  HFMA2 R50, R42, R14.reuse, R50 ;  /* 0x0000000e2a327231 */ /* 0x080fe20000000032 */
[----:B------:R-:W-:Y:S01]  /*1f70*/  LOP3.LUT R16, R16, 0x1f001f, RZ, 0xc0, !PT ;  /* 0x001f001f10107812 */ /* 0x000fe200078ec0ff */
[-C--:B------:R-:W-:Y:S01]  /*1f80*/  HFMA2.MMA R19, R20, R15.reuse, R19 ;  /* 0x0000000f14137235 */ /* 0x080fe20000000013 */
[----:B------:R-:W-:Y:S01]  /*1f90*/  LOP3.LUT R21, R21, 0x64006400, RZ, 0xfc, !PT ;  /* 0x6400640015157812 */ /* 0x000fe200078efcff */
[----:B------:R-:W-:Y:S01]  /*1fa0*/  HFMA2 R57, R44, R14, R57 ;  /* 0x0000000e2c397231 */ /* 0x000fe20000000039 */
[----:B------:R-:W-:Y:S01]  /*1fb0*/  LOP3.LUT R24, R24, 0x1f001f, RZ, 0xc0, !PT ;  /* 0x001f001f18187812 */ /* 0x000fe200078ec0ff */
[----:B------:R-:W-:Y:S01]  /*1fc0*/  HFMA2.MMA R55, R12, R15, R55 ;  /* 0x0000000f0c377235 */ /* 0x000fe20000000037 */
[----:B------:R-:W-:Y:S01]  /*1fd0*/  HADD2 R12, R17, -1040, -1040 ;  /* 0xe410e410110c7430 */ /* 0x000fe20000000000 */
[----:B------:R-:W-:Y:S01]  /*1fe0*/  LOP3.LUT R26, R11, 0x1f001f, RZ, 0xc0, !PT ;  /* 0x001f001f0b1a7812 */ /* 0x000fe200078ec0ff */
[----:B------:R-:W-:Y:S01]  /*1ff0*/  HADD2 R14, R21, -1040, -1040 ;  /* 0xe410e410150e7430 */ /* 0x000fe20000000000 */
[----:B------:R-:W-:-:S02]  /*2000*/  LOP3.LUT R16, R16, 0x64006400, RZ, 0xfc, !PT ;  /* 0x6400640010107812 */ /* 0x000fc400078efcff */
[----:B------:R-:W-:Y:S02]  /*2010*/  SHF.R.U32.HI R8, RZ, 0xa, R8 ;  /* 0x0000000aff087819 */ /* 0x000fe40000011608 */
[----:B------:R-:W-:Y:S01]  /*2020*/  LOP3.LUT R24, R24, 0x64006400, RZ, 0xfc, !PT ;  /* 0x6400640018187812 */ /* 0x000fe200078efcff */
[----:B------:R-:W-:Y:S01]  /*2030*/  HADD2 R16, R16, -1040, -1040 ;  /* 0xe410e41010107430 */ /* 0x000fe20000000000 */
[----:B------:R-:W-:Y:S02]  /*2040*/  LOP3.LUT R18, R9, 0x1f001f, RZ, 0xc0, !PT ;  /* 0x001f001f09127812 */ /* 0x000fe400078ec0ff */
[----:B------:R-:W-:Y:S01]  /*2050*/  SHF.R.U32.HI R10, RZ, 0xa, R10 ;  /* 0x0000000aff0a7819 */ /* 0x000fe2000001160a */
[----:B------:R-:W-:Y:S01]  /*2060*/  HADD2 R13, R24, -1040, -1040 ;  /* 0xe410e410180d7430 */ /* 0x000fe20000000000 */
[----:B------:R-:W-:Y:S01]  /*2070*/  SHF.R.U32.HI R11, RZ, 0xa, R11 ;  /* 0x0000000aff0b7819 */ /* 0x000fe2000001160b */
[-C--:B------:R-:W-:Y:S01]  /*2080*/  HFMA2 R57, R16, R15.reuse, R57 ;  /* 0x0000000f10397231 */ /* 0x080fe20000000039 */
[----:B------:R-:W-:Y:S01]  /*2090*/  LOP3.LUT R26, R26, 0x64006400, RZ, 0xfc, !PT ;  /* 0x640064001a1a7812 */ /* 0x000fe200078efcff */
[-C--:B0-----:R-:W-:Y:S01]  /*20a0*/  HFMA2.MMA R19, R12, R4.reuse, R19 ;  /* 0x000000040c137235 */ /* 0x081fe20000000013 */
[----:B------:R-:W-:Y:S01]  /*20b0*/  LOP3.LUT R8, R8, 0x1f001f, RZ, 0xc0, !PT ;  /* 0x001f001f08087812 */ /* 0x000fe200078ec0ff */
[----:B------:R-:W-:Y:S01]  /*20c0*/  HFMA2.MMA R55, R14, R4, R55 ;  /* 0x000000040e377235 */ /* 0x000fe20000000037 */
[----:B------:R-:W-:Y:S01]  /*20d0*/  LOP3.LUT R18, R18, 0x64006400, RZ, 0xfc, !PT ;  /* 0x6400640012127812 */ /* 0x000fe200078efcff */
[----:B------:R-:W-:Y:S01]  /*20e0*/  HADD2 R26, R26, -1040, -1040 ;  /* 0xe410e4101a1a7430 */ /* 0x000fe20000000000 */
[----:B------:R-:W-:Y:S01]  /*20f0*/  LOP3.LUT R10, R10, 0x1f001f, RZ, 0xc0, !PT ;  /* 0x001f001f0a0a7812 */ /* 0x000fe200078ec0ff */
[----:B------:R-:W-:Y:S01]  /*2100*/  HFMA2 R50, R13, R15, R50 ;  /* 0x0000000f0d327231 */ /* 0x000fe20000000032 */
        /* <DEDUP_REMOVED lines=8> */
[----:B------:R-:W-:Y:S01]  /*2190*/  SHF.R.U32.HI R9, RZ, 0xa, R9 ;  /* 0x0000000aff097819 */ /* 0x000fe20000011609 */
[----:B------:R-:W-:Y:S01]  /*21a0*/  HFMA2.MMA R55, R47, R5, R55 ;  /* 0x000000052f377235 */ /* 0x000fe20000000037 */
[----:B------:R-:W-:-:S02]  /*21b0*/  HFMA2 R50, R13, R4, R50 ;  /* 0x000000040d327231 */ /* 0x000fc40000000032 */
[----:B------:R-:W-:Y:S01]  /*21c0*/  LOP3.LUT R9, R9, 0x1f001f, RZ, 0xc0, !PT ;  /* 0x001f001f09097812 */ /* 0x000fe200078ec0ff */
[-C--:B------:R-:W-:Y:S01]  /*21d0*/  HFMA2 R57, R48, R5.reuse, R57 ;  /* 0x0000000530397231 */ /* 0x080fe20000000039 */
[-C--:B------:R-:W-:Y:S01]  /*21e0*/  HFMA2.MMA R19, R8, R6.reuse, R19 ;  /* 0x0000000608137235 */ /* 0x080fe20000000013 */
[----:B------:R-:W-:Y:S01]  /*21f0*/  HADD2 R10, R10, -1040, -1040 ;  /* 0xe410e4100a0a7430 */ /* 0x000fe20000000000 */
[----:B------:R-:W-:Y:S01]  /*2200*/  LOP3.LUT R9, R9, 0x64006400, RZ, 0xfc, !PT ;  /* 0x6400640009097812 */ /* 0x000fe200078efcff */
[----:B------:R-:W-:Y:S02]  /*2210*/  HADD2 R4, R11, -1040, -1040 ;  /* 0xe410e4100b047430 */ /* 0x000fe40000000000 */
[----:B------:R-:W-:Y:S02]  /*2220*/  HFMA2 R50, R46, R5, R50 ;  /* 0x000000052e327231 */ /* 0x000fe40000000032 */
[----:B------:R-:W-:Y:S01]  /*2230*/  HFMA2 R57, R4, R6, R57 ;  /* 0x0000000604397231 */ /* 0x000fe20000000039 */
[----:B------:R-:W-:Y:S01]  /*2240*/  HFMA2.MMA R55, R10, R6, R55 ;  /* 0x000000060a377235 */ /* 0x000fe20000000037 */
[----:B------:R-:W-:-:S02]  /*2250*/  HADD2 R4, R39, -1040, -1040 ;  /* 0xe410e41027047430 */ /* 0x000fc40000000000 */
[----:B------:R-:W-:Y:S02]  /*2260*/  HADD2 R9, R9, -1040, -1040 ;  /* 0xe410e41009097430 */ /* 0x000fe40000000000 */
[----:B------:R-:W-:Y:S02]  /*2270*/  HADD2 R5, R38, -1040, -1040 ;  /* 0xe410e41026057430 */ /* 0x000fe40000000000 */
[-C--:B------:R-:W-:Y:S01]  /*2280*/  HFMA2.MMA R19, R4, R7.reuse, R19 ;  /* 0x0000000704137235 */ /* 0x080fe20000000013 */
[----:B------:R-:W-:Y:S01]  /*2290*/  HFMA2 R50, R9, R6, R50 ;  /* 0x0000000609327231 */ /* 0x000fe20000000032 */
[----:B------:R-:W-:Y:S01]  /*22a0*/  HFMA2.MMA R55, R36, R7, R55 ;  /* 0x0000000724377235 */ /* 0x000fe20000000037 */
[-C--:B------:R-:W-:Y:S02]  /*22b0*/  HFMA2 R57, R0, R7.reuse, R57 ;  /* 0x0000000700397231 */ /* 0x080fe40000000039 */
[----:B------:R-:W-:Y:S02]  /*22c0*/  HFMA2 R50, R5, R7, R50 ;  /* 0x0000000705327231 */ /* 0x000fe40000000032 */
[----:B------:R-:W-:-:S02]  /*22d0*/  HADD2 R57, R57.H0_H0, R57.H1_H1 ;  /* 0x3000003939397230 */ /* 0x000fc40000000800 */
[----:B------:R-:W-:Y:S02]  /*22e0*/  HADD2 R50, R50.H0_H0, R50.H1_H1 ;  /* 0x3000003232327230 */ /* 0x000fe40000000800 */
[----:B------:R-:W-:Y:S02]  /*22f0*/  HADD2 R19, R19.H0_H0, R19.H1_H1 ;  /* 0x3000001313137230 */ /* 0x000fe40000000800 */
[----:B------:R-:W-:-:S03]  /*2300*/  HADD2 R55, R55.H0_H0, R55.H1_H1 ;  /* 0x3000003737377230 */ /* 0x000fc60000000800 */
[----:B------:R-:W-:Y:S02]  /*2310*/  PRMT R19, R19, 0x5410, R50 ;  /* 0x0000541013137816 */ /* 0x000fe40000000032 */
[----:B------:R-:W-:-:S04]  /*2320*/  PRMT R55, R55, 0x5410, R57 ;  /* 0x0000541037377816 */ /* 0x000fc80000000039 */
[----:B------:R-:W-:Y:S01]  /*2330*/  HFMA2.MMA R33, R19, R30, R33 ;  /* 0x0000001e13217235 */ /* 0x000fe20000000021 */
[----:B------:R-:W-:-:S10]  /*2340*/  HFMA2 R32, R55, R29, R32 ;  /* 0x0000001d37207231 */ /* 0x000fd40000000020 */
.L_x_3294:
[----:B------:R-:W-:Y:S01]  /*2350*/  ISETP.GE.AND P2, PT, R40, UR5, PT ;  /* 0x0000000528007c0c */ /* 0x000fe2000bf46270 */
[----:B------:R-:W-:Y:S01]  /*2360*/  IMAD.WIDE R2, R37, 0x4, R2 ;  /* 0x0000000425027825 */ /* 0x000fe200078e0202 */
[----:B------:R-:W-:Y:S01]  /*2370*/  UIADD3 UR4, UR4, 0x40, URZ ;  /* 0x0000004004047890 */ /* 0x000fe2000fffe03f */
[----:B------:R-:W-:Y:S02]  /*2380*/  MOV R20, R40 ;  /* 0x0000002800147202 */ /* 0x000fe40000000f00 */
[----:B------:R-:W-:Y:S02]  /*2390*/  MOV R6, R2 ;  /* 0x0000000200067202 */ /* 0x000fe40000000f00 */
[----:B------:R-:W-:-:S06]  /*23a0*/  MOV R7, R3 ;  /* 0x0000000300077202 */ /* 0x000fcc0000000f00 */
[----:B------:R-:W-:Y:S05]  /*23b0*/  @!P2 BRA P0, `(.L_x_3295) ;  /* 0xffffffe80050a947 */ /* 0x000fea000003ffff */
.L_x_3293:
[----:B------:R-:W-:Y:S01]  /*23c0*/  ISETP.GE.AND P0, PT, R20, R28, PT ;  /* 0x0000001c1400720c */ /* 0x000fe20003f06270 */
[----:B------:R-:W-:-:S03]  /*23d0*/  ULDC UR5, c[0x0][0x264] ;  /* 0x0000990000057ab9 */ /* 0x000fc60000000800 */
[----:B------:R-:W-:-:S13]  /*23e0*/  ISETP.GE.OR P0, PT, R20, UR5, P0 ;  /* 0x0000000514007c0c */ /* 0x000fda0008706670 */
[----:B------:R-:W-:Y:S05]  /*23f0*/  @P0 BRA `(.L_x_3296) ;  /* 0x0000002400800947 */ /* 0x000fea0003800000 */
[----:B------:R-:W-:Y:S01]  /*2400*/  SHF.R.S32.HI R0, RZ, 0x1f, R37 ;  /* 0x0000001fff007819 */ /* 0x000fe20000011425 */
[----:B------:R-:W-:Y:S01]  /*2410*/  ULDC UR5, c[0x0][0x264] ;  /* 0x0000990000057ab9 */ /* 0x000fe20000000800 */
[C---:B------:R-:W-:Y:S02]  /*2420*/  SHF.L.U32 R15, R37.reuse, 0x4, RZ ;  /* 0x00000004250f7819 */ /* 0x040fe400000006ff */
[----:B------:R-:W-:-:S07]  /*2430*/  SHF.L.U64.HI R37, R37, 0x4, R0 ;  /* 0x0000000425257819 */ /* 0x000fce0000010200 */
.L_x_3301:
        /* <DEDUP_REMOVED lines=13> */
[----:B------:R-:W-:Y:S06]  /*2510*/  @P1 BRA `(.L_x_3297) ;  /* 0x00000024001c1947 */ /* 0x000fec0003800000 */
[----:B------:R-:W0:Y:S01]  /*2520*/  LDC R17, c[0x0][0x23c] ;  /* 0x00008f00ff117b82 */ /* 0x000e220000000800 */
[----:B------:R-:W-:Y:S02]  /*2530*/  PRMT R0, R35, 0x9910, RZ ;  /* 0x0000991023007816 */ /* 0x000fe400000000ff */
[----:B------:R-:W-:Y:S02]  /*2540*/  MOV R5, 0x2c00 ;  /* 0x00002c0000057802 */ /* 0x000fe40000000f00 */
[----:B------:R-:W-:Y:S01]  /*2550*/  ISETP.NE.AND P0, PT, R0, RZ, PT ;  /* 0x000000ff0000720c */ /* 0x000fe20003f05270 */
[----:B0-----:R-:W-:-:S04]  /*2560*/  IMAD.WIDE R18, R17, 0x4, R6 ;  /* 0x0000000411127825 */ /* 0x001fc800078e0206 */
[----:B------:R-:W-:-:S08]  /*2570*/  IMAD.WIDE R12, R17, 0x4, R18 ;  /* 0x00000004110c7825 */ /* 0x000fd000078e0212 */
[----:B------:R-:W-:Y:S05]  /*2580*/  @!P0 BRA `(.L_x_3298) ;  /* 0x00000008003c8947 */ /* 0x000fea0003800000 */
[----:B------:R-:W2:Y:S04]  /*2590*/  LDG.E.128.CONSTANT R8, desc[UR6][R6.64] ;  /* 0x0000000606087981 */ /* 0x000ea8000c1e9d00 */
[----:B------:R-:W0:Y:S02]  /*25a0*/  LDS.64 R22, [UR4] ;  /* 0x00000004ff167984 */ /* 0x000e240008000a00 */
[--C-:B0-----:R-:W-:Y:S02]  /*25b0*/  HADD2.F32 R3, -RZ, R22.reuse.H0_H0 ;  /* 0x20000016ff037230 */ /* 0x101fe40000004100 */
[----:B------:R-:W-:Y:S02]  /*25c0*/  HADD2.F32 R22, -RZ, R22.H1_H1 ;  /* 0x30000016ff167230 */ /* 0x000fe40000004100 */
[----:B------:R-:W-:-:S02]  /*25d0*/  HADD2.F32 R21, -RZ, R23.H0_H0 ;  /* 0x20000017ff157230 */ /* 0x000fc40000004100 */
[----:B------:R-:W-:Y:S01]  /*25e0*/  HADD2.F32 R23, -RZ, R23.H1_H1 ;  /* 0x30000017ff177230 */ /* 0x000fe20000004100 */
[C---:B--2---:R-:W-:Y:S02]  /*25f0*/  LOP3.LUT R0, R8.reuse, 0xf000f, RZ, 0xc0, !PT ;  /* 0x000f000f08007812 */ /* 0x044fe400078ec0ff */
[----:B------:R-:W-:Y:S02]  /*2600*/  LOP3.LUT R25, R8, 0xf000f0, RZ, 0xc0, !PT ;  /* 0x00f000f008197812 */ /* 0x000fe400078ec0ff */
[----:B------:R-:W-:Y:S02]  /*2610*/  SHF.R.U32.HI R16, RZ, 0x8, R8 ;  /* 0x00000008ff107819 */ /* 0x000fe40000011608 */
[----:B------:R-:W-:Y:S02]  /*2620*/  LOP3.LUT R8, R11, 0xf000f, RZ, 0xc0, !PT ;  /* 0x000f000f0b087812 */ /* 0x000fe400078ec0ff */
[----:B------:R-:W-:Y:S02]  /*2630*/  LOP3.LUT R0, R0, 0x64006400, RZ, 0xfc, !PT ;  /* 0x6400640000007812 */ /* 0x000fe400078efcff */
[----:B------:R-:W-:-:S02]  /*2640*/  LOP3.LUT R4, R10, 0xf000f, RZ, 0xc0, !PT ;  /* 0x000f000f0a047812 */ /* 0x000fc400078ec0ff */
[C---:B------:R-:W-:Y:S01]  /*2650*/  LOP3.LUT R2, R9.reuse, 0xf000f, RZ, 0xc0, !PT ;  /* 0x000f000f09027812 */ /* 0x040fe200078ec0ff */
[----:B------:R-:W-:Y:S01]  /*2660*/  HADD2 R38, R0, -1032, -1032 ;  /* 0xe408e40800267430 */ /* 0x000fe20000000000 */
[----:B------:R-:W-:Y:S02]  /*2670*/  LOP3.LUT R8, R8, 0x64006400, RZ, 0xfc, !PT ;  /* 0x6400640008087812 */ /* 0x000fe400078efcff */
[----:B------:R-:W-:Y:S02]  /*2680*/  LOP3.LUT R4, R4, 0x64006400, RZ, 0xfc, !PT ;  /* 0x6400640004047812 */ /* 0x000fe400078efcff */
[----:B------:R-:W-:Y:S01]  /*2690*/  LOP3.LUT R2, R2, 0x64006400, RZ, 0xfc, !PT ;  /* 0x6400640002027812 */ /* 0x000fe200078efcff */
[----:B------:R-:W-:Y:S02]  /*26a0*/  HADD2 R44, R8, -1032, -1032 ;  /* 0xe408e408082c7430 */ /* 0x000fe40000000000 */
[----:B------:R-:W-:Y:S02]  /*26b0*/  HADD2.F32 R0, -RZ, R38.H0_H0 ;  /* 0x20000026ff007230 */ /* 0x000fe40000004100 */
[----:B------:R-:W-:Y:S01]  /*26c0*/  HADD2 R42, R4, -1032, -1032 ;  /* 0xe408e408042a7430 */ /* 0x000fe20000000000 */
[----:B------:R-:W-:Y:S01]  /*26d0*/  LOP3.LUT R26, R9, 0xf000f0, RZ, 0xc0, !PT ;  /* 0x00f000f0091a7812 */ /* 0x000fe200078ec0ff */
[----:B------:R-:W-:Y:S01]  /*26e0*/  HADD2 R40, R2, -1032, -1032 ;  /* 0xe408e40802287430 */ /* 0x000fe20000000000 */
[----:B------:R-:W-:Y:S01]  /*26f0*/  SHF.R.U32.HI R14, RZ, 0x8, R9 ;  /* 0x00000008ff0e7819 */ /* 0x000fe20000011609 */
[----:B------:R-:W-:Y:S01]  /*2700*/  HADD2.F32 R4, -RZ, R44.H0_H0 ;  /* 0x2000002cff047230 */ /* 0x000fe20000004100 */
[----:B------:R-:W0:Y:S01]  /*2710*/  LDS.64 R8, [UR4+0x8] ;  /* 0x00000804ff087984 */ /* 0x000e220008000a00 */
[----:B------:R-:W-:-:S02]  /*2720*/  HADD2.F32 R39, -RZ, R38.H1_H1 ;  /* 0x30000026ff277230 */ /* 0x000fc40000004100 */
[----:B------:R-:W-:Y:S01]  /*2730*/  FFMA.FTZ R0, R0, R3, RZ ;  /* 0x0000000300007223 */ /* 0x000fe200000100ff */
[----:B------:R-:W-:Y:S01]  /*2740*/  HADD2.F32 R2, -RZ, R42.H0_H0 ;  /* 0x2000002aff027230 */ /* 0x000fe20000004100 */
[----:B------:R-:W-:Y:S01]  /*2750*/  LOP3.LUT R27, R10, 0xf000f0, RZ, 0xc0, !PT ;  /* 0x00f000f00a1b7812 */ /* 0x000fe200078ec0ff */
[----:B------:R-:W-:Y:S02]  /*2760*/  HADD2.F32 R36, -RZ, R40.H0_H0 ;  /* 0x20000028ff247230 */ /* 0x000fe40000004100 */
[----:B------:R-:W-:Y:S01]  /*2770*/  FFMA.FTZ R43, R3, R4, RZ ;  /* 0x00000004032b7223 */ /* 0x000fe200000100ff */
[----:B------:R-:W-:Y:S01]  /*2780*/  FFMA.FTZ R4, R39, R22, R0 ;  /* 0x0000001627047223 */ /* 0x000fe20000010000 */
[----:B------:R-:W-:Y:S01]  /*2790*/  LOP3.LUT R26, R26, 0x64006400, RZ, 0xfc, !PT ;  /* 0x640064001a1a7812 */ /* 0x000fe200078efcff */
[----:B------:R-:W-:Y:S01]  /*27a0*/  HADD2.F32 R39, -RZ, R42.H1_H1 ;  /* 0x3000002aff277230 */ /* 0x000fe20000004100 */
[----:B------:R-:W-:Y:S01]  /*27b0*/  LOP3.LUT R24, R11, 0xf000f0, RZ, 0xc0, !PT ;  /* 0x00f000f00b187812 */ /* 0x000fe200078ec0ff */
[----:B------:R-:W-:Y:S01]  /*27c0*/  FFMA.FTZ R38, R3, R2, RZ ;  /* 0x0000000203267223 */ /* 0x000fe200000100ff */
[----:B------:R-:W-:Y:S01]  /*27d0*/  LOP3.LUT R0, R25, 0x64006400, RZ, 0xfc, !PT ;  /* 0x6400640019007812 */ /* 0x000fe200078efcff */
[----:B------:R-:W-:Y:S01]  /*27e0*/  FFMA.FTZ R41, R3, R36, RZ ;  /* 0x0000002403297223 */ /* 0x000fe200000100ff */
[----:B------:R-:W-:Y:S01]  /*27f0*/  LOP3.LUT R2, R27, 0x64006400, RZ, 0xfc, !PT ;  /* 0x640064001b027812 */ /* 0x000fe200078efcff */
[----:B------:R-:W-:-:S02]  /*2800*/  HADD2.F32 R3, -RZ, R40.H1_H1 ;  /* 0x30000028ff037230 */ /* 0x000fc40000004100 */
[-C--:B------:R-:W-:Y:S01]  /*2810*/  HFMA2 R26, R26, R5.reuse.H0_H0, -72, -72 ;  /* 0xd480d4801a1a7431 */ /* 0x080fe20000040005 */
[----:B------:R-:W-:Y:S01]  /*2820*/  LOP3.LUT R24, R24, 0x64006400, RZ, 0xfc, !PT ;  /* 0x6400640018187812 */ /* 0x000fe200078efcff */
[C---:B------:R-:W-:Y:S01]  /*2830*/  FFMA.FTZ R38, R22.reuse, R39, R38 ;  /* 0x0000002716267223 */ /* 0x040fe20000010026 */
[-C--:B------:R-:W-:Y:S02]  /*2840*/  HFMA2 R39, R0, R5.reuse.H0_H0, -72, -72 ;  /* 0xd480d48000277431 */ /* 0x080fe40000040005 */
[----:B------:R-:W-:Y:S01]  /*2850*/  FFMA.FTZ R36, R22, R3, R41 ;  /* 0x0000000316247223 */ /* 0x000fe20000010029 */
[-C--:B------:R-:W-:Y:S02]  /*2860*/  HFMA2 R40, R2, R5.reuse.H0_H0, -72, -72 ;  /* 0xd480d48002287431 */ /* 0x080fe40000040005 */
[----:B------:R-:W-:Y:S02]  /*2870*/  HADD2.F32 R0, -RZ, R26.H0_H0 ;  /* 0x2000001aff007230 */ /* 0x000fe40000004100 */
[----:B------:R-:W-:-:S02]  /*2880*/  HFMA2 R41, R24, R5.H0_H0, -72, -72 ;  /* 0xd480d48018297431 */ /* 0x000fc40000040005 */
[----:B------:R-:W-:Y:S01]  /*2890*/  HADD2.F32 R27, -RZ, R44.H1_H1 ;  /* 0x3000002cff1b7230 */ /* 0x000fe20000004100 */
[----:B------:R-:W-:Y:S01]  /*28a0*/  SHF.R.U32.HI R10, RZ, 0x8, R10 ;  /* 0x00000008ff0a7819 */ /* 0x000fe2000001160a */
[----:B------:R-:W-:Y:S02]  /*28b0*/  HADD2.F32 R3, -RZ, R39.H0_H0 ;  /* 0x20000027ff037230 */ /* 0x000fe40000004100 */
        /* <DEDUP_REMOVED lines=9> */
[----:B------:R-:W-:Y:S01]  /*2950*/  LOP3.LUT R2, R14, 0xf000f, RZ, 0xc0, !PT ;  /* 0x000f000f0e027812 */ /* 0x000fe200078ec0ff */
[----:B------:R-:W-:Y:S01]  /*2960*/  FFMA.FTZ R39, R21, R24, R22 ;  /* 0x0000001815277223 */ /* 0x000fe20000010016 */
[----:B------:R-:W-:Y:S02]  /*2970*/  HADD2.F32 R4, -RZ, R40.H1_H1 ;  /* 0x30000028ff047230 */ /* 0x000fe40000004100 */
[----:B------:R-:W-:Y:S01]  /*2980*/  FFMA.FTZ R21, R0, R23, R3 ;  /* 0x0000001700157223 */ /* 0x000fe20000010003 */
[----:B------:R-:W-:Y:S01]  /*2990*/  LOP3.LUT R0, R16, 0xf000f, RZ, 0xc0, !PT ;  /* 0x000f000f10007812 */ /* 0x000fe200078ec0ff */
[----:B------:R-:W-:Y:S01]  /*29a0*/  HADD2.F32 R26, -RZ, R41.H1_H1 ;  /* 0x30000029ff1a7230 */ /* 0x000fe20000004100 */
[----:B------:R-:W-:Y:S01]  /*29b0*/  SHF.R.U32.HI R11, RZ, 0x8, R11 ;  /* 0x00000008ff0b7819 */ /* 0x000fe2000001160b */
[C---:B------:R-:W-:Y:S01]  /*29c0*/  FFMA.FTZ R27, R23.reuse, R4, R27 ;  /* 0x00000004171b7223 */ /* 0x040fe2000001001b */
[----:B------:R-:W-:Y:S01]  /*29d0*/  LOP3.LUT R3, R10, 0xf000f, RZ, 0xc0, !PT ;  /* 0x000f000f0a037812 */ /* 0x000fe200078ec0ff */
[--C-:B0-----:R-:W-:Y:S01]  /*29e0*/  HADD2.F32 R22, -RZ, R8.reuse.H0_H0 ;  /* 0x20000008ff167230 */ /* 0x101fe20000004100 */
[----:B------:R-:W-:Y:S01]  /*29f0*/  LOP3.LUT R2, R2, 0x64006400, RZ, 0xfc, !PT ;  /* 0x6400640002027812 */ /* 0x000fe200078efcff */
[----:B------:R-:W-:Y:S01]  /*2a00*/  FFMA.FTZ R39, R23, R26, R39 ;  /* 0x0000001a17277223 */ /* 0x000fe20000010027 */
[----:B------:R-:W-:Y:S01]  /*2a10*/  LOP3.LUT R0, R0, 0x64006400, RZ, 0xfc, !PT ;  /* 0x6400640000007812 */ /* 0x000fe200078efcff */
[----:B------:R-:W-:Y:S01]  /*2a20*/  HADD2.F32 R8, -RZ, R8.H1_H1 ;  /* 0x30000008ff087230 */ /* 0x000fe20000004100 */
[----:B------:R-:W-:Y:S01]  /*2a30*/  LOP3.LUT R4, R11, 0xf000f, RZ, 0xc0, !PT ;  /* 0x000f000f0b047812 */ /* 0x000fe200078ec0ff */
[----:B------:R-:W-:Y:S01]  /*2a40*/  HADD2 R26, R2, -1032, -1032 ;  /* 0xe408e408021a7430 */ /* 0x000fe20000000000 */
[----:B------:R-:W-:Y:S01]  /*2a50*/  LOP3.LUT R3, R3, 0x64006400, RZ, 0xfc, !PT ;  /* 0x6400640003037812 */ /* 0x000fe200078efcff */
[----:B------:R-:W-:Y:S01]  /*2a60*/  HADD2 R23, R0, -1032, -1032 ;  /* 0xe408e40800177430 */ /* 0x000fe20000000000 */
[----:B------:R-:W-:Y:S01]  /*2a70*/  LOP3.LUT R4, R4, 0x64006400, RZ, 0xfc, !PT ;  /* 0x6400640004047812 */ /* 0x000fe200078efcff */
[----:B------:R-:W-:Y:S01]  /*2a80*/  HADD2.F32 R0, -RZ, R9.H0_H0 ;  /* 0x20000009ff007230 */ /* 0x000fe20000004100 */
[----:B------:R-:W-:Y:S01]  /*2a90*/  LOP3.LUT R16, R16, 0xf000f0, RZ, 0xc0, !PT ;  /* 0x00f000f010107812 */ /* 0x000fe200078ec0ff */
[----:B------:R-:W-:-:S02]  /*2aa0*/  HADD2 R36, R3, -1032, -1032 ;  /* 0xe408e40803247430 */ /* 0x000fc40000000000 */
[----:B------:R-:W-:Y:S02]  /*2ab0*/  HADD2.F32 R3, -RZ, R26.H0_H0 ;  /* 0x2000001aff037230 */ /* 0x000fe40000004100 */
[----:B------:R-:W-:Y:S02]  /*2ac0*/  HADD2 R38, R4, -1032, -1032 ;  /* 0xe408e40804267430 */ /* 0x000fe40000000000 */
[--C-:B------:R-:W-:Y:S01]  /*2ad0*/  HADD2.F32 R2, -RZ, R23.reuse.H0_H0 ;  /* 0x20000017ff027230 */ /* 0x100fe20000004100 */
[----:B------:R-:W-:Y:S01]  /*2ae0*/  LOP3.LUT R14, R14, 0xf000f0, RZ, 0xc0, !PT ;  /* 0x00f000f00e0e7812 */ /* 0x000fe200078ec0ff */
[----:B------:R-:W-:Y:S02]  /*2af0*/  HADD2.F32 R4, -RZ, R36.H0_H0 ;  /* 0x20000024ff047230 */ /* 0x000fe40000004100 */
[----:B------:R-:W-:Y:S01]  /*2b00*/  FFMA.FTZ R25, R22, R3, R25 ;  /* 0x0000000316197223 */ /* 0x000fe20000010019 */
[----:B------:R-:W-:Y:S02]  /*2b10*/  HADD2.F32 R3, -RZ, R23.H1_H1 ;  /* 0x30000017ff037230 */ /* 0x000fe40000004100 */
[----:B------:R-:W-:Y:S01]  /*2b20*/  FFMA.FTZ R2, R2, R22, R21 ;  /* 0x0000001602027223 */ /* 0x000fe20000010015 */
[----:B------:R-:W-:Y:S01]  /*2b30*/  HADD2.F32 R24, -RZ, R38.H0_H0 ;  /* 0x20000026ff187230 */ /* 0x000fe20000004100 */
[----:B------:R-:W-:Y:S01]  /*2b40*/  LOP3.LUT R10, R10, 0xf000f0, RZ, 0xc0, !PT ;  /* 0x00f000f00a0a7812 */ /* 0x000fe200078ec0ff */
[----:B------:R-:W-:Y:S01]  /*2b50*/  HADD2.F32 R21, -RZ, R26.H1_H1 ;  /* 0x3000001aff157230 */ /* 0x000fe20000004100 */
[----:B------:R-:W-:Y:S01]  /*2b60*/  LOP3.LUT R11, R11, 0xf000f0, RZ, 0xc0, !PT ;  /* 0x00f000f00b0b7812 */ /* 0x000fe200078ec0ff */
[----:B------:R-:W-:Y:S01]  /*2b70*/  FFMA.FTZ R3, R3, R8, R2 ;  /* 0x0000000803037223 */ /* 0x000fe20000010002 */
[----:B------:R-:W-:Y:S01]  /*2b80*/  LOP3.LUT R16, R16, 0x64006400, RZ, 0xfc, !PT ;  /* 0x6400640010107812 */ /* 0x000fe200078efcff */
[----:B------:R-:W-:Y:S01]  /*2b90*/  FFMA.FTZ R4, R22, R4, R27 ;  /* 0x0000000416047223 */ /* 0x000fe2000001001b */
[----:B------:R-:W-:Y:S01]  /*2ba0*/  LOP3.LUT R14, R14, 0x64006400, RZ, 0xfc, !PT ;  /* 0x640064000e0e7812 */ /* 0x000fe200078efcff */
[----:B------:R-:W-:Y:S01]  /*2bb0*/  FFMA.FTZ R39, R22, R24, R39 ;  /* 0x0000001816277223 */ /* 0x000fe20000010027 */
[----:B------:R-:W-:Y:S01]  /*2bc0*/  LOP3.LUT R10, R10, 0x64006400, RZ, 0xfc, !PT ;  /* 0x640064000a0a7812 */ /* 0x000fe200078efcff */
[----:B------:R-:W-:Y:S01]  /*2bd0*/  HADD2.F32 R23, -RZ, R36.H1_H1 ;  /* 0x30000024ff177230 */ /* 0x000fe20000004100 */
[----:B------:R-:W-:Y:S01]  /*2be0*/  LOP3.LUT R2, R11, 0x64006400, RZ, 0xfc, !PT ;  /* 0x640064000b027812 */ /* 0x000fe200078efcff */
[----:B------:R-:W-:-:S02]  /*2bf0*/  HFMA2 R22, R16, R5.H0_H0, -72, -72 ;  /* 0xd480d48010167431 */ /* 0x000fc40000040005 */
[C---:B------:R-:W-:Y:S01]  /*2c00*/  FFMA.FTZ R21, R8.reuse, R21, R25 ;  /* 0x0000001508157223 */ /* 0x040fe20000010019 */
[-C--:B------:R-:W-:Y:S02]  /*2c10*/  HFMA2 R14, R14, R5.reuse.H0_H0, -72, -72 ;  /* 0xd480d4800e0e7431 */ /* 0x080fe40000040005 */
[----:B------:R-:W-:Y:S01]  /*2c20*/  FFMA.FTZ R23, R8, R23, R4 ;  /* 0x0000001708177223 */ /* 0x000fe20000010004 */
[-C--:B------:R-:W-:Y:S02]  /*2c30*/  HFMA2 R24, R10, R5.reuse.H0_H0, -72, -72 ;  /* 0xd480d4800a187431 */ /* 0x080fe40000040005 */
[----:B------:R-:W-:Y:S02]  /*2c40*/  HADD2.F32 R25, -RZ, R38.H1_H1 ;  /* 0x30000026ff197230 */ /* 0x000fe40000004100 */
[----:B------:R-:W-:Y:S02]  /*2c50*/  HFMA2 R26, R2, R5.H0_H0, -72, -72 ;  /* 0xd480d480021a7431 */ /* 0x000fe40000040005 */
[----:B------:R-:W-:-:S02]  /*2c60*/  HADD2.F32 R4, -RZ, R22.H0_H0 ;  /* 0x20000016ff047230 */ /* 0x000fc40000004100 */
[----:B------:R-:W-:Y:S02]  /*2c70*/  HADD2.F32 R11, -RZ, R14.H0_H0 ;  /* 0x2000000eff0b7230 */ /* 0x000fe40000004100 */
[----:B------:R-:W-:Y:S01]  /*2c80*/  FFMA.FTZ R25, R8, R25, R39 ;  /* 0x0000001908197223 */ /* 0x000fe20000010027 */
        /* <DEDUP_REMOVED lines=31> */
.L_x_3298:
[----:B------:R-:W-:Y:S05]  /*2e80*/  @!P0 BRA `(.L_x_3299) ;  /* 0x00000008003c8947 */ /* 0x000fea0003800000 */
[----:B------:R0:W2:Y:S04]  /*2e90*/  LDG.E.128.CONSTANT R8, desc[UR6][R18.64] ;  /* 0x0000000612087981 */ /* 0x0000a8000c1e9d00 */
[----:B------:R-:W1:Y:S02]  /*2ea0*/  LDS.64 R22, [UR4+0x10] ;  /* 0x00001004ff167984 */ /* 0x000e640008000a00 */
[--C-:B-1----:R-:W-:Y:S02]  /*2eb0*/  HADD2.F32 R3, -RZ, R22.reuse.H0_H0 ;  /* 0x20000016ff037230 */ /* 0x102fe40000004100 */
[----:B------:R-:W-:Y:S02]  /*2ec0*/  HADD2.F32 R22, -RZ, R22.H1_H1 ;  /* 0x30000016ff167230 */ /* 0x000fe40000004100 */
[----:B0-----:R-:W-:-:S02]  /*2ed0*/  HADD2.F32 R18, -RZ, R23.H0_H0 ;  /* 0x20000017ff127230 */ /* 0x001fc40000004100 */
[----:B------:R-:W-:Y:S01]  /*2ee0*/  HADD2.F32 R23, -RZ, R23.H1_H1 ;  /* 0x30000017ff177230 */ /* 0x000fe20000004100 */
[----:B--2---:R-:W-:Y:S02]  /*2ef0*/  LOP3.LUT R0, R8, 0xf000f, RZ, 0xc0, !PT ;  /* 0x000f000f08007812 */ /* 0x004fe400078ec0ff */
[----:B------:R-:W-:Y:S02]  /*2f00*/  LOP3.LUT R2, R9, 0xf000f, RZ, 0xc0, !PT ;  /* 0x000f000f09027812 */ /* 0x000fe400078ec0ff */
[----:B------:R-:W-:Y:S02]  /*2f10*/  LOP3.LUT R0, R0, 0x64006400, RZ, 0xfc, !PT ;  /* 0x6400640000007812 */ /* 0x000fe400078efcff */
[----:B------:R-:W-:Y:S02]  /*2f20*/  LOP3.LUT R4, R10, 0xf000f, RZ, 0xc0, !PT ;  /* 0x000f000f0a047812 */ /* 0x000fe400078ec0ff */
[----:B------:R-:W-:Y:S01]  /*2f30*/  LOP3.LUT R21, R8, 0xf000f0, RZ, 0xc0, !PT ;  /* 0x00f000f008157812 */ /* 0x000fe200078ec0ff */
[----:B------:R-:W-:Y:S01]  /*2f40*/  HADD2 R27, R0, -1032, -1032 ;  /* 0xe408e408001b7430 */ /* 0x000fe20000000000 */
[----:B------:R-:W-:-:S02]  /*2f50*/  SHF.R.U32.HI R16, RZ, 0x8, R8 ;  /* 0x00000008ff107819 */ /* 0x000fc40000011608 */
[----:B------:R-:W-:Y:S02]  /*2f60*/  LOP3.LUT R8, R11, 0xf000f, RZ, 0xc0, !PT ;  /* 0x000f000f0b087812 */ /* 0x000fe400078ec0ff */
[----:B------:R-:W-:Y:S01]  /*2f70*/  LOP3.LUT R2, R2, 0x64006400, RZ, 0xfc, !PT ;  /* 0x6400640002027812 */ /* 0x000fe200078efcff */
[--C-:B------:R-:W-:Y:S01]  /*2f80*/  HADD2.F32 R0, -RZ, R27.reuse.H0_H0 ;  /* 0x2000001bff007230 */ /* 0x100fe20000004100 */
[----:B------:R-:W-:Y:S01]  /*2f90*/  LOP3.LUT R4, R4, 0x64006400, RZ, 0xfc, !PT ;  /* 0x6400640004047812 */ /* 0x000fe200078efcff */
[----:B------:R-:W-:Y:S01]  /*2fa0*/  HADD2.F32 R27, -RZ, R27.H1_H1 ;  /* 0x3000001bff1b7230 */ /* 0x000fe20000004100 */
[----:B------:R-:W-:Y:S01]  /*2fb0*/  LOP3.LUT R8, R8, 0x64006400, RZ, 0xfc, !PT ;  /* 0x6400640008087812 */ /* 0x000fe200078efcff */
[----:B------:R-:W-:Y:S02]  /*2fc0*/  HADD2 R36, R2, -1032, -1032 ;  /* 0xe408e40802247430 */ /* 0x000fe40000000000 */
[----:B------:R-:W-:Y:S01]  /*2fd0*/  FFMA.FTZ R0, R0, R3, RZ ;  /* 0x0000000300007223 */ /* 0x000fe200000100ff */
[----:B------:R-:W-:Y:S01]  /*2fe0*/  HADD2 R38, R4, -1032, -1032 ;  /* 0xe408e40804267430 */ /* 0x000fe20000000000 */
[----:B------:R-:W-:Y:S01]  /*2ff0*/  LOP3.LUT R24, R9, 0xf000f0, RZ, 0xc0, !PT ;  /* 0x00f000f009187812 */ /* 0x000fe200078ec0ff */
[----:B------:R-:W-:Y:S01]  /*3000*/  HADD2 R40, R8, -1032, -1032 ;  /* 0xe408e40808287430 */ /* 0x000fe20000000000 */
[----:B------:R-:W-:Y:S01]  /*3010*/  SHF.R.U32.HI R14, RZ, 0x8, R9 ;  /* 0x00000008ff0e7819 */ /* 0x000fe20000011609 */
[----:B------:R-:W-:Y:S01]  /*3020*/  HADD2.F32 R26, -RZ, R36.H0_H0 ;  /* 0x20000024ff1a7230 */ /* 0x000fe20000004100 */
[----:B------:R-:W0:Y:S01]  /*3030*/  LDS.64 R8, [UR4+0x18] ;  /* 0x00001804ff087984 */ /* 0x000e220008000a00 */
[----:B------:R-:W-:-:S02]  /*3040*/  HADD2.F32 R2, -RZ, R38.H0_H0 ;  /* 0x20000026ff027230 */ /* 0x000fc40000004100 */
[----:B------:R-:W-:Y:S01]  /*3050*/  FFMA.FTZ R27, R27, R22, R0 ;  /* 0x000000161b1b7223 */ /* 0x000fe20000010000 */
[----:B------:R-:W-:Y:S01]  /*3060*/  LOP3.LUT R25, R10, 0xf000f0, RZ, 0xc0, !PT ;  /* 0x00f000f00a197812 */ /* 0x000fe200078ec0ff */
[----:B------:R-:W-:Y:S01]  /*3070*/  HADD2.F32 R4, -RZ, R40.H0_H0 ;  /* 0x20000028ff047230 */ /* 0x000fe20000004100 */
[----:B------:R-:W-:Y:S01]  /*3080*/  LOP3.LUT R0, R21, 0x64006400, RZ, 0xfc, !PT ;  /* 0x6400640015007812 */ /* 0x000fe200078efcff */
[C---:B------:R-:W-:Y:S01]  /*3090*/  FFMA.FTZ R39, R3.reuse, R26, RZ ;  /* 0x0000001a03277223 */ /* 0x040fe200000100ff */
[----:B------:R-:W-:Y:S01]  /*30a0*/  LOP3.LUT R24, R24, 0x64006400, RZ, 0xfc, !PT ;  /* 0x6400640018187812 */ /* 0x000fe200078efcff */
[----:B------:R-:W-:Y:S01]  /*30b0*/  FFMA.FTZ R26, R3, R2, RZ ;  /* 0x00000002031a7223 */ /* 0x000fe200000100ff */
[----:B------:R-:W-:Y:S01]  /*30c0*/  LOP3.LUT R19, R11, 0xf000f0, RZ, 0xc0, !PT ;  /* 0x00f000f00b137812 */ /* 0x000fe200078ec0ff */
[----:B------:R-:W-:Y:S01]  /*30d0*/  HADD2.F32 R41, -RZ, R38.H1_H1 ;  /* 0x30000026ff297230 */ /* 0x000fe20000004100 */
[----:B------:R-:W-:Y:S01]  /*30e0*/  LOP3.LUT R2, R25, 0x64006400, RZ, 0xfc, !PT ;  /* 0x6400640019027812 */ /* 0x000fe200078efcff */
[----:B------:R-:W-:Y:S01]  /*30f0*/  FFMA.FTZ R43, R3, R4, RZ ;  /* 0x00000004032b7223 */ /* 0x000fe200000100ff */
[----:B------:R-:W-:-:S02]  /*3100*/  HFMA2 R21, R0, R5.H0_H0, -72, -72 ;  /* 0xd480d48000157431 */ /* 0x000fc40000040005 */
[----:B------:R-:W-:Y:S02]  /*3110*/  HADD2.F32 R3, -RZ, R36.H1_H1 ;  /* 0x30000024ff037230 */ /* 0x000fe40000004100 */
[-C--:B------:R-:W-:Y:S01]  /*3120*/  HFMA2 R25, R24, R5.reuse.H0_H0, -72, -72 ;  /* 0xd480d48018197431 */ /* 0x080fe20000040005 */
[----:B------:R-:W-:Y:S01]  /*3130*/  LOP3.LUT R0, R19, 0x64006400, RZ, 0xfc, !PT ;  /* 0x6400640013007812 */ /* 0x000fe200078efcff */
[C---:B------:R-:W-:Y:S01]  /*3140*/  FFMA.FTZ R41, R22.reuse, R41, R26 ;  /* 0x0000002916297223 */ /* 0x040fe2000001001a */
[-C--:B------:R-:W-:Y:S02]  /*3150*/  HFMA2 R26, R2, R5.reuse.H0_H0, -72, -72 ;  /* 0xd480d480021a7431 */ /* 0x080fe40000040005 */
[----:B------:R-:W-:Y:S01]  /*3160*/  FFMA.FTZ R3, R22, R3, R39 ;  /* 0x0000000316037223 */ /* 0x000fe20000010027 */
[----:B------:R-:W-:Y:S02]  /*3170*/  HADD2.F32 R4, -RZ, R25.H0_H0 ;  /* 0x20000019ff047230 */ /* 0x000fe40000004100 */
[----:B------:R-:W-:-:S02]  /*3180*/  HFMA2 R36, R0, R5.H0_H0, -72, -72 ;  /* 0xd480d48000247431 */ /* 0x000fc40000040005 */
[----:B------:R-:W-:Y:S01]  /*3190*/  HADD2.F32 R2, -RZ, R21.H0_H0 ;  /* 0x20000015ff027230 */ /* 0x000fe20000004100 */
[----:B------:R-:W-:Y:S01]  /*31a0*/  SHF.R.U32.HI R10, RZ, 0x8, R10 ;  /* 0x00000008ff0a7819 */ /* 0x000fe2000001160a */
[----:B------:R-:W-:Y:S02]  /*31b0*/  HADD2.F32 R19, -RZ, R40.H1_H1 ;  /* 0x30000028ff137230 */ /* 0x000fe40000004100 */
        /* <DEDUP_REMOVED lines=10> */
[C---:B------:R-:W-:Y:S01]  /*3260*/  FFMA.FTZ R19, R23.reuse, R2, R4 ;  /* 0x0000000217137223 */ /* 0x040fe20000010004 */
[----:B------:R-:W-:Y:S01]  /*3270*/  HADD2.F32 R24, -RZ, R36.H1_H1 ;  /* 0x30000024ff187230 */ /* 0x000fe20000004100 */
[----:B------:R-:W-:Y:S01]  /*3280*/  LOP3.LUT R2, R14, 0xf000f, RZ, 0xc0, !PT ;  /* 0x000f000f0e027812 */ /* 0x000fe200078ec0ff */
[----:B------:R-:W-:Y:S01]  /*3290*/  FFMA.FTZ R27, R0, R23, R27 ;  /* 0x00000017001b7223 */ /* 0x000fe2000001001b */
[C---:B------:R-:W-:Y:S01]  /*32a0*/  FFMA.FTZ R41, R23.reuse, R22, R41 ;  /* 0x0000001617297223 */ /* 0x040fe20000010029 */
[----:B------:R-:W-:Y:S01]  /*32b0*/  LOP3.LUT R0, R16, 0xf000f, RZ, 0xc0, !PT ;  /* 0x000f000f10007812 */ /* 0x000fe200078ec0ff */
[----:B------:R-:W-:Y:S01]  /*32c0*/  FFMA.FTZ R23, R23, R24, R3 ;  /* 0x0000001817177223 */ /* 0x000fe20000010003 */
[----:B------:R-:W-:Y:S01]  /*32d0*/  SHF.R.U32.HI R11, RZ, 0x8, R11 ;  /* 0x00000008ff0b7819 */ /* 0x000fe2000001160b */
[--C-:B0-----:R-:W-:Y:S01]  /*32e0*/  HADD2.F32 R18, -RZ, R8.reuse.H0_H0 ;  /* 0x20000008ff127230 */ /* 0x101fe20000004100 */
[----:B------:R-:W-:Y:S01]  /*32f0*/  LOP3.LUT R3, R10, 0xf000f, RZ, 0xc0, !PT ;  /* 0x000f000f0a037812 */ /* 0x000fe200078ec0ff */
[----:B------:R-:W-:Y:S01]  /*3300*/  HADD2.F32 R8, -RZ, R8.H1_H1 ;  /* 0x30000008ff087230 */ /* 0x000fe20000004100 */
[----:B------:R-:W-:-:S02]  /*3310*/  LOP3.LUT R2, R2, 0x64006400, RZ, 0xfc, !PT ;  /* 0x6400640002027812 */ /* 0x000fc400078efcff */
[----:B------:R-:W-:Y:S02]  /*3320*/  LOP3.LUT R0, R0, 0x64006400, RZ, 0xfc, !PT ;  /* 0x6400640000007812 */ /* 0x000fe400078efcff */
[----:B------:R-:W-:Y:S01]  /*3330*/  LOP3.LUT R4, R11, 0xf000f, RZ, 0xc0, !PT ;  /* 0x000f000f0b047812 */ /* 0x000fe200078ec0ff */
[----:B------:R-:W-:Y:S01]  /*3340*/  HADD2 R26, R2, -1032, -1032 ;  /* 0xe408e408021a7430 */ /* 0x000fe20000000000 */
[----:B------:R-:W-:Y:S01]  /*3350*/  LOP3.LUT R3, R3, 0x64006400, RZ, 0xfc, !PT ;  /* 0x6400640003037812 */ /* 0x000fe200078efcff */
[----:B------:R-:W-:Y:S01]  /*3360*/  HADD2 R24, R0, -1032, -1032 ;  /* 0xe408e40800187430 */ /* 0x000fe20000000000 */
[----:B------:R-:W-:Y:S01]  /*3370*/  LOP3.LUT R4, R4, 0x64006400, RZ, 0xfc, !PT ;  /* 0x6400640004047812 */ /* 0x000fe200078efcff */
[----:B------:R-:W-:Y:S01]  /*3380*/  HADD2.F32 R0, -RZ, R9.H0_H0 ;  /* 0x20000009ff007230 */ /* 0x000fe20000004100 */
[----:B------:R-:W-:Y:S01]  /*3390*/  LOP3.LUT R16, R16, 0xf000f0, RZ, 0xc0, !PT ;  /* 0x00f000f010107812 */ /* 0x000fe200078ec0ff */
[----:B------:R-:W-:Y:S02]  /*33a0*/  HADD2 R36, R3, -1032, -1032 ;  /* 0xe408e40803247430 */ /* 0x000fe40000000000 */
[----:B------:R-:W-:-:S02]  /*33b0*/  HADD2.F32 R3, -RZ, R26.H0_H0 ;  /* 0x2000001aff037230 */ /* 0x000fc40000004100 */
[----:B------:R-:W-:Y:S02]  /*33c0*/  HADD2 R38, R4, -1032, -1032 ;  /* 0xe408e40804267430 */ /* 0x000fe40000000000 */
[----:B------:R-:W-:Y:S01]  /*33d0*/  HADD2.F32 R2, -RZ, R24.H0_H0 ;  /* 0x20000018ff027230 */ /* 0x000fe20000004100 */
        /* <DEDUP_REMOVED lines=58> */
.L_x_3299:
[----:B------:R-:W-:Y:S05]  /*3780*/  @!P0 BRA `(.L_x_3300) ;  /* 0x00000008003c8947 */ /* 0x000fea0003800000 */
[----:B------:R-:W2:Y:S04]  /*3790*/  LDG.E.128.CONSTANT R8, desc[UR6][R12.64] ;  /* 0x000000060c087981 */ /* 0x000ea8000c1e9d00 */
[----:B------:R-:W0:Y:S02]  /*37a0*/  LDS.64 R18, [UR4+0x20] ;  /* 0x00002004ff127984 */ /* 0x000e240008000a00 */
        /* <DEDUP_REMOVED lines=10> */
[C---:B------:R-:W-:Y:S02]  /*3850*/  LOP3.LUT R2, R9.reuse, 0xf000f, RZ, 0xc0, !PT ;  /* 0x000f000f09027812 */ /* 0x040fe400078ec0ff */
[----:B------:R-:W-:Y:S01]  /*3860*/  LOP3.LUT R4, R4, 0x64006400, RZ, 0xfc, !PT ;  /* 0x6400640004047812 */ /* 0x000fe200078efcff */
[----:B------:R-:W-:Y:S01]  /*3870*/  HADD2 R26, R0, -1032, -1032 ;  /* 0xe408e408001a7430 */ /* 0x000fe20000000000 */
        /* <DEDUP_REMOVED lines=10> */
[----:B------:R-:W-:-:S02]  /*3920*/  HADD2.F32 R4, -RZ, R42.H0_H0 ;  /* 0x2000002aff047230 */ /* 0x000fc40000004100 */
[----:B------:R-:W-:Y:S01]  /*3930*/  FFMA.FTZ R27, R0, R3, RZ ;  /* 0x00000003001b7223 */ /* 0x000fe200000100ff */
[----:B------:R-:W-:Y:S01]  /*3940*/  HADD2.F32 R36, -RZ, R40.H0_H0 ;  /* 0x20000028ff247230 */ /* 0x000fe20000004100 */
[----:B------:R-:W-:Y:S01]  /*3950*/  LOP3.LUT R24, R10, 0xf000f0, RZ, 0xc0, !PT ;  /* 0x00f000f00a187812 */ /* 0x000fe200078ec0ff */
[----:B------:R-:W-:Y:S01]  /*3960*/  HADD2.F32 R26, -RZ, R26.H1_H1 ;  /* 0x3000001aff1a7230 */ /* 0x000fe20000004100 */
[----:B------:R-:W-:Y:S01]  /*3970*/  LOP3.LUT R0, R23, 0x64006400, RZ, 0xfc, !PT ;  /* 0x6400640017007812 */ /* 0x000fe200078efcff */
[C---:B------:R-:W-:Y:S01]  /*3980*/  FFMA.FTZ R39, R3.reuse, R2, RZ ;  /* 0x0000000203277223 */ /* 0x040fe200000100ff */
[----:B------:R-:W-:Y:S01]  /*3990*/  LOP3.LUT R22, R22, 0x64006400, RZ, 0xfc, !PT ;  /* 0x6400640016167812 */ /* 0x000fe200078efcff */
[----:B------:R-:W-:Y:S01]  /*39a0*/  FFMA.FTZ R38, R3, R4, RZ ;  /* 0x0000000403267223 */ /* 0x000fe200000100ff */
[----:B------:R-:W-:Y:S01]  /*39b0*/  LOP3.LUT R25, R11, 0xf000f0, RZ, 0xc0, !PT ;  /* 0x00f000f00b197812 */ /* 0x000fe200078ec0ff */
[----:B------:R-:W-:Y:S02]  /*39c0*/  HADD2.F32 R2, -RZ, R40.H1_H1 ;  /* 0x30000028ff027230 */ /* 0x000fe40000004100 */
[----:B------:R-:W-:Y:S01]  /*39d0*/  FFMA.FTZ R36, R3, R36, RZ ;  /* 0x0000002403247223 */ /* 0x000fe200000100ff */
[----:B------:R-:W-:Y:S01]  /*39e0*/  FFMA.FTZ R27, R26, R21, R27 ;  /* 0x000000151a1b7223 */ /* 0x000fe2000001001b */
[----:B------:R-:W-:Y:S01]  /*39f0*/  HADD2.F32 R4, -RZ, R41.H1_H1 ;  /* 0x30000029ff047230 */ /* 0x000fe20000004100 */
[----:B------:R-:W-:Y:S01]  /*3a00*/  LOP3.LUT R24, R24, 0x64006400, RZ, 0xfc, !PT ;  /* 0x6400640018187812 */ /* 0x000fe200078efcff */
[-C--:B------:R-:W-:Y:S01]  /*3a10*/  HFMA2 R26, R0, R5.reuse.H0_H0, -72, -72 ;  /* 0xd480d480001a7431 */ /* 0x080fe20000040005 */
[----:B------:R-:W-:Y:S01]  /*3a20*/  LOP3.LUT R0, R25, 0x64006400, RZ, 0xfc, !PT ;  /* 0x6400640019007812 */ /* 0x000fe200078efcff */
[----:B------:R-:W-:-:S02]  /*3a30*/  HFMA2 R23, R22, R5.H0_H0, -72, -72 ;  /* 0xd480d48016177431 */ /* 0x000fc40000040005 */
[C---:B------:R-:W-:Y:S01]  /*3a40*/  FFMA.FTZ R3, R21.reuse, R2, R36 ;  /* 0x0000000215037223 */ /* 0x040fe20000010024 */
[----:B------:R-:W-:Y:S01]  /*3a50*/  FFMA.FTZ R39, R21, R4, R39 ;  /* 0x0000000415277223 */ /* 0x000fe20000010027 */
[-C--:B------:R-:W-:Y:S02]  /*3a60*/  HFMA2 R36, R24, R5.reuse.H0_H0, -72, -72 ;  /* 0xd480d48018247431 */ /* 0x080fe40000040005 */
[----:B------:R-:W-:Y:S02]  /*3a70*/  HADD2.F32 R4, -RZ, R26.H0_H0 ;  /* 0x2000001aff047230 */ /* 0x000fe40000004100 */
[----:B------:R-:W-:Y:S02]  /*3a80*/  HFMA2 R25, R0, R5.H0_H0, -72, -72 ;  /* 0xd480d48000197431 */ /* 0x000fe40000040005 */
[----:B------:R-:W-:Y:S01]  /*3a90*/  HADD2.F32 R2, -RZ, R23.H0_H0 ;  /* 0x20000017ff027230 */ /* 0x000fe20000004100 */
[----:B------:R-:W-:Y:S01]  /*3aa0*/  SHF.R.U32.HI R10, RZ, 0x8, R10 ;  /* 0x00000008ff0a7819 */ /* 0x000fe2000001160a */
        /* <DEDUP_REMOVED lines=11> */
[C---:B------:R-:W-:Y:S01]  /*3b60*/  FFMA.FTZ R21, R19.reuse, R2, R4 ;  /* 0x0000000213157223 */ /* 0x040fe20000010004 */
[----:B------:R-:W-:Y:S01]  /*3b70*/  HADD2.F32 R24, -RZ, R25.H1_H1 ;  /* 0x30000019ff187230 */ /* 0x000fe20000004100 */
[----:B------:R-:W-:Y:S01]  /*3b80*/  LOP3.LUT R2, R14, 0xf000f, RZ, 0xc0, !PT ;  /* 0x000f000f0e027812 */ /* 0x000fe200078ec0ff */
[----:B------:R-:W-:Y:S01]  /*3b90*/  FFMA.FTZ R27, R0, R19, R27 ;  /* 0x00000013001b7223 */ /* 0x000fe2000001001b */
[----:B------:R-:W-:Y:S01]  /*3ba0*/  SHF.R.U32.HI R11, RZ, 0x8, R11 ;  /* 0x00000008ff0b7819 */ /* 0x000fe2000001160b */
[C---:B------:R-:W-:Y:S01]  /*3bb0*/  FFMA.FTZ R39, R19.reuse, R22, R39 ;  /* 0x0000001613277223 */ /* 0x040fe20000010027 */
[----:B------:R-:W-:Y:S01]  /*3bc0*/  LOP3.LUT R0, R16, 0xf000f, RZ, 0xc0, !PT ;  /* 0x000f000f10007812 */ /* 0x000fe200078ec0ff */
[----:B------:R-:W-:Y:S01]  /*3bd0*/  FFMA.FTZ R19, R19, R24, R3 ;  /* 0x0000001813137223 */ /* 0x000fe20000010003 */
[----:B------:R-:W-:Y:S01]  /*3be0*/  LOP3.LUT R3, R10, 0xf000f, RZ, 0xc0, !PT ;  /* 0x000f000f0a037812 */ /* 0x000fe200078ec0ff */
[--C-:B0-----:R-:W-:Y:S01]  /*3bf0*/  HADD2.F32 R18, -RZ, R8.reuse.H0_H0 ;  /* 0x20000008ff127230 */ /* 0x101fe20000004100 */
[----:B------:R-:W-:Y:S01]  /*3c00*/  LOP3.LUT R2, R2, 0x64006400, RZ, 0xfc, !PT ;  /* 0x6400640002027812 */ /* 0x000fe200078efcff */
[----:B------:R-:W-:Y:S01]  /*3c10*/  HADD2.F32 R8, -RZ, R8.H1_H1 ;  /* 0x30000008ff087230 */ /* 0x000fe20000004100 */
[----:B------:R-:W-:-:S02]  /*3c20*/  LOP3.LUT R4, R11, 0xf000f, RZ, 0xc0, !PT ;  /* 0x000f000f0b047812 */ /* 0x000fc400078ec0ff */
[----:B------:R-:W-:Y:S01]  /*3c30*/  LOP3.LUT R0, R0, 0x64006400, RZ, 0xfc, !PT ;  /* 0x6400640000007812 */ /* 0x000fe200078efcff */
[----:B------:R-:W-:Y:S01]  /*3c40*/  HADD2 R24, R2, -1032, -1032 ;  /* 0xe408e40802187430 */ /* 0x000fe20000000000 */
[----:B------:R-:W-:Y:S02]  /*3c50*/  LOP3.LUT R3, R3, 0x64006400, RZ, 0xfc, !PT ;  /* 0x6400640003037812 */ /* 0x000fe400078efcff */
[----:B------:R-:W-:Y:S01]  /*3c60*/  LOP3.LUT R4, R4, 0x64006400, RZ, 0xfc, !PT ;  /* 0x6400640004047812 */ /* 0x000fe200078efcff */
[----:B------:R-:W-:Y:S01]  /*3c70*/  HADD2 R23, R0, -1032, -1032 ;  /* 0xe408e40800177430 */ /* 0x000fe20000000000 */
[----:B------:R-:W-:Y:S01]  /*3c80*/  LOP3.LUT R16, R16, 0xf000f0, RZ, 0xc0, !PT ;  /* 0x00f000f010107812 */ /* 0x000fe200078ec0ff */
[----:B------:R-:W-:Y:S02]  /*3c90*/  HADD2 R26, R3, -1032, -1032 ;  /* 0xe408e408031a7430 */ /* 0x000fe40000000000 */
[----:B------:R-:W-:Y:S02]  /*3ca0*/  HADD2.F32 R3, -RZ, R24.H0_H0 ;  /* 0x20000018ff037230 */ /* 0x000fe40000004100 */
[----:B------:R-:W-:-:S02]  /*3cb0*/  HADD2 R36, R4, -1032, -1032 ;  /* 0xe408e40804247430 */ /* 0x000fc40000000000 */
[--C-:B------:R-:W-:Y:S01]  /*3cc0*/  HADD2.F32 R2, -RZ, R23.reuse.H0_H0 ;  /* 0x20000017ff027230 */ /* 0x100fe20000004100 */
[----:B------:R-:W-:Y:S01]  /*3cd0*/  LOP3.LUT R14, R14, 0xf000f0, RZ, 0xc0, !PT ;  /* 0x00f000f00e0e7812 */ /* 0x000fe200078ec0ff */
[----:B------:R-:W-:Y:S02]  /*3ce0*/  HADD2.F32 R4, -RZ, R26.H0_H0 ;  /* 0x2000001aff047230 */ /* 0x000fe40000004100 */
[----:B------:R-:W-:Y:S01]  /*3cf0*/  FFMA.FTZ R21, R18, R3, R21 ;  /* 0x0000000312157223 */ /* 0x000fe20000010015 */
[----:B------:R-:W-:Y:S02]  /*3d00*/  HADD2.F32 R22, -RZ, R36.H0_H0 ;  /* 0x20000024ff167230 */ /* 0x000fe40000004100 */
[----:B------:R-:W-:Y:S01]  /*3d10*/  FFMA.FTZ R2, R2, R18, R27 ;  /* 0x0000001202027223 */ /* 0x000fe2000001001b */
[----:B------:R-:W-:Y:S01]  /*3d20*/  HADD2.F32 R3, -RZ, R23.H1_H1 ;  /* 0x30000017ff037230 */ /* 0x000fe20000004100 */
[----:B------:R-:W-:Y:S01]  /*3d30*/  LOP3.LUT R10, R10, 0xf000f0, RZ, 0xc0, !PT ;  /* 0x00f000f00a0a7812 */ /* 0x000fe200078ec0ff */
[C---:B------:R-:W-:Y:S01]  /*3d40*/  FFMA.FTZ R4, R18.reuse, R4, R39 ;  /* 0x0000000412047223 */ /* 0x040fe20000010027 */
[----:B------:R-:W-:Y:S01]  /*3d50*/  LOP3.LUT R11, R11, 0xf000f0, RZ, 0xc0, !PT ;  /* 0x00f000f00b0b7812 */ /* 0x000fe200078ec0ff */
[----:B------:R-:W-:Y:S01]  /*3d60*/  FFMA.FTZ R25, R18, R22, R19 ;  /* 0x0000001612197223 */ /* 0x000fe20000010013 */
[----:B------:R-:W-:Y:S01]  /*3d70*/  LOP3.LUT R16, R16, 0x64006400, RZ, 0xfc, !PT ;  /* 0x6400640010107812 */ /* 0x000fe200078efcff */
[----:B------:R-:W-:Y:S01]  /*3d80*/  FFMA.FTZ R3, R3, R8, R2 ;  /* 0x0000000803037223 */ /* 0x000fe20000010002 */
[----:B------:R-:W-:Y:S01]  /*3d90*/  LOP3.LUT R14, R14, 0x64006400, RZ, 0xfc, !PT ;  /* 0x640064000e0e7812 */ /* 0x000fe200078efcff */
[----:B------:R-:W-:Y:S01]  /*3da0*/  HADD2.F32 R19, -RZ, R24.H1_H1 ;  /* 0x30000018ff137230 */ /* 0x000fe20000004100 */
        /* <DEDUP_REMOVED lines=45> */
.L_x_3300:
[----:B------:R-:W-:Y:S05]  /*4080*/  @!P0 BRA `(.L_x_3297) ;  /* 0x0000000800408947 */ /* 0x000fea0003800000 */
[----:B------:R-:W-:Y:S02]  /*4090*/  IMAD.WIDE R8, R17, 0x4, R12 ;  /* 0x0000000411087825 */ /* 0x000fe400078e020c */
[----:B------:R-:W0:Y:S04]  /*40a0*/  LDS.64 R12, [UR4+0x30] ;  /* 0x00003004ff0c7984 */ /* 0x000e280008000a00 */
[----:B------:R-:W2:Y:S01]  /*40b0*/  LDG.E.128.CONSTANT R8, desc[UR6][R8.64] ;  /* 0x0000000608087981 */ /* 0x000ea2000c1e9d00 */
[--C-:B0-----:R-:W-:Y:S02]  /*40c0*/  HADD2.F32 R3, -RZ, R12.reuse.H0_H0 ;  /* 0x2000000cff037230 */ /* 0x101fe40000004100 */
[----:B------:R-:W-:Y:S01]  /*40d0*/  HADD2.F32 R12, -RZ, R12.H1_H1 ;  /* 0x3000000cff0c7230 */ /* 0x000fe20000004100 */
[----:B--2---:R-:W-:-:S02]  /*40e0*/  LOP3.LUT R2, R9, 0xf000f, RZ, 0xc0, !PT ;  /* 0x000f000f09027812 */ /* 0x004fc400078ec0ff */
[C---:B------:R-:W-:Y:S02]  /*40f0*/  LOP3.LUT R18, R8.reuse, 0xf000f0, RZ, 0xc0, !PT ;  /* 0x00f000f008127812 */ /* 0x040fe400078ec0ff */
[----:B------:R-:W-:Y:S02]  /*4100*/  SHF.R.U32.HI R17, RZ, 0x8, R8 ;  /* 0x00000008ff117819 */ /* 0x000fe40000011608 */
        /* <DEDUP_REMOVED lines=8> */
[----:B------:R-:W-:Y:S02]  /*4190*/  HADD2 R38, R8, -1032, -1032 ;  /* 0xe408e40808267430 */ /* 0x000fe40000000000 */
[--C-:B------:R-:W-:Y:S02]  /*41a0*/  HADD2.F32 R24, -RZ, R23.reuse.H0_H0 ;  /* 0x20000017ff187230 */ /* 0x100fe40000004100 */
[----:B------:R-:W-:Y:S02]  /*41b0*/  HADD2 R36, R4, -1032, -1032 ;  /* 0xe408e40804247430 */ /* 0x000fe40000000000 */
[----:B------:R-:W-:-:S02]  /*41c0*/  HADD2.F32 R23, -RZ, R23.H1_H1 ;  /* 0x30000017ff177230 */ /* 0x000fc40000004100 */
[----:B------:R-:W-:Y:S02]  /*41d0*/  HADD2 R26, R0, -1032, -1032 ;  /* 0xe408e408001a7430 */ /* 0x000fe40000000000 */
[----:B------:R-:W-:Y:S02]  /*41e0*/  HADD2.F32 R4, -RZ, R38.H0_H0 ;  /* 0x20000026ff047230 */ /* 0x000fe40000004100 */
[----:B------:R-:W-:Y:S01]  /*41f0*/  FFMA.FTZ R25, R3, R24, RZ ;  /* 0x0000001803197223 */ /* 0x000fe200000100ff */
[----:B------:R-:W-:Y:S01]  /*4200*/  HADD2.F32 R2, -RZ, R36.H0_H0 ;  /* 0x20000024ff027230 */ /* 0x000fe20000004100 */
[----:B------:R-:W-:Y:S01]  /*4210*/  LOP3.LUT R19, R9, 0xf000f0, RZ, 0xc0, !PT ;  /* 0x00f000f009137812 */ /* 0x000fe200078ec0ff */
[----:B------:R-:W-:Y:S01]  /*4220*/  HADD2.F32 R0, -RZ, R26.H0_H0 ;  /* 0x2000001aff007230 */ /* 0x000fe20000004100 */
[----:B------:R-:W-:Y:S01]  /*4230*/  SHF.R.U32.HI R16, RZ, 0x8, R9 ;  /* 0x00000008ff107819 */ /* 0x000fe20000011609 */
[C---:B------:R-:W-:Y:S01]  /*4240*/  FFMA.FTZ R39, R3.reuse, R4, RZ ;  /* 0x0000000403277223 */ /* 0x040fe200000100ff */
[----:B------:R-:W-:Y:S01]  /*4250*/  LOP3.LUT R21, R10, 0xf000f0, RZ, 0xc0, !PT ;  /* 0x00f000f00a157812 */ /* 0x000fe200078ec0ff */
[----:B------:R-:W0:Y:S01]  /*4260*/  LDS.64 R8, [UR4+0x38] ;  /* 0x00003804ff087984 */ /* 0x000e220008000a00 */
[----:B------:R-:W-:Y:S01]  /*4270*/  FFMA.FTZ R4, R12, R23, R25 ;  /* 0x000000170c047223 */ /* 0x000fe20000010019 */
[----:B------:R-:W-:Y:S01]  /*4280*/  FFMA.FTZ R27, R3, R2, RZ ;  /* 0x00000002031b7223 */ /* 0x000fe200000100ff */
[----:B------:R-:W-:-:S02]  /*4290*/  HADD2.F32 R23, -RZ, R36.H1_H1 ;  /* 0x30000024ff177230 */ /* 0x000fc40000004100 */
[----:B------:R-:W-:Y:S01]  /*42a0*/  FFMA.FTZ R24, R0, R3, RZ ;  /* 0x0000000300187223 */ /* 0x000fe200000100ff */
[----:B------:R-:W-:Y:S01]  /*42b0*/  LOP3.LUT R2, R21, 0x64006400, RZ, 0xfc, !PT ;  /* 0x6400640015027812 */ /* 0x000fe200078efcff */
[----:B------:R-:W-:Y:S01]  /*42c0*/  HADD2.F32 R3, -RZ, R26.H1_H1 ;  /* 0x3000001aff037230 */ /* 0x000fe20000004100 */
[----:B------:R-:W-:Y:S01]  /*42d0*/  LOP3.LUT R0, R19, 0x64006400, RZ, 0xfc, !PT ;  /* 0x6400640013007812 */ /* 0x000fe200078efcff */
[----:B------:R-:W-:Y:S01]  /*42e0*/  FFMA.FTZ R26, R12, R23, R27 ;  /* 0x000000170c1a7223 */ /* 0x000fe2000001001b */
[----:B------:R-:W-:Y:S01]  /*42f0*/  LOP3.LUT R22, R11, 0xf000f0, RZ, 0xc0, !PT ;  /* 0x00f000f00b167812 */ /* 0x000fe200078ec0ff */
[-C--:B------:R-:W-:Y:S01]  /*4300*/  HFMA2 R27, R2, R5.reuse.H0_H0, -72, -72 ;  /* 0xd480d480021b7431 */ /* 0x080fe20000040005 */
[----:B------:R-:W-:Y:S01]  /*4310*/  LOP3.LUT R18, R18, 0x64006400, RZ, 0xfc, !PT ;  /* 0x6400640012127812 */ /* 0x000fe200078efcff */
[-C--:B------:R-:W-:Y:S01]  /*4320*/  HFMA2 R25, R0, R5.reuse.H0_H0, -72, -72 ;  /* 0xd480d48000197431 */ /* 0x080fe20000040005 */
[----:B------:R-:W-:Y:S01]  /*4330*/  LOP3.LUT R22, R22, 0x64006400, RZ, 0xfc, !PT ;  /* 0x6400640016167812 */ /* 0x000fe200078efcff */
[----:B------:R-:W-:Y:S01]  /*4340*/  HADD2.F32 R21, -RZ, R38.H1_H1 ;  /* 0x30000026ff157230 */ /* 0x000fe20000004100 */
[----:B------:R-:W-:Y:S01]  /*4350*/  SHF.R.U32.HI R14, RZ, 0x8, R10 ;  /* 0x00000008ff0e7819 */ /* 0x000fe2000001160a */
[----:B------:R-:W-:Y:S01]  /*4360*/  HFMA2 R23, R18, R5.H0_H0, -72, -72 ;  /* 0xd480d48012177431 */ /* 0x000fe20000040005 */
[----:B------:R-:W-:Y:S01]  /*4370*/  SHF.R.U32.HI R10, RZ, 0x8, R11 ;  /* 0x00000008ff0a7819 */ /* 0x000fe2000001160b */
[----:B------:R-:W-:-:S02]  /*4380*/  HADD2.F32 R11, -RZ, R13.H0_H0 ;  /* 0x2000000dff0b7230 */ /* 0x000fc40000004100 */
[----:B------:R-:W-:Y:S02]  /*4390*/  HFMA2 R22, R22, R5.H0_H0, -72, -72 ;  /* 0xd480d48016167431 */ /* 0x000fe40000040005 */
[----:B------:R-:W-:Y:S02]  /*43a0*/  HADD2.F32 R19, -RZ, R27.H0_H0 ;  /* 0x2000001bff137230 */ /* 0x000fe40000004100 */
[----:B------:R-:W-:Y:S01]  /*43b0*/  FFMA.FTZ R24, R3, R12, R24 ;  /* 0x0000000c03187223 */ /* 0x000fe20000010018 */
[----:B------:R-:W-:Y:S02]  /*43c0*/  HADD2.F32 R0, -RZ, R25.H0_H0 ;  /* 0x20000019ff007230 */ /* 0x000fe40000004100 */
[----:B------:R-:W-:Y:S01]  /*43d0*/  FFMA.FTZ R18, R12, R21, R39 ;  /* 0x000000150c127223 */ /* 0x000fe20000010027 */
[----:B------:R-:W-:Y:S02]  /*43e0*/  HADD2.F32 R3, -RZ, R23.H0_H0 ;  /* 0x20000017ff037230 */ /* 0x000fe40000004100 */
[----:B------:R-:W-:Y:S01]  /*43f0*/  FFMA.FTZ R21, R11, R19, R26 ;  /* 0x000000130b157223 */ /* 0x000fe2000001001a */
[----:B------:R-:W-:-:S02]  /*4400*/  HADD2.F32 R19, -RZ, R22.H0_H0 ;  /* 0x20000016ff137230 */ /* 0x000fc40000004100 */
[----:B------:R-:W-:Y:S01]  /*4410*/  FFMA.FTZ R4, R11, R0, R4 ;  /* 0x000000000b047223 */ /* 0x000fe20000010004 */
[----:B------:R-:W-:Y:S02]  /*4420*/  HADD2.F32 R13, -RZ, R13.H1_H1 ;  /* 0x3000000dff0d7230 */ /* 0x000fe40000004100 */
[----:B------:R-:W-:Y:S01]  /*4430*/  FFMA.FTZ R3, R3, R11, R24 ;  /* 0x0000000b03037223 */ /* 0x000fe20000010018 */
[----:B------:R-:W-:Y:S02]  /*4440*/  HADD2.F32 R0, -RZ, R23.H1_H1 ;  /* 0x30000017ff007230 */ /* 0x000fe40000004100 */
[----:B------:R-:W-:Y:S01]  /*4450*/  FFMA.FTZ R23, R11, R19, R18 ;  /* 0x000000130b177223 */ /* 0x000fe20000010012 */
[----:B------:R-:W-:Y:S02]  /*4460*/  HADD2.F32 R2, -RZ, R25.H1_H1 ;  /* 0x30000019ff027230 */ /* 0x000fe40000004100 */
[----:B------:R-:W-:Y:S02]  /*4470*/  HADD2.F32 R22, -RZ, R22.H1_H1 ;  /* 0x30000016ff167230 */ /* 0x000fe40000004100 */
[----:B------:R-:W-:Y:S01]  /*4480*/  FFMA.FTZ R11, R0, R13, R3 ;  /* 0x0000000d000b7223 */ /* 0x000fe20000010003 */
[----:B------:R-:W-:Y:S01]  /*4490*/  LOP3.LUT R0, R17, 0xf000f, RZ, 0xc0, !PT ;  /* 0x000f000f11007812 */ /* 0x000fe200078ec0ff */
[C---:B------:R-:W-:Y:S01]  /*44a0*/  FFMA.FTZ R19, R13.reuse, R2, R4 ;  /* 0x000000020d137223 */ /* 0x040fe20000010004 */
[----:B------:R-:W-:Y:S01]  /*44b0*/  LOP3.LUT R2, R16, 0xf000f, RZ, 0xc0, !PT ;  /* 0x000f000f10027812 */ /* 0x000fe200078ec0ff */
[----:B------:R-:W-:Y:S01]  /*44c0*/  HADD2.F32 R12, -RZ, R27.H1_H1 ;  /* 0x3000001bff0c7230 */ /* 0x000fe20000004100 */
[----:B------:R-:W-:Y:S01]  /*44d0*/  LOP3.LUT R0, R0, 0x64006400, RZ, 0xfc, !PT ;  /* 0x6400640000007812 */ /* 0x000fe200078efcff */
[----:B------:R-:W-:Y:S01]  /*44e0*/  FFMA.FTZ R23, R13, R22, R23 ;  /* 0x000000160d177223 */ /* 0x000fe20000010017 */
[----:B------:R-:W-:-:S02]  /*44f0*/  LOP3.LUT R3, R14, 0xf000f, RZ, 0xc0, !PT ;  /* 0x000f000f0e037812 */ /* 0x000fc400078ec0ff */
[----:B------:R-:W-:Y:S01]  /*4500*/  LOP3.LUT R2, R2, 0x64006400, RZ, 0xfc, !PT ;  /* 0x6400640002027812 */ /* 0x000fe200078efcff */
[----:B------:R-:W-:Y:S01]  /*4510*/  HADD2 R22, R0, -1032, -1032 ;  /* 0xe408e40800167430 */ /* 0x000fe20000000000 */
[----:B------:R-:W-:Y:S01]  /*4520*/  LOP3.LUT R4, R10, 0xf000f, RZ, 0xc0, !PT ;  /* 0x000f000f0a047812 */ /* 0x000fe200078ec0ff */
[----:B------:R-:W-:Y:S01]  /*4530*/  FFMA.FTZ R21, R13, R12, R21 ;  /* 0x0000000c0d157223 */ /* 0x000fe20000010015 */
[----:B------:R-:W-:Y:S01]  /*4540*/  LOP3.LUT R3, R3, 0x64006400, RZ, 0xfc, !PT ;  /* 0x6400640003037812 */ /* 0x000fe200078efcff */
[----:B------:R-:W-:Y:S02]  /*4550*/  HADD2 R24, R2, -1032, -1032 ;  /* 0xe408e40802187430 */ /* 0x000fe40000000000 */
[----:B0-----:R-:W-:Y:S01]  /*4560*/  HADD2.F32 R12, -RZ, R8.H0_H0 ;  /* 0x20000008ff0c7230 */ /* 0x001fe20000004100 */
[----:B------:R-:W-:Y:S01]  /*4570*/  LOP3.LUT R4, R4, 0x64006400, RZ, 0xfc, !PT ;  /* 0x6400640004047812 */ /* 0x000fe200078efcff */
[----:B------:R-:W-:Y:S02]  /*4580*/  HADD2.F32 R2, -RZ, R22.H0_H0 ;  /* 0x20000016ff027230 */ /* 0x000fe40000004100 */
[----:B------:R-:W-:-:S02]  /*4590*/  HADD2 R25, R3, -1032, -1032 ;  /* 0xe408e40803197430 */ /* 0x000fc40000000000 */
[----:B------:R-:W-:Y:S01]  /*45a0*/  HADD2.F32 R13, -RZ, R8.H1_H1 ;  /* 0x30000008ff0d7230 */ /* 0x000fe20000004100 */
[----:B------:R-:W-:Y:S01]  /*45b0*/  LOP3.LUT R16, R16, 0xf000f0, RZ, 0xc0, !PT ;  /* 0x00f000f010107812 */ /* 0x000fe200078ec0ff */
[----:B------:R-:W-:Y:S02]  /*45c0*/  HADD2 R26, R4, -1032, -1032 ;  /* 0xe408e408041a7430 */ /* 0x000fe40000000000 */
[----:B------:R-:W-:Y:S01]  /*45d0*/  FFMA.FTZ R11, R2, R12, R11 ;  /* 0x0000000c020b7223 */ /* 0x000fe2000001000b */
[----:B------:R-:W-:Y:S01]  /*45e0*/  HADD2.F32 R2, -RZ, R22.H1_H1 ;  /* 0x30000016ff027230 */ /* 0x000fe20000004100 */
[----:B------:R-:W-:Y:S01]  /*45f0*/  LOP3.LUT R17, R17, 0xf000f0, RZ, 0xc0, !PT ;  /* 0x00f000f011117812 */ /* 0x000fe200078ec0ff */
[----:B------:R-:W-:Y:S01]  /*4600*/  HADD2.F32 R4, -RZ, R25.H0_H0 ;  /* 0x20000019ff047230 */ /* 0x000fe20000004100 */
[----:B------:R-:W-:Y:S01]  /*4610*/  LOP3.LUT R16, R16, 0x64006400, RZ, 0xfc, !PT ;  /* 0x6400640010107812 */ /* 0x000fe200078efcff */
[----:B------:R-:W-:Y:S02]  /*4620*/  HADD2.F32 R3, -RZ, R24.H0_H0 ;  /* 0x20000018ff037230 */ /* 0x000fe40000004100 */
[----:B------:R-:W-:Y:S01]  /*4630*/  FFMA.FTZ R11, R2, R13, R11 ;  /* 0x0000000d020b7223 */ /* 0x000fe2000001000b */
[----:B------:R-:W-:Y:S01]  /*4640*/  LOP3.LUT R2, R17, 0x64006400, RZ, 0xfc, !PT ;  /* 0x6400640011027812 */ /* 0x000fe200078efcff */
[----:B------:R-:W-:Y:S01]  /*4650*/  HADD2.F32 R18, -RZ, R26.H0_H0 ;  /* 0x2000001aff127230 */ /* 0x000fe20000004100 */
[----:B------:R-:W-:Y:S01]  /*4660*/  LOP3.LUT R14, R14, 0xf000f0, RZ, 0xc0, !PT ;  /* 0x00f000f00e0e7812 */ /* 0x000fe200078ec0ff */
[----:B------:R-:W-:Y:S01]  /*4670*/  FFMA.FTZ R21, R12, R4, R21 ;  /* 0x000000040c157223 */ /* 0x000fe20000010015 */
[----:B------:R-:W-:Y:S01]  /*4680*/  LOP3.LUT R10, R10, 0xf000f0, RZ, 0xc0, !PT ;  /* 0x00f000f00a0a7812 */ /* 0x000fe200078ec0ff */
[----:B------:R-:W-:-:S02]  /*4690*/  HADD2.F32 R4, -RZ, R24.H1_H1 ;  /* 0x30000018ff047230 */ /* 0x000fc40000004100 */
[----:B------:R-:W-:Y:S01]  /*46a0*/  FFMA.FTZ R8, R12, R3, R19 ;  /* 0x000000030c087223 */ /* 0x000fe20000010013 */
[-C--:B------:R-:W-:Y:S01]  /*46b0*/  HFMA2 R16, R16, R5.reuse.H0_H0, -72, -72 ;  /* 0xd480d48010107431 */ /* 0x080fe20000040005 */
[----:B------:R-:W-:Y:S01]  /*46c0*/  LOP3.LUT R14, R14, 0x64006400, RZ, 0xfc, !PT ;  /* 0x640064000e0e7812 */ /* 0x000fe200078efcff */
[-C--:B------:R-:W-:Y:S01]  /*46d0*/  HFMA2 R17, R2, R5.reuse.H0_H0, -72, -72 ;  /* 0xd480d48002117431 */ /* 0x080fe20000040005 */
[----:B------:R-:W-:Y:S01]  /*46e0*/  LOP3.LUT R10, R10, 0x64006400, RZ, 0xfc, !PT ;  /* 0x640064000a0a7812 */ /* 0x000fe200078efcff */
[----:B------:R-:W-:Y:S01]  /*46f0*/  FFMA.FTZ R18, R12, R18, R23 ;  /* 0x000000120c127223 */ /* 0x000fe20000010017 */
[----:B------:R-:W-:Y:S02]  /*4700*/  HADD2.F32 R12, -RZ, R25.H1_H1 ;  /* 0x30000019ff0c7230 */ /* 0x000fe40000004100 */
[----:B------:R-:W-:Y:S01]  /*4710*/  FFMA.FTZ R3, R13, R4, R8 ;  /* 0x000000040d037223 */ /* 0x000fe20000010008 */
[----:B------:R-:W-:Y:S02]  /*4720*/  HADD2.F32 R8, -RZ, R26.H1_H1 ;  /* 0x3000001aff087230 */ /* 0x000fe40000004100 */
[----:B------:R-:W-:-:S02]  /*4730*/  HFMA2 R14, R14, R5.H0_H0, -72, -72 ;  /* 0xd480d4800e0e7431 */ /* 0x000fc40000040005 */
[----:B------:R-:W-:Y:S02]  /*4740*/  HADD2.F32 R0, -RZ, R9.H0_H0 ;  /* 0x20000009ff007230 */ /* 0x000fe40000004100 */
[----:B------:R-:W-:Y:S02]  /*4750*/  HFMA2 R5, R10, R5.H0_H0, -72, -72 ;  /* 0xd480d4800a057431 */ /* 0x000fe40000040005 */
[----:B------:R-:W-:Y:S02]  /*4760*/  HADD2.F32 R4, -RZ, R16.H0_H0 ;  /* 0x20000010ff047230 */ /* 0x000fe40000004100 */
        /* <DEDUP_REMOVED lines=16> */
[--C-:B------:R-:W-:Y:S02]  /*4870*/  HADD2.F32 R5, -RZ, R30.reuse.H0_H0 ;  /* 0x2000001eff057230 */ /* 0x100fe40000004100 */
[C---:B------:R-:W-:Y:S01]  /*4880*/  FFMA.FTZ R3, R9.reuse, R10, R3 ;  /* 0x0000000a09037223 */ /* 0x040fe20000010003 */
        /* <DEDUP_REMOVED lines=16> */
.L_x_3297:
[----:B------:R-:W-:Y:S01]  /*4990*/  IADD3 R20, R20, 0x20, RZ ;  /* 0x0000002014147810 */ /* 0x000fe20007ffe0ff */
[----:B------:R-:W-:Y:S01]  /*49a0*/  UIADD3 UR4, UR4, 0x40, URZ ;  /* 0x0000004004047890 */ /* 0x000fe2000fffe03f */
[----:B------:R-:W-:Y:S02]  /*49b0*/  IADD3 R6, P2, R6, R15, RZ ;  /* 0x0000000f06067210 */ /* 0x000fe40007f5e0ff */
[C---:B------:R-:W-:Y:S02]  /*49c0*/  ISETP.GE.AND P0, PT, R20.reuse, UR5, PT ;  /* 0x0000000514007c0c */ /* 0x040fe4000bf06270 */
[----:B------:R-:W-:Y:S02]  /*49d0*/  ISETP.LT.AND P3, PT, R20, R28, PT ;  /* 0x0000001c1400720c */ /* 0x000fe40003f61270 */
[----:B------:R-:W-:-:S11]  /*49e0*/  IADD3.X R7, R7, R37, RZ, P2, !PT ;  /* 0x0000002507077210 */ /* 0x000fd600017fe4ff */
[----:B------:R-:W-:Y:S05]  /*49f0*/  @!P0 BRA P3, `(.L_x_3301) ;  /* 0xffffffd800908947 */ /* 0x000fea000183ffff */
.L_x_3296:
[----:B------:R-:W-:Y:S05]  /*4a00*/  @P1 EXIT ;  /* 0x000000000000194d */ /* 0x000fea0003800000 */
[----:B------:R-:W0:Y:S01]  /*4a10*/  S2R R0, SR_CTAID.X ;  /* 0x0000000000007919 */ /* 0x000e220000002500 */
[----:B------:R-:W1:Y:S01]  /*4a20*/  S2UR UR4, SR_CTAID.Y ;  /* 0x00000000000479c3 */ /* 0x000e620000002600 */
[----:B------:R-:W0:Y:S07]  /*4a30*/  S2R R5, SR_TID.X ;  /* 0x0000000000057919 */ /* 0x000e2e0000002100 */
[----:B------:R-:W1:Y:S08]  /*4a40*/  LDC R7, c[0x0][0x23c] ;  /* 0x00008f00ff077b82 */ /* 0x000e700000000800 */
[----:B------:R-:W2:Y:S01]  /*4a50*/  LDC.64 R2, c[0x0][0x230] ;  /* 0x00008c00ff027b82 */ /* 0x000ea20000000a00 */
[----:B0-----:R-:W-:-:S04]  /*4a60*/  LEA R0, R0, R5, 0x6 ;  /* 0x0000000500007211 */ /* 0x001fc800078e30ff */
[----:B------:R-:W-:-:S05]  /*4a70*/  SHF.L.U32 R0, R0, 0x2, RZ ;  /* 0x0000000200007819 */ /* 0x000fca00000006ff */
[----:B-1----:R-:W-:-:S04]  /*4a80*/  IMAD R5, R7, UR4, R0 ;  /* 0x0000000407057c24 */ /* 0x002fc8000f8e0200 */
        /* <DEDUP_REMOVED lines=8> */
.L_x_3305:
[----:B------:R-:W0:Y:S02]  /*4b10*/  LDS R6, [R2] ;  /* 0x0000000002067984 */ /* 0x000e240000000800 */
[----:B0-----:R-:W-:-:S10]  /*4b20*/  HFMA2.MMA R7, R6, 1, 1, R33 ;  /* 0x3c003c0006077835 */ /* 0x001fd40000000021 */
[----:B------:R-:W0:Y:S02]  /*4b30*/  ATOMS.CAST.SPIN R7, [R2], R6, R7 ;  /* 0x000000060207738d */ /* 0x000e240001800007 */
[----:B0-----:R-:W-:-:S13]  /*4b40*/  ISETP.EQ.U32.AND P0, PT, R7, 0x1, PT ;  /* 0x000000010700780c */ /* 0x001fda0003f02070 */
[----:B------:R-:W-:Y:S05]  /*4b50*/  @!P0 BRA `(.L_x_3305) ;  /* 0xfffffffc00ec8947 */ /* 0x000fea000383ffff */
[----:B------:R-:W-:Y:S05]  /*4b60*/  BRA `(.L_x_3303) ;  /* 0x00000000000c7947 */ /* 0x000fea0003800000 */
.L_x_3304:
[----:B------:R-:W2:Y:S02]  /*4b70*/  LD.E R0, desc[UR6][R4.64] ;  /* 0x0000000604007980 */ /* 0x000ea4000c101900 */
[----:B--2---:R-:W-:-:S05]  /*4b80*/  IADD3 R3, R33, R0, RZ ;  /* 0x0000000021037210 */ /* 0x004fca0007ffe0ff */
[----:B------:R0:W-:Y:S02]  /*4b90*/  ST.E desc[UR6][R4.64], R3 ;  /* 0x0000000304007985 */ /* 0x0001e4000c101906 */
.L_x_3303:
[----:B------:R-:W-:Y:S05]  /*4ba0*/  BSYNC B0 ;  /* 0x0000000000007941 */ /* 0x000fea0003800000 */
.L_x_3302:
[----:B------:R1:W-:Y:S02]  /*4bb0*/  ATOM.E.ADD.F16x2.RN.STRONG.GPU P0, RZ, desc[UR6][R4.64+0x4], R32 ;  /* 0x0000042004ff79a2 */ /* 0x0003e4000810e1c6 */
[----:B-1----:R-:W-:Y:S05]  /*4bc0*/  @P0 EXIT ;  /* 0x000000000000094d */ /* 0x002fea0003800000 */
[----:B------:R-:W1:Y:S02]  /*4bd0*/  QSPC.E.S P0, RZ, [R4+0x4] ;  /* 0x0000040004ff73aa */ /* 0x000e640000000500 */
[----:B-1----:R-:W-:Y:S05]  /*4be0*/  @!P0 BRA `(.L_x_3306) ;  /* 0x0000000000208947 */ /* 0x002fea0003800000 */
[----:B------:R-:W-:-:S04]  /*4bf0*/  MOV R2, R4 ;  /* 0x0000000400027202 */ /* 0x000fc80000000f00 */
[----:B------:R-:W-:-:S07]  /*4c00*/  MOV R2, R2 ;  /* 0x0000000200027202 */ /* 0x000fce0000000f00 */
.L_x_3307:
[----:B0-----:R-:W0:Y:S02]  /*4c10*/  LDS R4, [R2+0x4] ;  /* 0x0000040002047984 */ /* 0x001e240000000800 */
[----:B0-----:R-:W-:-:S06]  /*4c20*/  HADD2 R5, R4, R32 ;  /* 0x0000002004057230 */ /* 0x001fcc0000000000 */
[----:B------:R-:W0:Y:S02]  /*4c30*/  ATOMS.CAST.SPIN R5, [R2+0x4], R4, R5 ;  /* 0x000004040205738d */ /* 0x000e240001800005 */
[----:B0-----:R-:W-:-:S13]  /*4c40*/  ISETP.EQ.U32.AND P0, PT, R5, 0x1, PT ;  /* 0x000000010500780c */ /* 0x001fda0003f02070 */
[----:B------:R-:W-:Y:S05]  /*4c50*/  @!P0 BRA `(.L_x_3307) ;  /* 0xfffffffc00ec8947 */ /* 0x000fea000383ffff */
[----:B------:R-:W-:Y:S05]  /*4c60*/  EXIT ;  /* 0x000000000000794d */ /* 0x000fea0003800000 */
.L_x_3306:
[----:B------:R-:W0:Y:S02]  /*4c70*/  LD.E R0, desc[UR6][R4.64+0x4] ;  /* 0x0000040604007980 */ /* 0x000e24000c101900 */
[----:B0-----:R-:W-:-:S05]  /*4c80*/  IADD3 R3, R32, R0, RZ ;  /* 0x0000000020037210 */ /* 0x001fca0007ffe0ff */
[----:B------:R-:W-:Y:S01]  /*4c90*/  ST.E desc[UR6][R4.64+0x4], R3 ;  /* 0x0000040304007985 */ /* 0x000fe2000c101906 */
[----:B------:R-:W-:Y:S05]  /*4ca0*/  EXIT ;  /* 0x000000000000794d */ /* 0x000fea0003800000 */
.L_x_3308:
        /* <DEDUP_REMOVED lines=13> */
.L_x_3723:


//--------------------- .text._Z23gemm_half_q_half_kernelILi1ELi8ELb1ELb0ELi64EEvPK6__halfPKjS4_S2_PS0_iiiiPKtS7_iiiiiibS2_i --------------------------
	.section	.text._Z23gemm_half_q_half_kernelILi1ELi8ELb1ELb0ELi64EEvPK6__halfPKjS4_S2_PS0_iiiiPKtS7_iiiiiibS2_i,"ax",@progbits
	.align	128
        .global         _Z23gemm_half_q_half_kernelILi1ELi8ELb1ELb0ELi64EEvPK6__halfPKjS4_S2_PS0_iiiiPKtS7_iiiiiibS2_i
        .type           _Z23gemm_half_q_half_kernelILi1ELi8ELb1ELb0ELi64EEvPK6__halfPKjS4_S2_PS0_iiiiPKtS7_iiiiiibS2_i,@function
        .size           _Z23gemm_half_q_half_kernelILi1ELi8ELb1ELb0ELi64EEvPK6__halfPKjS4_S2_PS0_iiiiPKtS7_iiiiiibS2_i,(.L_x_3724 - _Z23gemm_half_q_half_kernelILi1ELi8ELb1ELb0ELi64EEvPK6__halfPKjS4_S2_PS0_iiiiPKtS7_iiiiiibS2_i)
        .other          _Z23gemm_half_q_half_kernelILi1ELi8ELb1ELb0ELi64EEvPK6__halfPKjS4_S2_PS0_iiiiPKtS7_iiiiiibS2_i,@"STO_CUDA_ENTRY STV_DEFAULT"
_Z23gemm_half_q_half_kernelILi1ELi8ELb1ELb0ELi64EEvPK6__halfPKjS4_S2_PS0_iiiiPKtS7_iiiiiibS2_i:
.text._Z23gemm_half_q_half_kernelILi1ELi8ELb1ELb0ELi64EEvPK6__halfPKjS4_S2_PS0_iiiiPKtS7_iiiiiibS2_i:
        /* <DEDUP_REMOVED lines=32> */
[----:B------:R-:W-:-:S04]  /*0200*/  @!P0 IADD3 R9, P2, R9, R4, RZ ;  /* 0x0000000409098210 */ /* 0x000fc80007f5e0ff */
[----:B------:R-:W-:Y:S02]  /*0210*/  @!P0 IADD3.X R14, R14, R5, RZ, P2, !PT ;  /* 0x000000050e0e8210 */ /* 0x000fe400017fe4ff */
[----:B------:R-:W-:-:S04]  /*0220*/  @!P0 LEA R8, P2, R9, UR4, 0x1 ;  /* 0x0000000409088c11 */ /* 0x000fc8000f8408ff */
[----:B------:R-:W-:-:S06]  /*0230*/  @!P0 LEA.HI.X R9, R9, UR5, R14, 0x1, P2 ;  /* 0x0000000509098c11 */ /* 0x000fcc00090f0c0e */
[----:B------:R-:W3:Y:S01]  /*0240*/  @!P0 LDG.E.U16.CONSTANT R9, desc[UR6][R8.64] ;  /* 0x0000000608098981 */ /* 0x000ee2000c1e9500 */
[----:B--2---:R-:W-:-:S04]  /*0250*/  @P0 IADD3 R13, P3, R4, R3, RZ ;  /* 0x00000003040d0210 */ /* 0x004fc80007f7e0ff */
[----:B------:R-:W-:Y:S02]  /*0260*/  @P0 IADD3.X R16, RZ, R5, RZ, P3, !PT ;  /* 0x00000005ff100210 */ /* 0x000fe40001ffe4ff */
        /* <DEDUP_REMOVED lines=9> */
.L_x_3310:
[----:B------:R-:W-:Y:S05]  /*0300*/  BSYNC B0 ;  /* 0x0000000000007941 */ /* 0x000fea0003800000 */
.L_x_3309:
[----:B------:R-:W-:Y:S01]  /*0310*/  ULDC UR4, c[0x0][0x23c] ;  /* 0x00008f0000047ab9 */ /* 0x000fe20000000800 */
[----:B------:R-:W-:Y:S02]  /*0320*/  SHF.L.U32 R7, R12, 0x2, RZ ;  /* 0x000000020c077819 */ /* 0x000fe400000006ff */
[----:B------:R-:W-:-:S04]  /*0330*/  MOV R23, UR4 ;  /* 0x0000000400177c02 */ /* 0x000fc80008000f00 */
[----:B------:R-:W-:-:S13]  /*0340*/  ISETP.GE.AND P0, PT, R7, R23, PT ;  /* 0x000000170700720c */ /* 0x000fda0003f06270 */
[----:B------:R-:W-:Y:S05]  /*0350*/  @P0 EXIT ;  /* 0x000000000000094d */ /* 0x000fea0003800000 */
[----:B0-----:R-:W0:Y:S08]  /*0360*/  LDC.U8 R2, c[0x0][0x270] ;  /* 0x00009c00ff027b82 */ /* 0x001e300000000000 */
[----:B------:R-:W1:Y:S08]  /*0370*/  LDC.64 R12, c[0x0][0x248] ;  /* 0x00009200ff0c7b82 */ /* 0x000e700000000a00 */
[----:B------:R-:W2:Y:S01]  /*0380*/  LDC R19, c[0x0][0x25c] ;  /* 0x00009700ff137b82 */ /* 0x000ea20000000800 */
[----:B0-----:R-:W-:-:S07]  /*0390*/  PRMT R2, R2, 0x8880, RZ ;  /* 0x0000888002027816 */ /* 0x001fce00000000ff */
[----:B------:R-:W0:Y:S01]  /*03a0*/  LDC R17, c[0x0][0x264] ;  /* 0x00009900ff117b82 */ /* 0x000e220000000800 */
[----:B------:R-:W-:-:S04]  /*03b0*/  ISETP.NE.AND P0, PT, R2, RZ, PT ;  /* 0x000000ff0200720c */ /* 0x000fc80003f05270 */
[----:B------:R-:W-:-:S04]  /*03c0*/  ISETP.NE.OR P0, PT, R0, RZ, !P0 ;  /* 0x000000ff0000720c */ /* 0x000fc80004705670 */
[----:B------:R-:W-:Y:S02]  /*03d0*/  ISETP.LE.OR P2, PT, R15, UR8, P0 ;  /* 0x000000080f007c0c */ /* 0x000fe40008743670 */
[----:B------:R-:W-:-:S11]  /*03e0*/  ISETP.GE.AND P0, PT, R10, R11, PT ;  /* 0x0000000b0a00720c */ /* 0x000fd60003f06270 */
[----:B------:R-:W3:Y:S01]  /*03f0*/  @!P2 LDC.64 R2, c[0x0][0x230] ;  /* 0x00008c00ff02ab82 */ /* 0x000ee20000000a00 */
[----:B------:R-:W-:-:S04]  /*0400*/  @!P2 IMAD R5, R23, UR8, R7 ;  /* 0x000000081705ac24 */ /* 0x000fc8000f8e0207 */
[----:B---3--:R-:W-:Y:S01]  /*0410*/  @!P2 IMAD.WIDE R2, R5, 0x2, R2 ;  /* 0x000000020502a825 */ /* 0x008fe200078e0202 */
[----:B------:R-:W-:-:S04]  /*0420*/  SHF.L.U32 R5, R0, 0x7, RZ ;  /* 0x0000000700057819 */ /* 0x000fc800000006ff */
[----:B------:R3:W-:Y:S01]  /*0430*/  @!P2 STG.E.64 desc[UR6][R2.64], RZ ;  /* 0x000000ff0200a986 */ /* 0x0007e2000c101b06 */
[----:B-1----:R-:W-:Y:S01]  /*0440*/  IMAD.WIDE R4, R5, 0x2, R12 ;  /* 0x0000000205047825 */ /* 0x002fe200078e020c */
[----:B------:R-:W-:Y:S06]  /*0450*/  BAR.SYNC.DEFER_BLOCKING 0x0 ;  /* 0x0000000000007b1d */ /* 0x000fec0000010000 */
[----:B0-2---:R-:W-:Y:S05]  /*0460*/  @P0 BRA `(.L_x_3311) ;  /* 0x0000000000d00947 */ /* 0x005fea0003800000 */
[----:B------:R0:W5:Y:S01]  /*0470*/  LDG.E.U16.CONSTANT R0, desc[UR6][R4.64] ;  /* 0x0000000604007981 */ /* 0x000162000c1e9500 */
[----:B------:R-:W1:Y:S01]  /*0480*/  LDC.64 R8, c[0x0][0x220] ;  /* 0x00008800ff087b82 */ /* 0x000e620000000a00 */
[----:B------:R-:W-:Y:S01]  /*0490*/  SHF.R.S32.HI R14, RZ, 0x1f, R7 ;  /* 0x0000001fff0e7819 */ /* 0x000fe20000011407 */
[----:B------:R-:W-:Y:S01]  /*04a0*/  HFMA2.MMA R16, -RZ, RZ, 0, 0 ;  /* 0x00000000ff107435 */ /* 0x000fe200000001ff */
[----:B------:R-:W-:Y:S02]  /*04b0*/  SHF.L.U32 R22, R7, 0x2, RZ ;  /* 0x0000000207167819 */ /* 0x000fe400000006ff */
[----:B------:R-:W-:Y:S02]  /*04c0*/  LEA.HI R14, R14, R7, RZ, 0x3 ;  /* 0x000000070e0e7211 */ /* 0x000fe400078f18ff */
[----:B------:R-:W-:Y:S01]  /*04d0*/  MOV R18, R10 ;  /* 0x0000000a00127202 */ /* 0x000fe20000000f00 */
[----:B---3--:R-:W2:Y:S01]  /*04e0*/  LDC.64 R2, c[0x0][0x228] ;  /* 0x00008a00ff027b82 */ /* 0x008ea20000000a00 */
[----:B------:R-:W-:-:S02]  /*04f0*/  LOP3.LUT R22, R22, 0x10, RZ, 0xc0, !PT ;  /* 0x0000001016167812 */ /* 0x000fc400078ec0ff */
[----:B0-----:R-:W-:-:S07]  /*0500*/  SHF.R.S32.HI R26, RZ, 0x3, R14 ;  /* 0x00000003ff1a7819 */ /* 0x001fce000001140e */
.L_x_3312:
[----:B-----5:R-:W-:-:S05]  /*0510*/  IADD3 R24, R0, R16, RZ ;  /* 0x0000001000187210 */ /* 0x020fca0007ffe0ff */
[----:B0-----:R-:W-:-:S05]  /*0520*/  IMAD R14, R24, R23, RZ ;  /* 0x00000017180e7224 */ /* 0x001fca00078e02ff */
[----:B------:R-:W-:-:S04]  /*0530*/  SHF.R.S32.HI R15, RZ, 0x1f, R14 ;  /* 0x0000001fff0f7819 */ /* 0x000fc8000001140e */
[----:B------:R-:W-:-:S04]  /*0540*/  LEA.HI R15, R15, R14, RZ, 0x3 ;  /* 0x0000000e0f0f7211 */ /* 0x000fc800078f18ff */
[----:B------:R-:W-:-:S05]  /*0550*/  LEA.HI.SX32 R15, R15, R26, 0x1d ;  /* 0x0000001a0f0f7211 */ /* 0x000fca00078feaff */
[----:B-1----:R-:W-:-:S06]  /*0560*/  IMAD.WIDE R20, R15, 0x4, R8 ;  /* 0x000000040f147825 */ /* 0x002fcc00078e0208 */
[----:B------:R-:W3:Y:S01]  /*0570*/  LDG.E.CONSTANT R21, desc[UR6][R20.64] ;  /* 0x0000000614157981 */ /* 0x000ee2000c1e9900 */
[----:B--2---:R-:W-:Y:S01]  /*0580*/  IMAD.WIDE R24, R24, 0x2, R2 ;  /* 0x0000000218187825 */ /* 0x004fe200078e0202 */
[----:B------:R-:W-:-:S05]  /*0590*/  LEA R15, R18, 0x1, 0x1 ;  /* 0x00000001120f7811 */ /* 0x000fca00078e08ff */
[----:B------:R-:W2:Y:S01]  /*05a0*/  LDG.E.U16.CONSTANT R24, desc[UR6][R24.64] ;  /* 0x0000000618187981 */ /* 0x000ea2000c1e9500 */
[----:B------:R-:W-:-:S05]  /*05b0*/  IMAD.WIDE R14, R15, 0x2, R12 ;  /* 0x000000020f0e7825 */ /* 0x000fca00078e020c */
[----:B------:R-:W4:Y:S01]  /*05c0*/  LDG.E.U16.CONSTANT R27, desc[UR6][R14.64] ;  /* 0x000000060e1b7981 */ /* 0x000f22000c1e9500 */
        /* <DEDUP_REMOVED lines=16> */
[----:B------:R-:W-:Y:S01]  /*06d0*/  LEA R20, R16, R1, 0x3 ;  /* 0x0000000110147211 */ /* 0x000fe200078e18ff */
[----:B------:R-:W-:Y:S01]  /*06e0*/  IMAD R28, R28, R28, RZ ;  /* 0x0000001c1c1c7224 */ /* 0x000fe200078e02ff */
[----:B------:R-:W-:Y:S01]  /*06f0*/  I2F.F16 R29, R29 ;  /* 0x0000001d001d7306 */ /* 0x000fe20000200c00 */
[----:B------:R-:W-:-:S02]  /*0700*/  ISETP.GE.AND P2, PT, R18, R11, PT ;  /* 0x0000000b1200720c */ /* 0x000fc40003f46270 */
[----:B------:R-:W-:-:S05]  /*0710*/  IADD3 R16, R16, 0x1, RZ ;  /* 0x0000000110107810 */ /* 0x000fca0007ffe0ff */
[----:B------:R-:W0:Y:S08]  /*0720*/  I2F.F16 R30, R30 ;  /* 0x0000001e001e7306 */ /* 0x000e300000200c00 */
[----:B------:R-:W-:Y:S01]  /*0730*/  I2F.F16 R21, R21 ;  /* 0x0000001500157306 */ /* 0x000fe20000200c00 */
[----:B0-----:R-:W-:-:S07]  /*0740*/  PRMT R29, R29, 0x5410, R30 ;  /* 0x000054101d1d7816 */ /* 0x001fce000000001e */
[----:B------:R-:W0:Y:S01]  /*0750*/  I2F.F16 R28, R28 ;  /* 0x0000001c001c7306 */ /* 0x000e220000200c00 */
[----:B--2---:R-:W-:Y:S01]  /*0760*/  HMUL2 R14, R29, R24.H0_H0 ;  /* 0x200000181d0e7232 */ /* 0x004fe20000000000 */
[----:B0-----:R-:W-:-:S05]  /*0770*/  PRMT R15, R28, 0x5410, R21 ;  /* 0x000054101c0f7816 */ /* 0x001fca0000000015 */
[----:B------:R-:W-:-:S05]  /*0780*/  HMUL2 R15, R15, R24.H0_H0 ;  /* 0x200000180f0f7232 */ /* 0x000fca0000000000 */
[----:B------:R0:W-:Y:S01]  /*0790*/  STL.64 [R20], R14 ;  /* 0x0000000e14007387 */ /* 0x0001e20000100a00 */
[----:B------:R-:W-:Y:S05]  /*07a0*/  @!P2 BRA `(.L_x_3312) ;  /* 0xfffffffc0058a947 */ /* 0x000fea000383ffff */
.L_x_3311:
[----:B------:R-:W-:Y:S01]  /*07b0*/  ULDC UR4, c[0x0][0x258] ;  /* 0x0000960000047ab9 */ /* 0x000fe20000000800 */
[----:B------:R-:W-:Y:S01]  /*07c0*/  HFMA2.MMA R0, -RZ, RZ, 0, 0 ;  /* 0x00000000ff007435 */ /* 0x000fe200000001ff */
[C---:B------:R-:W-:Y:S02]  /*07d0*/  ISETP.GT.AND P2, PT, R10.reuse, UR4, PT ;  /* 0x000000040a007c0c */ /* 0x040fe4000bf44270 */
[----:B------:R-:W-:Y:S02]  /*07e0*/  ISETP.GT.AND P3, PT, R10, R19, PT ;  /* 0x000000130a00720c */ /* 0x000fe40003f64270 */
[----:B---3--:R-:W-:-:S09]  /*07f0*/  MOV R2, RZ ;  /* 0x000000ff00027202 */ /* 0x008fd20000000f00 */
[----:B------:R-:W-:Y:S05]  /*0800*/  @!P2 BRA `(.L_x_3313) ;  /* 0x00000000001ca947 */ /* 0x000fea0003800000 */
[----:B------:R-:W1:Y:S02]  /*0810*/  LDC R3, c[0x0][0x25c] ;  /* 0x00009700ff037b82 */ /* 0x000e640000000800 */
[----:B-1----:R-:W-:-:S04]  /*0820*/  VIMNMX R2, R10, R3, PT ;  /* 0x000000030a027248 */ /* 0x002fc80003fe0100 */
[----:B------:R-:W-:-:S04]  /*0830*/  IADD3 R2, R2, -UR4, RZ ;  /* 0x8000000402027c10 */ /* 0x000fc8000fffe0ff */
[----:B------:R-:W-:-:S04]  /*0840*/  SHF.R.S32.HI R3, RZ, 0x1f, R2 ;  /* 0x0000001fff037819 */ /* 0x000fc80000011402 */
[----:B------:R-:W-:-:S04]  /*0850*/  LEA.HI R3, R3, R2, RZ, 0x5 ;  /* 0x0000000203037211 */ /* 0x000fc800078f28ff */
[----:B------:R-:W-:-:S05]  /*0860*/  SHF.R.S32.HI R3, RZ, 0x5, R3 ;  /* 0x00000005ff037819 */ /* 0x000fca0000011403 */
[----:B------:R-:W-:-:S07]  /*0870*/  IMAD R2, R3, 0x6, RZ ;  /* 0x0000000603027824 */ /* 0x000fce00078e02ff */
.L_x_3313:
[----:B------:R-:W-:Y:S05]  /*0880*/  @!P3 BRA `(.L_x_3314) ;  /* 0x00000000001cb947 */ /* 0x000fea0003800000 */
[----:B------:R-:W1:Y:S02]  /*0890*/  LDC R3, c[0x0][0x260] ;  /* 0x00009800ff037b82 */ /* 0x000e640000000800 */
[----:B-1----:R-:W-:-:S04]  /*08a0*/  VIMNMX R0, R10, R3, PT ;  /* 0x000000030a007248 */ /* 0x002fc80003fe0100 */
[----:B------:R-:W-:-:S04]  /*08b0*/  IADD3 R0, R0, -R19, RZ ;  /* 0x8000001300007210 */ /* 0x000fc80007ffe0ff */
[----:B------:R-:W-:-:S04]  /*08c0*/  SHF.R.S32.HI R3, RZ, 0x1f, R0 ;  /* 0x0000001fff037819 */ /* 0x000fc80000011400 */
[----:B------:R-:W-:-:S04]  /*08d0*/  LEA.HI R3, R3, R0, RZ, 0x5 ;  /* 0x0000000003037211 */ /* 0x000fc800078f28ff */
[----:B------:R-:W-:-:S04]  /*08e0*/  SHF.R.S32.HI R3, RZ, 0x5, R3 ;  /* 0x00000005ff037819 */ /* 0x000fc80000011403 */
[----:B------:R-:W-:-:S07]  /*08f0*/  LEA R0, R3, R3, 0x2 ;  /* 0x0000000303007211 */ /* 0x000fce00078e10ff */
.L_x_3314:
[----:B------:R-:W-:Y:S01]  /*0900*/  ULDC UR5, c[0x0][0x260] ;  /* 0x0000980000057ab9 */ /* 0x000fe20000000800 */
[----:B------:R-:W-:Y:S01]  /*0910*/  HFMA2.MMA R3, -RZ, RZ, 0, 0 ;  /* 0x00000000ff037435 */ /* 0x000fe200000001ff */
[C---:B------:R-:W-:Y:S02]  /*0920*/  ISETP.GT.AND P2, PT, R10.reuse, UR5, PT ;  /* 0x000000050a007c0c */ /* 0x040fe4000bf44270 */
[----:B------:R-:W-:Y:S02]  /*0930*/  ISETP.GT.AND P3, PT, R10, R17, PT ;  /* 0x000000110a00720c */ /* 0x000fe40003f64270 */
[----:B------:R-:W-:-:S09]  /*0940*/  MOV R9, RZ ;  /* 0x000000ff00097202 */ /* 0x000fd20000000f00 */
[----:B------:R-:W-:Y:S05]  /*0950*/  @!P2 BRA `(.L_x_3315) ;  /* 0x00000000001ca947 */ /* 0x000fea0003800000 */
[----:B------:R-:W1:Y:S02]  /*0960*/  LDC R9, c[0x0][0x264] ;  /* 0x00009900ff097b82 */ /* 0x000e640000000800 */
[----:B-1----:R-:W-:-:S04]  /*0970*/  VIMNMX R8, R10, R9, PT ;  /* 0x000000090a087248 */ /* 0x002fc80003fe0100 */
[----:B------:R-:W-:-:S04]  /*0980*/  IADD3 R8, R8, -UR5, RZ ;  /* 0x8000000508087c10 */ /* 0x000fc8000fffe0ff */
[----:B------:R-:W-:-:S04]  /*0990*/  SHF.R.S32.HI R9, RZ, 0x1f, R8 ;  /* 0x0000001fff097819 */ /* 0x000fc80000011408 */
[----:B------:R-:W-:-:S04]  /*09a0*/  LEA.HI R9, R9, R8, RZ, 0x5 ;  /* 0x0000000809097211 */ /* 0x000fc800078f28ff */
[----:B------:R-:W-:-:S04]  /*09b0*/  SHF.R.S32.HI R9, RZ, 0x5, R9 ;  /* 0x00000005ff097819 */ /* 0x000fc80000011409 */
[----:B------:R-:W-:-:S07]  /*09c0*/  SHF.L.U32 R9, R9, 0x2, RZ ;  /* 0x0000000209097819 */ /* 0x000fce00000006ff */
.L_x_3315:
        /* <DEDUP_REMOVED lines=8> */
.L_x_3316:
[----:B------:R-:W-:Y:S01]  /*0a50*/  ULDC UR5, c[0x0][0x268] ;  /* 0x00009a0000057ab9 */ /* 0x000fe20000000800 */
[----:B------:R-:W-:Y:S01]  /*0a60*/  HFMA2.MMA R8, -RZ, RZ, 0, 0 ;  /* 0x00000000ff087435 */ /* 0x000fe200000001ff */
[----:B------:R-:W-:-:S13]  /*0a70*/  ISETP.GT.AND P2, PT, R10, UR5, PT ;  /* 0x000000050a007c0c */ /* 0x000fda000bf44270 */
        /* <DEDUP_REMOVED lines=8> */
.L_x_3317:
[C---:B------:R-:W-:Y:S02]  /*0b00*/  VIMNMX R12, R10.reuse, UR4, PT ;  /* 0x000000040a0c7c48 */ /* 0x040fe4000bfe0100 */
[----:B------:R-:W-:Y:S02]  /*0b10*/  ISETP.GE.OR P0, PT, R10, R17, P0 ;  /* 0x000000110a00720c */ /* 0x000fe40000706670 */
[----:B------:R-:W-:Y:S02]  /*0b20*/  SHF.R.S32.HI R13, RZ, 0x1f, R12 ;  /* 0x0000001fff0d7819 */ /* 0x000fe4000001140c */
[----:B------:R-:W-:Y:S02]  /*0b30*/  PRMT R16, RZ, 0x5410, RZ ;  /* 0x00005410ff107816 */ /* 0x000fe400000000ff */
[----:B------:R-:W-:Y:S02]  /*0b40*/  LEA.HI R13, R13, R12, RZ, 0x5 ;  /* 0x0000000c0d0d7211 */ /* 0x000fe400078f28ff */
[----:B------:R-:W-:-:S02]  /*0b50*/  PRMT R12, RZ, 0x5410, RZ ;  /* 0x00005410ff0c7816 */ /* 0x000fc400000000ff */
[----:B------:R-:W-:-:S04]  /*0b60*/  SHF.R.S32.HI R13, RZ, 0x5, R13 ;  /* 0x00000005ff0d7819 */ /* 0x000fc8000001140d */
[----:B------:R-:W-:-:S04]  /*0b70*/  LEA R2, R13, R2, 0x3 ;  /* 0x000000020d027211 */ /* 0x000fc800078e18ff */
[----:B------:R-:W-:-:S04]  /*0b80*/  IADD3 R0, R9, R2, R0 ;  /* 0x0000000209007210 */ /* 0x000fc80007ffe000 */
[----:B------:R-:W-:Y:S01]  /*0b90*/  IADD3 R0, R8, R0, R3 ;  /* 0x0000000008007210 */ /* 0x000fe20007ffe003 */
[----:B------:R-:W-:Y:S06]  /*0ba0*/  @P0 BRA `(.L_x_3318) ;  /* 0x0000002400c40947 */ /* 0x000fec0003800000 */
[----:B------:R-:W2:Y:S04]  /*0bb0*/  LDL.64 R8, [R1] ;  /* 0x0000000001087983 */ /* 0x000ea80000100a00 */
[----:B------:R1:W3:Y:S01]  /*0bc0*/  LDG.E.U16.CONSTANT R17, desc[UR6][R4.64+0x2] ;  /* 0x0000020604117981 */ /* 0x0002e2000c1e9500 */
[----:B------:R-:W4:Y:S01]  /*0bd0*/  S2UR UR5, SR_CgaCtaId ;  /* 0x00000000000579c3 */ /* 0x000f220000008800 */
[----:B------:R-:W-:Y:S01]  /*0be0*/  IMAD R0, R0, R23, RZ ;  /* 0x0000001700007224 */ /* 0x000fe200078e02ff */
[----:B------:R-:W-:Y:S01]  /*0bf0*/  ULDC.64 UR8, c[0x0][0x218] ;  /* 0x0000860000087ab9 */ /* 0x000fe20000000a00 */
[----:B------:R-:W-:Y:S01]  /*0c00*/  UMOV UR4, 0x400 ;  /* 0x0000040000047882 */ /* 0x000fe20000000000 */
[----:B------:R-:W-:Y:S02]  /*0c10*/  PRMT R13, R6, 0x9910, RZ ;  /* 0x00009910060d7816 */ /* 0x000fe400000000ff */
[----:B------:R-:W-:-:S02]  /*0c20*/  SHF.R.S32.HI R2, RZ, 0x1f, R0 ;  /* 0x0000001fff027819 */ /* 0x000fc40000011400 */
[C---:B------:R-:W-:Y:S02]  /*0c30*/  IADD3 R0, P0, R7.reuse, R0, RZ ;  /* 0x0000000007007210 */ /* 0x040fe40007f1e0ff */
[----:B-1----:R-:W-:Y:S02]  /*0c40*/  SHF.R.S32.HI R4, RZ, 0x1f, R23 ;  /* 0x0000001fff047819 */ /* 0x002fe40000011417 */
[----:B------:R-:W-:Y:S02]  /*0c50*/  LEA.HI.X.SX32 R3, R7, R2, 0x1, P0 ;  /* 0x0000000207037211 */ /* 0x000fe400000f0eff */
[C---:B------:R-:W-:Y:S02]  /*0c60*/  LEA R2, P0, R0.reuse, UR8, 0x2 ;  /* 0x0000000800027c11 */ /* 0x040fe4000f8010ff */
[----:B0-----:R-:W-:Y:S02]  /*0c70*/  MOV R14, RZ ;  /* 0x000000ff000e7202 */ /* 0x001fe40000000f00 */
[----:B------:R-:W-:-:S02]  /*0c80*/  LEA.HI.X R3, R0, UR9, R3, 0x2, P0 ;  /* 0x0000000900037c11 */ /* 0x000fc400080f1403 */
[----:B------:R-:W-:Y:S02]  /*0c90*/  PRMT R12, RZ, 0x5410, RZ ;  /* 0x00005410ff0c7816 */ /* 0x000fe400000000ff */
[----:B------:R-:W-:Y:S02]  /*0ca0*/  PRMT R16, RZ, 0x5410, RZ ;  /* 0x00005410ff107816 */ /* 0x000fe400000000ff */
[----:B------:R-:W-:Y:S01]  /*0cb0*/  SHF.L.U64.HI R15, R23, 0x4, R4 ;  /* 0x00000004170f7819 */ /* 0x000fe20000010204 */
[----:B----4-:R-:W-:-:S03]  /*0cc0*/  ULEA UR4, UR5, UR4, 0x18 ;  /* 0x0000000405047291 */ /* 0x010fc6000f8ec03f */
[----:B------:R-:W-:Y:S01]  /*0cd0*/  ULDC UR5, c[0x0][0x264] ;  /* 0x0000990000057ab9 */ /* 0x000fe20000000800 */
[----:B--2---:R-:W-:Y:S02]  /*0ce0*/  PRMT R0, R8, 0x7610, R8 ;  /* 0x0000761008007816 */ /* 0x004fe40000000008 */
[----:B------:R-:W-:Y:S02]  /*0cf0*/  PRMT R22, R9, 0x7610, R9 ;  /* 0x0000761009167816 */ /* 0x000fe40000000009 */
[----:B---3--:R-:W-:-:S07]  /*0d00*/  IADD3 R17, R10, R17, RZ ;  /* 0x000000110a117210 */ /* 0x008fce0007ffe0ff */
.L_x_3323:
        /* <DEDUP_REMOVED lines=14> */
[----:B------:R-:W-:Y:S01]  /*0df0*/  ISETP.NE.AND P0, PT, R13, RZ, PT ;  /* 0x000000ff0d00720c */ /* 0x000fe20003f05270 */
[----:B------:R-:W-:-:S12]  /*0e00*/  HFMA2.MMA R24, -RZ, RZ, 0, 0.0625 ;  /* 0x00002c00ff187435 */ /* 0x000fd800000001ff */
[----:B------:R-:W-:Y:S05]  /*0e10*/  @!P0 BRA `(.L_x_3320) ;  /* 0x00000008003c8947 */ /* 0x000fea0003800000 */
[----:B------:R-:W2:Y:S04]  /*0e20*/  LDG.E.128.CONSTANT R4, desc[UR6][R2.64] ;  /* 0x0000000602047981 */ /* 0x000ea8000c1e9d00 */
[----:B------:R-:W0:Y:S01]  /*0e30*/  LDS.64 R8, [UR4] ;  /* 0x00000004ff087984 */ /* 0x000e220008000a00 */
[----:B--2---:R-:W-:Y:S02]  /*0e40*/  LOP3.LUT R18, R4, 0xf000f, RZ, 0xc0, !PT ;  /* 0x000f000f04127812 */ /* 0x004fe400078ec0ff */
        /* <DEDUP_REMOVED lines=8> */
[----:B------:R-:W-:Y:S02]  /*0ed0*/  HADD2 R19, R19, -1032, -1032 ;  /* 0xe408e40813137430 */ /* 0x000fe40000000000 */
[--C-:B------:R-:W-:Y:S01]  /*0ee0*/  HADD2.F32 R18, -RZ, R23.reuse.H0_H0 ;  /* 0x20000017ff127230 */ /* 0x100fe20000004100 */
[----:B------:R-:W-:Y:S01]  /*0ef0*/  LOP3.LUT R29, R5, 0xf000f0, RZ, 0xc0, !PT ;  /* 0x00f000f0051d7812 */ /* 0x000fe200078ec0ff */
[----:B------:R-:W-:-:S02]  /*0f00*/  HADD2.F32 R30, -RZ, R23.H1_H1 ;  /* 0x30000017ff1e7230 */ /* 0x000fc40000004100 */
[----:B------:R-:W-:Y:S02]  /*0f10*/  HADD2 R23, R20, -1032, -1032 ;  /* 0xe408e40814177430 */ /* 0x000fe40000000000 */
[--C-:B------:R-:W-:Y:S02]  /*0f20*/  HADD2.F32 R34, -RZ, R19.reuse.H0_H0 ;  /* 0x20000013ff227230 */ /* 0x100fe40000004100 */
[----:B------:R-:W-:Y:S02]  /*0f30*/  HADD2 R25, R21, -1032, -1032 ;  /* 0xe408e40815197430 */ /* 0x000fe40000000000 */
[----:B------:R-:W-:Y:S01]  /*0f40*/  HADD2.F32 R32, -RZ, R19.H1_H1 ;  /* 0x30000013ff207230 */ /* 0x000fe20000004100 */
[----:B------:R-:W-:Y:S01]  /*0f50*/  LOP3.LUT R29, R29, 0x64006400, RZ, 0xfc, !PT ;  /* 0x640064001d1d7812 */ /* 0x000fe200078efcff */
[----:B0-----:R-:W-:Y:S01]  /*0f60*/  HADD2.F32 R19, -RZ, R8.H0_H0 ;  /* 0x20000008ff137230 */ /* 0x001fe20000004100 */
[----:B------:R-:W-:Y:S01]  /*0f70*/  SHF.R.U32.HI R5, RZ, 0x8, R5 ;  /* 0x00000008ff057819 */ /* 0x000fe20000011605 */
[----:B------:R-:W-:-:S02]  /*0f80*/  HADD2.F32 R20, -RZ, R23.H0_H0 ;  /* 0x20000017ff147230 */ /* 0x000fc40000004100 */
[----:B------:R-:W-:Y:S02]  /*0f90*/  HADD2.F32 R26, -RZ, R25.H0_H0 ;  /* 0x20000019ff1a7230 */ /* 0x000fe40000004100 */
[----:B------:R-:W-:Y:S01]  /*0fa0*/  FFMA.FTZ R21, R18, R19, RZ ;  /* 0x0000001312157223 */ /* 0x000fe200000100ff */
[----:B------:R-:W-:Y:S02]  /*0fb0*/  HADD2.F32 R28, -RZ, R23.H1_H1 ;  /* 0x30000017ff1c7230 */ /* 0x000fe40000004100 */
[C---:B------:R-:W-:Y:S01]  /*0fc0*/  FFMA.FTZ R27, R19.reuse, R20, RZ ;  /* 0x00000014131b7223 */ /* 0x040fe200000100ff */
[----:B------:R-:W-:Y:S02]  /*0fd0*/  HADD2.F32 R23, -RZ, R8.H1_H1 ;  /* 0x30000008ff177230 */ /* 0x000fe40000004100 */
[C---:B------:R-:W-:Y:S01]  /*0fe0*/  FFMA.FTZ R8, R19.reuse, R34, RZ ;  /* 0x0000002213087223 */ /* 0x040fe200000100ff */
[----:B------:R-:W-:Y:S02]  /*0ff0*/  FFMA.FTZ R26, R19, R26, RZ ;  /* 0x0000001a131a7223 */ /* 0x000fe400000100ff */
[----:B------:R-:W0:Y:S01]  /*1000*/  LDS.64 R18, [UR4+0x8] ;  /* 0x00000804ff127984 */ /* 0x000e220008000a00 */
[----:B------:R-:W-:Y:S01]  /*1010*/  FFMA.FTZ R20, R30, R23, R21 ;  /* 0x000000171e147223 */ /* 0x000fe20000010015 */
[C---:B------:R-:W-:Y:S01]  /*1020*/  FFMA.FTZ R21, R23.reuse, R28, R27 ;  /* 0x0000001c17157223 */ /* 0x040fe2000001001b */
[----:B------:R-:W-:Y:S01]  /*1030*/  LOP3.LUT R30, R6, 0xf000f0, RZ, 0xc0, !PT ;  /* 0x00f000f0061e7812 */ /* 0x000fe200078ec0ff */
[----:B------:R-:W-:Y:S01]  /*1040*/  HADD2.F32 R27, -RZ, R25.H1_H1 ;  /* 0x30000019ff1b7230 */ /* 0x000fe20000004100 */
[----:B------:R-:W-:Y:S01]  /*1050*/  LOP3.LUT R25, R4, 0xf000f0, RZ, 0xc0, !PT ;  /* 0x00f000f004197812 */ /* 0x000fe200078ec0ff */
[----:B------:R-:W-:Y:S01]  /*1060*/  FFMA.FTZ R8, R23, R32, R8 ;  /* 0x0000002017087223 */ /* 0x000fe20000010008 */
[----:B------:R-:W-:-:S02]  /*1070*/  LOP3.LUT R28, R7, 0xf000f0, RZ, 0xc0, !PT ;  /* 0x00f000f0071c7812 */ /* 0x000fc400078ec0ff */
[----:B------:R-:W-:Y:S01]  /*1080*/  LOP3.LUT R31, R30, 0x64006400, RZ, 0xfc, !PT ;  /* 0x640064001e1f7812 */ /* 0x000fe200078efcff */
[----:B------:R-:W-:Y:S01]  /*1090*/  FFMA.FTZ R27, R23, R27, R26 ;  /* 0x0000001b171b7223 */ /* 0x000fe2000001001a */
[----:B------:R-:W-:Y:S01]  /*10a0*/  LOP3.LUT R25, R25, 0x64006400, RZ, 0xfc, !PT ;  /* 0x6400640019197812 */ /* 0x000fe200078efcff */
[-C--:B------:R-:W-:Y:S01]  /*10b0*/  HFMA2 R26, R29, R24.reuse.H0_H0, -72, -72 ;  /* 0xd480d4801d1a7431 */ /* 0x080fe20000040018 */
[----:B------:R-:W-:Y:S01]  /*10c0*/  LOP3.LUT R23, R28, 0x64006400, RZ, 0xfc, !PT ;  /* 0x640064001c177812 */ /* 0x000fe200078efcff */
[-C--:B------:R-:W-:Y:S02]  /*10d0*/  HFMA2 R28, R31, R24.reuse.H0_H0, -72, -72 ;  /* 0xd480d4801f1c7431 */ /* 0x080fe40000040018 */
[----:B------:R-:W-:Y:S02]  /*10e0*/  HADD2.F32 R29, -RZ, R9.H0_H0 ;  /* 0x20000009ff1d7230 */ /* 0x000fe40000004100 */
[----:B------:R-:W-:Y:S02]  /*10f0*/  HFMA2 R25, R25, R24.H0_H0, -72, -72 ;  /* 0xd480d48019197431 */ /* 0x000fe40000040018 */
[----:B------:R-:W-:-:S02]  /*1100*/  HADD2.F32 R31, -RZ, R26.H0_H0 ;  /* 0x2000001aff1f7230 */ /* 0x000fc40000004100 */
[----:B------:R-:W-:Y:S02]  /*1110*/  HFMA2 R23, R23, R24.H0_H0, -72, -72 ;  /* 0xd480d48017177431 */ /* 0x000fe40000040018 */
[----:B------:R-:W-:Y:S01]  /*1120*/  HADD2.F32 R30, -RZ, R28.H0_H0 ;  /* 0x2000001cff1e7230 */ /* 0x000fe20000004100 */
[----:B------:R-:W-:Y:S01]  /*1130*/  SHF.R.U32.HI R4, RZ, 0x8, R4 ;  /* 0x00000008ff047819 */ /* 0x000fe20000011604 */
[----:B------:R-:W-:Y:S02]  /*1140*/  HADD2.F32 R33, -RZ, R25.H0_H0 ;  /* 0x20000019ff217230 */ /* 0x000fe40000004100 */
[C---:B------:R-:W-:Y:S01]  /*1150*/  FFMA.FTZ R8, R29.reuse, R31, R8 ;  /* 0x0000001f1d087223 */ /* 0x040fe20000010008 */
[----:B------:R-:W-:Y:S02]  /*1160*/  HADD2.F32 R9, -RZ, R9.H1_H1 ;  /* 0x30000009ff097230 */ /* 0x000fe40000004100 */
[----:B------:R-:W-:Y:S01]  /*1170*/  FFMA.FTZ R32, R29, R30, R21 ;  /* 0x0000001e1d207223 */ /* 0x000fe20000010015 */
[----:B------:R-:W-:-:S02]  /*1180*/  HADD2.F32 R21, -RZ, R25.H1_H1 ;  /* 0x30000019ff157230 */ /* 0x000fc40000004100 */
[----:B------:R-:W-:Y:S01]  /*1190*/  FFMA.FTZ R20, R33, R29, R20 ;  /* 0x0000001d21147223 */ /* 0x000fe20000010014 */
[----:B------:R-:W-:Y:S01]  /*11a0*/  HADD2.F32 R26, -RZ, R26.H1_H1 ;  /* 0x3000001aff1a7230 */ /* 0x000fe20000004100 */
[----:B------:R-:W-:Y:S01]  /*11b0*/  LOP3.LUT R25, R4, 0xf000f, RZ, 0xc0, !PT ;  /* 0x000f000f04197812 */ /* 0x000fe200078ec0ff */
[--C-:B------:R-:W-:Y:S01]  /*11c0*/  HADD2.F32 R34, -RZ, R23.reuse.H0_H0 ;  /* 0x20000017ff227230 */ /* 0x100fe20000004100 */
[----:B------:R-:W-:Y:S01]  /*11d0*/  SHF.R.U32.HI R6, RZ, 0x8, R6 ;  /* 0x00000008ff067819 */ /* 0x000fe20000011606 */
[----:B------:R-:W-:Y:S01]  /*11e0*/  FFMA.FTZ R30, R21, R9, R20 ;  /* 0x00000009151e7223 */ /* 0x000fe20000010014 */
[----:B------:R-:W-:Y:S01]  /*11f0*/  SHF.R.U32.HI R7, RZ, 0x8, R7 ;  /* 0x00000008ff077819 */ /* 0x000fe20000011607 */
[----:B------:R-:W-:Y:S01]  /*1200*/  FFMA.FTZ R20, R9, R26, R8 ;  /* 0x0000001a09147223 */ /* 0x000fe20000010008 */
[----:B------:R-:W-:Y:S01]  /*1210*/  HADD2.F32 R31, -RZ, R28.H1_H1 ;  /* 0x3000001cff1f7230 */ /* 0x000fe20000004100 */
[----:B------:R-:W-:Y:S01]  /*1220*/  LOP3.LUT R8, R25, 0x64006400, RZ, 0xfc, !PT ;  /* 0x6400640019087812 */ /* 0x000fe200078efcff */
[----:B------:R-:W-:Y:S01]  /*1230*/  FFMA.FTZ R28, R29, R34, R27 ;  /* 0x000000221d1c7223 */ /* 0x000fe2000001001b */
[----:B------:R-:W-:Y:S01]  /*1240*/  LOP3.LUT R26, R5, 0xf000f, RZ, 0xc0, !PT ;  /* 0x000f000f051a7812 */ /* 0x000fe200078ec0ff */
[----:B------:R-:W-:Y:S01]  /*1250*/  HADD2.F32 R25, -RZ, R23.H1_H1 ;  /* 0x30000017ff197230 */ /* 0x000fe20000004100 */
[----:B------:R-:W-:Y:S01]  /*1260*/  LOP3.LUT R27, R6, 0xf000f, RZ, 0xc0, !PT ;  /* 0x000f000f061b7812 */ /* 0x000fe200078ec0ff */
[----:B------:R-:W-:Y:S01]  /*1270*/  HADD2 R8, R8, -1032, -1032 ;  /* 0xe408e40808087430 */ /* 0x000fe20000000000 */
[----:B------:R-:W-:Y:S01]  /*1280*/  LOP3.LUT R29, R7, 0xf000f, RZ, 0xc0, !PT ;  /* 0x000f000f071d7812 */ /* 0x000fe200078ec0ff */
[----:B------:R-:W-:Y:S01]  /*1290*/  FFMA.FTZ R21, R9, R31, R32 ;  /* 0x0000001f09157223 */ /* 0x000fe20000010020 */
[----:B------:R-:W-:Y:S01]  /*12a0*/  LOP3.LUT R26, R26, 0x64006400, RZ, 0xfc, !PT ;  /* 0x640064001a1a7812 */ /* 0x000fe200078efcff */
[----:B0-----:R-:W-:Y:S01]  /*12b0*/  HADD2.F32 R23, -RZ, R18.H0_H0 ;  /* 0x20000012ff177230 */ /* 0x001fe20000004100 */
[----:B------:R-:W-:Y:S01]  /*12c0*/  LOP3.LUT R27, R27, 0x64006400, RZ, 0xfc, !PT ;  /* 0x640064001b1b7812 */ /* 0x000fe200078efcff */
[----:B------:R-:W-:Y:S01]  /*12d0*/  FFMA.FTZ R28, R9, R25, R28 ;  /* 0x00000019091c7223 */ /* 0x000fe2000001001c */
[----:B------:R-:W-:Y:S01]  /*12e0*/  LOP3.LUT R31, R29, 0x64006400, RZ, 0xfc, !PT ;  /* 0x640064001d1f7812 */ /* 0x000fe200078efcff */
[----:B------:R-:W-:-:S02]  /*12f0*/  HADD2.F32 R29, -RZ, R8.H0_H0 ;  /* 0x20000008ff1d7230 */ /* 0x000fc40000004100 */
[----:B------:R-:W-:Y:S02]  /*1300*/  HADD2 R26, R26, -1032, -1032 ;  /* 0xe408e4081a1a7430 */ /* 0x000fe40000000000 */
[----:B------:R-:W-:Y:S02]  /*1310*/  HADD2.F32 R18, -RZ, R18.H1_H1 ;  /* 0x30000012ff127230 */ /* 0x000fe40000004100 */
[----:B------:R-:W-:Y:S02]  /*1320*/  HADD2 R25, R27, -1032, -1032 ;  /* 0xe408e4081b197430 */ /* 0x000fe40000000000 */
[----:B------:R-:W-:Y:S02]  /*1330*/  HADD2.F32 R8, -RZ, R8.H1_H1 ;  /* 0x30000008ff087230 */ /* 0x000fe40000004100 */
[----:B------:R-:W-:Y:S02]  /*1340*/  HADD2 R9, R31, -1032, -1032 ;  /* 0xe408e4081f097430 */ /* 0x000fe40000000000 */
[----:B------:R-:W-:Y:S01]  /*1350*/  FFMA.FTZ R29, R29, R23, R30 ;  /* 0x000000171d1d7223 */ /* 0x000fe2000001001e */
[----:B------:R-:W-:Y:S01]  /*1360*/  HADD2.F32 R31, -RZ, R26.H0_H0 ;  /* 0x2000001aff1f7230 */ /* 0x000fe20000004100 */
[----:B------:R-:W-:Y:S01]  /*1370*/  LOP3.LUT R7, R7, 0xf000f0, RZ, 0xc0, !PT ;  /* 0x00f000f007077812 */ /* 0x000fe200078ec0ff */
[----:B------:R-:W-:-:S02]  /*1380*/  HADD2.F32 R30, -RZ, R25.H0_H0 ;  /* 0x20000019ff1e7230 */ /* 0x000fc40000004100 */
[----:B------:R-:W-:Y:S02]  /*1390*/  HADD2.F32 R33, -RZ, R9.H0_H0 ;  /* 0x20000009ff217230 */ /* 0x000fe40000004100 */
[C---:B------:R-:W-:Y:S01]  /*13a0*/  FFMA.FTZ R31, R23.reuse, R31, R20 ;  /* 0x0000001f171f7223 */ /* 0x040fe20000010014 */
[----:B------:R-:W-:Y:S01]  /*13b0*/  LOP3.LUT R20, R4, 0xf000f0, RZ, 0xc0, !PT ;  /* 0x00f000f004147812 */ /* 0x000fe200078ec0ff */
[C---:B------:R-:W-:Y:S01]  /*13c0*/  FFMA.FTZ R21, R23.reuse, R30, R21 ;  /* 0x0000001e17157223 */ /* 0x040fe20000010015 */
[----:B------:R-:W-:Y:S02]  /*13d0*/  HADD2.F32 R26, -RZ, R26.H1_H1 ;  /* 0x3000001aff1a7230 */ /* 0x000fe40000004100 */
[----:B------:R-:W-:Y:S01]  /*13e0*/  FFMA.FTZ R23, R23, R33, R28 ;  /* 0x0000002117177223 */ /* 0x000fe2000001001c */
[----:B------:R-:W-:Y:S01]  /*13f0*/  HADD2.F32 R28, -RZ, R25.H1_H1 ;  /* 0x30000019ff1c7230 */ /* 0x000fe20000004100 */
[----:B------:R-:W-:Y:S01]  /*1400*/  LOP3.LUT R25, R5, 0xf000f0, RZ, 0xc0, !PT ;  /* 0x00f000f005197812 */ /* 0x000fe200078ec0ff */
[----:B------:R-:W-:Y:S01]  /*1410*/  FFMA.FTZ R4, R8, R18, R29 ;  /* 0x0000001208047223 */ /* 0x000fe2000001001d */
[----:B------:R-:W-:Y:S01]  /*1420*/  LOP3.LUT R5, R20, 0x64006400, RZ, 0xfc, !PT ;  /* 0x6400640014057812 */ /* 0x000fe200078efcff */
[----:B------:R-:W-:-:S02]  /*1430*/  HADD2.F32 R27, -RZ, R19.H0_H0 ;  /* 0x20000013ff1b7230 */ /* 0x000fc40000004100 */
[----:B------:R-:W-:Y:S01]  /*1440*/  FFMA.FTZ R20, R18, R28, R21 ;  /* 0x0000001c12147223 */ /* 0x000fe20000010015 */
[----:B------:R-:W-:Y:S01]  /*1450*/  LOP3.LUT R21, R6, 0xf000f0, RZ, 0xc0, !PT ;  /* 0x00f000f006157812 */ /* 0x000fe200078ec0ff */
[----:B------:R-:W-:Y:S01]  /*1460*/  HADD2.F32 R28, -RZ, R9.H1_H1 ;  /* 0x30000009ff1c7230 */ /* 0x000fe20000004100 */
[----:B------:R-:W-:Y:S01]  /*1470*/  LOP3.LUT R25, R25, 0x64006400, RZ, 0xfc, !PT ;  /* 0x6400640019197812 */ /* 0x000fe200078efcff */
[-C--:B------:R-:W-:Y:S01]  /*1480*/  HFMA2 R6, R5, R24.reuse.H0_H0, -72, -72 ;  /* 0xd480d48005067431 */ /* 0x080fe20000040018 */
[----:B------:R-:W-:Y:S01]  /*1490*/  LOP3.LUT R21, R21, 0x64006400, RZ, 0xfc, !PT ;  /* 0x6400640015157812 */ /* 0x000fe200078efcff */
[----:B------:R-:W-:Y:S01]  /*14a0*/  FFMA.FTZ R8, R18, R26, R31 ;  /* 0x0000001a12087223 */ /* 0x000fe2000001001f */
[----:B------:R-:W-:Y:S01]  /*14b0*/  LOP3.LUT R7, R7, 0x64006400, RZ, 0xfc, !PT ;  /* 0x6400640007077812 */ /* 0x000fe200078efcff */
[----:B------:R-:W-:Y:S02]  /*14c0*/  HFMA2 R5, R25, R24.H0_H0, -72, -72 ;  /* 0xd480d48019057431 */ /* 0x000fe40000040018 */
[----:B------:R-:W-:-:S02]  /*14d0*/  HADD2.F32 R25, -RZ, R6.H0_H0 ;  /* 0x20000006ff197230 */ /* 0x000fc40000004100 */
[-C--:B------:R-:W-:Y:S02]  /*14e0*/  HFMA2 R9, R21, R24.reuse.H0_H0, -72, -72 ;  /* 0xd480d48015097431 */ /* 0x080fe40000040018 */
[----:B------:R-:W-:Y:S01]  /*14f0*/  FFMA.FTZ R28, R18, R28, R23 ;  /* 0x0000001c121c7223 */ /* 0x000fe20000010017 */
[----:B------:R-:W-:Y:S02]  /*1500*/  HFMA2 R7, R7, R24.H0_H0, -72, -72 ;  /* 0xd480d48007077431 */ /* 0x000fe40000040018 */
[----:B------:R-:W-:Y:S02]  /*1510*/  HADD2.F32 R26, -RZ, R5.H0_H0 ;  /* 0x20000005ff1a7230 */ /* 0x000fe40000004100 */
[----:B------:R-:W-:Y:S01]  /*1520*/  FFMA.FTZ R25, R25, R27, R4 ;  /* 0x0000001b19197223 */ /* 0x000fe20000010004 */
[----:B------:R-:W-:Y:S02]  /*1530*/  HADD2.F32 R18, -RZ, R9.H0_H0 ;  /* 0x20000009ff127230 */ /* 0x000fe40000004100 */
[----:B------:R-:W-:-:S02]  /*1540*/  HADD2.F32 R19, -RZ, R19.H1_H1 ;  /* 0x30000013ff137230 */ /* 0x000fc40000004100 */
[C---:B------:R-:W-:Y:S01]  /*1550*/  FFMA.FTZ R8, R27.reuse, R26, R8 ;  /* 0x0000001a1b087223 */ /* 0x040fe20000010008 */
[----:B------:R-:W-:Y:S02]  /*1560*/  HADD2.F32 R4, -RZ, R5.H1_H1 ;  /* 0x30000005ff047230 */ /* 0x000fe40000004100 */
[----:B------:R-:W-:Y:S01]  /*1570*/  FFMA.FTZ R5, R27, R18, R20 ;  /* 0x000000121b057223 */ /* 0x000fe20000010014 */
[----:B------:R-:W-:Y:S02]  /*1580*/  HADD2.F32 R26, -RZ, R9.H1_H1 ;  /* 0x30000009ff1a7230 */ /* 0x000fe40000004100 */
[--C-:B------:R-:W-:Y:S02]  /*1590*/  HADD2.F32 R21, -RZ, R7.reuse.H0_H0 ;  /* 0x20000007ff157230 */ /* 0x100fe40000004100 */
[C---:B------:R-:W-:Y:S01]  /*15a0*/  FFMA.FTZ R4, R19.reuse, R4, R8 ;  /* 0x0000000413047223 */ /* 0x040fe20000010008 */
[----:B------:R-:W-:Y:S02]  /*15b0*/  HADD2.F32 R6, -RZ, R6.H1_H1 ;  /* 0x30000006ff067230 */ /* 0x000fe40000004100 */
[----:B------:R-:W-:Y:S01]  /*15c0*/  FFMA.FTZ R26, R19, R26, R5 ;  /* 0x0000001a131a7223 */ /* 0x000fe20000010005 */
[----:B------:R-:W-:-:S02]  /*15d0*/  HADD2.F32 R8, -RZ, R7.H1_H1 ;  /* 0x30000007ff087230 */ /* 0x000fc40000004100 */
[----:B------:R-:W-:Y:S01]  /*15e0*/  FFMA.FTZ R28, R27, R21, R28 ;  /* 0x000000151b1c7223 */ /* 0x000fe2000001001c */
[--C-:B------:R-:W-:Y:S02]  /*15f0*/  HADD2.F32 R5, -RZ, R0.reuse.H0_H0 ;  /* 0x20000000ff057230 */ /* 0x100fe40000004100 */
[----:B------:R-:W-:Y:S01]  /*1600*/  FFMA.FTZ R6, R6, R19, R25 ;  /* 0x0000001306067223 */ /* 0x000fe20000010019 */
        /* <DEDUP_REMOVED lines=16> */
.L_x_3320:
[----:B------:R-:W0:Y:S02]  /*1710*/  LDC R23, c[0x0][0x23c] ;  /* 0x00008f00ff177b82 */ /* 0x000e240000000800 */
[----:B0-----:R-:W-:-:S04]  /*1720*/  IMAD.WIDE R4, R23, 0x4, R2 ;  /* 0x0000000417047825 */ /* 0x001fc800078e0202 */
[----:B------:R-:W-:Y:S01]  /*1730*/  IMAD.WIDE R8, R23, 0x4, R4 ;  /* 0x0000000417087825 */ /* 0x000fe200078e0204 */
[----:B------:R-:W-:Y:S06]  /*1740*/  @!P0 BRA `(.L_x_3321) ;  /* 0x00000008003c8947 */ /* 0x000fec0003800000 */
[----:B------:R-:W2:Y:S04]  /*1750*/  LDG.E.128.CONSTANT R4, desc[UR6][R4.64] ;  /* 0x0000000604047981 */ /* 0x000ea8000c1e9d00 */
[----:B------:R-:W0:Y:S01]  /*1760*/  LDS.64 R18, [UR4+0x10] ;  /* 0x00001004ff127984 */ /* 0x000e220008000a00 */
[----:B--2---:R-:W-:Y:S02]  /*1770*/  LOP3.LUT R20, R4, 0xf000f, RZ, 0xc0, !PT ;  /* 0x000f000f04147812 */ /* 0x004fe400078ec0ff */
        /* <DEDUP_REMOVED lines=8> */
[----:B------:R-:W-:Y:S02]  /*1800*/  HADD2 R28, R21, -1032, -1032 ;  /* 0xe408e408151c7430 */ /* 0x000fe40000000000 */
[----:B------:R-:W-:Y:S02]  /*1810*/  HADD2 R30, R25, -1032, -1032 ;  /* 0xe408e408191e7430 */ /* 0x000fe40000000000 */
[----:B------:R-:W-:-:S02]  /*1820*/  HADD2.F32 R25, -RZ, R20.H0_H0 ;  /* 0x20000014ff197230 */ /* 0x000fc40000004100 */
[----:B------:R-:W-:Y:S02]  /*1830*/  HADD2 R26, R26, -1032, -1032 ;  /* 0xe408e4081a1a7430 */ /* 0x000fe40000000000 */
[----:B------:R-:W-:Y:S02]  /*1840*/  HADD2.F32 R29, -RZ, R20.H1_H1 ;  /* 0x30000014ff1d7230 */ /* 0x000fe40000004100 */
[----:B0-----:R-:W-:Y:S02]  /*1850*/  HADD2.F32 R20, -RZ, R18.H0_H0 ;  /* 0x20000012ff147230 */ /* 0x001fe40000004100 */
[----:B------:R-:W-:Y:S02]  /*1860*/  HADD2.F32 R31, -RZ, R28.H0_H0 ;  /* 0x2000001cff1f7230 */ /* 0x000fe40000004100 */
[----:B------:R-:W-:Y:S02]  /*1870*/  HADD2.F32 R27, -RZ, R30.H0_H0 ;  /* 0x2000001eff1b7230 */ /* 0x000fe40000004100 */
[----:B------:R-:W-:Y:S01]  /*1880*/  FFMA.FTZ R32, R25, R20, RZ ;  /* 0x0000001419207223 */ /* 0x000fe200000100ff */
[----:B------:R-:W-:-:S02]  /*1890*/  HADD2.F32 R21, -RZ, R26.H0_H0 ;  /* 0x2000001aff157230 */ /* 0x000fc40000004100 */
[C---:B------:R-:W-:Y:S01]  /*18a0*/  FFMA.FTZ R25, R20.reuse, R31, RZ ;  /* 0x0000001f14197223 */ /* 0x040fe200000100ff */
[----:B------:R-:W-:Y:S02]  /*18b0*/  HADD2.F32 R18, -RZ, R18.H1_H1 ;  /* 0x30000012ff127230 */ /* 0x000fe40000004100 */
[C---:B------:R-:W-:Y:S01]  /*18c0*/  FFMA.FTZ R27, R20.reuse, R27, RZ ;  /* 0x0000001b141b7223 */ /* 0x040fe200000100ff */
[----:B------:R-:W-:Y:S02]  /*18d0*/  HADD2.F32 R28, -RZ, R28.H1_H1 ;  /* 0x3000001cff1c7230 */ /* 0x000fe40000004100 */
[----:B------:R-:W-:Y:S01]  /*18e0*/  FFMA.FTZ R21, R20, R21, RZ ;  /* 0x0000001514157223 */ /* 0x000fe200000100ff */
[----:B------:R-:W-:Y:S01]  /*18f0*/  HADD2.F32 R30, -RZ, R30.H1_H1 ;  /* 0x3000001eff1e7230 */ /* 0x000fe20000004100 */
[----:B------:R-:W-:Y:S01]  /*1900*/  LOP3.LUT R20, R4, 0xf000f0, RZ, 0xc0, !PT ;  /* 0x00f000f004147812 */ /* 0x000fe200078ec0ff */
[----:B------:R-:W-:Y:S02]  /*1910*/  HADD2.F32 R26, -RZ, R26.H1_H1 ;  /* 0x3000001aff1a7230 */ /* 0x000fe40000004100 */
[----:B------:R-:W-:Y:S01]  /*1920*/  FFMA.FTZ R32, R29, R18, R32 ;  /* 0x000000121d207223 */ /* 0x000fe20000010020 */
[C---:B------:R-:W-:Y:S01]  /*1930*/  FFMA.FTZ R28, R18.reuse, R28, R25 ;  /* 0x0000001c121c7223 */ /* 0x040fe20000010019 */
[----:B------:R-:W-:Y:S01]  /*1940*/  FFMA.FTZ R30, R18, R30, R27 ;  /* 0x0000001e121e7223 */ /* 0x000fe2000001001b */
[----:B------:R-:W-:Y:S01]  /*1950*/  LOP3.LUT R29, R20, 0x64006400, RZ, 0xfc, !PT ;  /* 0x64006400141d7812 */ /* 0x000fe200078efcff */
[----:B------:R-:W-:Y:S01]  /*1960*/  FFMA.FTZ R18, R18, R26, R21 ;  /* 0x0000001a12127223 */ /* 0x000fe20000010015 */
[----:B------:R-:W-:Y:S01]  /*1970*/  LOP3.LUT R25, R5, 0xf000f0, RZ, 0xc0, !PT ;  /* 0x00f000f005197812 */ /* 0x000fe200078ec0ff */
[----:B------:R-:W0:Y:S01]  /*1980*/  LDS.64 R20, [UR4+0x18] ;  /* 0x00001804ff147984 */ /* 0x000e220008000a00 */
[----:B------:R-:W-:Y:S01]  /*1990*/  LOP3.LUT R26, R6, 0xf000f0, RZ, 0xc0, !PT ;  /* 0x00f000f0061a7812 */ /* 0x000fe200078ec0ff */
[----:B------:R-:W-:Y:S01]  /*19a0*/  HFMA2 R29, R29, R24.H0_H0, -72, -72 ;  /* 0xd480d4801d1d7431 */ /* 0x000fe20000040018 */
[----:B------:R-:W-:Y:S01]  /*19b0*/  LOP3.LUT R27, R25, 0x64006400, RZ, 0xfc, !PT ;  /* 0x64006400191b7812 */ /* 0x000fe200078efcff */
[--C-:B------:R-:W-:Y:S01]  /*19c0*/  HADD2.F32 R25, -RZ, R19.reuse.H0_H0 ;  /* 0x20000013ff197230 */ /* 0x100fe20000004100 */
[----:B------:R-:W-:Y:S01]  /*19d0*/  LOP3.LUT R31, R26, 0x64006400, RZ, 0xfc, !PT ;  /* 0x640064001a1f7812 */ /* 0x000fe200078efcff */
[----:B------:R-:W-:Y:S01]  /*19e0*/  HADD2.F32 R19, -RZ, R19.H1_H1 ;  /* 0x30000013ff137230 */ /* 0x000fe20000004100 */
[----:B------:R-:W-:Y:S01]  /*19f0*/  SHF.R.U32.HI R4, RZ, 0x8, R4 ;  /* 0x00000008ff047819 */ /* 0x000fe20000011604 */
[----:B------:R-:W-:-:S02]  /*1a00*/  HADD2.F32 R33, -RZ, R29.H0_H0 ;  /* 0x2000001dff217230 */ /* 0x000fc40000004100 */
[-C--:B------:R-:W-:Y:S02]  /*1a10*/  HFMA2 R27, R27, R24.reuse.H0_H0, -72, -72 ;  /* 0xd480d4801b1b7431 */ /* 0x080fe40000040018 */
[----:B------:R-:W-:Y:S02]  /*1a20*/  HADD2.F32 R29, -RZ, R29.H1_H1 ;  /* 0x3000001dff1d7230 */ /* 0x000fe40000004100 */
[----:B------:R-:W-:Y:S01]  /*1a30*/  HFMA2 R26, R31, R24.H0_H0, -72, -72 ;  /* 0xd480d4801f1a7431 */ /* 0x000fe20000040018 */
[----:B------:R-:W-:Y:S01]  /*1a40*/  SHF.R.U32.HI R5, RZ, 0x8, R5 ;  /* 0x00000008ff057819 */ /* 0x000fe20000011605 */
[----:B------:R-:W-:Y:S01]  /*1a50*/  FFMA.FTZ R32, R33, R25, R32 ;  /* 0x0000001921207223 */ /* 0x000fe20000010020 */
[----:B------:R-:W-:Y:S01]  /*1a60*/  HADD2.F32 R33, -RZ, R27.H0_H0 ;  /* 0x2000001bff217230 */ /* 0x000fe20000004100 */
[----:B------:R-:W-:Y:S01]  /*1a70*/  SHF.R.U32.HI R6, RZ, 0x8, R6 ;  /* 0x00000008ff067819 */ /* 0x000fe20000011606 */
[----:B------:R-:W-:-:S03]  /*1a80*/  HADD2.F32 R31, -RZ, R26.H0_H0 ;  /* 0x2000001aff1f7230 */ /* 0x000fc60000004100 */
[C---:B------:R-:W-:Y:S01]  /*1a90*/  FFMA.FTZ R28, R25.reuse, R33, R28 ;  /* 0x00000021191c7223 */ /* 0x040fe2000001001c */
[----:B------:R-:W-:Y:S01]  /*1aa0*/  HADD2.F32 R33, -RZ, R27.H1_H1 ;  /* 0x3000001bff217230 */ /* 0x000fe20000004100 */
[C---:B------:R-:W-:Y:S01]  /*1ab0*/  LOP3.LUT R27, R4.reuse, 0xf000f, RZ, 0xc0, !PT ;  /* 0x000f000f041b7812 */ /* 0x040fe200078ec0ff */
[----:B------:R-:W-:Y:S01]  /*1ac0*/  FFMA.FTZ R30, R25, R31, R30 ;  /* 0x0000001f191e7223 */ /* 0x000fe2000001001e */
[----:B------:R-:W-:Y:S01]  /*1ad0*/  FFMA.FTZ R31, R29, R19, R32 ;  /* 0x000000131d1f7223 */ /* 0x000fe20000010020 */
[----:B------:R-:W-:Y:S01]  /*1ae0*/  HADD2.F32 R32, -RZ, R26.H1_H1 ;  /* 0x3000001aff207230 */ /* 0x000fe20000004100 */
[----:B------:R-:W-:Y:S01]  /*1af0*/  LOP3.LUT R27, R27, 0x64006400, RZ, 0xfc, !PT ;  /* 0x640064001b1b7812 */ /* 0x000fe200078efcff */
[----:B------:R-:W-:Y:S01]  /*1b00*/  FFMA.FTZ R33, R19, R33, R28 ;  /* 0x0000002113217223 */ /* 0x000fe2000001001c */
[----:B------:R-:W-:Y:S02]  /*1b10*/  LOP3.LUT R28, R5, 0xf000f, RZ, 0xc0, !PT ;  /* 0x000f000f051c7812 */ /* 0x000fe400078ec0ff */
[----:B------:R-:W-:Y:S01]  /*1b20*/  LOP3.LUT R4, R4, 0xf000f0, RZ, 0xc0, !PT ;  /* 0x00f000f004047812 */ /* 0x000fe200078ec0ff */
[----:B------:R-:W-:Y:S01]  /*1b30*/  HADD2 R26, R27, -1032, -1032 ;  /* 0xe408e4081b1a7430 */ /* 0x000fe20000000000 */
[----:B------:R-:W-:Y:S01]  /*1b40*/  LOP3.LUT R29, R28, 0x64006400, RZ, 0xfc, !PT ;  /* 0x640064001c1d7812 */ /* 0x000fe200078efcff */
[----:B------:R-:W-:-:S03]  /*1b50*/  FFMA.FTZ R27, R19, R32, R30 ;  /* 0x00000020131b7223 */ /* 0x000fc6000001001e */
[----:B------:R-:W-:Y:S02]  /*1b60*/  HADD2.F32 R30, -RZ, R26.H0_H0 ;  /* 0x2000001aff1e7230 */ /* 0x000fe40000004100 */
[----:B------:R-:W-:Y:S02]  /*1b70*/  HADD2 R29, R29, -1032, -1032 ;  /* 0xe408e4081d1d7430 */ /* 0x000fe40000000000 */
[----:B0-----:R-:W-:-:S03]  /*1b80*/  HADD2.F32 R28, -RZ, R20.H0_H0 ;  /* 0x20000014ff1c7230 */ /* 0x001fc60000004100 */
[--C-:B------:R-:W-:Y:S02]  /*1b90*/  HADD2.F32 R32, -RZ, R29.reuse.H0_H0 ;  /* 0x2000001dff207230 */ /* 0x100fe40000004100 */
[----:B------:R-:W-:Y:S02]  /*1ba0*/  HADD2.F32 R20, -RZ, R20.H1_H1 ;  /* 0x30000014ff147230 */ /* 0x000fe40000004100 */
[----:B------:R-:W-:Y:S01]  /*1bb0*/  FFMA.FTZ R30, R30, R28, R31 ;  /* 0x0000001c1e1e7223 */ /* 0x000fe2000001001f */
[----:B------:R-:W-:Y:S01]  /*1bc0*/  LOP3.LUT R31, R7, 0xf000f0, RZ, 0xc0, !PT ;  /* 0x00f000f0071f7812 */ /* 0x000fe200078ec0ff */
[----:B------:R-:W-:Y:S01]  /*1bd0*/  FFMA.FTZ R33, R28, R32, R33 ;  /* 0x000000201c217223 */ /* 0x000fe20000010021 */
[----:B------:R-:W-:Y:S01]  /*1be0*/  SHF.R.U32.HI R7, RZ, 0x8, R7 ;  /* 0x00000008ff077819 */ /* 0x000fe20000011607 */
[----:B------:R-:W-:Y:S01]  /*1bf0*/  HADD2.F32 R29, -RZ, R29.H1_H1 ;  /* 0x3000001dff1d7230 */ /* 0x000fe20000004100 */
[----:B------:R-:W-:Y:S02]  /*1c00*/  LOP3.LUT R35, R31, 0x64006400, RZ, 0xfc, !PT ;  /* 0x640064001f237812 */ /* 0x000fe400078efcff */
[----:B------:R-:W-:-:S02]  /*1c10*/  LOP3.LUT R31, R6, 0xf000f, RZ, 0xc0, !PT ;  /* 0x000f000f061f7812 */ /* 0x000fc400078ec0ff */
[----:B------:R-:W-:Y:S01]  /*1c20*/  FFMA.FTZ R33, R20, R29, R33 ;  /* 0x0000001d14217223 */ /* 0x000fe20000010021 */
[----:B------:R-:W-:Y:S02]  /*1c30*/  LOP3.LUT R6, R6, 0xf000f0, RZ, 0xc0, !PT ;  /* 0x00f000f006067812 */ /* 0x000fe400078ec0ff */
[----:B------:R-:W-:Y:S01]  /*1c40*/  LOP3.LUT R32, R31, 0x64006400, RZ, 0xfc, !PT ;  /* 0x640064001f207812 */ /* 0x000fe200078efcff */
[----:B------:R-:W-:-:S04]  /*1c50*/  HFMA2 R31, R35, R24.H0_H0, -72, -72 ;  /* 0xd480d480231f7431 */ /* 0x000fc80000040018 */
[----:B------:R-:W-:Y:S02]  /*1c60*/  HADD2 R32, R32, -1032, -1032 ;  /* 0xe408e40820207430 */ /* 0x000fe40000000000 */
[--C-:B------:R-:W-:Y:S02]  /*1c70*/  HADD2.F32 R34, -RZ, R31.reuse.H0_H0 ;  /* 0x2000001fff227230 */ /* 0x100fe40000004100 */
[----:B------:R-:W-:-:S03]  /*1c80*/  HADD2.F32 R31, -RZ, R31.H1_H1 ;  /* 0x3000001fff1f7230 */ /* 0x000fc60000004100 */
[----:B------:R-:W-:Y:S01]  /*1c90*/  FFMA.FTZ R18, R25, R34, R18 ;  /* 0x0000002219127223 */ /* 0x000fe20000010012 */
[--C-:B------:R-:W-:Y:S02]  /*1ca0*/  HADD2.F32 R25, -RZ, R32.reuse.H0_H0 ;  /* 0x20000020ff197230 */ /* 0x100fe40000004100 */
[----:B------:R-:W-:Y:S02]  /*1cb0*/  HADD2.F32 R32, -RZ, R32.H1_H1 ;  /* 0x30000020ff207230 */ /* 0x000fe40000004100 */
[----:B------:R-:W-:Y:S01]  /*1cc0*/  FFMA.FTZ R19, R19, R31, R18 ;  /* 0x0000001f13137223 */ /* 0x000fe20000010012 */
[--C-:B------:R-:W-:Y:S02]  /*1cd0*/  HADD2.F32 R18, -RZ, R21.reuse.H0_H0 ;  /* 0x20000015ff127230 */ /* 0x100fe40000004100 */
[----:B------:R-:W-:Y:S01]  /*1ce0*/  FFMA.FTZ R27, R28, R25, R27 ;  /* 0x000000191c1b7223 */ /* 0x000fe2000001001b */
[----:B------:R-:W-:Y:S01]  /*1cf0*/  HADD2.F32 R25, -RZ, R26.H1_H1 ;  /* 0x3000001aff197230 */ /* 0x000fe20000004100 */
[----:B------:R-:W-:Y:S01]  /*1d00*/  LOP3.LUT R26, R7, 0xf000f, RZ, 0xc0, !PT ;  /* 0x000f000f071a7812 */ /* 0x000fe200078ec0ff */
[----:B------:R-:W-:-:S02]  /*1d10*/  HADD2.F32 R21, -RZ, R21.H1_H1 ;  /* 0x30000015ff157230 */ /* 0x000fc40000004100 */
[----:B------:R-:W-:Y:S01]  /*1d20*/  FFMA.FTZ R27, R20, R32, R27 ;  /* 0x00000020141b7223 */ /* 0x000fe2000001001b */
[----:B------:R-:W-:Y:S01]  /*1d30*/  LOP3.LUT R26, R26, 0x64006400, RZ, 0xfc, !PT ;  /* 0x640064001a1a7812 */ /* 0x000fe200078efcff */
[----:B------:R-:W-:-:S04]  /*1d40*/  FFMA.FTZ R30, R25, R20, R30 ;  /* 0x00000014191e7223 */ /* 0x000fc8000001001e */
[----:B------:R-:W-:Y:S01]  /*1d50*/  HADD2 R25, R26, -1032, -1032 ;  /* 0xe408e4081a197430 */ /* 0x000fe20000000000 */
[----:B------:R-:W-:Y:S02]  /*1d60*/  LOP3.LUT R26, R5, 0xf000f0, RZ, 0xc0, !PT ;  /* 0x00f000f0051a7812 */ /* 0x000fe400078ec0ff */
[----:B------:R-:W-:Y:S02]  /*1d70*/  LOP3.LUT R5, R4, 0x64006400, RZ, 0xfc, !PT ;  /* 0x6400640004057812 */ /* 0x000fe400078efcff */
[----:B------:R-:W-:-:S03]  /*1d80*/  HADD2.F32 R29, -RZ, R25.H0_H0 ;  /* 0x20000019ff1d7230 */ /* 0x000fc60000004100 */
[-C--:B------:R-:W-:Y:S02]  /*1d90*/  HFMA2 R4, R5, R24.reuse.H0_H0, -72, -72 ;  /* 0xd480d48005047431 */ /* 0x080fe40000040018 */
[----:B------:R-:W-:Y:S01]  /*1da0*/  FFMA.FTZ R19, R28, R29, R19 ;  /* 0x0000001d1c137223 */ /* 0x000fe20000010013 */
[----:B------:R-:W-:Y:S01]  /*1db0*/  LOP3.LUT R29, R26, 0x64006400, RZ, 0xfc, !PT ;  /* 0x640064001a1d7812 */ /* 0x000fe200078efcff */
[----:B------:R-:W-:Y:S01]  /*1dc0*/  HADD2.F32 R28, -RZ, R25.H1_H1 ;  /* 0x30000019ff1c7230 */ /* 0x000fe20000004100 */
[----:B------:R-:W-:Y:S01]  /*1dd0*/  LOP3.LUT R26, R7, 0xf000f0, RZ, 0xc0, !PT ;  /* 0x00f000f0071a7812 */ /* 0x000fe200078ec0ff */
[----:B------:R-:W-:Y:S01]  /*1de0*/  HADD2.F32 R25, -RZ, R4.H0_H0 ;  /* 0x20000004ff197230 */ /* 0x000fe20000004100 */
[----:B------:R-:W-:Y:S01]  /*1df0*/  LOP3.LUT R7, R6, 0x64006400, RZ, 0xfc, !PT ;  /* 0x6400640006077812 */ /* 0x000fe200078efcff */
[-C--:B------:R-:W-:Y:S01]  /*1e00*/  HFMA2 R5, R29, R24.reuse.H0_H0, -72, -72 ;  /* 0xd480d4801d057431 */ /* 0x080fe20000040018 */
[----:B------:R-:W-:Y:S01]  /*1e10*/  LOP3.LUT R29, R26, 0x64006400, RZ, 0xfc, !PT ;  /* 0x640064001a1d7812 */ /* 0x000fe200078efcff */
[----:B------:R-:W-:Y:S01]  /*1e20*/  FFMA.FTZ R19, R20, R28, R19 ;  /* 0x0000001c14137223 */ /* 0x000fe20000010013 */
[----:B------:R-:W-:Y:S01]  /*1e30*/  FFMA.FTZ R30, R25, R18, R30 ;  /* 0x00000012191e7223 */ /* 0x000fe2000001001e */
[----:B------:R-:W-:-:S02]  /*1e40*/  HFMA2 R7, R7, R24.H0_H0, -72, -72 ;  /* 0xd480d48007077431 */ /* 0x000fc40000040018 */
[----:B------:R-:W-:Y:S02]  /*1e50*/  HADD2.F32 R26, -RZ, R5.H0_H0 ;  /* 0x20000005ff1a7230 */ /* 0x000fe40000004100 */
[----:B------:R-:W-:Y:S02]  /*1e60*/  HFMA2 R6, R29, R24.H0_H0, -72, -72 ;  /* 0xd480d4801d067431 */ /* 0x000fe40000040018 */
[----:B------:R-:W-:Y:S02]  /*1e70*/  HADD2.F32 R25, -RZ, R4.H1_H1 ;  /* 0x30000004ff197230 */ /* 0x000fe40000004100 */
        /* <DEDUP_REMOVED lines=28> */
.L_x_3321:
[----:B------:R-:W-:Y:S05]  /*2040*/  @!P0 BRA `(.L_x_3322) ;  /* 0x00000008003c8947 */ /* 0x000fea0003800000 */
        /* <DEDUP_REMOVED lines=143> */
.L_x_3322:
[----:B------:R-:W-:Y:S05]  /*2940*/  @!P0 BRA `(.L_x_3319) ;  /* 0x0000000800408947 */ /* 0x000fea0003800000 */
[----:B------:R-:W-:Y:S02]  /*2950*/  IMAD.WIDE R4, R23, 0x4, R8 ;  /* 0x0000000417047825 */ /* 0x000fe400078e0208 */
[----:B------:R-:W0:Y:S04]  /*2960*/  LDS.64 R8, [UR4+0x30] ;  /* 0x00003004ff087984 */ /* 0x000e280008000a00 */
[----:B------:R-:W2:Y:S02]  /*2970*/  LDG.E.128.CONSTANT R4, desc[UR6][R4.64] ;  /* 0x0000000604047981 */ /* 0x000ea4000c1e9d00 */
[----:B--2---:R-:W-:Y:S02]  /*2980*/  LOP3.LUT R19, R5, 0xf000f, RZ, 0xc0, !PT ;  /* 0x000f000f05137812 */ /* 0x004fe400078ec0ff */
        /* <DEDUP_REMOVED lines=9> */
[----:B------:R-:W-:-:S02]  /*2a20*/  HADD2.F32 R30, -RZ, R19.H0_H0 ;  /* 0x20000013ff1e7230 */ /* 0x000fc40000004100 */
[----:B------:R-:W-:Y:S02]  /*2a30*/  HADD2.F32 R29, -RZ, R19.H1_H1 ;  /* 0x30000013ff1d7230 */ /* 0x000fe40000004100 */
[----:B------:R-:W-:Y:S02]  /*2a40*/  HADD2 R28, R21, -1032, -1032 ;  /* 0xe408e408151c7430 */ /* 0x000fe40000000000 */
[----:B0-----:R-:W-:Y:S02]  /*2a50*/  HADD2.F32 R19, -RZ, R8.H0_H0 ;  /* 0x20000008ff137230 */ /* 0x001fe40000004100 */
[----:B------:R-:W-:Y:S02]  /*2a60*/  HADD2 R25, R20, -1032, -1032 ;  /* 0xe408e40814197430 */ /* 0x000fe40000000000 */
[--C-:B------:R-:W-:Y:S02]  /*2a70*/  HADD2.F32 R18, -RZ, R26.reuse.H0_H0 ;  /* 0x2000001aff127230 */ /* 0x100fe40000004100 */
[----:B------:R-:W-:-:S02]  /*2a80*/  HADD2.F32 R31, -RZ, R26.H1_H1 ;  /* 0x3000001aff1f7230 */ /* 0x000fc40000004100 */
[C---:B------:R-:W-:Y:S01]  /*2a90*/  FFMA.FTZ R33, R19.reuse, R30, RZ ;  /* 0x0000001e13217223 */ /* 0x040fe200000100ff */
[----:B------:R-:W-:Y:S02]  /*2aa0*/  HADD2.F32 R26, -RZ, R28.H0_H0 ;  /* 0x2000001cff1a7230 */ /* 0x000fe40000004100 */
[----:B------:R-:W-:Y:S01]  /*2ab0*/  FFMA.FTZ R18, R18, R19, RZ ;  /* 0x0000001312127223 */ /* 0x000fe200000100ff */
[--C-:B------:R-:W-:Y:S02]  /*2ac0*/  HADD2.F32 R20, -RZ, R25.reuse.H0_H0 ;  /* 0x20000019ff147230 */ /* 0x100fe40000004100 */
[----:B------:R-:W-:Y:S02]  /*2ad0*/  HADD2.F32 R8, -RZ, R8.H1_H1 ;  /* 0x30000008ff087230 */ /* 0x000fe40000004100 */
[C---:B------:R-:W-:Y:S01]  /*2ae0*/  FFMA.FTZ R21, R19.reuse, R26, RZ ;  /* 0x0000001a13157223 */ /* 0x040fe200000100ff */
[----:B------:R-:W-:Y:S02]  /*2af0*/  HADD2.F32 R30, -RZ, R25.H1_H1 ;  /* 0x30000019ff1e7230 */ /* 0x000fe40000004100 */
[----:B------:R-:W-:Y:S01]  /*2b00*/  FFMA.FTZ R27, R19, R20, RZ ;  /* 0x00000014131b7223 */ /* 0x000fe200000100ff */
[----:B------:R-:W-:Y:S01]  /*2b10*/  LOP3.LUT R20, R4, 0xf000f0, RZ, 0xc0, !PT ;  /* 0x00f000f004147812 */ /* 0x000fe200078ec0ff */
[----:B------:R-:W-:Y:S01]  /*2b20*/  FFMA.FTZ R26, R31, R8, R18 ;  /* 0x000000081f1a7223 */ /* 0x000fe20000010012 */
[----:B------:R-:W-:Y:S01]  /*2b30*/  HADD2.F32 R28, -RZ, R28.H1_H1 ;  /* 0x3000001cff1c7230 */ /* 0x000fe20000004100 */
[----:B------:R-:W0:Y:S01]  /*2b40*/  LDS.64 R18, [UR4+0x38] ;  /* 0x00003804ff127984 */ /* 0x000e220008000a00 */
[----:B------:R-:W-:Y:S01]  /*2b50*/  LOP3.LUT R25, R5, 0xf000f0, RZ, 0xc0, !PT ;  /* 0x00f000f005197812 */ /* 0x000fe200078ec0ff */
[----:B------:R-:W-:Y:S01]  /*2b60*/  FFMA.FTZ R30, R8, R30, R27 ;  /* 0x0000001e081e7223 */ /* 0x000fe2000001001b */
[----:B------:R-:W-:Y:S01]  /*2b70*/  LOP3.LUT R27, R20, 0x64006400, RZ, 0xfc, !PT ;  /* 0x64006400141b7812 */ /* 0x000fe200078efcff */
[C---:B------:R-:W-:Y:S01]  /*2b80*/  FFMA.FTZ R34, R8.reuse, R29, R33 ;  /* 0x0000001d08227223 */ /* 0x040fe20000010021 */
[----:B------:R-:W-:Y:S01]  /*2b90*/  LOP3.LUT R20, R7, 0xf000f0, RZ, 0xc0, !PT ;  /* 0x00f000f007147812 */ /* 0x000fe200078ec0ff */
[----:B------:R-:W-:Y:S01]  /*2ba0*/  FFMA.FTZ R28, R8, R28, R21 ;  /* 0x0000001c081c7223 */ /* 0x000fe20000010015 */
[----:B------:R-:W-:Y:S01]  /*2bb0*/  LOP3.LUT R25, R25, 0x64006400, RZ, 0xfc, !PT ;  /* 0x6400640019197812 */ /* 0x000fe200078efcff */
[-C--:B------:R-:W-:Y:S01]  /*2bc0*/  HFMA2 R27, R27, R24.reuse.H0_H0, -72, -72 ;  /* 0xd480d4801b1b7431 */ /* 0x080fe20000040018 */
[----:B------:R-:W-:Y:S01]  /*2bd0*/  LOP3.LUT R8, R6, 0xf000f0, RZ, 0xc0, !PT ;  /* 0x00f000f006087812 */ /* 0x000fe200078ec0ff */
[----:B------:R-:W-:Y:S01]  /*2be0*/  HADD2.F32 R29, -RZ, R9.H0_H0 ;  /* 0x20000009ff1d7230 */ /* 0x000fe20000004100 */
[----:B------:R-:W-:Y:S01]  /*2bf0*/  LOP3.LUT R31, R20, 0x64006400, RZ, 0xfc, !PT ;  /* 0x64006400141f7812 */ /* 0x000fe200078efcff */
[-C--:B------:R-:W-:Y:S01]  /*2c00*/  HFMA2 R32, R25, R24.reuse.H0_H0, -72, -72 ;  /* 0xd480d48019207431 */ /* 0x080fe20000040018 */
[----:B------:R-:W-:Y:S01]  /*2c10*/  LOP3.LUT R25, R8, 0x64006400, RZ, 0xfc, !PT ;  /* 0x6400640008197812 */ /* 0x000fe200078efcff */
[----:B------:R-:W-:Y:S01]  /*2c20*/  HADD2.F32 R21, -RZ, R27.H0_H0 ;  /* 0x2000001bff157230 */ /* 0x000fe20000004100 */
[----:B------:R-:W-:Y:S01]  /*2c30*/  SHF.R.U32.HI R4, RZ, 0x8, R4 ;  /* 0x00000008ff047819 */ /* 0x000fe20000011604 */
[----:B------:R-:W-:-:S02]  /*2c40*/  HFMA2 R8, R31, R24.H0_H0, -72, -72 ;  /* 0xd480d4801f087431 */ /* 0x000fc40000040018 */
[----:B------:R-:W-:Y:S02]  /*2c50*/  HADD2.F32 R33, -RZ, R32.H0_H0 ;  /* 0x20000020ff217230 */ /* 0x000fe40000004100 */
[----:B------:R-:W-:Y:S02]  /*2c60*/  HFMA2 R20, R25, R24.H0_H0, -72, -72 ;  /* 0xd480d48019147431 */ /* 0x000fe40000040018 */
[----:B------:R-:W-:Y:S01]  /*2c70*/  FFMA.FTZ R21, R21, R29, R26 ;  /* 0x0000001d15157223 */ /* 0x000fe2000001001a */
[----:B------:R-:W-:Y:S01]  /*2c80*/  HADD2.F32 R26, -RZ, R9.H1_H1 ;  /* 0x30000009ff1a7230 */ /* 0x000fe20000004100 */
[----:B------:R-:W-:Y:S01]  /*2c90*/  SHF.R.U32.HI R5, RZ, 0x8, R5 ;  /* 0x00000008ff057819 */ /* 0x000fe20000011605 */
[----:B------:R-:W-:Y:S02]  /*2ca0*/  HADD2.F32 R31, -RZ, R8.H0_H0 ;  /* 0x20000008ff1f7230 */ /* 0x000fe40000004100 */
[----:B------:R-:W-:Y:S01]  /*2cb0*/  FFMA.FTZ R25, R29, R33, R34 ;  /* 0x000000211d197223 */ /* 0x000fe20000010022 */
[----:B------:R-:W-:Y:S01]  /*2cc0*/  HADD2.F32 R33, -RZ, R20.H0_H0 ;  /* 0x20000014ff217230 */ /* 0x000fe20000004100 */
[----:B------:R-:W-:Y:S01]  /*2cd0*/  SHF.R.U32.HI R6, RZ, 0x8, R6 ;  /* 0x00000008ff067819 */ /* 0x000fe20000011606 */
[----:B------:R-:W-:-:S02]  /*2ce0*/  HADD2.F32 R32, -RZ, R32.H1_H1 ;  /* 0x30000020ff207230 */ /* 0x000fc40000004100 */
[C---:B------:R-:W-:Y:S01]  /*2cf0*/  FFMA.FTZ R9, R29.reuse, R31, R28 ;  /* 0x0000001f1d097223 */ /* 0x040fe2000001001c */
[----:B------:R-:W-:Y:S01]  /*2d00*/  LOP3.LUT R28, R4, 0xf000f, RZ, 0xc0, !PT ;  /* 0x000f000f041c7812 */ /* 0x000fe200078ec0ff */
[----:B------:R-:W-:Y:S01]  /*2d10*/  FFMA.FTZ R33, R29, R33, R30 ;  /* 0x000000211d217223 */ /* 0x000fe2000001001e */
[----:B------:R-:W-:Y:S02]  /*2d20*/  HADD2.F32 R30, -RZ, R27.H1_H1 ;  /* 0x3000001bff1e7230 */ /* 0x000fe40000004100 */
[----:B------:R-:W-:Y:S01]  /*2d30*/  FFMA.FTZ R25, R26, R32, R25 ;  /* 0x000000201a197223 */ /* 0x000fe20000010019 */
[----:B------:R-:W-:Y:S01]  /*2d40*/  LOP3.LUT R28, R28, 0x64006400, RZ, 0xfc, !PT ;  /* 0x640064001c1c7812 */ /* 0x000fe200078efcff */
[----:B------:R-:W-:Y:S01]  /*2d50*/  HADD2.F32 R20, -RZ, R20.H1_H1 ;  /* 0x30000014ff147230 */ /* 0x000fe20000004100 */
[----:B------:R-:W-:Y:S01]  /*2d60*/  LOP3.LUT R4, R4, 0xf000f0, RZ, 0xc0, !PT ;  /* 0x00f000f004047812 */ /* 0x000fe200078ec0ff */
[----:B------:R-:W-:Y:S01]  /*2d70*/  FFMA.FTZ R29, R30, R26, R21 ;  /* 0x0000001a1e1d7223 */ /* 0x000fe20000010015 */
[----:B------:R-:W-:Y:S01]  /*2d80*/  LOP3.LUT R21, R5, 0xf000f, RZ, 0xc0, !PT ;  /* 0x000f000f05157812 */ /* 0x000fe200078ec0ff */
[----:B------:R-:W-:Y:S01]  /*2d90*/  HADD2 R28, R28, -1032, -1032 ;  /* 0xe408e4081c1c7430 */ /* 0x000fe20000000000 */
[----:B------:R-:W-:Y:S01]  /*2da0*/  LOP3.LUT R30, R6, 0xf000f, RZ, 0xc0, !PT ;  /* 0x000f000f061e7812 */ /* 0x000fe200078ec0ff */
[----:B------:R-:W-:Y:S01]  /*2db0*/  FFMA.FTZ R33, R26, R20, R33 ;  /* 0x000000141a217223 */ /* 0x000fe20000010021 */
[----:B0-----:R-:W-:Y:S01]  /*2dc0*/  HADD2.F32 R20, -RZ, R18.H0_H0 ;  /* 0x20000012ff147230 */ /* 0x001fe20000004100 */
[----:B------:R-:W-:Y:S01]  /*2dd0*/  LOP3.LUT R27, R21, 0x64006400, RZ, 0xfc, !PT ;  /* 0x64006400151b7812 */ /* 0x000fe200078efcff */
[----:B------:R-:W-:Y:S01]  /*2de0*/  HADD2.F32 R32, -RZ, R28.H0_H0 ;  /* 0x2000001cff207230 */ /* 0x000fe20000004100 */
[----:B------:R-:W-:Y:S01]  /*2df0*/  LOP3.LUT R30, R30, 0x64006400, RZ, 0xfc, !PT ;  /* 0x640064001e1e7812 */ /* 0x000fe200078efcff */
[----:B------:R-:W-:Y:S01]  /*2e00*/  HADD2.F32 R31, -RZ, R8.H1_H1 ;  /* 0x30000008ff1f7230 */ /* 0x000fe20000004100 */
[----:B------:R-:W-:Y:S01]  /*2e10*/  SHF.R.U32.HI R21, RZ, 0x8, R7 ;  /* 0x00000008ff157819 */ /* 0x000fe20000011607 */
[----:B------:R-:W-:-:S02]  /*2e20*/  HADD2 R27, R27, -1032, -1032 ;  /* 0xe408e4081b1b7430 */ /* 0x000fc40000000000 */
[----:B------:R-:W-:Y:S01]  /*2e30*/  FFMA.FTZ R7, R32, R20, R29 ;  /* 0x0000001420077223 */ /* 0x000fe2000001001d */
[----:B------:R-:W-:Y:S01]  /*2e40*/  HADD2 R8, R30, -1032, -1032 ;  /* 0xe408e4081e087430 */ /* 0x000fe20000000000 */
[----:B------:R-:W-:Y:S01]  /*2e50*/  LOP3.LUT R29, R21, 0xf000f, RZ, 0xc0, !PT ;  /* 0x000f000f151d7812 */ /* 0x000fe200078ec0ff */
[----:B------:R-:W-:Y:S01]  /*2e60*/  FFMA.FTZ R9, R26, R31, R9 ;  /* 0x0000001f1a097223 */ /* 0x000fe20000010009 */
[----:B------:R-:W-:Y:S01]  /*2e70*/  HADD2.F32 R30, -RZ, R27.H0_H0 ;  /* 0x2000001bff1e7230 */ /* 0x000fe20000004100 */
[----:B------:R-:W-:Y:S01]  /*2e80*/  LOP3.LUT R6, R6, 0xf000f0, RZ, 0xc0, !PT ;  /* 0x00f000f006067812 */ /* 0x000fe200078ec0ff */
[----:B------:R-:W-:Y:S01]  /*2e90*/  HADD2.F32 R18, -RZ, R18.H1_H1 ;  /* 0x30000012ff127230 */ /* 0x000fe20000004100 */
[----:B------:R-:W-:Y:S01]  /*2ea0*/  LOP3.LUT R26, R29, 0x64006400, RZ, 0xfc, !PT ;  /* 0x640064001d1a7812 */ /* 0x000fe200078efcff */
[--C-:B------:R-:W-:Y:S02]  /*2eb0*/  HADD2.F32 R29, -RZ, R8.reuse.H0_H0 ;  /* 0x20000008ff1d7230 */ /* 0x100fe40000004100 */
[----:B------:R-:W-:Y:S01]  /*2ec0*/  FFMA.FTZ R25, R20, R30, R25 ;  /* 0x0000001e14197223 */ /* 0x000fe20000010019 */
[----:B------:R-:W-:-:S02]  /*2ed0*/  HADD2.F32 R8, -RZ, R8.H1_H1 ;  /* 0x30000008ff087230 */ /* 0x000fc40000004100 */
[----:B------:R-:W-:Y:S02]  /*2ee0*/  HADD2.F32 R30, -RZ, R28.H1_H1 ;  /* 0x3000001cff1e7230 */ /* 0x000fe40000004100 */
[----:B------:R-:W-:Y:S01]  /*2ef0*/  FFMA.FTZ R33, R20, R29, R33 ;  /* 0x0000001d14217223 */ /* 0x000fe20000010021 */
[----:B------:R-:W-:Y:S01]  /*2f00*/  HADD2.F32 R29, -RZ, R27.H1_H1 ;  /* 0x3000001bff1d7230 */ /* 0x000fe20000004100 */
[----:B------:R-:W-:Y:S01]  /*2f10*/  LOP3.LUT R27, R5, 0xf000f0, RZ, 0xc0, !PT ;  /* 0x00f000f0051b7812 */ /* 0x000fe200078ec0ff */
[----:B------:R-:W-:Y:S01]  /*2f20*/  HADD2 R26, R26, -1032, -1032 ;  /* 0xe408e4081a1a7430 */ /* 0x000fe20000000000 */
[----:B------:R-:W-:Y:S01]  /*2f30*/  LOP3.LUT R5, R4, 0x64006400, RZ, 0xfc, !PT ;  /* 0x6400640004057812 */ /* 0x000fe200078efcff */
[----:B------:R-:W-:Y:S01]  /*2f40*/  FFMA.FTZ R33, R18, R8, R33 ;  /* 0x0000000812217223 */ /* 0x000fe20000010021 */
[----:B------:R-:W-:Y:S01]  /*2f50*/  LOP3.LUT R27, R27, 0x64006400, RZ, 0xfc, !PT ;  /* 0x640064001b1b7812 */ /* 0x000fe200078efcff */
[----:B------:R-:W-:Y:S01]  /*2f60*/  FFMA.FTZ R7, R30, R18, R7 ;  /* 0x000000121e077223 */ /* 0x000fe20000010007 */
[----:B------:R-:W-:Y:S01]  /*2f70*/  LOP3.LUT R8, R21, 0xf000f0, RZ, 0xc0, !PT ;  /* 0x00f000f015087812 */ /* 0x000fe200078ec0ff */
[----:B------:R-:W-:-:S02]  /*2f80*/  HADD2.F32 R30, -RZ, R26.H0_H0 ;  /* 0x2000001aff1e7230 */ /* 0x000fc40000004100 */
[-C--:B------:R-:W-:Y:S01]  /*2f90*/  HFMA2 R5, R5, R24.reuse.H0_H0, -72, -72 ;  /* 0xd480d48005057431 */ /* 0x080fe20000040018 */
[----:B------:R-:W-:Y:S01]  /*2fa0*/  LOP3.LUT R21, R6, 0x64006400, RZ, 0xfc, !PT ;  /* 0x6400640006157812 */ /* 0x000fe200078efcff */
[-C--:B------:R-:W-:Y:S01]  /*2fb0*/  HFMA2 R4, R27, R24.reuse.H0_H0, -72, -72 ;  /* 0xd480d4801b047431 */ /* 0x080fe20000040018 */
[----:B------:R-:W-:Y:S01]  /*2fc0*/  LOP3.LUT R27, R8, 0x64006400, RZ, 0xfc, !PT ;  /* 0x64006400081b7812 */ /* 0x000fe200078efcff */
[----:B------:R-:W-:Y:S02]  /*2fd0*/  HADD2.F32 R26, -RZ, R26.H1_H1 ;  /* 0x3000001aff1a7230 */ /* 0x000fe40000004100 */
[----:B------:R-:W-:Y:S01]  /*2fe0*/  FFMA.FTZ R9, R20, R30, R9 ;  /* 0x0000001e14097223 */ /* 0x000fe20000010009 */
[----:B------:R-:W-:Y:S02]  /*2ff0*/  HADD2.F32 R28, -RZ, R19.H0_H0 ;  /* 0x20000013ff1c7230 */ /* 0x000fe40000004100 */
[----:B------:R-:W-:Y:S02]  /*3000*/  HFMA2 R6, R21, R24.H0_H0, -72, -72 ;  /* 0xd480d48015067431 */ /* 0x000fe40000040018 */
[----:B------:R-:W-:-:S02]  /*3010*/  HADD2.F32 R8, -RZ, R5.H0_H0 ;  /* 0x20000005ff087230 */ /* 0x000fc40000004100 */
[----:B------:R-:W-:Y:S02]  /*3020*/  HFMA2 R24, R27, R24.H0_H0, -72, -72 ;  /* 0xd480d4801b187431 */ /* 0x000fe40000040018 */
[----:B------:R-:W-:Y:S02]  /*3030*/  HADD2.F32 R20, -RZ, R4.H0_H0 ;  /* 0x20000004ff147230 */ /* 0x000fe40000004100 */
[C---:B------:R-:W-:Y:S01]  /*3040*/  FFMA.FTZ R21, R18.reuse, R26, R9 ;  /* 0x0000001a12157223 */ /* 0x040fe20000010009 */
[----:B------:R-:W-:Y:S01]  /*3050*/  FFMA.FTZ R25, R18, R29, R25 ;  /* 0x0000001d12197223 */ /* 0x000fe20000010019 */
[----:B------:R-:W-:Y:S01]  /*3060*/  FFMA.FTZ R7, R8, R28, R7 ;  /* 0x0000001c08077223 */ /* 0x000fe20000010007 */
        /* <DEDUP_REMOVED lines=30> */
.L_x_3319:
[----:B------:R-:W-:Y:S01]  /*3250*/  IADD3 R10, R10, 0x20, RZ ;  /* 0x000000200a0a7810 */ /* 0x000fe20007ffe0ff */
[----:B------:R-:W-:Y:S01]  /*3260*/  UIADD3 UR4, UR4, 0x40, URZ ;  /* 0x0000004004047890 */ /* 0x000fe2000fffe03f */
[----:B------:R-:W-:Y:S02]  /*3270*/  LEA R2, P2, R23, R2, 0x4 ;  /* 0x0000000217027211 */ /* 0x000fe400078420ff */
[C---:B------:R-:W-:Y:S02]  /*3280*/  ISETP.GE.AND P0, PT, R10.reuse, UR5, PT ;  /* 0x000000050a007c0c */ /* 0x040fe4000bf06270 */
[----:B------:R-:W-:Y:S02]  /*3290*/  ISETP.LT.AND P3, PT, R10, R11, PT ;  /* 0x0000000b0a00720c */ /* 0x000fe40003f61270 */
[----:B------:R-:W-:-:S11]  /*32a0*/  IADD3.X R3, R3, R15, RZ, P2, !PT ;  /* 0x0000000f03037210 */ /* 0x000fd600017fe4ff */
[----:B------:R-:W-:Y:S05]  /*32b0*/  @!P0 BRA P3, `(.L_x_3323) ;  /* 0xffffffd800948947 */ /* 0x000fea000183ffff */
.L_x_3318:
[----:B------:R-:W-:Y:S05]  /*32c0*/  @P1 EXIT ;  /* 0x000000000000194d */ /* 0x000fea0003800000 */
[----:B------:R-:W1:Y:S01]  /*32d0*/  S2R R0, SR_CTAID.X ;  /* 0x0000000000007919 */ /* 0x000e620000002500 */
[----:B------:R-:W2:Y:S01]  /*32e0*/  S2UR UR4, SR_CTAID.Y ;  /* 0x00000000000479c3 */ /* 0x000ea20000002600 */
[----:B------:R-:W1:Y:S07]  /*32f0*/  S2R R5, SR_TID.X ;  /* 0x0000000000057919 */ /* 0x000e6e0000002100 */
[----:B------:R-:W2:Y:S08]  /*3300*/  LDC R7, c[0x0][0x23c] ;  /* 0x00008f00ff077b82 */ /* 0x000eb00000000800 */
[----:B------:R-:W3:Y:S01]  /*3310*/  LDC.64 R2, c[0x0][0x230] ;  /* 0x00008c00ff027b82 */ /* 0x000ee20000000a00 */
[----:B-1----:R-:W-:-:S04]  /*3320*/  LEA R0, R0, R5, 0x6 ;  /* 0x0000000500007211 */ /* 0x002fc800078e30ff */
[----:B------:R-:W-:-:S05]  /*3330*/  SHF.L.U32 R0, R0, 0x2, RZ ;  /* 0x0000000200007819 */ /* 0x000fca00000006ff */
[----:B--2---:R-:W-:-:S04]  /*3340*/  IMAD R5, R7, UR4, R0 ;  /* 0x0000000407057c24 */ /* 0x004fc8000f8e0200 */
        /* <DEDUP_REMOVED lines=8> */
.L_x_3327:
[----:B------:R-:W1:Y:S02]  /*33d0*/  LDS R6, [R2] ;  /* 0x0000000002067984 */ /* 0x000e640000000800 */
[----:B-1----:R-:W-:-:S10]  /*33e0*/  HFMA2.MMA R7, R6, 1, 1, R16 ;  /* 0x3c003c0006077835 */ /* 0x002fd40000000010 */
[----:B------:R-:W1:Y:S02]  /*33f0*/  ATOMS.CAST.SPIN R7, [R2], R6, R7 ;  /* 0x000000060207738d */ /* 0x000e640001800007 */
[----:B-1----:R-:W-:-:S13]  /*3400*/  ISETP.EQ.U32.AND P0, PT, R7, 0x1, PT ;  /* 0x000000010700780c */ /* 0x002fda0003f02070 */
[----:B------:R-:W-:Y:S05]  /*3410*/  @!P0 BRA `(.L_x_3327) ;  /* 0xfffffffc00ec8947 */ /* 0x000fea000383ffff */
[----:B------:R-:W-:Y:S05]  /*3420*/  BRA `(.L_x_3325) ;  /* 0x00000000000c7947 */ /* 0x000fea0003800000 */
.L_x_3326:
[----:B------:R-:W2:Y:S02]  /*3430*/  LD.E R0, desc[UR6][R4.64] ;  /* 0x0000000604007980 */ /* 0x000ea4000c101900 */
[----:B--2---:R-:W-:-:S05]  /*3440*/  IADD3 R3, R16, R0, RZ ;  /* 0x0000000010037210 */ /* 0x004fca0007ffe0ff */
[----:B------:R1:W-:Y:S02]  /*3450*/  ST.E desc[UR6][R4.64], R3 ;  /* 0x0000000304007985 */ /* 0x0003e4000c101906 */
.L_x_3325:
[----:B------:R-:W-:Y:S05]  /*3460*/  BSYNC B0 ;  /* 0x0000000000007941 */ /* 0x000fea0003800000 */
.L_x_3324:
[----:B------:R2:W-:Y:S02]  /*3470*/  ATOM.E.ADD.F16x2.RN.STRONG.GPU P0, RZ, desc[UR6][R4.64+0x4], R12 ;  /* 0x0000040c04ff79a2 */ /* 0x0005e4000810e1c6 */
[----:B--2---:R-:W-:Y:S05]  /*3480*/  @P0 EXIT ;  /* 0x000000000000094d */ /* 0x004fea0003800000 */
[----:B------:R-:W2:Y:S02]  /*3490*/  QSPC.E.S P0, RZ, [R4+0x4] ;  /* 0x0000040004ff73aa */ /* 0x000ea40000000500 */
[----:B--2---:R-:W-:Y:S05]  /*34a0*/  @!P0 BRA `(.L_x_3328) ;  /* 0x0000000000208947 */ /* 0x004fea0003800000 */
[----:B------:R-:W-:-:S04]  /*34b0*/  MOV R2, R4 ;  /* 0x0000000400027202 */ /* 0x000fc80000000f00 */
[----:B------:R-:W-:-:S07]  /*34c0*/  MOV R2, R2 ;  /* 0x0000000200027202 */ /* 0x000fce0000000f00 */
.L_x_3329:
[----:B-1----:R-:W1:Y:S02]  /*34d0*/  LDS R4, [R2+0x4] ;  /* 0x0000040002047984 */ /* 0x002e640000000800 */
[----:B-1----:R-:W-:-:S06]  /*34e0*/  HADD2 R5, R4, R12 ;  /* 0x0000000c04057230 */ /* 0x002fcc0000000000 */
[----:B------:R-:W1:Y:S02]  /*34f0*/  ATOMS.CAST.SPIN R5, [R2+0x4], R4, R5 ;  /* 0x000004040205738d */ /* 0x000e640001800005 */
[----:B-1----:R-:W-:-:S13]  /*3500*/  ISETP.EQ.U32.AND P0, PT, R5, 0x1, PT ;  /* 0x000000010500780c */ /* 0x002fda0003f02070 */
[----:B------:R-:W-:Y:S05]  /*3510*/  @!P0 BRA `(.L_x_3329) ;  /* 0xfffffffc00ec8947 */ /* 0x000fea000383ffff */
[----:B------:R-:W-:Y:S05]  /*3520*/  EXIT ;  /* 0x000000000000794d */ /* 0x000fea0003800000 */
.L_x_3328:
[----:B------:R-:W1:Y:S02]  /*3530*/  LD.E R0, desc[UR6][R4.64+0x4] ;  /* 0x0000040604007980 */ /* 0x000e64000c101900 */
[----:B-1----:R-:W-:-:S05]  /*3540*/  IADD3 R3, R12, R0, RZ ;  /* 0x000000000c037210 */ /* 0x002fca0007ffe0ff */
[----:B------:R-:W-:Y:S01]  /*3550*/  ST.E desc[UR6][R4.64+0x4], R3 ;  /* 0x0000040304007985 */ /* 0x000fe2000c101906 */
[----:B------:R-:W-:Y:S05]  /*3560*/  EXIT ;  /* 0x000000000000794d */ /* 0x000fea0003800000 */
.L_x_3330:
        /* <DEDUP_REMOVED lines=9> */
.L_x_3724:


//--------------------- .text._Z23gemm_half_q_half_kernelILi1ELi12ELb1ELb0ELi64EEvPK6__halfPKjS4_S2_PS0_iiiiPKtS7_iiiiiibS2_i --------------------------
	.section	.text._Z23gemm_half_q_half_kernelILi1ELi12ELb1ELb0ELi64EEvPK6__halfPKjS4_S2_PS0_iiiiPKtS7_iiiiiibS2_i,"ax",@progbits
	.align	128
        .global         _Z23gemm_half_q_half_kernelILi1ELi12ELb1ELb0ELi64EEvPK6__halfPKjS4_S2_PS0_iiiiPKtS7_iiiiiibS2_i
        .type           _Z23gemm_half_q_half_kernelILi1ELi12ELb1ELb0ELi64EEvPK6__halfPKjS4_S2_PS0_iiiiPKtS7_iiiiiibS2_i,@function
        .size           _Z23gemm_half_q_half_kernelILi1ELi12ELb1ELb0ELi64EEvPK6__halfPKjS4_S2_PS0_iiiiPKtS7_iiiiiibS2_i,(.L_x_3725 - _Z23gemm_half_q_half_kernelILi1ELi12ELb1ELb0ELi64EEvPK6__halfPKjS4_S2_PS0_iiiiPKtS7_iiiiiibS2_i)
        .other          _Z23gemm_half_q_half_kernelILi1ELi12ELb1ELb0ELi64EEvPK6__halfPKjS4_S2_PS0_iiiiPKtS7_iiiiiibS2_i,@"STO_CUDA_ENTRY STV_DEFAULT"
_Z23gemm_half_q_half_kernelILi1ELi12ELb1ELb0ELi64EEvPK6__halfPKjS4_S2_PS0_iiiiPKtS7_iiiiiibS2_i:
.text._Z23gemm_half_q_half_kernelILi1ELi12ELb1ELb0ELi64EEvPK6__halfPKjS4_S2_PS0_iiiiPKtS7_iiiiiibS2_i:
        /* <DEDUP_REMOVED lines=37> */
[----:B------:R-:W-:Y:S02]  /*0250*/  @P0 LEA R4, P3, R9, UR4, 0x1 ;  /* 0x0000000409040c11 */ /* 0x000fe4000f8608ff */
        /* <DEDUP_REMOVED lines=10> */
.L_x_3332:
[----:B------:R-:W-:Y:S05]  /*0300*/  BSYNC B0 ;  /* 0x0000000000007941 */ /* 0x000fea0003800000 */
.L_x_3331:
[----:B------:R-:W-:Y:S01]  /*0310*/  ULDC UR4, c[0x0][0x23c] ;  /* 0x00008f0000047ab9 */ /* 0x000fe20000000800 */
[----:B------:R-:W-:Y:S02]  /*0320*/  SHF.L.U32 R12, R12, 0x2, RZ ;  /* 0x000000020c0c7819 */ /* 0x000fe400000006ff */
[----:B0-----:R-:W-:-:S04]  /*0330*/  MOV R5, UR4 ;  /* 0x0000000400057c02 */ /* 0x001fc80008000f00 */
[----:B------:R-:W-:-:S13]  /*0340*/  ISETP.GE.AND P0, PT, R12, R5, PT ;  /* 0x000000050c00720c */ /* 0x000fda0003f06270 */
[----:B------:R-:W-:Y:S05]  /*0350*/  @P0 EXIT ;  /* 0x000000000000094d */ /* 0x000fea0003800000 */
[----:B------:R-:W0:Y:S01]  /*0360*/  LDC.64 R2, c[0x0][0x248] ;  /* 0x00009200ff027b82 */ /* 0x000e220000000a00 */
[----:B------:R-:W-:-:S07]  /*0370*/  SHF.L.U32 R15, R11, 0x7, RZ ;  /* 0x000000070b0f7819 */ /* 0x000fce00000006ff */
[----:B------:R-:W1:Y:S01]  /*0380*/  LDC.U8 R0, c[0x0][0x270] ;  /* 0x00009c00ff007b82 */ /* 0x000e620000000000 */
[----:B0-----:R-:W-:-:S05]  /*0390*/  IMAD.WIDE R14, R15, 0x2, R2 ;  /* 0x000000020f0e7825 */ /* 0x001fca00078e0202 */
[----:B------:R0:W5:Y:S01]  /*03a0*/  LDG.E.U16.CONSTANT R10, desc[UR6][R14.64+0x2] ;  /* 0x000002060e0a7981 */ /* 0x000162000c1e9500 */
[----:B-1----:R-:W-:-:S04]  /*03b0*/  PRMT R0, R0, 0x8880, RZ ;  /* 0x0000888000007816 */ /* 0x002fc800000000ff */
[----:B------:R-:W-:-:S04]  /*03c0*/  ISETP.NE.AND P0, PT, R0, RZ, PT ;  /* 0x000000ff0000720c */ /* 0x000fc80003f05270 */
[----:B------:R-:W-:-:S04]  /*03d0*/  ISETP.NE.OR P0, PT, R11, RZ, !P0 ;  /* 0x000000ff0b00720c */ /* 0x000fc80004705670 */
[----:B------:R-:W-:Y:S02]  /*03e0*/  ISETP.LE.OR P2, PT, R13, UR8, P0 ;  /* 0x000000080d007c0c */ /* 0x000fe40008743670 */
[----:B------:R-:W-:-:S11]  /*03f0*/  ISETP.GE.AND P0, PT, R43, R22, PT ;  /* 0x000000162b00720c */ /* 0x000fd60003f06270 */
[----:B------:R-:W1:Y:S01]  /*0400*/  @!P2 LDC.64 R6, c[0x0][0x230] ;  /* 0x00008c00ff06ab82 */ /* 0x000e620000000a00 */
[----:B------:R-:W-:-:S04]  /*0410*/  @!P2 IMAD R9, R5, UR8, R12 ;  /* 0x000000080509ac24 */ /* 0x000fc8000f8e020c */
[----:B-1----:R-:W-:-:S05]  /*0420*/  @!P2 IMAD.WIDE R6, R9, 0x2, R6 ;  /* 0x000000020906a825 */ /* 0x002fca00078e0206 */
[----:B------:R0:W-:Y:S01]  /*0430*/  @!P2 STG.E.64 desc[UR6][R6.64], RZ ;  /* 0x000000ff0600a986 */ /* 0x0001e2000c101b06 */
[----:B------:R-:W-:Y:S06]  /*0440*/  BAR.SYNC.DEFER_BLOCKING 0x0 ;  /* 0x0000000000007b1d */ /* 0x000fec0000010000 */
[----:B------:R-:W-:Y:S05]  /*0450*/  @P0 BRA `(.L_x_3333) ;  /* 0x0000000000d00947 */ /* 0x000fea0003800000 */
[----:B------:R1:W5:Y:S01]  /*0460*/  LDG.E.U16.CONSTANT R0, desc[UR6][R14.64] ;  /* 0x000000060e007981 */ /* 0x000362000c1e9500 */
[----:B0-----:R-:W0:Y:S01]  /*0470*/  LDC.64 R6, c[0x0][0x220] ;  /* 0x00008800ff067b82 */ /* 0x001e220000000a00 */
[----:B------:R-:W-:Y:S01]  /*0480*/  SHF.R.S32.HI R11, RZ, 0x1f, R12 ;  /* 0x0000001fff0b7819 */ /* 0x000fe2000001140c */
[----:B------:R-:W-:Y:S01]  /*0490*/  HFMA2.MMA R13, -RZ, RZ, 0, 0 ;  /* 0x00000000ff0d7435 */ /* 0x000fe200000001ff */
[----:B------:R-:W-:Y:S02]  /*04a0*/  SHF.L.U32 R4, R12, 0x2, RZ ;  /* 0x000000020c047819 */ /* 0x000fe400000006ff */
[----:B------:R-:W-:Y:S02]  /*04b0*/  LEA.HI R11, R11, R12, RZ, 0x3 ;  /* 0x0000000c0b0b7211 */ /* 0x000fe400078f18ff */
[----:B------:R-:W-:Y:S01]  /*04c0*/  MOV R21, R43 ;  /* 0x0000002b00157202 */ /* 0x000fe20000000f00 */
[----:B------:R-:W2:Y:S01]  /*04d0*/  LDC.64 R8, c[0x0][0x228] ;  /* 0x00008a00ff087b82 */ /* 0x000ea20000000a00 */
[----:B------:R-:W-:-:S02]  /*04e0*/  LOP3.LUT R4, R4, 0x10, RZ, 0xc0, !PT ;  /* 0x0000001004047812 */ /* 0x000fc400078ec0ff */
[----:B-1----:R-:W-:-:S07]  /*04f0*/  SHF.R.S32.HI R11, RZ, 0x3, R11 ;  /* 0x00000003ff0b7819 */ /* 0x002fce000001140b */
.L_x_3334:
[----:B-1---5:R-:W-:-:S05]  /*0500*/  IADD3 R16, R0, R13, RZ ;  /* 0x0000000d00107210 */ /* 0x022fca0007ffe0ff */
[----:B------:R-:W-:-:S05]  /*0510*/  IMAD R14, R16, R5, RZ ;  /* 0x00000005100e7224 */ /* 0x000fca00078e02ff */
[----:B------:R-:W-:-:S04]  /*0520*/  SHF.R.S32.HI R15, RZ, 0x1f, R14 ;  /* 0x0000001fff0f7819 */ /* 0x000fc8000001140e */
[----:B------:R-:W-:-:S04]  /*0530*/  LEA.HI R14, R15, R14, RZ, 0x3 ;  /* 0x0000000e0f0e7211 */ /* 0x000fc800078f18ff */
[----:B------:R-:W-:-:S05]  /*0540*/  LEA.HI.SX32 R15, R14, R11, 0x1d ;  /* 0x0000000b0e0f7211 */ /* 0x000fca00078feaff */
[----:B0-----:R-:W-:-:S06]  /*0550*/  IMAD.WIDE R14, R15, 0x4, R6 ;  /* 0x000000040f0e7825 */ /* 0x001fcc00078e0206 */
        /* <DEDUP_REMOVED lines=36> */
.L_x_3333:
[----:B0-----:R0:W5:Y:S01]  /*07a0*/  LDL.64 R6, [R1] ;  /* 0x0000000001067983 */ /* 0x0011620000100a00 */
[----:B------:R-:W2:Y:S01]  /*07b0*/  LDC R3, c[0x0][0x25c] ;  /* 0x00009700ff037b82 */ /* 0x000ea20000000800 */
[----:B------:R-:W-:Y:S01]  /*07c0*/  ULDC UR4, c[0x0][0x258] ;  /* 0x0000960000047ab9 */ /* 0x000fe20000000800 */
[----:B------:R-:W-:Y:S01]  /*07d0*/  HFMA2.MMA R0, -RZ, RZ, 0, 0 ;  /* 0x00000000ff007435 */ /* 0x000fe200000001ff */
[----:B------:R-:W-:Y:S02]  /*07e0*/  ISETP.GT.AND P2, PT, R43, UR4, PT ;  /* 0x000000042b007c0c */ /* 0x000fe4000bf44270 */
[----:B------:R-:W-:-:S03]  /*07f0*/  MOV R2, RZ ;  /* 0x000000ff00027202 */ /* 0x000fc60000000f00 */
[----:B------:R-:W3:Y:S01]  /*0800*/  LDC R4, c[0x0][0x264] ;  /* 0x00009900ff047b82 */ /* 0x000ee20000000800 */
[----:B--2---:R-:W-:-:S07]  /*0810*/  ISETP.GT.AND P3, PT, R43, R3, PT ;  /* 0x000000032b00720c */ /* 0x004fce0003f64270 */
        /* <DEDUP_REMOVED lines=8> */
.L_x_3335:
        /* <DEDUP_REMOVED lines=8> */
.L_x_3336:
[----:B------:R-:W-:Y:S01]  /*0920*/  ULDC UR5, c[0x0][0x260] ;  /* 0x0000980000057ab9 */ /* 0x000fe20000000800 */
[----:B------:R-:W-:Y:S01]  /*0930*/  HFMA2.MMA R3, -RZ, RZ, 0, 0 ;  /* 0x00000000ff037435 */ /* 0x000fe200000001ff */
[C---:B------:R-:W-:Y:S02]  /*0940*/  ISETP.GT.AND P2, PT, R43.reuse, UR5, PT ;  /* 0x000000052b007c0c */ /* 0x040fe4000bf44270 */
[----:B---3--:R-:W-:Y:S02]  /*0950*/  ISETP.GT.AND P3, PT, R43, R4, PT ;  /* 0x000000042b00720c */ /* 0x008fe40003f64270 */
        /* <DEDUP_REMOVED lines=9> */
.L_x_3337:
        /* <DEDUP_REMOVED lines=8> */
.L_x_3338:
        /* <DEDUP_REMOVED lines=11> */
.L_x_3339:
[C---:B------:R-:W-:Y:S01]  /*0b20*/  VIMNMX R11, R43.reuse, UR4, PT ;  /* 0x000000042b0b7c48 */ /* 0x040fe2000bfe0100 */
[----:B------:R-:W0:Y:S01]  /*0b30*/  S2UR UR5, SR_CgaCtaId ;  /* 0x00000000000579c3 */ /* 0x000e220000008800 */
[----:B------:R-:W-:Y:S01]  /*0b40*/  ISETP.GE.OR P0, PT, R43, R4, P0 ;  /* 0x000000042b00720c */ /* 0x000fe20000706670 */
[----:B------:R-:W-:Y:S01]  /*0b50*/  ULDC.64 UR8, c[0x0][0x218] ;  /* 0x0000860000087ab9 */ /* 0x000fe20000000a00 */
[----:B-1----:R-:W-:Y:S01]  /*0b60*/  SHF.R.S32.HI R14, RZ, 0x1f, R11 ;  /* 0x0000001fff0e7819 */ /* 0x002fe2000001140b */
        /* <DEDUP_REMOVED lines=20> */
[----:B------:R-:W-:Y:S01]  /*0cb0*/  SHF.R.S32.HI R0, RZ, 0x1f, R5 ;  /* 0x0000001fff007819 */ /* 0x000fe20000011405 */
[----:B------:R-:W-:Y:S01]  /*0cc0*/  ULDC UR5, c[0x0][0x264] ;  /* 0x0000990000057ab9 */ /* 0x000fe20000000800 */
[----:B------:R-:W-:Y:S02]  /*0cd0*/  MOV R26, RZ ;  /* 0x000000ff001a7202 */ /* 0x000fe40000000f00 */
[----:B------:R-:W-:Y:S02]  /*0ce0*/  PRMT R24, RZ, 0x5410, RZ ;  /* 0x00005410ff187816 */ /* 0x000fe400000000ff */
[----:B------:R-:W-:Y:S02]  /*0cf0*/  PRMT R25, RZ, 0x5410, RZ ;  /* 0x00005410ff197816 */ /* 0x000fe400000000ff */
[----:B------:R-:W-:-:S07]  /*0d00*/  SHF.L.U64.HI R11, R5, 0x4, R0 ;  /* 0x00000004050b7819 */ /* 0x000fce0000010200 */
.L_x_3345:
        /* <DEDUP_REMOVED lines=15> */
[----:B------:R-:W-:Y:S06]  /*0e00*/  @P1 BRA `(.L_x_3341) ;  /* 0x00000024001c1947 */ /* 0x000fec0003800000 */
[----:B------:R-:W0:Y:S01]  /*0e10*/  LDC R5, c[0x0][0x23c] ;  /* 0x00008f00ff057b82 */ /* 0x000e220000000800 */
[----:B------:R-:W-:Y:S01]  /*0e20*/  PRMT R0, R57, 0x9910, RZ ;  /* 0x0000991039007816 */ /* 0x000fe200000000ff */
[----:B------:R-:W-:-:S03]  /*0e30*/  HFMA2.MMA R10, -RZ, RZ, 0, 0.0625 ;  /* 0x00002c00ff0a7435 */ /* 0x000fc600000001ff */
        /* <DEDUP_REMOVED lines=23> */
[----:B------:R-:W-:Y:S02]  /*0fb0*/  HADD2 R38, R4, -1032, -1032 ;  /* 0xe408e40804267430 */ /* 0x000fe40000000000 */
[----:B------:R-:W-:-:S02]  /*0fc0*/  HADD2.F32 R0, -RZ, R31.H0_H0 ;  /* 0x2000001fff007230 */ /* 0x000fc40000004100 */
[----:B------:R-:W-:Y:S02]  /*0fd0*/  HADD2 R40, R12, -1032, -1032 ;  /* 0xe408e4080c287430 */ /* 0x000fe40000000000 */
[----:B------:R-:W-:Y:S01]  /*0fe0*/  HADD2.F32 R36, -RZ, R37.H0_H0 ;  /* 0x20000025ff247230 */ /* 0x000fe20000004100 */
[----:B------:R-:W-:Y:S01]  /*0ff0*/  SHF.R.U32.HI R18, RZ, 0x8, R13 ;  /* 0x00000008ff127819 */ /* 0x000fe2000001160d */
[----:B------:R-:W-:Y:S02]  /*1000*/  HADD2.F32 R2, -RZ, R38.H0_H0 ;  /* 0x20000026ff027230 */ /* 0x000fe40000004100 */
[----:B------:R-:W-:Y:S01]  /*1010*/  FFMA.FTZ R0, R0, R3, RZ ;  /* 0x0000000300007223 */ /* 0x000fe200000100ff */
[----:B------:R-:W-:Y:S01]  /*1020*/  HADD2.F32 R4, -RZ, R40.H0_H0 ;  /* 0x20000028ff047230 */ /* 0x000fe20000004100 */
[----:B------:R-:W-:Y:S01]  /*1030*/  LOP3.LUT R29, R14, 0xf000f0, RZ, 0xc0, !PT ;  /* 0x00f000f00e1d7812 */ /* 0x000fe200078ec0ff */
[----:B------:R-:W-:Y:S02]  /*1040*/  HADD2.F32 R31, -RZ, R31.H1_H1 ;  /* 0x3000001fff1f7230 */ /* 0x000fe40000004100 */
[C---:B------:R-:W-:Y:S01]  /*1050*/  FFMA.FTZ R35, R3.reuse, R36, RZ ;  /* 0x0000002403237223 */ /* 0x040fe200000100ff */
[C---:B------:R-:W-:Y:S01]  /*1060*/  FFMA.FTZ R2, R3.reuse, R2, RZ ;  /* 0x0000000203027223 */ /* 0x040fe200000100ff */
[----:B------:R-:W-:Y:S01]  /*1070*/  FFMA.FTZ R39, R3, R4, RZ ;  /* 0x0000000403277223 */ /* 0x000fe200000100ff */
[----:B------:R-:W0:Y:S01]  /*1080*/  LDS.64 R12, [UR4+0x8] ;  /* 0x00000804ff0c7984 */ /* 0x000e220008000a00 */
[----:B------:R-:W-:Y:S01]  /*1090*/  LOP3.LUT R3, R28, 0x64006400, RZ, 0xfc, !PT ;  /* 0x640064001c037812 */ /* 0x000fe200078efcff */
[----:B------:R-:W-:Y:S01]  /*10a0*/  FFMA.FTZ R0, R31, R32, R0 ;  /* 0x000000201f007223 */ /* 0x000fe20000010000 */
[----:B------:R-:W-:Y:S01]  /*10b0*/  LOP3.LUT R30, R15, 0xf000f0, RZ, 0xc0, !PT ;  /* 0x00f000f00f1e7812 */ /* 0x000fe200078ec0ff */
[----:B------:R-:W-:Y:S01]  /*10c0*/  HADD2.F32 R31, -RZ, R37.H1_H1 ;  /* 0x30000025ff1f7230 */ /* 0x000fe20000004100 */
[----:B------:R-:W-:Y:S01]  /*10d0*/  LOP3.LUT R27, R27, 0x64006400, RZ, 0xfc, !PT ;  /* 0x640064001b1b7812 */ /* 0x000fe200078efcff */
[-C--:B------:R-:W-:Y:S01]  /*10e0*/  HFMA2 R36, R3, R10.reuse.H0_H0, -72, -72 ;  /* 0xd480d48003247431 */ /* 0x080fe2000004000a */
[----:B------:R-:W-:Y:S01]  /*10f0*/  LOP3.LUT R29, R29, 0x64006400, RZ, 0xfc, !PT ;  /* 0x640064001d1d7812 */ /* 0x000fe200078efcff */
[----:B------:R-:W-:Y:S01]  /*1100*/  HADD2.F32 R37, -RZ, R38.H1_H1 ;  /* 0x30000026ff257230 */ /* 0x000fe20000004100 */
[----:B------:R-:W-:Y:S01]  /*1110*/  LOP3.LUT R3, R30, 0x64006400, RZ, 0xfc, !PT ;  /* 0x640064001e037812 */ /* 0x000fe200078efcff */
[----:B------:R-:W-:Y:S01]  /*1120*/  FFMA.FTZ R31, R32, R31, R35 ;  /* 0x0000001f201f7223 */ /* 0x000fe20000010023 */
[-C--:B------:R-:W-:Y:S01]  /*1130*/  HFMA2 R35, R27, R10.reuse.H0_H0, -72, -72 ;  /* 0xd480d4801b237431 */ /* 0x080fe2000004000a */
[----:B------:R-:W-:Y:S01]  /*1140*/  SHF.R.U32.HI R14, RZ, 0x8, R14 ;  /* 0x00000008ff0e7819 */ /* 0x000fe2000001160e */
[----:B------:R-:W-:-:S02]  /*1150*/  HFMA2 R38, R29, R10.H0_H0, -72, -72 ;  /* 0xd480d4801d267431 */ /* 0x000fc4000004000a */
[C---:B------:R-:W-:Y:S01]  /*1160*/  FFMA.FTZ R37, R32.reuse, R37, R2 ;  /* 0x0000002520257223 */ /* 0x040fe20000010002 */
[----:B------:R-:W-:Y:S02]  /*1170*/  HFMA2 R30, R3, R10.H0_H0, -72, -72 ;  /* 0xd480d480031e7431 */ /* 0x000fe4000004000a */
[----:B------:R-:W-:Y:S01]  /*1180*/  HADD2.F32 R29, -RZ, R40.H1_H1 ;  /* 0x30000028ff1d7230 */ /* 0x000fe20000004100 */
[----:B------:R-:W-:Y:S01]  /*1190*/  SHF.R.U32.HI R15, RZ, 0x8, R15 ;  /* 0x00000008ff0f7819 */ /* 0x000fe2000001160f */
[----:B------:R-:W-:Y:S02]  /*11a0*/  HADD2.F32 R27, -RZ, R35.H0_H0 ;  /* 0x20000023ff1b7230 */ /* 0x000fe40000004100 */
[----:B------:R-:W-:Y:S02]  /*11b0*/  HADD2.F32 R2, -RZ, R36.H0_H0 ;  /* 0x20000024ff027230 */ /* 0x000fe40000004100 */
[----:B------:R-:W-:Y:S01]  /*11c0*/  FFMA.FTZ R29, R32, R29, R39 ;  /* 0x0000001d201d7223 */ /* 0x000fe20000010027 */
        /* <DEDUP_REMOVED lines=12> */
[----:B------:R-:W-:Y:S01]  /*1290*/  LOP3.LUT R0, R19, 0xf000f, RZ, 0xc0, !PT ;  /* 0x000f000f13007812 */ /* 0x000fe200078ec0ff */
[C---:B------:R-:W-:Y:S01]  /*12a0*/  FFMA.FTZ R37, R33.reuse, R28, R37 ;  /* 0x0000001c21257223 */ /* 0x040fe20000010025 */
[----:B------:R-:W-:Y:S01]  /*12b0*/  LOP3.LUT R2, R18, 0xf000f, RZ, 0xc0, !PT ;  /* 0x000f000f12027812 */ /* 0x000fe200078ec0ff */
[----:B------:R-:W-:Y:S01]  /*12c0*/  FFMA.FTZ R33, R33, R30, R3 ;  /* 0x0000001e21217223 */ /* 0x000fe20000010003 */
[----:B------:R-:W-:Y:S02]  /*12d0*/  LOP3.LUT R3, R14, 0xf000f, RZ, 0xc0, !PT ;  /* 0x000f000f0e037812 */ /* 0x000fe400078ec0ff */
[----:B------:R-:W-:Y:S01]  /*12e0*/  LOP3.LUT R4, R15, 0xf000f, RZ, 0xc0, !PT ;  /* 0x000f000f0f047812 */ /* 0x000fe200078ec0ff */
[--C-:B0-----:R-:W-:Y:S01]  /*12f0*/  HADD2.F32 R28, -RZ, R12.reuse.H0_H0 ;  /* 0x2000000cff1c7230 */ /* 0x101fe20000004100 */
[----:B------:R-:W-:Y:S01]  /*1300*/  LOP3.LUT R0, R0, 0x64006400, RZ, 0xfc, !PT ;  /* 0x6400640000007812 */ /* 0x000fe200078efcff */
[----:B------:R-:W-:Y:S01]  /*1310*/  HADD2.F32 R29, -RZ, R12.H1_H1 ;  /* 0x3000000cff1d7230 */ /* 0x000fe20000004100 */
[----:B------:R-:W-:Y:S01]  /*1320*/  LOP3.LUT R2, R2, 0x64006400, RZ, 0xfc, !PT ;  /* 0x6400640002027812 */ /* 0x000fe200078efcff */
[----:B------:R-:W-:Y:S01]  /*1330*/  HADD2.F32 R31, -RZ, R13.H1_H1 ;  /* 0x3000000dff1f7230 */ /* 0x000fe20000004100 */
[----:B------:R-:W-:Y:S01]  /*1340*/  LOP3.LUT R3, R3, 0x64006400, RZ, 0xfc, !PT ;  /* 0x6400640003037812 */ /* 0x000fe200078efcff */
[----:B------:R-:W-:Y:S01]  /*1350*/  HADD2 R32, R0, -1032, -1032 ;  /* 0xe408e40800207430 */ /* 0x000fe20000000000 */
[----:B------:R-:W-:Y:S01]  /*1360*/  LOP3.LUT R4, R4, 0x64006400, RZ, 0xfc, !PT ;  /* 0x6400640004047812 */ /* 0x000fe200078efcff */
[----:B------:R-:W-:Y:S01]  /*1370*/  HADD2 R34, R2, -1032, -1032 ;  /* 0xe408e40802227430 */ /* 0x000fe20000000000 */
[----:B------:R-:W-:Y:S01]  /*1380*/  LOP3.LUT R18, R18, 0xf000f0, RZ, 0xc0, !PT ;  /* 0x00f000f012127812 */ /* 0x000fe200078ec0ff */
[----:B------:R-:W-:-:S02]  /*1390*/  HADD2 R36, R3, -1032, -1032 ;  /* 0xe408e40803247430 */ /* 0x000fc40000000000 */
[----:B------:R-:W-:Y:S02]  /*13a0*/  HADD2.F32 R0, -RZ, R32.H0_H0 ;  /* 0x20000020ff007230 */ /* 0x000fe40000004100 */
[----:B------:R-:W-:Y:S02]  /*13b0*/  HADD2 R38, R4, -1032, -1032 ;  /* 0xe408e40804267430 */ /* 0x000fe40000000000 */
[----:B------:R-:W-:Y:S01]  /*13c0*/  HADD2.F32 R3, -RZ, R34.H0_H0 ;  /* 0x20000022ff037230 */ /* 0x000fe20000004100 */
[----:B------:R-:W-:Y:S01]  /*13d0*/  LOP3.LUT R19, R19, 0xf000f0, RZ, 0xc0, !PT ;  /* 0x00f000f013137812 */ /* 0x000fe200078ec0ff */
[----:B------:R-:W-:Y:S02]  /*13e0*/  HADD2.F32 R4, -RZ, R36.H0_H0 ;  /* 0x20000024ff047230 */ /* 0x000fe40000004100 */
[----:B------:R-:W-:Y:S01]  /*13f0*/  FFMA.FTZ R27, R0, R28, R27 ;  /* 0x0000001c001b7223 */ /* 0x000fe2000001001b */
[----:B------:R-:W-:Y:S02]  /*1400*/  HADD2.F32 R30, -RZ, R38.H0_H0 ;  /* 0x20000026ff1e7230 */ /* 0x000fe40000004100 */
[----:B------:R-:W-:Y:S01]  /*1410*/  FFMA.FTZ R12, R28, R3, R35 ;  /* 0x000000031c0c7223 */ /* 0x000fe20000010023 */
[----:B------:R-:W-:Y:S01]  /*1420*/  LOP3.LUT R3, R18, 0x64006400, RZ, 0xfc, !PT ;  /* 0x6400640012037812 */ /* 0x000fe200078efcff */
[----:B------:R-:W-:Y:S01]  /*1430*/  FFMA.FTZ R37, R28, R4, R37 ;  /* 0x000000041c257223 */ /* 0x000fe20000010025 */
[----:B------:R-:W-:Y:S01]  /*1440*/  LOP3.LUT R14, R14, 0xf000f0, RZ, 0xc0, !PT ;  /* 0x00f000f00e0e7812 */ /* 0x000fe200078ec0ff */
[----:B------:R-:W-:Y:S01]  /*1450*/  FFMA.FTZ R30, R28, R30, R33 ;  /* 0x0000001e1c1e7223 */ /* 0x000fe20000010021 */
[----:B------:R-:W-:Y:S01]  /*1460*/  HADD2.F32 R28, -RZ, R36.H1_H1 ;  /* 0x30000024ff1c7230 */ /* 0x000fe20000004100 */
[----:B------:R-:W-:Y:S01]  /*1470*/  LOP3.LUT R19, R19, 0x64006400, RZ, 0xfc, !PT ;  /* 0x6400640013137812 */ /* 0x000fe200078efcff */
[----:B------:R-:W-:Y:S01]  /*1480*/  HADD2.F32 R0, -RZ, R32.H1_H1 ;  /* 0x30000020ff007230 */ /* 0x000fe20000004100 */
[----:B------:R-:W-:Y:S01]  /*1490*/  LOP3.LUT R15, R15, 0xf000f0, RZ, 0xc0, !PT ;  /* 0x00f000f00f0f7812 */ /* 0x000fe200078ec0ff */
[----:B------:R-:W-:-:S02]  /*14a0*/  HADD2.F32 R4, -RZ, R34.H1_H1 ;  /* 0x30000022ff047230 */ /* 0x000fc40000004100 */
[----:B------:R-:W-:Y:S01]  /*14b0*/  FFMA.FTZ R37, R29, R28, R37 ;  /* 0x0000001c1d257223 */ /* 0x000fe20000010025 */
[-C--:B------:R-:W-:Y:S01]  /*14c0*/  HFMA2 R28, R3, R10.reuse.H0_H0, -72, -72 ;  /* 0xd480d480031c7431 */ /* 0x080fe2000004000a */
[----:B------:R-:W-:Y:S01]  /*14d0*/  LOP3.LUT R3, R14, 0x64006400, RZ, 0xfc, !PT ;  /* 0x640064000e037812 */ /* 0x000fe200078efcff */
[-C--:B------:R-:W-:Y:S01]  /*14e0*/  HFMA2 R19, R19, R10.reuse.H0_H0, -72, -72 ;  /* 0xd480d48013137431 */ /* 0x080fe2000004000a */
[----:B------:R-:W-:Y:S01]  /*14f0*/  LOP3.LUT R15, R15, 0x64006400, RZ, 0xfc, !PT ;  /* 0x640064000f0f7812 */ /* 0x000fe200078efcff */
[----:B------:R-:W-:Y:S02]  /*1500*/  HADD2.F32 R2, -RZ, R13.H0_H0 ;  /* 0x2000000dff027230 */ /* 0x000fe40000004100 */
[----:B------:R-:W-:Y:S01]  /*1510*/  FFMA.FTZ R0, R0, R29, R27 ;  /* 0x0000001d00007223 */ /* 0x000fe2000001001b */
[----:B------:R-:W-:Y:S02]  /*1520*/  HFMA2 R14, R3, R10.H0_H0, -72, -72 ;  /* 0xd480d480030e7431 */ /* 0x000fe4000004000a */
[----:B------:R-:W-:Y:S01]  /*1530*/  FFMA.FTZ R27, R29, R4, R12 ;  /* 0x000000041d1b7223 */ /* 0x000fe2000001000c */
[----:B------:R-:W-:-:S02]  /*1540*/  HADD2.F32 R13, -RZ, R19.H0_H0 ;  /* 0x20000013ff0d7230 */ /* 0x000fc40000004100 */
[----:B------:R-:W-:Y:S02]  /*1550*/  HFMA2 R15, R15, R10.H0_H0, -72, -72 ;  /* 0xd480d4800f0f7431 */ /* 0x000fe4000004000a */
[----:B------:R-:W-:Y:S02]  /*1560*/  HADD2.F32 R12, -RZ, R38.H1_H1 ;  /* 0x30000026ff0c7230 */ /* 0x000fe40000004100 */
        /* <DEDUP_REMOVED lines=32> */
.L_x_3342:
[----:B------:R-:W-:Y:S05]  /*1770*/  @!P0 BRA `(.L_x_3343) ;  /* 0x00000008003c8947 */ /* 0x000fea0003800000 */
[----:B------:R-:W2:Y:S04]  /*1780*/  LDG.E.128.CONSTANT R16, desc[UR6][R16.64] ;  /* 0x0000000610107981 */ /* 0x000ea8000c1e9d00 */
[----:B------:R-:W0:Y:S02]  /*1790*/  LDS.64 R30, [UR4+0x10] ;  /* 0x00001004ff1e7984 */ /* 0x000e240008000a00 */
[--C-:B0-----:R-:W-:Y:S02]  /*17a0*/  HADD2.F32 R3, -RZ, R30.reuse.H0_H0 ;  /* 0x2000001eff037230 */ /* 0x101fe40000004100 */
[----:B------:R-:W-:Y:S02]  /*17b0*/  HADD2.F32 R30, -RZ, R30.H1_H1 ;  /* 0x3000001eff1e7230 */ /* 0x000fe40000004100 */
[----:B------:R-:W-:-:S02]  /*17c0*/  HADD2.F32 R32, -RZ, R31.H0_H0 ;  /* 0x2000001fff207230 */ /* 0x000fc40000004100 */
[----:B------:R-:W-:Y:S01]  /*17d0*/  HADD2.F32 R31, -RZ, R31.H1_H1 ;  /* 0x3000001fff1f7230 */ /* 0x000fe20000004100 */
[----:B--2---:R-:W-:Y:S02]  /*17e0*/  LOP3.LUT R0, R16, 0xf000f, RZ, 0xc0, !PT ;  /* 0x000f000f10007812 */ /* 0x004fe400078ec0ff */
        /* <DEDUP_REMOVED lines=10> */
[----:B------:R-:W-:Y:S01]  /*1890*/  SHF.R.U32.HI R14, RZ, 0x8, R17 ;  /* 0x00000008ff0e7819 */ /* 0x000fe20000011611 */
[----:B------:R-:W-:Y:S02]  /*18a0*/  HADD2 R17, R0, -1032, -1032 ;  /* 0xe408e40800117430 */ /* 0x000fe40000000000 */
[----:B------:R-:W-:Y:S02]  /*18b0*/  HADD2.F32 R34, -RZ, R35.H0_H0 ;  /* 0x20000023ff227230 */ /* 0x000fe40000004100 */
[----:B------:R-:W-:-:S02]  /*18c0*/  HADD2 R38, R12, -1032, -1032 ;  /* 0xe408e4080c267430 */ /* 0x000fc40000000000 */
[----:B------:R-:W-:Y:S01]  /*18d0*/  HADD2.F32 R2, -RZ, R36.H0_H0 ;  /* 0x20000024ff027230 */ /* 0x000fe20000004100 */
[----:B------:R-:W0:Y:S01]  /*18e0*/  LDS.64 R12, [UR4+0x18] ;  /* 0x00001804ff0c7984 */ /* 0x000e220008000a00 */
[--C-:B------:R-:W-:Y:S01]  /*18f0*/  HADD2.F32 R0, -RZ, R17.reuse.H0_H0 ;  /* 0x20000011ff007230 */ /* 0x100fe20000004100 */
[----:B------:R-:W-:Y:S01]  /*1900*/  LOP3.LUT R27, R16, 0xf000f0, RZ, 0xc0, !PT ;  /* 0x00f000f0101b7812 */ /* 0x000fe200078ec0ff */
[----:B------:R-:W-:Y:S01]  /*1910*/  HADD2.F32 R4, -RZ, R38.H0_H0 ;  /* 0x20000026ff047230 */ /* 0x000fe20000004100 */
[----:B------:R-:W-:Y:S01]  /*1920*/  LOP3.LUT R29, R18, 0xf000f0, RZ, 0xc0, !PT ;  /* 0x00f000f0121d7812 */ /* 0x000fe200078ec0ff */
[----:B------:R-:W-:Y:S02]  /*1930*/  HADD2.F32 R17, -RZ, R17.H1_H1 ;  /* 0x30000011ff117230 */ /* 0x000fe40000004100 */
[----:B------:R-:W-:Y:S01]  /*1940*/  FFMA.FTZ R0, R0, R3, RZ ;  /* 0x0000000300007223 */ /* 0x000fe200000100ff */
[C---:B------:R-:W-:Y:S01]  /*1950*/  FFMA.FTZ R33, R3.reuse, R34, RZ ;  /* 0x0000002203217223 */ /* 0x040fe200000100ff */
[C---:B------:R-:W-:Y:S01]  /*1960*/  FFMA.FTZ R2, R3.reuse, R2, RZ ;  /* 0x0000000203027223 */ /* 0x040fe200000100ff */
[----:B------:R-:W-:Y:S01]  /*1970*/  FFMA.FTZ R37, R3, R4, RZ ;  /* 0x0000000403257223 */ /* 0x000fe200000100ff */
[----:B------:R-:W-:Y:S01]  /*1980*/  LOP3.LUT R3, R28, 0x64006400, RZ, 0xfc, !PT ;  /* 0x640064001c037812 */ /* 0x000fe200078efcff */
[----:B------:R-:W-:Y:S01]  /*1990*/  FFMA.FTZ R0, R17, R30, R0 ;  /* 0x0000001e11007223 */ /* 0x000fe20000010000 */
[----:B------:R-:W-:Y:S01]  /*19a0*/  SHF.R.U32.HI R15, RZ, 0x8, R16 ;  /* 0x00000008ff0f7819 */ /* 0x000fe20000011610 */
[----:B------:R-:W-:Y:S01]  /*19b0*/  HADD2.F32 R17, -RZ, R35.H1_H1 ;  /* 0x30000023ff117230 */ /* 0x000fe20000004100 */
[----:B------:R-:W-:Y:S01]  /*19c0*/  LOP3.LUT R16, R19, 0xf000f0, RZ, 0xc0, !PT ;  /* 0x00f000f013107812 */ /* 0x000fe200078ec0ff */
[----:B------:R-:W-:Y:S01]  /*19d0*/  HADD2.F32 R35, -RZ, R36.H1_H1 ;  /* 0x30000024ff237230 */ /* 0x000fe20000004100 */
[----:B------:R-:W-:Y:S01]  /*19e0*/  LOP3.LUT R27, R27, 0x64006400, RZ, 0xfc, !PT ;  /* 0x640064001b1b7812 */ /* 0x000fe200078efcff */
[-C--:B------:R-:W-:Y:S01]  /*19f0*/  HFMA2 R34, R3, R10.reuse.H0_H0, -72, -72 ;  /* 0xd480d48003227431 */ /* 0x080fe2000004000a */
[----:B------:R-:W-:Y:S01]  /*1a00*/  LOP3.LUT R29, R29, 0x64006400, RZ, 0xfc, !PT ;  /* 0x640064001d1d7812 */ /* 0x000fe200078efcff */
[----:B------:R-:W-:Y:S01]  /*1a10*/  FFMA.FTZ R33, R30, R17, R33 ;  /* 0x000000111e217223 */ /* 0x000fe20000010021 */
[----:B------:R-:W-:Y:S01]  /*1a20*/  LOP3.LUT R3, R16, 0x64006400, RZ, 0xfc, !PT ;  /* 0x6400640010037812 */ /* 0x000fe200078efcff */
[----:B------:R-:W-:-:S02]  /*1a30*/  HFMA2 R28, R27, R10.H0_H0, -72, -72 ;  /* 0xd480d4801b1c7431 */ /* 0x000fc4000004000a */
[----:B------:R-:W-:Y:S01]  /*1a40*/  FFMA.FTZ R35, R30, R35, R2 ;  /* 0x000000231e237223 */ /* 0x000fe20000010002 */
[-C--:B------:R-:W-:Y:S02]  /*1a50*/  HFMA2 R29, R29, R10.reuse.H0_H0, -72, -72 ;  /* 0xd480d4801d1d7431 */ /* 0x080fe4000004000a */
[----:B------:R-:W-:Y:S02]  /*1a60*/  HADD2.F32 R2, -RZ, R34.H0_H0 ;  /* 0x20000022ff027230 */ /* 0x000fe40000004100 */
[----:B------:R-:W-:Y:S02]  /*1a70*/  HFMA2 R36, R3, R10.H0_H0, -72, -72 ;  /* 0xd480d48003247431 */ /* 0x000fe4000004000a */
[----:B------:R-:W-:Y:S01]  /*1a80*/  HADD2.F32 R27, -RZ, R38.H1_H1 ;  /* 0x30000026ff1b7230 */ /* 0x000fe20000004100 */
[----:B------:R-:W-:Y:S01]  /*1a90*/  SHF.R.U32.HI R18, RZ, 0x8, R18 ;  /* 0x00000008ff127819 */ /* 0x000fe20000011612 */
        /* <DEDUP_REMOVED lines=11> */
[C---:B------:R-:W-:Y:S01]  /*1b50*/  FFMA.FTZ R33, R31.reuse, R2, R4 ;  /* 0x000000021f217223 */ /* 0x040fe20000010004 */
[----:B------:R-:W-:Y:S01]  /*1b60*/  HADD2.F32 R28, -RZ, R36.H1_H1 ;  /* 0x30000024ff1c7230 */ /* 0x000fe20000004100 */
[----:B------:R-:W-:Y:S01]  /*1b70*/  LOP3.LUT R2, R14, 0xf000f, RZ, 0xc0, !PT ;  /* 0x000f000f0e027812 */ /* 0x000fe200078ec0ff */
[----:B------:R-:W-:Y:S01]  /*1b80*/  FFMA.FTZ R17, R0, R31, R17 ;  /* 0x0000001f00117223 */ /* 0x000fe20000010011 */
[----:B------:R-:W-:Y:S01]  /*1b90*/  FFMA.FTZ R35, R31, R16, R35 ;  /* 0x000000101f237223 */ /* 0x000fe20000010023 */
[----:B------:R-:W-:Y:S01]  /*1ba0*/  LOP3.LUT R0, R15, 0xf000f, RZ, 0xc0, !PT ;  /* 0x000f000f0f007812 */ /* 0x000fe200078ec0ff */
[----:B------:R-:W-:Y:S01]  /*1bb0*/  FFMA.FTZ R31, R31, R28, R3 ;  /* 0x0000001c1f1f7223 */ /* 0x000fe20000010003 */
[----:B------:R-:W-:Y:S01]  /*1bc0*/  LOP3.LUT R3, R18, 0xf000f, RZ, 0xc0, !PT ;  /* 0x000f000f12037812 */ /* 0x000fe200078ec0ff */
[--C-:B0-----:R-:W-:Y:S01]  /*1bd0*/  HADD2.F32 R16, -RZ, R12.reuse.H0_H0 ;  /* 0x2000000cff107230 */ /* 0x101fe20000004100 */
[----:B------:R-:W-:Y:S01]  /*1be0*/  LOP3.LUT R2, R2, 0x64006400, RZ, 0xfc, !PT ;  /* 0x6400640002027812 */ /* 0x000fe200078efcff */
[----:B------:R-:W-:Y:S01]  /*1bf0*/  HADD2.F32 R27, -RZ, R12.H1_H1 ;  /* 0x3000000cff1b7230 */ /* 0x000fe20000004100 */
[----:B------:R-:W-:Y:S01]  /*1c00*/  SHF.R.U32.HI R19, RZ, 0x8, R19 ;  /* 0x00000008ff137819 */ /* 0x000fe20000011613 */
[--C-:B------:R-:W-:Y:S01]  /*1c10*/  HADD2.F32 R29, -RZ, R13.reuse.H1_H1 ;  /* 0x3000000dff1d7230 */ /* 0x100fe20000004100 */
[----:B------:R-:W-:Y:S01]  /*1c20*/  LOP3.LUT R3, R3, 0x64006400, RZ, 0xfc, !PT ;  /* 0x6400640003037812 */ /* 0x000fe200078efcff */
[----:B------:R-:W-:Y:S01]  /*1c30*/  HADD2 R32, R2, -1032, -1032 ;  /* 0xe408e40802207430 */ /* 0x000fe20000000000 */
[----:B------:R-:W-:Y:S01]  /*1c40*/  LOP3.LUT R0, R0, 0x64006400, RZ, 0xfc, !PT ;  /* 0x6400640000007812 */ /* 0x000fe200078efcff */
[----:B------:R-:W-:Y:S01]  /*1c50*/  HADD2.F32 R2, -RZ, R13.H0_H0 ;  /* 0x2000000dff027230 */ /* 0x000fe20000004100 */
[----:B------:R-:W-:Y:S01]  /*1c60*/  LOP3.LUT R4, R19, 0xf000f, RZ, 0xc0, !PT ;  /* 0x000f000f13047812 */ /* 0x000fe200078ec0ff */
[----:B------:R-:W-:-:S02]  /*1c70*/  HADD2 R34, R3, -1032, -1032 ;  /* 0xe408e40803227430 */ /* 0x000fc40000000000 */
[----:B------:R-:W-:Y:S02]  /*1c80*/  HADD2.F32 R3, -RZ, R32.H0_H0 ;  /* 0x20000020ff037230 */ /* 0x000fe40000004100 */
[----:B------:R-:W-:Y:S01]  /*1c90*/  HADD2 R30, R0, -1032, -1032 ;  /* 0xe408e408001e7430 */ /* 0x000fe20000000000 */
[----:B------:R-:W-:Y:S02]  /*1ca0*/  LOP3.LUT R4, R4, 0x64006400, RZ, 0xfc, !PT ;  /* 0x6400640004047812 */ /* 0x000fe400078efcff */
[----:B------:R-:W-:Y:S01]  /*1cb0*/  LOP3.LUT R14, R14, 0xf000f0, RZ, 0xc0, !PT ;  /* 0x00f000f00e0e7812 */ /* 0x000fe200078ec0ff */
[----:B------:R-:W-:Y:S01]  /*1cc0*/  FFMA.FTZ R12, R16, R3, R33 ;  /* 0x00000003100c7223 */ /* 0x000fe20000010021 */
[----:B------:R-:W-:Y:S01]  /*1cd0*/  LOP3.LUT R15, R15, 0xf000f0, RZ, 0xc0, !PT ;  /* 0x00f000f00f0f7812 */ /* 0x000fe200078ec0ff */
[----:B------:R-:W-:Y:S02]  /*1ce0*/  HADD2 R36, R4, -1032, -1032 ;  /* 0xe408e40804247430 */ /* 0x000fe40000000000 */
[----:B------:R-:W-:Y:S01]  /*1cf0*/  HADD2.F32 R0, -RZ, R30.H0_H0 ;  /* 0x2000001eff007230 */ /* 0x000fe20000004100 */
[----:B------:R-:W-:Y:S01]  /*1d00*/  LOP3.LUT R3, R14, 0x64006400, RZ, 0xfc, !PT ;  /* 0x640064000e037812 */ /* 0x000fe200078efcff */
[----:B------:R-:W-:Y:S01]  /*1d10*/  HADD2.F32 R4, -RZ, R34.H0_H0 ;  /* 0x20000022ff047230 */ /* 0x000fe20000004100 */
[----:B------:R-:W-:Y:S01]  /*1d20*/  LOP3.LUT R15, R15, 0x64006400, RZ, 0xfc, !PT ;  /* 0x640064000f0f7812 */ /* 0x000fe200078efcff */
[----:B------:R-:W-:Y:S01]  /*1d30*/  HADD2.F32 R28, -RZ, R36.H0_H0 ;  /* 0x20000024ff1c7230 */ /* 0x000fe20000004100 */
[----:B------:R-:W-:Y:S01]  /*1d40*/  LOP3.LUT R18, R18, 0xf000f0, RZ, 0xc0, !PT ;  /* 0x00f000f012127812 */ /* 0x000fe200078ec0ff */
[----:B------:R-:W-:Y:S01]  /*1d50*/  FFMA.FTZ R17, R0, R16, R17 ;  /* 0x0000001000117223 */ /* 0x000fe20000010011 */
[----:B------:R-:W-:Y:S01]  /*1d60*/  LOP3.LUT R19, R19, 0xf000f0, RZ, 0xc0, !PT ;  /* 0x00f000f013137812 */ /* 0x000fe200078ec0ff */
[----:B------:R-:W-:Y:S01]  /*1d70*/  FFMA.FTZ R35, R16, R4, R35 ;  /* 0x0000000410237223 */ /* 0x000fe20000010023 */
[----:B------:R-:W-:-:S02]  /*1d80*/  HADD2.F32 R0, -RZ, R30.H1_H1 ;  /* 0x3000001eff007230 */ /* 0x000fc40000004100 */
[-C--:B------:R-:W-:Y:S02]  /*1d90*/  HFMA2 R14, R3, R10.reuse.H0_H0, -72, -72 ;  /* 0xd480d480030e7431 */ /* 0x080fe4000004000a */
[----:B------:R-:W-:Y:S02]  /*1da0*/  HADD2.F32 R4, -RZ, R32.H1_H1 ;  /* 0x30000020ff047230 */ /* 0x000fe40000004100 */
[----:B------:R-:W-:Y:S01]  /*1db0*/  HFMA2 R15, R15, R10.H0_H0, -72, -72 ;  /* 0xd480d4800f0f7431 */ /* 0x000fe2000004000a */
[----:B------:R-:W-:Y:S01]  /*1dc0*/  LOP3.LUT R3, R18, 0x64006400, RZ, 0xfc, !PT ;  /* 0x6400640012037812 */ /* 0x000fe200078efcff */
[----:B------:R-:W-:Y:S01]  /*1dd0*/  FFMA.FTZ R28, R16, R28, R31 ;  /* 0x0000001c101c7223 */ /* 0x000fe2000001001f */
[----:B------:R-:W-:Y:S01]  /*1de0*/  LOP3.LUT R19, R19, 0x64006400, RZ, 0xfc, !PT ;  /* 0x6400640013137812 */ /* 0x000fe200078efcff */
[----:B------:R-:W-:Y:S02]  /*1df0*/  HADD2.F32 R16, -RZ, R34.H1_H1 ;  /* 0x30000022ff107230 */ /* 0x000fe40000004100 */
[----:B------:R-:W-:Y:S01]  /*1e00*/  FFMA.FTZ R0, R0, R27, R17 ;  /* 0x0000001b00007223 */ /* 0x000fe20000010011 */
[----:B------:R-:W-:Y:S01]  /*1e10*/  FFMA.FTZ R17, R27, R4, R12 ;  /* 0x000000041b117223 */ /* 0x000fe2000001000c */
[----:B------:R-:W-:-:S02]  /*1e20*/  HADD2.F32 R13, -RZ, R15.H0_H0 ;  /* 0x2000000fff0d7230 */ /* 0x000fc40000004100 */
[-C--:B------:R-:W-:Y:S02]  /*1e30*/  HFMA2 R18, R3, R10.reuse.H0_H0, -72, -72 ;  /* 0xd480d48003127431 */ /* 0x080fe4000004000a */
[----:B------:R-:W-:Y:S02]  /*1e40*/  HADD2.F32 R12, -RZ, R36.H1_H1 ;  /* 0x30000024ff0c7230 */ /* 0x000fe40000004100 */
[----:B------:R-:W-:Y:S02]  /*1e50*/  HFMA2 R19, R19, R10.H0_H0, -72, -72 ;  /* 0xd480d48013137431 */ /* 0x000fe4000004000a */
[----:B------:R-:W-:Y:S02]  /*1e60*/  HADD2.F32 R4, -RZ, R14.H0_H0 ;  /* 0x2000000eff047230 */ /* 0x000fe40000004100 */
[----:B------:R-:W-:Y:S01]  /*1e70*/  FFMA.FTZ R35, R27, R16, R35 ;  /* 0x000000101b237223 */ /* 0x000fe20000010023 */
        /* <DEDUP_REMOVED lines=31> */
.L_x_3343:
        /* <DEDUP_REMOVED lines=12> */
[----:B------:R-:W-:Y:S01]  /*2130*/  LOP3.LUT R4, R14, 0xf000f, RZ, 0xc0, !PT ;  /* 0x000f000f0e047812 */ /* 0x000fe200078ec0ff */
[----:B------:R-:W-:Y:S01]  /*2140*/  HADD2 R29, R0, -1032, -1032 ;  /* 0xe408e408001d7430 */ /* 0x000fe20000000000 */
[----:B------:R-:W-:-:S02]  /*2150*/  LOP3.LUT R12, R15, 0xf000f, RZ, 0xc0, !PT ;  /* 0x000f000f0f0c7812 */ /* 0x000fc400078ec0ff */
[----:B------:R-:W-:Y:S02]  /*2160*/  LOP3.LUT R2, R2, 0x64006400, RZ, 0xfc, !PT ;  /* 0x6400640002027812 */ /* 0x000fe400078efcff */
[----:B------:R-:W-:Y:S01]  /*2170*/  LOP3.LUT R4, R4, 0x64006400, RZ, 0xfc, !PT ;  /* 0x6400640004047812 */ /* 0x000fe200078efcff */
[--C-:B------:R-:W-:Y:S01]  /*2180*/  HADD2.F32 R0, -RZ, R29.reuse.H0_H0 ;  /* 0x2000001dff007230 */ /* 0x100fe20000004100 */
[----:B------:R-:W-:Y:S01]  /*2190*/  LOP3.LUT R12, R12, 0x64006400, RZ, 0xfc, !PT ;  /* 0x640064000c0c7812 */ /* 0x000fe200078efcff */
[----:B------:R-:W-:Y:S02]  /*21a0*/  HADD2 R35, R2, -1032, -1032 ;  /* 0xe408e40802237430 */ /* 0x000fe40000000000 */
[----:B------:R-:W-:Y:S02]  /*21b0*/  HADD2.F32 R29, -RZ, R29.H1_H1 ;  /* 0x3000001dff1d7230 */ /* 0x000fe40000004100 */
[----:B------:R-:W-:Y:S02]  /*21c0*/  HADD2 R36, R4, -1032, -1032 ;  /* 0xe408e40804247430 */ /* 0x000fe40000000000 */
[----:B------:R-:W-:Y:S01]  /*21d0*/  FFMA.FTZ R0, R0, R3, RZ ;  /* 0x0000000300007223 */ /* 0x000fe200000100ff */
[----:B------:R-:W-:-:S02]  /*21e0*/  HADD2 R38, R12, -1032, -1032 ;  /* 0xe408e4080c267430 */ /* 0x000fc40000000000 */
[--C-:B------:R-:W-:Y:S01]  /*21f0*/  HADD2.F32 R34, -RZ, R35.reuse.H0_H0 ;  /* 0x20000023ff227230 */ /* 0x100fe20000004100 */
[----:B------:R-:W-:Y:S01]  /*2200*/  LOP3.LUT R19, R13, 0xf000f0, RZ, 0xc0, !PT ;  /* 0x00f000f00d137812 */ /* 0x000fe200078ec0ff */
[----:B------:R-:W-:Y:S02]  /*2210*/  HADD2.F32 R2, -RZ, R36.H0_H0 ;  /* 0x20000024ff027230 */ /* 0x000fe40000004100 */
[----:B------:R-:W-:Y:S01]  /*2220*/  FFMA.FTZ R0, R29, R30, R0 ;  /* 0x0000001e1d007223 */ /* 0x000fe20000010000 */
[----:B------:R-:W-:Y:S01]  /*2230*/  HADD2.F32 R4, -RZ, R38.H0_H0 ;  /* 0x20000026ff047230 */ /* 0x000fe20000004100 */
[----:B------:R-:W-:Y:S01]  /*2240*/  SHF.R.U32.HI R16, RZ, 0x8, R13 ;  /* 0x00000008ff107819 */ /* 0x000fe2000001160d */
[C---:B------:R-:W-:Y:S01]  /*2250*/  FFMA.FTZ R33, R3.reuse, R34, RZ ;  /* 0x0000002203217223 */ /* 0x040fe200000100ff */
[----:B------:R-:W-:Y:S01]  /*2260*/  LOP3.LUT R27, R14, 0xf000f0, RZ, 0xc0, !PT ;  /* 0x00f000f00e1b7812 */ /* 0x000fe200078ec0ff */
[C---:B------:R-:W-:Y:S01]  /*2270*/  FFMA.FTZ R2, R3.reuse, R2, RZ ;  /* 0x0000000203027223 */ /* 0x040fe200000100ff */
[----:B------:R-:W-:Y:S01]  /*2280*/  FFMA.FTZ R37, R3, R4, RZ ;  /* 0x0000000403257223 */ /* 0x000fe200000100ff */
[----:B------:R-:W-:Y:S01]  /*2290*/  HADD2.F32 R29, -RZ, R35.H1_H1 ;  /* 0x30000023ff1d7230 */ /* 0x000fe20000004100 */
[----:B------:R-:W0:Y:S01]  /*22a0*/  LDS.64 R12, [UR4+0x28] ;  /* 0x00002804ff0c7984 */ /* 0x000e220008000a00 */
[----:B------:R-:W-:Y:S01]  /*22b0*/  LOP3.LUT R3, R18, 0x64006400, RZ, 0xfc, !PT ;  /* 0x6400640012037812 */ /* 0x000fe200078efcff */
[----:B------:R-:W-:Y:S01]  /*22c0*/  HADD2.F32 R35, -RZ, R36.H1_H1 ;  /* 0x30000024ff237230 */ /* 0x000fe20000004100 */
[----:B------:R-:W-:Y:S01]  /*22d0*/  LOP3.LUT R28, R15, 0xf000f0, RZ, 0xc0, !PT ;  /* 0x00f000f00f1c7812 */ /* 0x000fe200078ec0ff */
[C---:B------:R-:W-:Y:S01]  /*22e0*/  FFMA.FTZ R29, R30.reuse, R29, R33 ;  /* 0x0000001d1e1d7223 */ /* 0x040fe20000010021 */
[----:B------:R-:W-:Y:S01]  /*22f0*/  LOP3.LUT R19, R19, 0x64006400, RZ, 0xfc, !PT ;  /* 0x6400640013137812 */ /* 0x000fe200078efcff */
[-C--:B------:R-:W-:Y:S01]  /*2300*/  HFMA2 R33, R3, R10.reuse.H0_H0, -72, -72 ;  /* 0xd480d48003217431 */ /* 0x080fe2000004000a */
[----:B------:R-:W-:Y:S01]  /*2310*/  LOP3.LUT R27, R27, 0x64006400, RZ, 0xfc, !PT ;  /* 0x640064001b1b7812 */ /* 0x000fe200078efcff */
[----:B------:R-:W-:Y:S01]  /*2320*/  FFMA.FTZ R35, R30, R35, R2 ;  /* 0x000000231e237223 */ /* 0x000fe20000010002 */
[----:B------:R-:W-:Y:S01]  /*2330*/  LOP3.LUT R3, R28, 0x64006400, RZ, 0xfc, !PT ;  /* 0x640064001c037812 */ /* 0x000fe200078efcff */
[----:B------:R-:W-:-:S02]  /*2340*/  HFMA2 R34, R19, R10.H0_H0, -72, -72 ;  /* 0xd480d48013227431 */ /* 0x000fc4000004000a */
[----:B------:R-:W-:Y:S02]  /*2350*/  HADD2.F32 R19, -RZ, R33.H0_H0 ;  /* 0x20000021ff137230 */ /* 0x000fe40000004100 */
[-C--:B------:R-:W-:Y:S02]  /*2360*/  HFMA2 R36, R27, R10.reuse.H0_H0, -72, -72 ;  /* 0xd480d4801b247431 */ /* 0x080fe4000004000a */
[----:B------:R-:W-:Y:S02]  /*2370*/  HADD2.F32 R27, -RZ, R38.H1_H1 ;  /* 0x30000026ff1b7230 */ /* 0x000fe40000004100 */
[----:B------:R-:W-:Y:S02]  /*2380*/  HFMA2 R28, R3, R10.H0_H0, -72, -72 ;  /* 0xd480d480031c7431 */ /* 0x000fe4000004000a */
        /* <DEDUP_REMOVED lines=10> */
[----:B------:R-:W-:Y:S01]  /*2430*/  HADD2.F32 R18, -RZ, R36.H1_H1 ;  /* 0x30000024ff127230 */ /* 0x000fe20000004100 */
[----:B------:R-:W-:Y:S01]  /*2440*/  SHF.R.U32.HI R14, RZ, 0x8, R14 ;  /* 0x00000008ff0e7819 */ /* 0x000fe2000001160e */
[----:B------:R-:W-:Y:S01]  /*2450*/  HADD2.F32 R28, -RZ, R28.H1_H1 ;  /* 0x3000001cff1c7230 */ /* 0x000fe20000004100 */
[----:B------:R-:W-:Y:S01]  /*2460*/  SHF.R.U32.HI R15, RZ, 0x8, R15 ;  /* 0x00000008ff0f7819 */ /* 0x000fe2000001160f */
[----:B------:R-:W-:Y:S01]  /*2470*/  FFMA.FTZ R19, R0, R31, R19 ;  /* 0x0000001f00137223 */ /* 0x000fe20000010013 */
[C---:B------:R-:W-:Y:S01]  /*2480*/  FFMA.FTZ R33, R31.reuse, R2, R4 ;  /* 0x000000021f217223 */ /* 0x040fe20000010004 */
[C---:B------:R-:W-:Y:S01]  /*2490*/  FFMA.FTZ R35, R31.reuse, R18, R35 ;  /* 0x000000121f237223 */ /* 0x040fe20000010023 */
[----:B------:R-:W-:Y:S01]  /*24a0*/  FFMA.FTZ R31, R31, R28, R3 ;  /* 0x0000001c1f1f7223 */ /* 0x000fe20000010003 */
[----:B------:R-:W-:-:S02]  /*24b0*/  LOP3.LUT R0, R17, 0xf000f, RZ, 0xc0, !PT ;  /* 0x000f000f11007812 */ /* 0x000fc400078ec0ff */
[----:B------:R-:W-:Y:S02]  /*24c0*/  LOP3.LUT R2, R16, 0xf000f, RZ, 0xc0, !PT ;  /* 0x000f000f10027812 */ /* 0x000fe400078ec0ff */
        /* <DEDUP_REMOVED lines=22> */
[C---:B------:R-:W-:Y:S01]  /*2630*/  FFMA.FTZ R35, R18.reuse, R4, R35 ;  /* 0x0000000412237223 */ /* 0x040fe20000010023 */
        /* <DEDUP_REMOVED lines=14> */
[----:B------:R-:W-:Y:S01]  /*2720*/  FFMA.FTZ R19, R27, R4, R12 ;  /* 0x000000041b137223 */ /* 0x000fe2000001000c */
[----:B------:R-:W-:Y:S02]  /*2730*/  HADD2.F32 R13, -RZ, R17.H0_H0 ;  /* 0x20000011ff0d7230 */ /* 0x000fe40000004100 */
[----:B------:R-:W-:-:S02]  /*2740*/  HFMA2 R14, R3, R10.H0_H0, -72, -72 ;  /* 0xd480d480030e7431 */ /* 0x000fc4000004000a */
[----:B------:R-:W-:Y:S02]  /*2750*/  HADD2.F32 R12, -RZ, R36.H1_H1 ;  /* 0x30000024ff0c7230 */ /* 0x000fe40000004100 */
[----:B------:R-:W-:Y:S02]  /*2760*/  HFMA2 R15, R15, R10.H0_H0, -72, -72 ;  /* 0xd480d4800f0f7431 */ /* 0x000fe4000004000a */
        /* <DEDUP_REMOVED lines=32> */
.L_x_3344:
[----:B------:R-:W-:Y:S05]  /*2970*/  @!P0 BRA `(.L_x_3341) ;  /* 0x0000000800408947 */ /* 0x000fea0003800000 */
[----:B------:R-:W-:Y:S02]  /*2980*/  IMAD.WIDE R14, R5, 0x4, R8 ;  /* 0x00000004050e7825 */ /* 0x000fe400078e0208 */
[----:B------:R-:W0:Y:S04]  /*2990*/  LDS.64 R8, [UR4+0x30] ;  /* 0x00003004ff087984 */ /* 0x000e280008000a00 */
[----:B------:R-:W2:Y:S01]  /*29a0*/  LDG.E.128.CONSTANT R12, desc[UR6][R14.64] ;  /* 0x000000060e0c7981 */ /* 0x000ea2000c1e9d00 */
[--C-:B0-----:R-:W-:Y:S02]  /*29b0*/  HADD2.F32 R3, -RZ, R8.reuse.H0_H0 ;  /* 0x20000008ff037230 */ /* 0x101fe40000004100 */
[----:B------:R-:W-:Y:S02]  /*29c0*/  HADD2.F32 R29, -RZ, R8.H1_H1 ;  /* 0x30000008ff1d7230 */ /* 0x000fe40000004100 */
[----:B------:R-:W-:-:S02]  /*29d0*/  HADD2.F32 R28, -RZ, R9.H0_H0 ;  /* 0x20000009ff1c7230 */ /* 0x000fc40000004100 */
[----:B------:R-:W-:Y:S02]  /*29e0*/  HADD2.F32 R31, -RZ, R9.H1_H1 ;  /* 0x30000009ff1f7230 */ /* 0x000fe40000004100 */
[----:B------:R-:W0:Y:S01]  /*29f0*/  LDS.64 R8, [UR4+0x38] ;  /* 0x00003804ff087984 */ /* 0x000e220008000a00 */
[C---:B--2---:R-:W-:Y:S02]  /*2a00*/  LOP3.LUT R18, R12.reuse, 0xf000f0, RZ, 0xc0, !PT ;  /* 0x00f000f00c127812 */ /* 0x044fe400078ec0ff */
[----:B------:R-:W-:Y:S02]  /*2a10*/  SHF.R.U32.HI R17, RZ, 0x8, R12 ;  /* 0x00000008ff117819 */ /* 0x000fe4000001160c */
[----:B------:R-:W-:Y:S02]  /*2a20*/  LOP3.LUT R0, R12, 0xf000f, RZ, 0xc0, !PT ;  /* 0x000f000f0c007812 */ /* 0x000fe400078ec0ff */
        /* <DEDUP_REMOVED lines=22> */
[----:B------:R-:W-:Y:S01]  /*2b90*/  FFMA.FTZ R30, R3, R30, RZ ;  /* 0x0000001e031e7223 */ /* 0x000fe200000100ff */
[----:B------:R-:W-:Y:S02]  /*2ba0*/  HADD2.F32 R4, -RZ, R38.H0_H0 ;  /* 0x20000026ff047230 */ /* 0x000fe40000004100 */
[----:B------:R-:W-:Y:S01]  /*2bb0*/  FFMA.FTZ R15, R0, R3, RZ ;  /* 0x00000003000f7223 */ /* 0x000fe200000100ff */
[----:B------:R-:W-:-:S02]  /*2bc0*/  HADD2.F32 R32, -RZ, R32.H1_H1 ;  /* 0x30000020ff207230 */ /* 0x000fc40000004100 */
[C---:B------:R-:W-:Y:S01]  /*2bd0*/  FFMA.FTZ R34, R3.reuse, R2, RZ ;  /* 0x0000000203227223 */ /* 0x040fe200000100ff */
[----:B------:R-:W-:Y:S02]  /*2be0*/  HADD2.F32 R0, -RZ, R35.H1_H1 ;  /* 0x30000023ff007230 */ /* 0x000fe40000004100 */
[----:B------:R-:W-:Y:S01]  /*2bf0*/  FFMA.FTZ R36, R3, R4, RZ ;  /* 0x0000000403247223 */ /* 0x000fe200000100ff */
[----:B------:R-:W-:Y:S01]  /*2c00*/  LOP3.LUT R3, R18, 0x64006400, RZ, 0xfc, !PT ;  /* 0x6400640012037812 */ /* 0x000fe200078efcff */
[----:B------:R-:W-:Y:S02]  /*2c10*/  HADD2.F32 R2, -RZ, R37.H1_H1 ;  /* 0x30000025ff027230 */ /* 0x000fe40000004100 */
[-C--:B------:R-:W-:Y:S02]  /*2c20*/  HFMA2 R19, R19, R10.reuse.H0_H0, -72, -72 ;  /* 0xd480d48013137431 */ /* 0x080fe4000004000a */
[----:B------:R-:W-:Y:S01]  /*2c30*/  FFMA.FTZ R33, R29, R32, R30 ;  /* 0x000000201d217223 */ /* 0x000fe2000001001e */
[----:B------:R-:W-:-:S02]  /*2c40*/  HFMA2 R27, R27, R10.H0_H0, -72, -72 ;  /* 0xd480d4801b1b7431 */ /* 0x000fc4000004000a */
[----:B------:R-:W-:Y:S01]  /*2c50*/  FFMA.FTZ R0, R0, R29, R15 ;  /* 0x0000001d00007223 */ /* 0x000fe2000001000f */
[-C--:B------:R-:W-:Y:S01]  /*2c60*/  HFMA2 R18, R3, R10.reuse.H0_H0, -72, -72 ;  /* 0xd480d48003127431 */ /* 0x080fe2000004000a */
[----:B------:R-:W-:Y:S01]  /*2c70*/  LOP3.LUT R3, R14, 0x64006400, RZ, 0xfc, !PT ;  /* 0x640064000e037812 */ /* 0x000fe200078efcff */
[----:B------:R-:W-:Y:S01]  /*2c80*/  FFMA.FTZ R35, R29, R2, R34 ;  /* 0x000000021d237223 */ /* 0x000fe20000010022 */
[----:B------:R-:W-:Y:S02]  /*2c90*/  HADD2.F32 R4, -RZ, R38.H1_H1 ;  /* 0x30000026ff047230 */ /* 0x000fe40000004100 */
[----:B------:R-:W-:Y:S02]  /*2ca0*/  HADD2.F32 R2, -RZ, R19.H0_H0 ;  /* 0x20000013ff027230 */ /* 0x000fe40000004100 */
[----:B------:R-:W-:Y:S02]  /*2cb0*/  HFMA2 R30, R3, R10.H0_H0, -72, -72 ;  /* 0xd480d480031e7431 */ /* 0x000fe4000004000a */
[----:B------:R-:W-:-:S02]  /*2cc0*/  HADD2.F32 R15, -RZ, R18.H0_H0 ;  /* 0x20000012ff0f7230 */ /* 0x000fc40000004100 */
[----:B------:R-:W-:Y:S01]  /*2cd0*/  FFMA.FTZ R29, R29, R4, R36 ;  /* 0x000000041d1d7223 */ /* 0x000fe20000010024 */
        /* <DEDUP_REMOVED lines=10> */
[----:B------:R-:W-:Y:S02]  /*2d80*/  HADD2.F32 R18, -RZ, R30.H1_H1 ;  /* 0x3000001eff127230 */ /* 0x000fe40000004100 */
[----:B------:R-:W-:Y:S01]  /*2d90*/  FFMA.FTZ R15, R0, R31, R15 ;  /* 0x0000001f000f7223 */ /* 0x000fe2000001000f */
[----:B------:R-:W-:Y:S01]  /*2da0*/  LOP3.LUT R0, R17, 0xf000f, RZ, 0xc0, !PT ;  /* 0x000f000f11007812 */ /* 0x000fe200078ec0ff */
[C---:B------:R-:W-:Y:S01]  /*2db0*/  FFMA.FTZ R35, R31.reuse, R14, R35 ;  /* 0x0000000e1f237223 */ /* 0x040fe20000010023 */
[----:B------:R-:W-:Y:S01]  /*2dc0*/  LOP3.LUT R2, R16, 0xf000f, RZ, 0xc0, !PT ;  /* 0x000f000f10027812 */ /* 0x000fe200078ec0ff */
[----:B------:R-:W-:Y:S01]  /*2dd0*/  FFMA.FTZ R31, R31, R18, R3 ;  /* 0x000000121f1f7223 */ /* 0x000fe20000010003 */
[----:B------:R-:W-:Y:S01]  /*2de0*/  LOP3.LUT R3, R12, 0xf000f, RZ, 0xc0, !PT ;  /* 0x000f000f0c037812 */ /* 0x000fe200078ec0ff */
[--C-:B0-----:R-:W-:Y:S01]  /*2df0*/  HADD2.F32 R14, -RZ, R8.reuse.H0_H0 ;  /* 0x20000008ff0e7230 */ /* 0x101fe20000004100 */
[----:B------:R-:W-:Y:S01]  /*2e00*/  LOP3.LUT R4, R13, 0xf000f, RZ, 0xc0, !PT ;  /* 0x000f000f0d047812 */ /* 0x000fe200078ec0ff */
[----:B------:R-:W-:Y:S01]  /*2e10*/  HADD2.F32 R19, -RZ, R8.H1_H1 ;  /* 0x30000008ff137230 */ /* 0x000fe20000004100 */
[----:B------:R-:W-:Y:S01]  /*2e20*/  LOP3.LUT R0, R0, 0x64006400, RZ, 0xfc, !PT ;  /* 0x6400640000007812 */ /* 0x000fe200078efcff */
[----:B------:R-:W-:Y:S01]  /*2e30*/  HADD2.F32 R27, -RZ, R9.H1_H1 ;  /* 0x30000009ff1b7230 */ /* 0x000fe20000004100 */
[----:B------:R-:W-:-:S02]  /*2e40*/  LOP3.LUT R2, R2, 0x64006400, RZ, 0xfc, !PT ;  /* 0x6400640002027812 */ /* 0x000fc400078efcff */
[----:B------:R-:W-:Y:S01]  /*2e50*/  LOP3.LUT R3, R3, 0x64006400, RZ, 0xfc, !PT ;  /* 0x6400640003037812 */ /* 0x000fe200078efcff */
[----:B------:R-:W-:Y:S01]  /*2e60*/  HADD2 R28, R0, -1032, -1032 ;  /* 0xe408e408001c7430 */ /* 0x000fe20000000000 */
[----:B------:R-:W-:Y:S01]  /*2e70*/  LOP3.LUT R4, R4, 0x64006400, RZ, 0xfc, !PT ;  /* 0x6400640004047812 */ /* 0x000fe200078efcff */
[----:B------:R-:W-:Y:S01]  /*2e80*/  HADD2 R30, R2, -1032, -1032 ;  /* 0xe408e408021e7430 */ /* 0x000fe20000000000 */
[----:B------:R-:W-:Y:S01]  /*2e90*/  LOP3.LUT R16, R16, 0xf000f0, RZ, 0xc0, !PT ;  /* 0x00f000f010107812 */ /* 0x000fe200078ec0ff */
[----:B------:R-:W-:Y:S02]  /*2ea0*/  HADD2 R32, R3, -1032, -1032 ;  /* 0xe408e40803207430 */ /* 0x000fe40000000000 */
[----:B------:R-:W-:Y:S02]  /*2eb0*/  HADD2.F32 R0, -RZ, R28.H0_H0 ;  /* 0x2000001cff007230 */ /* 0x000fe40000004100 */
[----:B------:R-:W-:Y:S02]  /*2ec0*/  HADD2 R33, R4, -1032, -1032 ;  /* 0xe408e40804217430 */ /* 0x000fe40000000000 */
[----:B------:R-:W-:Y:S01]  /*2ed0*/  HADD2.F32 R3, -RZ, R30.H0_H0 ;  /* 0x2000001eff037230 */ /* 0x000fe20000004100 */
[----:B------:R-:W-:Y:S01]  /*2ee0*/  LOP3.LUT R17, R17, 0xf000f0, RZ, 0xc0, !PT ;  /* 0x00f000f011117812 */ /* 0x000fe200078ec0ff */
[----:B------:R-:W-:-:S02]  /*2ef0*/  HADD2.F32 R4, -RZ, R32.H0_H0 ;  /* 0x20000020ff047230 */ /* 0x000fc40000004100 */
        /* <DEDUP_REMOVED lines=56> */
.L_x_3341:
[----:B------:R-:W-:Y:S01]  /*3280*/  IADD3 R43, R43, 0x20, RZ ;  /* 0x000000202b2b7810 */ /* 0x000fe20007ffe0ff */
[----:B------:R-:W-:Y:S01]  /*3290*/  UIADD3 UR4, UR4, 0x40, URZ ;  /* 0x0000004004047890 */ /* 0x000fe2000fffe03f */
[----:B------:R-:W-:Y:S02]  /*32a0*/  LEA R8, P2, R5, R6, 0x4 ;  /* 0x0000000605087211 */ /* 0x000fe400078420ff */
[C---:B------:R-:W-:Y:S02]  /*32b0*/  ISETP.GE.AND P0, PT, R43.reuse, UR5, PT ;  /* 0x000000052b007c0c */ /* 0x040fe4000bf06270 */
[----:B------:R-:W-:Y:S02]  /*32c0*/  ISETP.LT.AND P3, PT, R43, R22, PT ;  /* 0x000000162b00720c */ /* 0x000fe40003f61270 */
[----:B------:R-:W-:-:S11]  /*32d0*/  IADD3.X R9, R7, R11, RZ, P2, !PT ;  /* 0x0000000b07097210 */ /* 0x000fd600017fe4ff */
[----:B------:R-:W-:Y:S05]  /*32e0*/  @!P0 BRA P3, `(.L_x_3345) ;  /* 0xffffffd800888947 */ /* 0x000fea000183ffff */
.L_x_3340:
[----:B------:R-:W-:Y:S01]  /*32f0*/  ISETP.GE.AND P0, PT, R43, R22, PT ;  /* 0x000000162b00720c */ /* 0x000fe20003f06270 */
[----:B------:R-:W-:-:S03]  /*3300*/  ULDC UR5, c[0x0][0x268] ;  /* 0x00009a0000057ab9 */ /* 0x000fc60000000800 */
[----:B------:R-:W-:Y:S01]  /*3310*/  ISETP.GE.OR P0, PT, R43, UR5, P0 ;  /* 0x000000052b007c0c */ /* 0x000fe20008706670 */
[----:B------:R-:W-:-:S12]  /*3320*/  ULDC UR5, c[0x0][0x268] ;  /* 0x00009a0000057ab9 */ /* 0x000fd80000000800 */
[----:B------:R-:W-:Y:S05]  /*3330*/  @P0 BRA `(.L_x_3346) ;  /* 0x0000001400380947 */ /* 0x000fea0003800000 */
.L_x_3348:
[----:B------:R-:W-:Y:S01]  /*3340*/  ISETP.NE.AND P0, PT, R43, R23, PT ;  /* 0x000000172b00720c */ /* 0x000fe20003f05270 */
[----:B------:R-:W0:-:S12]  /*3350*/  LDC R27, c[0x0][0x23c] ;  /* 0x00008f00ff1b7b82 */ /* 0x000e180000000800 */
[----:B------:R-:W1:Y:S01]  /*3360*/  @!P0 LDC.64 R2, c[0x0][0x248] ;  /* 0x00009200ff028b82 */ /* 0x000e620000000a00 */
[----:B------:R-:W-:Y:S02]  /*3370*/  @!P0 LEA R5, R43, 0x1, 0x1 ;  /* 0x000000012b058811 */ /* 0x000fe400078e08ff */
[----:B------:R-:W-:-:S04]  /*3380*/  @!P0 IADD3 R26, R26, 0x1, RZ ;  /* 0x000000011a1a8810 */ /* 0x000fc80007ffe0ff */
[----:B------:R-:W-:-:S06]  /*3390*/  @!P0 LEA R30, R26, R1, 0x3 ;  /* 0x000000011a1e8211 */ /* 0x000fcc00078e18ff */
[----:B------:R-:W2:Y:S01]  /*33a0*/  @!P0 LDL.64 R30, [R30] ;  /* 0x000000001e1e8983 */ /* 0x000ea20000100a00 */
[----:B-1----:R-:W-:-:S05]  /*33b0*/  @!P0 IMAD.WIDE R2, R5, 0x2, R2 ;  /* 0x0000000205028825 */ /* 0x002fca00078e0202 */
[----:B------:R1:W3:Y:S02]  /*33c0*/  @!P0 LDG.E.U16.CONSTANT R28, desc[UR6][R2.64] ;  /* 0x00000006021c8981 */ /* 0x0002e4000c1e9500 */
[----:B-1----:R-:W-:Y:S02]  /*33d0*/  MOV R2, R8 ;  /* 0x0000000800027202 */ /* 0x002fe40000000f00 */
[----:B------:R-:W-:-:S03]  /*33e0*/  MOV R3, R9 ;  /* 0x0000000900037202 */ /* 0x000fc60000000f00 */
[C---:B0-----:R-:W-:Y:S02]  /*33f0*/  IMAD.WIDE R16, R27.reuse, 0x4, R2 ;  /* 0x000000041b107825 */ /* 0x041fe400078e0202 */
[----:B------:R0:W4:Y:S04]  /*3400*/  LDG.E.128.CONSTANT R12, desc[UR6][R2.64] ;  /* 0x00000006020c7981 */ /* 0x000128000c1e9d00 */
[----:B------:R1:W5:Y:S01]  /*3410*/  LDG.E.128.CONSTANT R8, desc[UR6][R16.64] ;  /* 0x0000000610087981 */ /* 0x000362000c1e9d00 */
[----:B------:R-:W-:-:S05]  /*3420*/  IMAD.WIDE R18, R27, 0x4, R16 ;  /* 0x000000041b127825 */ /* 0x000fca00078e0210 */
[----:B------:R1:W5:Y:S01]  /*3430*/  LDG.E.128.CONSTANT R4, desc[UR6][R18.64] ;  /* 0x0000000612047981 */ /* 0x000362000c1e9d00 */
[----:B------:R-:W-:Y:S01]  /*3440*/  PRMT R29, R57, 0x9910, RZ ;  /* 0x00009910391d7816 */ /* 0x000fe200000000ff */
[----:B0-----:R-:W-:-:S03]  /*3450*/  IMAD.WIDE R2, R27, 0x4, R18 ;  /* 0x000000041b027825 */ /* 0x001fc600078e0212 */
[----:B------:R-:W-:Y:S01]  /*3460*/  ISETP.EQ.OR P2, PT, R29, RZ, P1 ;  /* 0x000000ff1d00720c */ /* 0x000fe20000f42670 */
[----:B------:R-:W-:Y:S01]  /*3470*/  HFMA2.MMA R42, -RZ, RZ, 0, 0.125 ;  /* 0x00003000ff2a7435 */ /* 0x000fe200000001ff */
[----:B------:R-:W-:Y:S02]  /*3480*/  MOV R0, 0x2400 ;  /* 0x0000240000007802 */ /* 0x000fe40000000f00 */
[----:B--2---:R-:W-:-:S04]  /*3490*/  @!P0 PRMT R21, R30, 0x7610, R21 ;  /* 0x000076101e158816 */ /* 0x004fc80000000015 */
[----:B------:R-:W-:Y:S02]  /*34a0*/  @!P0 PRMT R21, R21, 0x7610, R30 ;  /* 0x0000761015158816 */ /* 0x000fe4000000001e */
[----:B---3--:R-:W-:Y:S02]  /*34b0*/  @!P0 IADD3 R23, R28, R43, RZ ;  /* 0x0000002b1c178210 */ /* 0x008fe40007ffe0ff */
[----:B----4-:R-:W-:Y:S02]  /*34c0*/  SHF.R.U32.HI R28, RZ, 0xf, R15 ;  /* 0x0000000fff1c7819 */ /* 0x010fe4000001160f */
[----:B-1----:R-:W-:Y:S02]  /*34d0*/  SHF.R.U32.HI R17, RZ, 0xf, R13 ;  /* 0x0000000fff117819 */ /* 0x002fe4000001160d */
[----:B------:R-:W-:Y:S02]  /*34e0*/  SHF.R.U32.HI R19, RZ, 0xf, R14 ;  /* 0x0000000fff137819 */ /* 0x000fe4000001160e */
[----:B------:R-:W-:-:S02]  /*34f0*/  SHF.R.U32.HI R16, RZ, 0xf, R12 ;  /* 0x0000000fff107819 */ /* 0x000fc4000001160c */
[----:B------:R-:W-:Y:S02]  /*3500*/  LOP3.LUT R29, R28, 0x10001, RZ, 0xc0, !PT ;  /* 0x000100011c1d7812 */ /* 0x000fe400078ec0ff */
[----:B------:R-:W-:Y:S02]  /*3510*/  LOP3.LUT R18, R17, 0x10001, RZ, 0xc0, !PT ;  /* 0x0001000111127812 */ /* 0x000fe400078ec0ff */
[----:B------:R-:W-:Y:S02]  /*3520*/  LOP3.LUT R27, R19, 0x10001, RZ, 0xc0, !PT ;  /* 0x00010001131b7812 */ /* 0x000fe400078ec0ff */
[----:B-----5:R-:W-:Y:S02]  /*3530*/  SHF.R.U32.HI R28, RZ, 0xe, R10 ;  /* 0x0000000eff1c7819 */ /* 0x020fe4000001160a */
[----:B------:R-:W-:Y:S02]  /*3540*/  LOP3.LUT R16, R16, 0x10001, RZ, 0xc0, !PT ;  /* 0x0001000110107812 */ /* 0x000fe400078ec0ff */
[----:B------:R-:W-:-:S02]  /*3550*/  SHF.R.U32.HI R17, RZ, 0xe, R8 ;  /* 0x0000000eff117819 */ /* 0x000fc40000011608 */
[----:B------:R-:W-:Y:S02]  /*3560*/  SHF.R.U32.HI R19, RZ, 0xe, R9 ;  /* 0x0000000eff137819 */ /* 0x000fe40000011609 */
[----:B------:R-:W-:Y:S02]  /*3570*/  SHF.R.U32.HI R30, RZ, 0xe, R11 ;  /* 0x0000000eff1e7819 */ /* 0x000fe4000001160b */
[----:B------:R-:W-:Y:S02]  /*3580*/  LOP3.LUT R27, R27, 0x20002, R28, 0xf8, !PT ;  /* 0x000200021b1b7812 */ /* 0x000fe400078ef81c */
        /* <DEDUP_REMOVED lines=9> */
[----:B------:R-:W-:Y:S02]  /*3620*/  LOP3.LUT R29, R18, 0x40004, R29, 0xf8, !PT ;  /* 0x00040004121d7812 */ /* 0x000fe400078ef81d */
[----:B------:R-:W-:Y:S02]  /*3630*/  LOP3.LUT R19, R15, 0x380038, RZ, 0xc0, !PT ;  /* 0x003800380f137812 */ /* 0x000fe400078ec0ff */
[----:B------:R-:W-:Y:S02]  /*3640*/  LOP3.LUT R16, R12, 0x380038, RZ, 0xc0, !PT ;  /* 0x003800380c107812 */ /* 0x000fe400078ec0ff */
[----:B------:R-:W-:Y:S02]  /*3650*/  SHF.R.U32.HI R78, RZ, 0x6, R13 ;  /* 0x00000006ff4e7819 */ /* 0x000fe4000001160d */
[----:B------:R-:W-:Y:S02]  /*3660*/  LOP3.LUT R18, R14, 0x380038, RZ, 0xc0, !PT ;  /* 0x003800380e127812 */ /* 0x000fe400078ec0ff */
[----:B------:R-:W-:-:S02]  /*3670*/  @!P0 PRMT R20, R31, 0x7610, R20 ;  /* 0x000076101f148816 */ /* 0x000fc40000000014 */
[----:B------:R-:W-:Y:S02]  /*3680*/  SHF.R.U32.HI R76, RZ, 0x6, R12 ;  /* 0x00000006ff4c7819 */ /* 0x000fe4000001160c */
[----:B------:R-:W-:Y:S02]  /*3690*/  SHF.R.U32.HI R75, RZ, 0x6, R14 ;  /* 0x00000006ff4b7819 */ /* 0x000fe4000001160e */
[----:B------:R-:W-:Y:S02]  /*36a0*/  LOP3.LUT R30, R17, 0x40004, R30, 0xf8, !PT ;  /* 0x00040004111e7812 */ /* 0x000fe400078ef81e */
[----:B------:R-:W-:Y:S02]  /*36b0*/  SHF.R.U32.HI R79, RZ, 0x6, R15 ;  /* 0x00000006ff4f7819 */ /* 0x000fe4000001160f */
[----:B------:R-:W-:Y:S02]  /*36c0*/  LOP3.LUT R65, R19, 0x64006400, RZ, 0xfc, !PT ;  /* 0x6400640013417812 */ /* 0x000fe400078efcff */
[----:B------:R-:W-:-:S02]  /*36d0*/  LOP3.LUT R17, R13, 0x380038, RZ, 0xc0, !PT ;  /* 0x003800380d117812 */ /* 0x000fc400078ec0ff */
[----:B------:R-:W-:Y:S02]  /*36e0*/  LOP3.LUT R69, R16, 0x64006400, RZ, 0xfc, !PT ;  /* 0x6400640010457812 */ /* 0x000fe400078efcff */
[----:B------:R-:W-:Y:S02]  /*36f0*/  LOP3.LUT R39, R18, 0x64006400, RZ, 0xfc, !PT ;  /* 0x6400640012277812 */ /* 0x000fe400078efcff */
[----:B------:R-:W-:Y:S02]  /*3700*/  LOP3.LUT R19, R78, 0x380038, RZ, 0xc0, !PT ;  /* 0x003800384e137812 */ /* 0x000fe400078ec0ff */
[----:B------:R-:W-:Y:S02]  /*3710*/  LOP3.LUT R35, R11, 0x380038, RZ, 0xc0, !PT ;  /* 0x003800380b237812 */ /* 0x000fe400078ec0ff */
[----:B------:R-:W-:Y:S02]  /*3720*/  @!P0 PRMT R20, R20, 0x7610, R31 ;  /* 0x0000761014148816 */ /* 0x000fe4000000001f */
        /* <DEDUP_REMOVED lines=97> */
[-C--:B------:R-:W-:Y:S02]  /*3d40*/  HFMA2 R68, R45, R0.reuse.H0_H0, -20, -20 ;  /* 0xcd00cd002d447431 */ /* 0x080fe40000040000 */
[-C--:B------:R-:W-:Y:S01]  /*3d50*/  HFMA2 R44, R49, R0.reuse.H0_H0, -20, -20 ;  /* 0xcd00cd00312c7431 */ /* 0x080fe20000040000 */
[----:B------:R-:W-:Y:S01]  /*3d60*/  IADD3 R43, R43, 0x20, RZ ;  /* 0x000000202b2b7810 */ /* 0x000fe20007ffe0ff */
        /* <DEDUP_REMOVED lines=38> */
[-C--:B0-----:R-:W-:Y:S01]  /*3fd0*/  HFMA2 R83, R13, R16.reuse, RZ.H0_H0 ;  /* 0x000000100d537231 */ /* 0x081fe200000400ff */
[-C--:B------:R-:W-:Y:S01]  /*3fe0*/  HFMA2.MMA R81, R81, R16.reuse, RZ ;  /* 0x0000001051517235 */ /* 0x080fe200000000ff */
[----:B------:R-:W-:Y:S01]  /*3ff0*/  HFMA2 R86, R15, R16, RZ.H0_H0 ;  /* 0x000000100f567231 */ /* 0x000fe200000400ff */
[----:B------:R-:W-:Y:S01]  /*4000*/  HFMA2.MMA R82, R85, R16, RZ ;  /* 0x0000001055527235 */ /* 0x000fe200000000ff */
[----:B------:R-:W0:Y:S01]  /*4010*/  LDS.128 R12, [UR4+0x10] ;  /* 0x00001004ff0c7984 */ /* 0x000e220008000c00 */
[-C--:B------:R-:W-:Y:S01]  /*4020*/  HFMA2 R83, R77, R17.reuse, R83 ;  /* 0x000000114d537231 */ /* 0x080fe20000000053 */
[----:B------:R-:W-:Y:S01]  /*4030*/  LOP3.LUT R16, R4, 0x70007, RZ, 0xc0, !PT ;  /* 0x0007000704107812 */ /* 0x000fe200078ec0ff */
[----:B------:R-:W-:Y:S01]  /*4040*/  HFMA2 R86, R65, R17, R86 ;  /* 0x0000001141567231 */ /* 0x000fe20000000056 */
[----:B------:R-:W-:Y:S01]  /*4050*/  LOP3.LUT R85, R7, 0x70007, RZ, 0xc0, !PT ;  /* 0x0007000707557812 */ /* 0x000fe200078ec0ff */
[-C--:B------:R-:W-:Y:S01]  /*4060*/  HFMA2.MMA R81, R69, R17.reuse, R81 ;  /* 0x0000001145517235 */ /* 0x080fe20000000051 */
[-C--:B------:R-:W-:Y:S01]  /*4070*/  HFMA2 R83, R78, R18.reuse, R83 ;  /* 0x000000124e537231 */ /* 0x080fe20000000053 */
[----:B------:R-:W-:Y:S01]  /*4080*/  HFMA2.MMA R82, R66, R17, R82 ;  /* 0x0000001142527235 */ /* 0x000fe20000000052 */
[----:B------:R-:W-:Y:S01]  /*4090*/  HFMA2 R86, R79, R18, R86 ;  /* 0x000000124f567231 */ /* 0x000fe20000000056 */
[----:B------:R-:W-:Y:S01]  /*40a0*/  LOP3.LUT R10, R10, 0x70007, RZ, 0xc0, !PT ;  /* 0x000700070a0a7812 */ /* 0x000fe200078ec0ff */
[-C--:B------:R-:W-:Y:S01]  /*40b0*/  HFMA2 R83, R73, R19.reuse, R83 ;  /* 0x0000001349537231 */ /* 0x080fe20000000053 */
[----:B------:R-:W-:Y:S01]  /*40c0*/  LOP3.LUT R9, R9, 0x64006400, RZ, 0xfc, !PT ;  /* 0x6400640009097812 */ /* 0x000fe200078efcff */
[----:B------:R-:W-:Y:S01]  /*40d0*/  HFMA2 R86, R71, R19, R86 ;  /* 0x0000001347567231 */ /* 0x000fe20000000056 */
[-C--:B------:R-:W-:Y:S01]  /*40e0*/  HFMA2.MMA R81, R76, R18.reuse, R81 ;  /* 0x000000124c517235 */ /* 0x080fe20000000051 */
[----:B------:R-:W-:Y:S01]  /*40f0*/  LOP3.LUT R8, R8, 0x64006400, RZ, 0xfc, !PT ;  /* 0x6400640008087812 */ /* 0x000fe200078efcff */
[----:B------:R-:W-:Y:S01]  /*4100*/  HFMA2.MMA R82, R75, R18, R82 ;  /* 0x000000124b527235 */ /* 0x000fe20000000052 */
[----:B------:R-:W-:-:S02]  /*4110*/  LOP3.LUT R10, R10, 0x64006400, RZ, 0xfc, !PT ;  /* 0x640064000a0a7812 */ /* 0x000fc400078efcff */
[----:B------:R-:W-:Y:S01]  /*4120*/  LOP3.LUT R11, R11, 0x70007, RZ, 0xc0, !PT ;  /* 0x000700070b0b7812 */ /* 0x000fe200078ec0ff */
[----:B------:R-:W-:Y:S01]  /*4130*/  HADD2 R8, R8, -1028, -1028 ;  /* 0xe404e40408087430 */ /* 0x000fe20000000000 */
[----:B------:R-:W-:Y:S01]  /*4140*/  LOP3.LUT R63, R63, 0x70007, RZ, 0xc0, !PT ;  /* 0x000700073f3f7812 */ /* 0x000fe200078ec0ff */
[-C--:B------:R-:W-:Y:S01]  /*4150*/  HFMA2.MMA R6, R74, R19.reuse, R81 ;  /* 0x000000134a067235 */ /* 0x080fe20000000051 */
[----:B------:R-:W-:Y:S01]  /*4160*/  LOP3.LUT R11, R11, 0x64006400, RZ, 0xfc, !PT ;  /* 0x640064000b0b7812 */ /* 0x000fe200078efcff */
[----:B------:R-:W-:Y:S01]  /*4170*/  HFMA2.MMA R82, R72, R19, R82 ;  /* 0x0000001348527235 */ /* 0x000fe20000000052 */
        /* <DEDUP_REMOVED lines=9> */
[-C--:B0-----:R-:W-:Y:S01]  /*4210*/  HFMA2.MMA R17, R70, R12.reuse, R6 ;  /* 0x0000000c46117235 */ /* 0x081fe20000000006 */
[-C--:B------:R-:W-:Y:S01]  /*4220*/  HFMA2 R83, R68, R12.reuse, R83 ;  /* 0x0000000c44537231 */ /* 0x080fe20000000053 */
[----:B------:R-:W0:Y:S01]  /*4230*/  LDS.128 R4, [UR4+0x20] ;  /* 0x00002004ff047984 */ /* 0x000e220008000c00 */
[----:B------:R-:W-:Y:S01]  /*4240*/  HFMA2.MMA R82, R67, R12, R82 ;  /* 0x0000000c43527235 */ /* 0x000fe20000000052 */
[----:B------:R-:W-:Y:S01]  /*4250*/  HFMA2 R86, R54, R12, R86 ;  /* 0x0000000c36567231 */ /* 0x000fe20000000056 */
[----:B------:R-:W-:Y:S01]  /*4260*/  LOP3.LUT R84, R84, 0x64006400, RZ, 0xfc, !PT ;  /* 0x6400640054547812 */ /* 0x000fe200078efcff */
[----:B------:R-:W-:Y:S01]  /*4270*/  HADD2 R12, R9, -1028, -1028 ;  /* 0xe404e404090c7430 */ /* 0x000fe20000000000 */
[----:B------:R-:W-:Y:S01]  /*4280*/  LOP3.LUT R31, R31, 0x70007, RZ, 0xc0, !PT ;  /* 0x000700071f1f7812 */ /* 0x000fe200078ec0ff */
[----:B------:R-:W-:Y:S01]  /*4290*/  HADD2 R9, R10, -1028, -1028 ;  /* 0xe404e4040a097430 */ /* 0x000fe20000000000 */
[-C--:B------:R-:W-:Y:S01]  /*42a0*/  HFMA2.MMA R17, R8, R13.reuse, R17 ;  /* 0x0000000d08117235 */ /* 0x080fe20000000011 */
[-C--:B------:R-:W-:Y:S01]  /*42b0*/  HFMA2 R83, R12, R13.reuse, R83 ;  /* 0x0000000d0c537231 */ /* 0x080fe20000000053 */
[----:B------:R-:W-:Y:S01]  /*42c0*/  LOP3.LUT R33, R33, 0x70007, RZ, 0xc0, !PT ;  /* 0x0007000721217812 */ /* 0x000fe200078ec0ff */
[----:B------:R-:W-:Y:S01]  /*42d0*/  HFMA2 R86, R11, R13, R86 ;  /* 0x0000000d0b567231 */ /* 0x000fe20000000056 */
[----:B------:R-:W-:Y:S01]  /*42e0*/  LOP3.LUT R31, R31, 0x64006400, RZ, 0xfc, !PT ;  /* 0x640064001f1f7812 */ /* 0x000fe200078efcff */
[----:B------:R-:W-:Y:S01]  /*42f0*/  HFMA2.MMA R82, R9, R13, R82 ;  /* 0x0000000d09527235 */ /* 0x000fe20000000052 */
[----:B------:R-:W-:Y:S01]  /*4300*/  HADD2 R8, R63, -1028, -1028 ;  /* 0xe404e4043f087430 */ /* 0x000fe20000000000 */
[----:B------:R-:W-:Y:S01]  /*4310*/  LOP3.LUT R85, R85, 0x64006400, RZ, 0xfc, !PT ;  /* 0x6400640055557812 */ /* 0x000fe200078efcff */
[-C--:B------:R-:W-:Y:S01]  /*4320*/  HFMA2.MMA R17, R64, R14.reuse, R17 ;  /* 0x0000000e40117235 */ /* 0x080fe20000000011 */
[----:B------:R-:W-:Y:S01]  /*4330*/  HADD2 R9, R56, -1028, -1028 ;  /* 0xe404e40438097430 */ /* 0x000fe20000000000 */
[----:B------:R-:W-:Y:S01]  /*4340*/  LOP3.LUT R33, R33, 0x64006400, RZ, 0xfc, !PT ;  /* 0x6400640021217812 */ /* 0x000fe200078efcff */
[----:B------:R-:W-:Y:S01]  /*4350*/  HADD2 R10, R61, -1028, -1028 ;  /* 0xe404e4043d0a7430 */ /* 0x000fe20000000000 */
[----:B------:R-:W-:Y:S01]  /*4360*/  LOP3.LUT R34, R34, 0x70007, RZ, 0xc0, !PT ;  /* 0x0007000722227812 */ /* 0x000fe200078ec0ff */
[----:B------:R-:W-:Y:S01]  /*4370*/  HFMA2.MMA R82, R59, R14, R82 ;  /* 0x0000000e3b527235 */ /* 0x000fe20000000052 */
[----:B------:R-:W-:Y:S01]  /*4380*/  HADD2 R11, R62, -1028, -1028 ;  /* 0xe404e4043e0b7430 */ /* 0x000fe20000000000 */
[----:B------:R-:W-:Y:S01]  /*4390*/  LOP3.LUT R80, R80, 0x64006400, RZ, 0xfc, !PT ;  /* 0x6400640050507812 */ /* 0x000fe200078efcff */
[-C--:B------:R-:W-:Y:S01]  /*43a0*/  HFMA2 R83, R60, R14.reuse, R83 ;  /* 0x0000000e3c537231 */ /* 0x080fe20000000053 */
[-C--:B------:R-:W-:Y:S01]  /*43b0*/  HFMA2.MMA R17, R8, R15.reuse, R17 ;  /* 0x0000000f08117235 */ /* 0x080fe20000000011 */
[----:B------:R-:W-:Y:S01]  /*43c0*/  HFMA2 R86, R58, R14, R86 ;  /* 0x0000000e3a567231 */ /* 0x000fe20000000056 */
[----:B------:R-:W-:Y:S01]  /*43d0*/  LOP3.LUT R34, R34, 0x64006400, RZ, 0xfc, !PT ;  /* 0x6400640022227812 */ /* 0x000fe200078efcff */
[-C--:B------:R-:W-:Y:S01]  /*43e0*/  HFMA2 R83, R10, R15.reuse, R83 ;  /* 0x0000000f0a537231 */ /* 0x080fe20000000053 */
[----:B------:R-:W-:Y:S01]  /*43f0*/  HFMA2.MMA R82, R9, R15, R82 ;  /* 0x0000000f09527235 */ /* 0x000fe20000000052 */
[----:B------:R-:W-:Y:S01]  /*4400*/  HFMA2 R86, R11, R15, R86 ;  /* 0x0000000f0b567231 */ /* 0x000fe20000000056 */
[----:B------:R-:W-:Y:S01]  /*4410*/  LOP3.LUT R32, R32, 0x70007, RZ, 0xc0, !PT ;  /* 0x0007000720207812 */ /* 0x000fe200078ec0ff */
[----:B------:R-:W1:Y:S01]  /*4420*/  LDS.128 R8, [UR4+0x30] ;  /* 0x00003004ff087984 */ /* 0x000e620008000c00 */
        /* <DEDUP_REMOVED lines=13> */
[----:B------:R-:W-:-:S02]  /*4500*/  HFMA2 R83, R44, R5, R83 ;  /* 0x000000052c537231 */ /* 0x000fc40000000053 */
[----:B------:R-:W-:Y:S01]  /*4510*/  HFMA2 R86, R46, R5, R86 ;  /* 0x000000052e567231 */ /* 0x000fe20000000056 */
[-C--:B------:R-:W-:Y:S01]  /*4520*/  HFMA2.MMA R17, R52, R5.reuse, R17 ;  /* 0x0000000534117235 */ /* 0x080fe20000000011 */
[----:B------:R-:W-:Y:S01]  /*4530*/  HADD2 R80, R80, -1028, -1028 ;  /* 0xe404e40450507430 */ /* 0x000fe20000000000 */
[----:B------:R-:W-:Y:S01]  /*4540*/  HFMA2.MMA R82, R45, R5, R82 ;  /* 0x000000052d527235 */ /* 0x000fe20000000052 */
[----:B------:R-:W-:Y:S02]  /*4550*/  HADD2 R5, R84, -1028, -1028 ;  /* 0xe404e40454057430 */ /* 0x000fe40000000000 */
[-C--:B------:R-:W-:Y:S02]  /*4560*/  HFMA2 R86, R85, R6.reuse, R86 ;  /* 0x0000000655567231 */ /* 0x080fe40000000056 */
[----:B------:R-:W-:Y:S01]  /*4570*/  HFMA2 R83, R80, R6, R83 ;  /* 0x0000000650537231 */ /* 0x000fe20000000053 */
[-C--:B------:R-:W-:Y:S01]  /*4580*/  HFMA2.MMA R17, R16, R6.reuse, R17 ;  /* 0x0000000610117235 */ /* 0x080fe20000000011 */
[----:B------:R-:W-:Y:S01]  /*4590*/  HFMA2 R86, R38, R7, R86 ;  /* 0x0000000726567231 */ /* 0x000fe20000000056 */
[----:B------:R-:W-:Y:S01]  /*45a0*/  HFMA2.MMA R82, R5, R6, R82 ;  /* 0x0000000605527235 */ /* 0x000fe20000000052 */
[----:B------:R-:W-:-:S02]  /*45b0*/  HADD2 R5, R34, -1028, -1028 ;  /* 0xe404e40422057430 */ /* 0x000fc40000000000 */
[----:B------:R-:W-:Y:S02]  /*45c0*/  HFMA2 R83, R36, R7, R83 ;  /* 0x0000000724537231 */ /* 0x000fe40000000053 */
[----:B------:R-:W-:Y:S01]  /*45d0*/  HADD2 R32, R32, -1028, -1028 ;  /* 0xe404e40420207430 */ /* 0x000fe20000000000 */
[-C--:B------:R-:W-:Y:S01]  /*45e0*/  HFMA2.MMA R4, R35, R7.reuse, R17 ;  /* 0x0000000723047235 */ /* 0x080fe20000000011 */
[----:B------:R-:W-:Y:S01]  /*45f0*/  HADD2 R30, R30, -1028, -1028 ;  /* 0xe404e4041e1e7430 */ /* 0x000fe20000000000 */
[----:B------:R-:W-:Y:S01]  /*4600*/  HFMA2.MMA R82, R37, R7, R82 ;  /* 0x0000000725527235 */ /* 0x000fe20000000052 */
[----:B------:R-:W-:Y:S02]  /*4610*/  HADD2 R7, R28, -1028, -1028 ;  /* 0xe404e4041c077430 */ /* 0x000fe40000000000 */
[----:B------:R-:W-:Y:S02]  /*4620*/  HADD2 R27, R27, -1028, -1028 ;  /* 0xe404e4041b1b7430 */ /* 0x000fe40000000000 */
[-C--:B-1----:R-:W-:Y:S01]  /*4630*/  HFMA2 R86, R5, R8.reuse, R86 ;  /* 0x0000000805567231 */ /* 0x082fe20000000056 */
        /* <DEDUP_REMOVED lines=9> */
[----:B------:R-:W-:Y:S02]  /*46d0*/  HADD2 R0, R29, -1028, -1028 ;  /* 0xe404e4041d007430 */ /* 0x000fe40000000000 */
        /* <DEDUP_REMOVED lines=14> */
.L_x_3347:
[C---:B------:R-:W-:Y:S01]  /*47c0*/  ISETP.GE.AND P0, PT, R43.reuse, UR5, PT ;  /* 0x000000052b007c0c */ /* 0x040fe2000bf06270 */
[----:B------:R-:W-:Y:S01]  /*47d0*/  UIADD3 UR4, UR4, 0x40, URZ ;  /* 0x0000004004047890 */ /* 0x000fe2000fffe03f */
[----:B------:R-:W-:Y:S02]  /*47e0*/  ISETP.LT.AND P2, PT, R43, R22, PT ;  /* 0x000000162b00720c */ /* 0x000fe40003f41270 */
[----:B------:R-:W-:Y:S02]  /*47f0*/  MOV R8, R2 ;  /* 0x0000000200087202 */ /* 0x000fe40000000f00 */
[----:B------:R-:W-:-:S09]  /*4800*/  MOV R9, R3 ;  /* 0x0000000300097202 */ /* 0x000fd20000000f00 */
[----:B------:R-:W-:Y:S05]  /*4810*/  @!P0 BRA P2, `(.L_x_3348) ;  /* 0xffffffe800c88947 */ /* 0x000fea000103ffff */
.L_x_3346:
        /* <DEDUP_REMOVED lines=17> */
.L_x_3352:
[----:B------:R-:W0:Y:S02]  /*4930*/  LDS R6, [R2] ;  /* 0x0000000002067984 */ /* 0x000e240000000800 */
[----:B0-----:R-:W-:-:S06]  /*4940*/  HADD2 R7, R6, R25 ;  /* 0x0000001906077230 */ /* 0x001fcc0000000000 */
[----:B------:R-:W0:Y:S02]  /*4950*/  ATOMS.CAST.SPIN R7, [R2], R6, R7 ;  /* 0x000000060207738d */ /* 0x000e240001800007 */
[----:B0-----:R-:W-:-:S13]  /*4960*/  ISETP.EQ.U32.AND P0, PT, R7, 0x1, PT ;  /* 0x000000010700780c */ /* 0x001fda0003f02070 */
[----:B------:R-:W-:Y:S05]  /*4970*/  @!P0 BRA `(.L_x_3352) ;  /* 0xfffffffc00ec8947 */ /* 0x000fea000383ffff */
[----:B------:R-:W-:Y:S05]  /*4980*/  BRA `(.L_x_3350) ;  /* 0x00000000000c7947 */ /* 0x000fea0003800000 */
.L_x_3351:
[----:B------:R-:W2:Y:S02]  /*4990*/  LD.E R0, desc[UR6][R4.64] ;  /* 0x0000000604007980 */ /* 0x000ea4000c101900 */
[----:B--2---:R-:W-:-:S05]  /*49a0*/  IADD3 R3, R25, R0, RZ ;  /* 0x0000000019037210 */ /* 0x004fca0007ffe0ff */
[----:B------:R0:W-:Y:S02]  /*49b0*/  ST.E desc[UR6][R4.64], R3 ;  /* 0x0000000304007985 */ /* 0x0001e4000c101906 */
.L_x_3350:
[----:B------:R-:W-:Y:S05]  /*49c0*/  BSYNC B0 ;  /* 0x0000000000007941 */ /* 0x000fea0003800000 */
.L_x_3349:
[----:B------:R1:W-:Y:S02]  /*49d0*/  ATOM.E.ADD.F16x2.RN.STRONG.GPU P0, RZ, desc[UR6][R4.64+0x4], R24 ;  /* 0x0000041804ff79a2 */ /* 0x0003e4000810e1c6 */
[----:B-1----:R-:W-:Y:S05]  /*49e0*/  @P0 EXIT ;  /* 0x000000000000094d */ /* 0x002fea0003800000 */
[----:B------:R-:W1:Y:S02]  /*49f0*/  QSPC.E.S P0, RZ, [R4+0x4] ;  /* 0x0000040004ff73aa */ /* 0x000e640000000500 */
[----:B-1----:R-:W-:Y:S05]  /*4a00*/  @!P0 BRA `(.L_x_3353) ;  /* 0x0000000000208947 */ /* 0x002fea0003800000 */
[----:B------:R-:W-:-:S04]  /*4a10*/  MOV R2, R4 ;  /* 0x0000000400027202 */ /* 0x000fc80000000f00 */
[----:B------:R-:W-:-:S07]  /*4a20*/  MOV R2, R2 ;  /* 0x0000000200027202 */ /* 0x000fce0000000f00 */
.L_x_3354:
[----:B0-----:R-:W0:Y:S02]  /*4a30*/  LDS R4, [R2+0x4] ;  /* 0x0000040002047984 */ /* 0x001e240000000800 */
[----:B0-----:R-:W-:-:S10]  /*4a40*/  HFMA2.MMA R5, R4, 1, 1, R24 ;  /* 0x3c003c0004057835 */ /* 0x001fd40000000018 */
[----:B------:R-:W0:Y:S02]  /*4a50*/  ATOMS.CAST.SPIN R5, [R2+0x4], R4, R5 ;  /* 0x000004040205738d */ /* 0x000e240001800005 */
[----:B0-----:R-:W-:-:S13]  /*4a60*/  ISETP.EQ.U32.AND P0, PT, R5, 0x1, PT ;  /* 0x000000010500780c */ /* 0x001fda0003f02070 */
[----:B------:R-:W-:Y:S05]  /*4a70*/  @!P0 BRA `(.L_x_3354) ;  /* 0xfffffffc00ec8947 */ /* 0x000fea000383ffff */
[----:B------:R-:W-:Y:S05]  /*4a80*/  EXIT ;  /* 0x000000000000794d */ /* 0x000fea0003800000 */
.L_x_3353:
[----:B------:R-:W0:Y:S02]  /*4a90*/  LD.E R0, desc[UR6][R4.64+0x4] ;  /* 0x0000040604007980 */ /* 0x000e24000c101900 */
[----:B0-----:R-:W-:-:S05]  /*4aa0*/  IADD3 R3, R24, R0, RZ ;  /* 0x0000000018037210 */ /* 0x001fca0007ffe0ff */
[----:B------:R-:W-:Y:S01]  /*4ab0*/  ST.E desc[UR6][R4.64+0x4], R3 ;  /* 0x0000040304007985 */ /* 0x000fe2000c101906 */
[----:B------:R-:W-:Y:S05]  /*4ac0*/  EXIT ;  /* 0x000000000000794d */ /* 0x000fea0003800000 */
.L_x_3355:
        /* <DEDUP_REMOVED lines=11> */
.L_x_3725:


//--------------------- .text._Z23gemm_half_q_half_kernelILi1ELi14ELb1ELb0ELi64EEvPK6__halfPKjS4_S2_PS0_iiiiPKtS7_iiiiiibS2_i --------------------------
	.section	.text._Z23gemm_half_q_half_kernelILi1ELi14ELb1ELb0ELi64EEvPK6__halfPKjS4_S2_PS0_iiiiPKtS7_iiiiiibS2_i,"ax",@progbits
	.align	128
        .global         _Z23gemm_half_q_half_kernelILi1ELi14ELb1ELb0ELi64EEvPK6__halfPKjS4_S2_PS0_iiiiPKtS7_iiiiiibS2_i
        .type           _Z23gemm_half_q_half_kernelILi1ELi14ELb1ELb0ELi64EEvPK6__halfPKjS4_S2_PS0_iiiiPKtS7_iiiiiibS2_i,@function
        .size           _Z23gemm_half_q_half_kernelILi1ELi14ELb1ELb0ELi64EEvPK6__halfPKjS4_S2_PS0_iiiiPKtS7_iiiiiibS2_i,(.L_x_3726 - _Z23gemm_half_q_half_kernelILi1ELi14ELb1ELb0ELi64EEvPK6__halfPKjS4_S2_PS0_iiiiPKtS7_iiiiiibS2_i)
        .other          _Z23gemm_half_q_half_kernelILi1ELi14ELb1ELb0ELi64EEvPK6__halfPKjS4_S2_PS0_iiiiPKtS7_iiiiiibS2_i,@"STO_CUDA_ENTRY STV_DEFAULT"
_Z23gemm_half_q_half_kernelILi1ELi14ELb1ELb0ELi64EEvPK6__halfPKjS4_S2_PS0_iiiiPKtS7_iiiiiibS2_i:
.text._Z23gemm_half_q_half_kernelILi1ELi14ELb1ELb0ELi64EEvPK6__halfPKjS4_S2_PS0_iiiiPKtS7_iiiiiibS2_i:
        /* <DEDUP_REMOVED lines=9> */
[----:B--2---:R-:W-:-:S04]  /*0090*/  PRMT R0, R0, 0x9910, RZ ;  /* 0x0000991000007816 */ /* 0x004fc800000000ff */
[----:B------:R-:W-:-:S13]  /*00a0*/  ISETP.NE.AND P0, PT, R0, RZ, PT ;  /* 0x000000ff0000720c */ /* 0x000fda0003f05270 */
[----:B------:R-:W-:Y:S05]  /*00b0*/  @!P0 EXIT ;  /* 0x000000000000894d */ /* 0x000fea0003800000 */
        /* <DEDUP_REMOVED lines=37> */
.L_x_3357:
[----:B------:R-:W-:Y:S05]  /*0310*/  BSYNC B0 ;  /* 0x0000000000007941 */ /* 0x000fea0003800000 */
.L_x_3356:
        /* <DEDUP_REMOVED lines=23> */
[----:B------:R-:W-:Y:S02]  /*0490*/  SHF.R.S32.HI R3, RZ, 0x1f, R6 ;  /* 0x0000001fff037819 */ /* 0x000fe40000011406 */
[----:B------:R-:W-:Y:S02]  /*04a0*/  SHF.L.U32 R13, R6, 0x2, RZ ;  /* 0x00000002060d7819 */ /* 0x000fe400000006ff */
[----:B------:R-:W-:Y:S01]  /*04b0*/  LEA.HI R14, R3, R6, RZ, 0x3 ;  /* 0x00000006030e7211 */ /* 0x000fe200078f18ff */
[----:B------:R-:W-:Y:S01]  /*04c0*/  HFMA2.MMA R3, -RZ, RZ, 0, 0 ;  /* 0x00000000ff037435 */ /* 0x000fe200000001ff */
[----:B------:R-:W-:Y:S01]  /*04d0*/  MOV R12, R20 ;  /* 0x00000014000c7202 */ /* 0x000fe20000000f00 */
[----:B------:R-:W2:Y:S01]  /*04e0*/  LDC.64 R10, c[0x0][0x228] ;  /* 0x00008a00ff0a7b82 */ /* 0x000ea20000000a00 */
[----:B------:R-:W-:-:S02]  /*04f0*/  LOP3.LUT R13, R13, 0x10, RZ, 0xc0, !PT ;  /* 0x000000100d0d7812 */ /* 0x000fc400078ec0ff */
[----:B0-----:R-:W-:-:S07]  /*0500*/  SHF.R.S32.HI R14, RZ, 0x3, R14 ;  /* 0x00000003ff0e7819 */ /* 0x001fce000001140e */
.L_x_3359:
        /* <DEDUP_REMOVED lines=8> */
[----:B------:R-:W-:-:S04]  /*0590*/  LEA R17, R12, 0x1, 0x1 ;  /* 0x000000010c117811 */ /* 0x000fc800078e08ff */
[----:B------:R-:W2:Y:S01]  /*05a0*/  LDG.E.U16.CONSTANT R15, desc[UR6][R22.64] ;  /* 0x00000006160f7981 */ /* 0x000ea2000c1e9500 */
        /* <DEDUP_REMOVED lines=32> */
.L_x_3358:
[----:B------:R2:W5:Y:S01]  /*07b0*/  LDL.64 R26, [R1] ;  /* 0x00000000011a7983 */ /* 0x0005620000100a00 */
[----:B------:R-:W3:Y:S01]  /*07c0*/  LDC R5, c[0x0][0x25c] ;  /* 0x00009700ff057b82 */ /* 0x000ee20000000800 */
[----:B------:R-:W-:Y:S01]  /*07d0*/  ULDC UR4, c[0x0][0x258] ;  /* 0x0000960000047ab9 */ /* 0x000fe20000000800 */
[----:B------:R-:W-:Y:S01]  /*07e0*/  HFMA2.MMA R0, -RZ, RZ, 0, 0 ;  /* 0x00000000ff007435 */ /* 0x000fe200000001ff */
[----:B------:R-:W-:Y:S02]  /*07f0*/  ISETP.GT.AND P1, PT, R20, UR4, PT ;  /* 0x0000000414007c0c */ /* 0x000fe4000bf24270 */
[----:B------:R-:W-:-:S03]  /*0800*/  MOV R4, RZ ;  /* 0x000000ff00047202 */ /* 0x000fc60000000f00 */
[----:B------:R-:W4:Y:S01]  /*0810*/  LDC R3, c[0x0][0x264] ;  /* 0x00009900ff037b82 */ /* 0x000f220000000800 */
[----:B---3--:R-:W-:-:S07]  /*0820*/  ISETP.GT.AND P3, PT, R20, R5, PT ;  /* 0x000000051400720c */ /* 0x008fce0003f64270 */
[----:B--2---:R-:W-:Y:S06]  /*0830*/  @!P1 BRA `(.L_x_3360) ;  /* 0x00000000001c9947 */ /* 0x004fec0003800000 */
[----:B-1----:R-:W1:Y:S02]  /*0840*/  LDC R9, c[0x0][0x25c] ;  /* 0x00009700ff097b82 */ /* 0x002e640000000800 */
[----:B-1----:R-:W-:-:S04]  /*0850*/  VIMNMX R4, R20, R9, PT ;  /* 0x0000000914047248 */ /* 0x002fc80003fe0100 */
[----:B------:R-:W-:-:S04]  /*0860*/  IADD3 R4, R4, -UR4, RZ ;  /* 0x8000000404047c10 */ /* 0x000fc8000fffe0ff */
[----:B------:R-:W-:-:S04]  /*0870*/  SHF.R.S32.HI R9, RZ, 0x1f, R4 ;  /* 0x0000001fff097819 */ /* 0x000fc80000011404 */
[----:B------:R-:W-:-:S04]  /*0880*/  LEA.HI R9, R9, R4, RZ, 0x5 ;  /* 0x0000000409097211 */ /* 0x000fc800078f28ff */
[----:B------:R-:W-:-:S05]  /*0890*/  SHF.R.S32.HI R9, RZ, 0x5, R9 ;  /* 0x00000005ff097819 */ /* 0x000fca0000011409 */
[----:B------:R-:W-:-:S07]  /*08a0*/  IMAD R4, R9, 0x6, RZ ;  /* 0x0000000609047824 */ /* 0x000fce00078e02ff */
.L_x_3360:
[----:B------:R-:W-:Y:S05]  /*08b0*/  @!P3 BRA `(.L_x_3361) ;  /* 0x00000000001cb947 */ /* 0x000fea0003800000 */
[----:B-1----:R-:W1:Y:S02]  /*08c0*/  LDC R9, c[0x0][0x260] ;  /* 0x00009800ff097b82 */ /* 0x002e640000000800 */
[----:B-1----:R-:W-:-:S04]  /*08d0*/  VIMNMX R0, R20, R9, PT ;  /* 0x0000000914007248 */ /* 0x002fc80003fe0100 */
[----:B------:R-:W-:-:S04]  /*08e0*/  IADD3 R0, R0, -R5, RZ ;  /* 0x8000000500007210 */ /* 0x000fc80007ffe0ff */
[----:B------:R-:W-:-:S04]  /*08f0*/  SHF.R.S32.HI R5, RZ, 0x1f, R0 ;  /* 0x0000001fff057819 */ /* 0x000fc80000011400 */
[----:B------:R-:W-:-:S04]  /*0900*/  LEA.HI R5, R5, R0, RZ, 0x5 ;  /* 0x0000000005057211 */ /* 0x000fc800078f28ff */
[----:B------:R-:W-:-:S04]  /*0910*/  SHF.R.S32.HI R5, RZ, 0x5, R5 ;  /* 0x00000005ff057819 */ /* 0x000fc80000011405 */
[----:B------:R-:W-:-:S07]  /*0920*/  LEA R0, R5, R5, 0x2 ;  /* 0x0000000505007211 */ /* 0x000fce00078e10ff */
.L_x_3361:
[----:B------:R-:W-:Y:S01]  /*0930*/  ULDC UR5, c[0x0][0x260] ;  /* 0x0000980000057ab9 */ /* 0x000fe20000000800 */
[----:B------:R-:W-:Y:S01]  /*0940*/  HFMA2.MMA R5, -RZ, RZ, 0, 0 ;  /* 0x00000000ff057435 */ /* 0x000fe200000001ff */
[C---:B------:R-:W-:Y:S02]  /*0950*/  ISETP.GT.AND P1, PT, R20.reuse, UR5, PT ;  /* 0x0000000514007c0c */ /* 0x040fe4000bf24270 */
[----:B----4-:R-:W-:Y:S02]  /*0960*/  ISETP.GT.AND P3, PT, R20, R3, PT ;  /* 0x000000031400720c */ /* 0x010fe40003f64270 */
[----:B-1----:R-:W-:-:S09]  /*0970*/  MOV R9, RZ ;  /* 0x000000ff00097202 */ /* 0x002fd20000000f00 */
        /* <DEDUP_REMOVED lines=8> */
.L_x_3362:
        /* <DEDUP_REMOVED lines=8> */
.L_x_3363:
        /* <DEDUP_REMOVED lines=11> */
.L_x_3364:
[C---:B------:R-:W-:Y:S01]  /*0b30*/  VIMNMX R10, R20.reuse, UR4, PT ;  /* 0x00000004140a7c48 */ /* 0x040fe2000bfe0100 */
[----:B------:R-:W1:Y:S01]  /*0b40*/  S2UR UR5, SR_CgaCtaId ;  /* 0x00000000000579c3 */ /* 0x000e620000008800 */
[----:B------:R-:W-:Y:S01]  /*0b50*/  ISETP.GE.OR P0, PT, R20, R3, P0 ;  /* 0x000000031400720c */ /* 0x000fe20000706670 */
[----:B------:R-:W-:Y:S01]  /*0b60*/  ULDC.64 UR8, c[0x0][0x218] ;  /* 0x0000860000087ab9 */ /* 0x000fe20000000a00 */
[----:B------:R-:W-:Y:S01]  /*0b70*/  SHF.R.S32.HI R11, RZ, 0x1f, R10 ;  /* 0x0000001fff0b7819 */ /* 0x000fe2000001140a */
[----:B------:R-:W-:Y:S01]  /*0b80*/  UMOV UR4, 0x400 ;  /* 0x0000040000047882 */ /* 0x000fe20000000000 */
[----:B------:R-:W-:Y:S02]  /*0b90*/  MOV R24, RZ ;  /* 0x000000ff00187202 */ /* 0x000fe40000000f00 */
[----:B------:R-:W-:Y:S02]  /*0ba0*/  LEA.HI R11, R11, R10, RZ, 0x5 ;  /* 0x0000000a0b0b7211 */ /* 0x000fe400078f28ff */
[----:B------:R-:W-:-:S02]  /*0bb0*/  PRMT R25, RZ, 0x5410, RZ ;  /* 0x00005410ff197816 */ /* 0x000fc400000000ff */
[----:B------:R-:W-:Y:S02]  /*0bc0*/  SHF.R.S32.HI R11, RZ, 0x5, R11 ;  /* 0x00000005ff0b7819 */ /* 0x000fe4000001140b */
[----:B-----5:R-:W-:Y:S02]  /*0bd0*/  IADD3 R3, R20, R7, RZ ;  /* 0x0000000714037210 */ /* 0x020fe40007ffe0ff */
[----:B------:R-:W-:-:S04]  /*0be0*/  LEA R4, R11, R4, 0x3 ;  /* 0x000000040b047211 */ /* 0x000fc800078e18ff */
[----:B------:R-:W-:-:S04]  /*0bf0*/  IADD3 R0, R9, R4, R0 ;  /* 0x0000000409007210 */ /* 0x000fc80007ffe000 */
[----:B------:R-:W-:Y:S01]  /*0c00*/  IADD3 R0, R8, R0, R5 ;  /* 0x0000000008007210 */ /* 0x000fe20007ffe005 */
[----:B-1----:R-:W-:-:S04]  /*0c10*/  ULEA UR4, UR5, UR4, 0x18 ;  /* 0x0000000405047291 */ /* 0x002fc8000f8ec03f */
[----:B------:R-:W-:Y:S01]  /*0c20*/  IMAD R5, R0, R29, RZ ;  /* 0x0000001d00057224 */ /* 0x000fe200078e02ff */
[----:B------:R-:W-:-:S04]  /*0c30*/  SHF.R.S32.HI R0, RZ, 0x1f, R6 ;  /* 0x0000001fff007819 */ /* 0x000fc80000011406 */
[----:B------:R-:W-:-:S04]  /*0c40*/  IADD3 R6, P1, R6, R5, RZ ;  /* 0x0000000506067210 */ /* 0x000fc80007f3e0ff */
[----:B------:R-:W-:Y:S02]  /*0c50*/  LEA.HI.X.SX32 R5, R5, R0, 0x1, P1 ;  /* 0x0000000005057211 */ /* 0x000fe400008f0eff */
[----:B------:R-:W-:Y:S02]  /*0c60*/  LEA R16, P1, R6, UR8, 0x2 ;  /* 0x0000000806107c11 */ /* 0x000fe4000f8210ff */
[----:B------:R-:W-:Y:S02]  /*0c70*/  PRMT R0, R26, 0x7610, R26 ;  /* 0x000076101a007816 */ /* 0x000fe4000000001a */
[----:B------:R-:W-:Y:S02]  /*0c80*/  LEA.HI.X R17, R6, UR9, R5, 0x2, P1 ;  /* 0x0000000906117c11 */ /* 0x000fe400088f1405 */
[----:B------:R-:W-:Y:S01]  /*0c90*/  PRMT R26, RZ, 0x5410, RZ ;  /* 0x00005410ff1a7816 */ /* 0x000fe200000000ff */
[----:B------:R-:W-:Y:S06]  /*0ca0*/  @P0 BRA `(.L_x_3365) ;  /* 0x0000002400440947 */ /* 0x000fec0003800000 */
[----:B------:R-:W-:Y:S01]  /*0cb0*/  SHF.R.S32.HI R28, RZ, 0x1f, R29 ;  /* 0x0000001fff1c7819 */ /* 0x000fe2000001141d */
[----:B------:R-:W-:Y:S01]  /*0cc0*/  ULDC UR5, c[0x0][0x264] ;  /* 0x0000990000057ab9 */ /* 0x000fe20000000800 */
[----:B------:R-:W-:Y:S02]  /*0cd0*/  MOV R24, RZ ;  /* 0x000000ff00187202 */ /* 0x000fe40000000f00 */
[----:B------:R-:W-:Y:S02]  /*0ce0*/  PRMT R26, RZ, 0x5410, RZ ;  /* 0x00005410ff1a7816 */ /* 0x000fe400000000ff */
[----:B------:R-:W-:-:S07]  /*0cf0*/  PRMT R25, RZ, 0x5410, RZ ;  /* 0x00005410ff197816 */ /* 0x000fce00000000ff */
.L_x_3367:
[----:B------:R-:W-:-:S13]  /*0d00*/  ISETP.NE.AND P0, PT, R20, R3, PT ;  /* 0x000000031400720c */ /* 0x000fda0003f05270 */
[----:B------:R-:W1:Y:S01]  /*0d10*/  @!P0 LDC.64 R4, c[0x0][0x248] ;  /* 0x00009200ff048b82 */ /* 0x000e620000000a00 */
[----:B------:R-:W-:Y:S02]  /*0d20*/  @!P0 IADD3 R24, R24, 0x1, RZ ;  /* 0x0000000118188810 */ /* 0x000fe40007ffe0ff */
[----:B------:R-:W-:Y:S02]  /*0d30*/  @!P0 SHF.L.U32 R7, R20, 0x1, RZ ;  /* 0x0000000114078819 */ /* 0x000fe400000006ff */
[----:B------:R-:W-:-:S03]  /*0d40*/  @!P0 LEA R6, R24, R1, 0x3 ;  /* 0x0000000118068211 */ /* 0x000fc600078e18ff */
[----:B-1----:R-:W-:-:S03]  /*0d50*/  @!P0 IMAD.WIDE R4, R7, 0x2, R4 ;  /* 0x0000000207048825 */ /* 0x002fc600078e0204 */
        /* <DEDUP_REMOVED lines=8> */
[----:B0-----:R-:W2:Y:S01]  /*0de0*/  LDG.E.128.CONSTANT R12, desc[UR6][R16.64] ;  /* 0x00000006100c7981 */ /* 0x001ea2000c1e9d00 */
[----:B------:R-:W0:Y:S03]  /*0df0*/  LDC R29, c[0x0][0x23c] ;  /* 0x00008f00ff1d7b82 */ /* 0x000e260000000800 */
[----:B------:R-:W1:Y:S01]  /*0e00*/  LDS.64 R22, [UR4] ;  /* 0x00000004ff167984 */ /* 0x000e620008000a00 */
[----:B0-----:R-:W-:-:S04]  /*0e10*/  LEA R8, P0, R29, R16, 0x2 ;  /* 0x000000101d087211 */ /* 0x001fc800078010ff */
[----:B------:R-:W-:-:S05]  /*0e20*/  LEA.HI.X R9, R29, R17, R28, 0x2, P0 ;  /* 0x000000111d097211 */ /* 0x000fca00000f141c */
[----:B------:R-:W3:Y:S01]  /*0e30*/  LDG.E.128.CONSTANT R4, desc[UR6][R8.64] ;  /* 0x0000000608047981 */ /* 0x000ee2000c1e9d00 */
[----:B------:R-:W-:Y:S01]  /*0e40*/  IMAD.WIDE R42, R29, 0x4, R8 ;  /* 0x000000041d2a7825 */ /* 0x000fe200078e0208 */
[----:B------:R-:W-:Y:S01]  /*0e50*/  HFMA2.MMA R44, -RZ, RZ, 0, 0.0625 ;  /* 0x00002c00ff2c7435 */ /* 0x000fe200000001ff */
[----:B--2---:R-:W-:Y:S02]  /*0e60*/  LOP3.LUT R10, R12, 0xf000f, RZ, 0xc0, !PT ;  /* 0x000f000f0c0a7812 */ /* 0x004fe400078ec0ff */
        /* <DEDUP_REMOVED lines=8> */
[----:B------:R-:W-:Y:S02]  /*0ef0*/  HADD2 R34, R11, -1032, -1032 ;  /* 0xe408e4080b227430 */ /* 0x000fe40000000000 */
[----:B------:R0:W2:Y:S01]  /*0f00*/  LDG.E.128.CONSTANT R8, desc[UR6][R42.64] ;  /* 0x000000062a087981 */ /* 0x0000a2000c1e9d00 */
[----:B------:R-:W-:Y:S02]  /*0f10*/  HADD2 R36, R18, -1032, -1032 ;  /* 0xe408e40812247430 */ /* 0x000fe40000000000 */
[----:B------:R-:W-:-:S02]  /*0f20*/  HADD2.F32 R18, -RZ, R37.H0_H0 ;  /* 0x20000025ff127230 */ /* 0x000fc40000004100 */
[----:B------:R-:W-:Y:S02]  /*0f30*/  HADD2 R35, R19, -1032, -1032 ;  /* 0xe408e40813237430 */ /* 0x000fe40000000000 */
[----:B-1----:R-:W-:Y:S02]  /*0f40*/  HADD2.F32 R19, -RZ, R22.H0_H0 ;  /* 0x20000016ff137230 */ /* 0x002fe40000004100 */
[----:B------:R-:W-:Y:S02]  /*0f50*/  HADD2.F32 R38, -RZ, R34.H0_H0 ;  /* 0x20000022ff267230 */ /* 0x000fe40000004100 */
        /* <DEDUP_REMOVED lines=8> */
[----:B------:R-:W-:Y:S01]  /*0fe0*/  HADD2.F32 R19, -RZ, R22.H1_H1 ;  /* 0x30000016ff137230 */ /* 0x000fe20000004100 */
[----:B------:R-:W-:Y:S01]  /*0ff0*/  LOP3.LUT R38, R15, 0xf000f0, RZ, 0xc0, !PT ;  /* 0x00f000f00f267812 */ /* 0x000fe200078ec0ff */
[----:B------:R-:W-:Y:S01]  /*1000*/  HADD2.F32 R36, -RZ, R36.H1_H1 ;  /* 0x30000024ff247230 */ /* 0x000fe20000004100 */
[----:B------:R-:W-:Y:S01]  /*1010*/  SHF.R.U32.HI R15, RZ, 0x8, R15 ;  /* 0x00000008ff0f7819 */ /* 0x000fe2000001160f */
[----:B------:R-:W-:Y:S02]  /*1020*/  HADD2.F32 R35, -RZ, R35.H1_H1 ;  /* 0x30000023ff237230 */ /* 0x000fe40000004100 */
[----:B------:R-:W-:Y:S01]  /*1030*/  FFMA.FTZ R22, R30, R19, R33 ;  /* 0x000000131e167223 */ /* 0x000fe20000010021 */
[C---:B------:R-:W-:Y:S01]  /*1040*/  FFMA.FTZ R30, R19.reuse, R34, R18 ;  /* 0x00000022131e7223 */ /* 0x040fe20000010012 */
[----:B------:R-:W-:Y:S01]  /*1050*/  LOP3.LUT R18, R12, 0xf000f0, RZ, 0xc0, !PT ;  /* 0x00f000f00c127812 */ /* 0x000fe200078ec0ff */
[C---:B------:R-:W-:Y:S01]  /*1060*/  FFMA.FTZ R31, R19.reuse, R36, R31 ;  /* 0x00000024131f7223 */ /* 0x040fe2000001001f */
[----:B------:R-:W-:Y:S01]  /*1070*/  FFMA.FTZ R32, R19, R35, R32 ;  /* 0x0000002313207223 */ /* 0x000fe20000010020 */
[----:B------:R-:W-:-:S02]  /*1080*/  LOP3.LUT R34, R13, 0xf000f0, RZ, 0xc0, !PT ;  /* 0x00f000f00d227812 */ /* 0x000fc400078ec0ff */
[----:B------:R-:W-:Y:S02]  /*1090*/  LOP3.LUT R33, R18, 0x64006400, RZ, 0xfc, !PT ;  /* 0x6400640012217812 */ /* 0x000fe400078efcff */
[----:B------:R-:W1:Y:S01]  /*10a0*/  LDS.64 R18, [UR4+0x8] ;  /* 0x00000804ff127984 */ /* 0x000e620008000a00 */
[----:B------:R-:W-:Y:S02]  /*10b0*/  LOP3.LUT R36, R14, 0xf000f0, RZ, 0xc0, !PT ;  /* 0x00f000f00e247812 */ /* 0x000fe400078ec0ff */
[----:B------:R-:W-:Y:S01]  /*10c0*/  LOP3.LUT R35, R34, 0x64006400, RZ, 0xfc, !PT ;  /* 0x6400640022237812 */ /* 0x000fe200078efcff */
[-C--:B------:R-:W-:Y:S01]  /*10d0*/  HFMA2 R33, R33, R44.reuse.H0_H0, -72, -72 ;  /* 0xd480d48021217431 */ /* 0x080fe2000004002c */
[----:B------:R-:W-:Y:S02]  /*10e0*/  LOP3.LUT R37, R36, 0x64006400, RZ, 0xfc, !PT ;  /* 0x6400640024257812 */ /* 0x000fe400078efcff */
[----:B------:R-:W-:Y:S01]  /*10f0*/  LOP3.LUT R39, R38, 0x64006400, RZ, 0xfc, !PT ;  /* 0x6400640026277812 */ /* 0x000fe200078efcff */
[-C--:B------:R-:W-:Y:S01]  /*1100*/  HFMA2 R34, R35, R44.reuse.H0_H0, -72, -72 ;  /* 0xd480d48023227431 */ /* 0x080fe2000004002c */
[----:B------:R-:W-:Y:S01]  /*1110*/  SHF.R.U32.HI R12, RZ, 0x8, R12 ;  /* 0x00000008ff0c7819 */ /* 0x000fe2000001160c */
[----:B------:R-:W-:-:S02]  /*1120*/  HFMA2 R35, R37, R44.H0_H0, -72, -72 ;  /* 0xd480d48025237431 */ /* 0x000fc4000004002c */
[----:B------:R-:W-:Y:S02]  /*1130*/  HADD2.F32 R37, -RZ, R23.H0_H0 ;  /* 0x20000017ff257230 */ /* 0x000fe40000004100 */
[----:B------:R-:W-:Y:S02]  /*1140*/  HFMA2 R36, R39, R44.H0_H0, -72, -72 ;  /* 0xd480d48027247431 */ /* 0x000fe4000004002c */
[----:B------:R-:W-:Y:S01]  /*1150*/  HADD2.F32 R39, -RZ, R33.H0_H0 ;  /* 0x20000021ff277230 */ /* 0x000fe20000004100 */
[----:B------:R-:W-:Y:S01]  /*1160*/  SHF.R.U32.HI R14, RZ, 0x8, R14 ;  /* 0x00000008ff0e7819 */ /* 0x000fe2000001160e */
[----:B------:R-:W-:Y:S01]  /*1170*/  HADD2.F32 R38, -RZ, R34.H0_H0 ;  /* 0x20000022ff267230 */ /* 0x000fe20000004100 */
[----:B------:R-:W-:Y:S01]  /*1180*/  SHF.R.U32.HI R13, RZ, 0x8, R13 ;  /* 0x00000008ff0d7819 */ /* 0x000fe2000001160d */
        /* <DEDUP_REMOVED lines=11> */
[----:B------:R-:W-:Y:S01]  /*1240*/  LOP3.LUT R33, R12, 0xf000f, RZ, 0xc0, !PT ;  /* 0x000f000f0c217812 */ /* 0x000fe200078ec0ff */
[----:B------:R-:W-:-:S02]  /*1250*/  HADD2.F32 R36, -RZ, R36.H1_H1 ;  /* 0x30000024ff247230 */ /* 0x000fc40000004100 */
[C---:B------:R-:W-:Y:S01]  /*1260*/  FFMA.FTZ R30, R23.reuse, R37, R30 ;  /* 0x00000025171e7223 */ /* 0x040fe2000001001e */
[----:B------:R-:W-:Y:S01]  /*1270*/  FFMA.FTZ R31, R23, R34, R31 ;  /* 0x00000022171f7223 */ /* 0x000fe2000001001f */
[----:B------:R-:W-:Y:S02]  /*1280*/  LOP3.LUT R33, R33, 0x64006400, RZ, 0xfc, !PT ;  /* 0x6400640021217812 */ /* 0x000fe400078efcff */
[----:B------:R-:W-:Y:S01]  /*1290*/  LOP3.LUT R34, R14, 0xf000f, RZ, 0xc0, !PT ;  /* 0x000f000f0e227812 */ /* 0x000fe200078ec0ff */
[----:B------:R-:W-:Y:S01]  /*12a0*/  FFMA.FTZ R32, R23, R36, R32 ;  /* 0x0000002417207223 */ /* 0x000fe20000010020 */
[----:B------:R-:W-:Y:S01]  /*12b0*/  LOP3.LUT R23, R13, 0xf000f, RZ, 0xc0, !PT ;  /* 0x000f000f0d177812 */ /* 0x000fe200078ec0ff */
[----:B------:R-:W-:Y:S01]  /*12c0*/  HADD2 R37, R33, -1032, -1032 ;  /* 0xe408e40821257430 */ /* 0x000fe20000000000 */
[----:B------:R-:W-:Y:S01]  /*12d0*/  LOP3.LUT R33, R34, 0x64006400, RZ, 0xfc, !PT ;  /* 0x6400640022217812 */ /* 0x000fe200078efcff */
[----:B-1----:R-:W-:Y:S01]  /*12e0*/  HADD2.F32 R35, -RZ, R18.H0_H0 ;  /* 0x20000012ff237230 */ /* 0x002fe20000004100 */
[----:B------:R-:W-:-:S02]  /*12f0*/  LOP3.LUT R36, R15, 0xf000f, RZ, 0xc0, !PT ;  /* 0x000f000f0f247812 */ /* 0x000fc400078ec0ff */
[--C-:B------:R-:W-:Y:S02]  /*1300*/  HADD2.F32 R39, -RZ, R37.reuse.H0_H0 ;  /* 0x20000025ff277230 */ /* 0x100fe40000004100 */
[----:B------:R-:W-:Y:S01]  /*1310*/  HADD2 R33, R33, -1032, -1032 ;  /* 0xe408e40821217430 */ /* 0x000fe20000000000 */
[----:B------:R-:W-:Y:S01]  /*1320*/  LOP3.LUT R23, R23, 0x64006400, RZ, 0xfc, !PT ;  /* 0x6400640017177812 */ /* 0x000fe200078efcff */
[----:B------:R-:W-:Y:S01]  /*1330*/  HADD2.F32 R37, -RZ, R37.H1_H1 ;  /* 0x30000025ff257230 */ /* 0x000fe20000004100 */
[----:B------:R-:W-:Y:S01]  /*1340*/  LOP3.LUT R36, R36, 0x64006400, RZ, 0xfc, !PT ;  /* 0x6400640024247812 */ /* 0x000fe200078efcff */
[----:B------:R-:W-:Y:S01]  /*1350*/  FFMA.FTZ R34, R39, R35, R22 ;  /* 0x0000002327227223 */ /* 0x000fe20000010016 */
[--C-:B------:R-:W-:Y:S02]  /*1360*/  HADD2.F32 R38, -RZ, R33.reuse.H0_H0 ;  /* 0x20000021ff267230 */ /* 0x100fe40000004100 */
[----:B------:R-:W-:Y:S02]  /*1370*/  HADD2 R23, R23, -1032, -1032 ;  /* 0xe408e40817177430 */ /* 0x000fe40000000000 */
[----:B------:R-:W-:-:S02]  /*1380*/  HADD2.F32 R33, -RZ, R33.H1_H1 ;  /* 0x30000021ff217230 */ /* 0x000fc40000004100 */
[----:B------:R-:W-:Y:S01]  /*1390*/  HADD2 R22, R36, -1032, -1032 ;  /* 0xe408e40824167430 */ /* 0x000fe20000000000 */
[----:B------:R-:W-:Y:S01]  /*13a0*/  LOP3.LUT R12, R12, 0xf000f0, RZ, 0xc0, !PT ;  /* 0x00f000f00c0c7812 */ /* 0x000fe200078ec0ff */
[C---:B------:R-:W-:Y:S01]  /*13b0*/  FFMA.FTZ R36, R35.reuse, R38, R31 ;  /* 0x0000002623247223 */ /* 0x040fe2000001001f */
[--C-:B------:R-:W-:Y:S01]  /*13c0*/  HADD2.F32 R39, -RZ, R23.reuse.H0_H0 ;  /* 0x20000017ff277230 */ /* 0x100fe20000004100 */
[----:B------:R-:W-:Y:S01]  /*13d0*/  LOP3.LUT R14, R14, 0xf000f0, RZ, 0xc0, !PT ;  /* 0x00f000f00e0e7812 */ /* 0x000fe200078ec0ff */
[----:B------:R-:W-:Y:S02]  /*13e0*/  HADD2.F32 R38, -RZ, R22.H0_H0 ;  /* 0x20000016ff267230 */ /* 0x000fe40000004100 */
[----:B------:R-:W-:Y:S02]  /*13f0*/  HADD2.F32 R31, -RZ, R18.H1_H1 ;  /* 0x30000012ff1f7230 */ /* 0x000fe40000004100 */
[----:B------:R-:W-:Y:S01]  /*1400*/  FFMA.FTZ R30, R35, R39, R30 ;  /* 0x00000027231e7223 */ /* 0x000fe2000001001e */
[----:B------:R-:W-:-:S02]  /*1410*/  HADD2.F32 R23, -RZ, R23.H1_H1 ;  /* 0x30000017ff177230 */ /* 0x000fc40000004100 */
[----:B------:R-:W-:Y:S01]  /*1420*/  FFMA.FTZ R32, R35, R38, R32 ;  /* 0x0000002623207223 */ /* 0x000fe20000010020 */
[----:B------:R-:W-:Y:S01]  /*1430*/  LOP3.LUT R35, R13, 0xf000f0, RZ, 0xc0, !PT ;  /* 0x00f000f00d237812 */ /* 0x000fe200078ec0ff */
[----:B------:R-:W-:Y:S01]  /*1440*/  FFMA.FTZ R33, R31, R33, R36 ;  /* 0x000000211f217223 */ /* 0x000fe20000010024 */
        /* <DEDUP_REMOVED lines=9> */
[C---:B------:R-:W-:Y:S01]  /*14e0*/  FFMA.FTZ R30, R31.reuse, R23, R30 ;  /* 0x000000171f1e7223 */ /* 0x040fe2000001001e */
[----:B------:R-:W-:Y:S01]  /*14f0*/  FFMA.FTZ R32, R31, R18, R32 ;  /* 0x000000121f207223 */ /* 0x000fe20000010020 */
[----:B------:R-:W-:-:S02]  /*1500*/  HFMA2 R15, R15, R44.H0_H0, -72, -72 ;  /* 0xd480d4800f0f7431 */ /* 0x000fc4000004002c */
[----:B------:R-:W-:Y:S02]  /*1510*/  HADD2.F32 R31, -RZ, R19.H0_H0 ;  /* 0x20000013ff1f7230 */ /* 0x000fe40000004100 */
[----:B------:R-:W-:Y:S02]  /*1520*/  HFMA2 R14, R35, R44.H0_H0, -72, -72 ;  /* 0xd480d480230e7431 */ /* 0x000fe4000004002c */
[----:B------:R-:W-:Y:S01]  /*1530*/  HADD2.F32 R18, -RZ, R13.H0_H0 ;  /* 0x2000000dff127230 */ /* 0x000fe20000004100 */
[----:B------:R-:W1:Y:S01]  /*1540*/  LDS.64 R22, [UR4+0x10] ;  /* 0x00001004ff167984 */ /* 0x000e620008000a00 */
[----:B------:R-:W-:Y:S02]  /*1550*/  HADD2.F32 R36, -RZ, R15.H0_H0 ;  /* 0x2000000fff247230 */ /* 0x000fe40000004100 */
        /* <DEDUP_REMOVED lines=11> */
[----:B------:R-:W-:-:S04]  /*1610*/  IMAD.WIDE R12, R29, 0x4, R42 ;  /* 0x000000041d0c7825 */ /* 0x000fc800078e022a */
[C---:B------:R-:W-:Y:S01]  /*1620*/  FFMA.FTZ R32, R19.reuse, R35, R30 ;  /* 0x0000002313207223 */ /* 0x040fe2000001001e */
[----:B------:R-:W-:Y:S01]  /*1630*/  FFMA.FTZ R30, R19, R15, R36 ;  /* 0x0000000f131e7223 */ /* 0x000fe20000010024 */
[----:B------:R-:W-:Y:S02]  /*1640*/  HADD2.F32 R29, -RZ, R14.H1_H1 ;  /* 0x3000000eff1d7230 */ /* 0x000fe40000004100 */
[----:B------:R-:W4:Y:S01]  /*1650*/  LDG.E.128.CONSTANT R12, desc[UR6][R12.64] ;  /* 0x000000060c0c7981 */ /* 0x000f22000c1e9d00 */
[----:B---3--:R-:W-:Y:S02]  /*1660*/  LOP3.LUT R33, R4, 0xf000f, RZ, 0xc0, !PT ;  /* 0x000f000f04217812 */ /* 0x008fe400078ec0ff */
[----:B------:R-:W-:Y:S01]  /*1670*/  LOP3.LUT R34, R5, 0xf000f, RZ, 0xc0, !PT ;  /* 0x000f000f05227812 */ /* 0x000fe200078ec0ff */
[----:B------:R-:W-:Y:S01]  /*1680*/  FFMA.FTZ R29, R19, R29, R18 ;  /* 0x0000001d131d7223 */ /* 0x000fe20000010012 */
        /* <DEDUP_REMOVED lines=8> */
[----:B------:R-:W-:Y:S02]  /*1710*/  HADD2 R37, R34, -1032, -1032 ;  /* 0xe408e40822257430 */ /* 0x000fe40000000000 */
[----:B-1----:R-:W-:-:S02]  /*1720*/  HADD2.F32 R18, -RZ, R22.H0_H0 ;  /* 0x20000016ff127230 */ /* 0x002fc40000004100 */
[----:B------:R-:W-:Y:S02]  /*1730*/  HADD2 R38, R35, -1032, -1032 ;  /* 0xe408e40823267430 */ /* 0x000fe40000000000 */
[----:B------:R-:W-:Y:S02]  /*1740*/  HADD2.F32 R33, -RZ, R36.H0_H0 ;  /* 0x20000024ff217230 */ /* 0x000fe40000004100 */
[----:B------:R-:W-:Y:S02]  /*1750*/  HADD2 R34, R39, -1032, -1032 ;  /* 0xe408e40827227430 */ /* 0x000fe40000000000 */
[----:B------:R-:W-:Y:S01]  /*1760*/  HADD2.F32 R39, -RZ, R37.H0_H0 ;  /* 0x20000025ff277230 */ /* 0x000fe20000004100 */
[----:B------:R-:W-:Y:S01]  /*1770*/  LOP3.LUT R41, R41, 0x64006400, RZ, 0xfc, !PT ;  /* 0x6400640029297812 */ /* 0x000fe200078efcff */
        /* <DEDUP_REMOVED lines=9> */
[----:B------:R-:W-:Y:S01]  /*1810*/  SHF.R.U32.HI R7, RZ, 0x8, R7 ;  /* 0x00000008ff077819 */ /* 0x000fe20000011607 */
[----:B------:R-:W-:Y:S02]  /*1820*/  HADD2.F32 R22, -RZ, R38.H1_H1 ;  /* 0x30000026ff167230 */ /* 0x000fe40000004100 */
[----:B------:R-:W-:-:S02]  /*1830*/  HFMA2 R38, R41, R44.H0_H0, -72, -72 ;  /* 0xd480d48029267431 */ /* 0x000fc4000004002c */
[----:B------:R-:W-:Y:S02]  /*1840*/  HADD2.F32 R36, -RZ, R34.H1_H1 ;  /* 0x30000022ff247230 */ /* 0x000fe40000004100 */
[----:B------:R-:W-:Y:S01]  /*1850*/  FFMA.FTZ R34, R18, R37, R33 ;  /* 0x0000002512227223 */ /* 0x000fe20000010021 */
[----:B------:R-:W-:Y:S01]  /*1860*/  LOP3.LUT R37, R4, 0xf000f0, RZ, 0xc0, !PT ;  /* 0x00f000f004257812 */ /* 0x000fe200078ec0ff */
[----:B------:R-:W-:Y:S01]  /*1870*/  FFMA.FTZ R40, R39, R18, R40 ;  /* 0x0000001227287223 */ /* 0x000fe20000010028 */
[C---:B------:R-:W-:Y:S01]  /*1880*/  FFMA.FTZ R22, R18.reuse, R22, R35 ;  /* 0x0000001612167223 */ /* 0x040fe20000010023 */
[----:B------:R-:W-:Y:S01]  /*1890*/  LOP3.LUT R39, R5, 0xf000f0, RZ, 0xc0, !PT ;  /* 0x00f000f005277812 */ /* 0x000fe200078ec0ff */
[----:B------:R-:W-:Y:S01]  /*18a0*/  FFMA.FTZ R33, R18, R36, R19 ;  /* 0x0000002412217223 */ /* 0x000fe20000010013 */
[----:B------:R-:W-:Y:S01]  /*18b0*/  LOP3.LUT R35, R37, 0x64006400, RZ, 0xfc, !PT ;  /* 0x6400640025237812 */ /* 0x000fe200078efcff */
[----:B------:R-:W1:Y:S01]  /*18c0*/  LDS.64 R18, [UR4+0x18] ;  /* 0x00001804ff127984 */ /* 0x000e620008000a00 */
[----:B------:R-:W-:Y:S01]  /*18d0*/  LOP3.LUT R39, R39, 0x64006400, RZ, 0xfc, !PT ;  /* 0x6400640027277812 */ /* 0x000fe200078efcff */
[--C-:B------:R-:W-:Y:S01]  /*18e0*/  HADD2.F32 R45, -RZ, R23.reuse.H0_H0 ;  /* 0x20000017ff2d7230 */ /* 0x100fe20000004100 */
[----:B------:R-:W-:Y:S01]  /*18f0*/  LOP3.LUT R37, R6, 0xf000f0, RZ, 0xc0, !PT ;  /* 0x00f000f006257812 */ /* 0x000fe200078ec0ff */
[-C--:B------:R-:W-:Y:S01]  /*1900*/  HFMA2 R35, R35, R44.reuse.H0_H0, -72, -72 ;  /* 0xd480d48023237431 */ /* 0x080fe2000004002c */
[----:B------:R-:W-:Y:S01]  /*1910*/  SHF.R.U32.HI R4, RZ, 0x8, R4 ;  /* 0x00000008ff047819 */ /* 0x000fe20000011604 */
[-C--:B------:R-:W-:Y:S01]  /*1920*/  HFMA2 R36, R39, R44.reuse.H0_H0, -72, -72 ;  /* 0xd480d48027247431 */ /* 0x080fe2000004002c */
[----:B------:R-:W-:Y:S01]  /*1930*/  LOP3.LUT R37, R37, 0x64006400, RZ, 0xfc, !PT ;  /* 0x6400640025257812 */ /* 0x000fe200078efcff */
[----:B------:R-:W-:Y:S01]  /*1940*/  HADD2.F32 R23, -RZ, R23.H1_H1 ;  /* 0x30000017ff177230 */ /* 0x000fe20000004100 */
[----:B------:R-:W-:Y:S01]  /*1950*/  SHF.R.U32.HI R6, RZ, 0x8, R6 ;  /* 0x00000008ff067819 */ /* 0x000fe20000011606 */
[----:B------:R-:W-:Y:S01]  /*1960*/  HADD2.F32 R39, -RZ, R35.H0_H0 ;  /* 0x20000023ff277230 */ /* 0x000fe20000004100 */
[----:B------:R-:W-:Y:S01]  /*1970*/  SHF.R.U32.HI R5, RZ, 0x8, R5 ;  /* 0x00000008ff057819 */ /* 0x000fe20000011605 */
[----:B------:R-:W-:-:S02]  /*1980*/  HFMA2 R37, R37, R44.H0_H0, -72, -72 ;  /* 0xd480d48025257431 */ /* 0x000fc4000004002c */
[----:B------:R-:W-:Y:S02]  /*1990*/  HADD2.F32 R41, -RZ, R36.H0_H0 ;  /* 0x20000024ff297230 */ /* 0x000fe40000004100 */
[----:B------:R-:W-:Y:S01]  /*19a0*/  FFMA.FTZ R39, R39, R45, R40 ;  /* 0x0000002d27277223 */ /* 0x000fe20000010028 */
[--C-:B------:R-:W-:Y:S02]  /*19b0*/  HADD2.F32 R40, -RZ, R38.reuse.H0_H0 ;  /* 0x20000026ff287230 */ /* 0x100fe40000004100 */
[----:B0-----:R-:W-:Y:S02]  /*19c0*/  HADD2.F32 R43, -RZ, R37.H0_H0 ;  /* 0x20000025ff2b7230 */ /* 0x001fe40000004100 */
[C---:B------:R-:W-:Y:S01]  /*19d0*/  FFMA.FTZ R34, R45.reuse, R41, R34 ;  /* 0x000000292d227223 */ /* 0x040fe20000010022 */
[----:B------:R-:W-:Y:S02]  /*19e0*/  HADD2.F32 R38, -RZ, R38.H1_H1 ;  /* 0x30000026ff267230 */ /* 0x000fe40000004100 */
[----:B------:R-:W-:Y:S01]  /*19f0*/  FFMA.FTZ R33, R45, R40, R33 ;  /* 0x000000282d217223 */ /* 0x000fe20000010021 */
[----:B------:R-:W-:Y:S01]  /*1a00*/  HADD2.F32 R40, -RZ, R35.H1_H1 ;  /* 0x30000023ff287230 */ /* 0x000fe20000004100 */
[----:B------:R-:W-:Y:S01]  /*1a10*/  LOP3.LUT R35, R4, 0xf000f, RZ, 0xc0, !PT ;  /* 0x000f000f04237812 */ /* 0x000fe200078ec0ff */
[----:B------:R-:W-:-:S02]  /*1a20*/  HADD2.F32 R37, -RZ, R37.H1_H1 ;  /* 0x30000025ff257230 */ /* 0x000fc40000004100 */
[----:B------:R-:W-:Y:S01]  /*1a30*/  FFMA.FTZ R22, R45, R43, R22 ;  /* 0x0000002b2d167223 */ /* 0x000fe20000010016 */
[----:B------:R-:W-:Y:S01]  /*1a40*/  FFMA.FTZ R33, R23, R38, R33 ;  /* 0x0000002617217223 */ /* 0x000fe20000010021 */
[----:B------:R-:W-:Y:S01]  /*1a50*/  LOP3.LUT R35, R35, 0x64006400, RZ, 0xfc, !PT ;  /* 0x6400640023237812 */ /* 0x000fe200078efcff */
[----:B------:R-:W-:Y:S01]  /*1a60*/  HADD2.F32 R36, -RZ, R36.H1_H1 ;  /* 0x30000024ff247230 */ /* 0x000fe20000004100 */
[----:B------:R-:W-:Y:S01]  /*1a70*/  LOP3.LUT R38, R6, 0xf000f, RZ, 0xc0, !PT ;  /* 0x000f000f06267812 */ /* 0x000fe200078ec0ff */
[C---:B------:R-:W-:Y:S01]  /*1a80*/  FFMA.FTZ R22, R23.reuse, R37, R22 ;  /* 0x0000002517167223 */ /* 0x040fe20000010016 */
[----:B------:R-:W-:Y:S01]  /*1a90*/  FFMA.FTZ R39, R40, R23, R39 ;  /* 0x0000001728277223 */ /* 0x000fe20000010027 */
[----:B------:R-:W-:Y:S01]  /*1aa0*/  HADD2 R37, R35, -1032, -1032 ;  /* 0xe408e40823257430 */ /* 0x000fe20000000000 */
[----:B------:R-:W-:Y:S01]  /*1ab0*/  LOP3.LUT R35, R38, 0x64006400, RZ, 0xfc, !PT ;  /* 0x6400640026237812 */ /* 0x000fe200078efcff */
[----:B------:R-:W-:Y:S01]  /*1ac0*/  FFMA.FTZ R34, R23, R36, R34 ;  /* 0x0000002417227223 */ /* 0x000fe20000010022 */
[----:B------:R-:W-:-:S02]  /*1ad0*/  LOP3.LUT R23, R5, 0xf000f, RZ, 0xc0, !PT ;  /* 0x000f000f05177812 */ /* 0x000fc400078ec0ff */
[----:B------:R-:W-:Y:S01]  /*1ae0*/  LOP3.LUT R40, R7, 0xf000f, RZ, 0xc0, !PT ;  /* 0x000f000f07287812 */ /* 0x000fe200078ec0ff */
[----:B------:R-:W-:Y:S01]  /*1af0*/  HADD2 R35, R35, -1032, -1032 ;  /* 0xe408e40823237430 */ /* 0x000fe20000000000 */
[----:B------:R-:W-:Y:S01]  /*1b00*/  LOP3.LUT R23, R23, 0x64006400, RZ, 0xfc, !PT ;  /* 0x6400640017177812 */ /* 0x000fe200078efcff */
[----:B-1----:R-:W-:Y:S01]  /*1b10*/  HADD2.F32 R36, -RZ, R18.H0_H0 ;  /* 0x20000012ff247230 */ /* 0x002fe20000004100 */
[----:B------:R-:W-:Y:S01]  /*1b20*/  LOP3.LUT R38, R40, 0x64006400, RZ, 0xfc, !PT ;  /* 0x6400640028267812 */ /* 0x000fe200078efcff */
[----:B------:R-:W-:Y:S01]  /*1b30*/  HADD2.F32 R40, -RZ, R37.H0_H0 ;  /* 0x20000025ff287230 */ /* 0x000fe20000004100 */
[----:B------:R-:W-:Y:S01]  /*1b40*/  LOP3.LUT R5, R5, 0xf000f0, RZ, 0xc0, !PT ;  /* 0x00f000f005057812 */ /* 0x000fe200078ec0ff */
[----:B------:R-:W-:Y:S02]  /*1b50*/  HADD2.F32 R41, -RZ, R35.H0_H0 ;  /* 0x20000023ff297230 */ /* 0x000fe40000004100 */
[----:B------:R-:W-:Y:S02]  /*1b60*/  HADD2 R23, R23, -1032, -1032 ;  /* 0xe408e40817177430 */ /* 0x000fe40000000000 */
[----:B------:R-:W-:-:S02]  /*1b70*/  HADD2.F32 R42, -RZ, R37.H1_H1 ;  /* 0x30000025ff2a7230 */ /* 0x000fc40000004100 */
[----:B------:R-:W-:Y:S02]  /*1b80*/  HADD2 R38, R38, -1032, -1032 ;  /* 0xe408e40826267430 */ /* 0x000fe40000000000 */
[----:B------:R-:W-:Y:S02]  /*1b90*/  HADD2.F32 R37, -RZ, R18.H1_H1 ;  /* 0x30000012ff257230 */ /* 0x000fe40000004100 */
[----:B------:R-:W-:Y:S01]  /*1ba0*/  FFMA.FTZ R39, R40, R36, R39 ;  /* 0x0000002428277223 */ /* 0x000fe20000010027 */
[----:B------:R-:W-:Y:S02]  /*1bb0*/  HADD2.F32 R35, -RZ, R35.H1_H1 ;  /* 0x30000023ff237230 */ /* 0x000fe40000004100 */
[----:B------:R-:W-:Y:S01]  /*1bc0*/  FFMA.FTZ R22, R36, R41, R22 ;  /* 0x0000002924167223 */ /* 0x000fe20000010016 */
[----:B------:R-:W-:Y:S01]  /*1bd0*/  HADD2.F32 R43, -RZ, R23.H0_H0 ;  /* 0x20000017ff2b7230 */ /* 0x000fe20000004100 */
[----:B------:R-:W-:Y:S01]  /*1be0*/  LOP3.LUT R4, R4, 0xf000f0, RZ, 0xc0, !PT ;  /* 0x00f000f004047812 */ /* 0x000fe200078ec0ff */
[----:B------:R-:W-:-:S02]  /*1bf0*/  HADD2.F32 R40, -RZ, R38.H0_H0 ;  /* 0x20000026ff287230 */ /* 0x000fc40000004100 */
[----:B------:R-:W-:Y:S01]  /*1c00*/  FFMA.FTZ R35, R37, R35, R22 ;  /* 0x0000002325237223 */ /* 0x000fe20000010016 */
[----:B------:R-:W-:Y:S01]  /*1c10*/  LOP3.LUT R6, R6, 0xf000f0, RZ, 0xc0, !PT ;  /* 0x00f000f006067812 */ /* 0x000fe200078ec0ff */
[C---:B------:R-:W-:Y:S01]  /*1c20*/  FFMA.FTZ R34, R36.reuse, R43, R34 ;  /* 0x0000002b24227223 */ /* 0x040fe20000010022 */
[----:B------:R-:W-:Y:S01]  /*1c30*/  LOP3.LUT R22, R7, 0xf000f0, RZ, 0xc0, !PT ;  /* 0x00f000f007167812 */ /* 0x000fe200078ec0ff */
[----:B------:R-:W-:Y:S01]  /*1c40*/  FFMA.FTZ R40, R36, R40, R33 ;  /* 0x0000002824287223 */ /* 0x000fe20000010021 */
[----:B------:R-:W-:Y:S01]  /*1c50*/  LOP3.LUT R5, R5, 0x64006400, RZ, 0xfc, !PT ;  /* 0x6400640005057812 */ /* 0x000fe200078efcff */
[--C-:B------:R-:W-:Y:S01]  /*1c60*/  HADD2.F32 R36, -RZ, R19.reuse.H0_H0 ;  /* 0x20000013ff247230 */ /* 0x100fe20000004100 */
[----:B------:R-:W-:Y:S01]  /*1c70*/  LOP3.LUT R7, R4, 0x64006400, RZ, 0xfc, !PT ;  /* 0x6400640004077812 */ /* 0x000fe200078efcff */
[----:B------:R-:W-:Y:S01]  /*1c80*/  HADD2.F32 R18, -RZ, R19.H1_H1 ;  /* 0x30000013ff127230 */ /* 0x000fe20000004100 */
[----:B------:R-:W-:Y:S01]  /*1c90*/  LOP3.LUT R19, R6, 0x64006400, RZ, 0xfc, !PT ;  /* 0x6400640006137812 */ /* 0x000fe200078efcff */
[----:B------:R-:W-:Y:S01]  /*1ca0*/  HFMA2 R4, R5, R44.H0_H0, -72, -72 ;  /* 0xd480d48005047431 */ /* 0x000fe2000004002c */
[----:B------:R-:W-:Y:S01]  /*1cb0*/  LOP3.LUT R33, R22, 0x64006400, RZ, 0xfc, !PT ;  /* 0x6400640016217812 */ /* 0x000fe200078efcff */
[----:B------:R-:W-:-:S02]  /*1cc0*/  HADD2.F32 R23, -RZ, R23.H1_H1 ;  /* 0x30000017ff177230 */ /* 0x000fc40000004100 */
[-C--:B------:R-:W-:Y:S02]  /*1cd0*/  HFMA2 R7, R7, R44.reuse.H0_H0, -72, -72 ;  /* 0xd480d48007077431 */ /* 0x080fe4000004002c */
[----:B------:R-:W-:Y:S02]  /*1ce0*/  HADD2.F32 R38, -RZ, R38.H1_H1 ;  /* 0x30000026ff267230 */ /* 0x000fe40000004100 */
[-C--:B------:R-:W-:Y:S02]  /*1cf0*/  HFMA2 R5, R19, R44.reuse.H0_H0, -72, -72 ;  /* 0xd480d48013057431 */ /* 0x080fe4000004002c */
[----:B------:R-:W-:Y:S02]  /*1d00*/  HADD2.F32 R19, -RZ, R4.H0_H0 ;  /* 0x20000004ff137230 */ /* 0x000fe40000004100 */
[----:B------:R-:W-:Y:S02]  /*1d10*/  HFMA2 R6, R33, R44.H0_H0, -72, -72 ;  /* 0xd480d48021067431 */ /* 0x000fe4000004002c */
[----:B------:R-:W-:Y:S01]  /*1d20*/  FFMA.FTZ R39, R42, R37, R39 ;  /* 0x000000252a277223 */ /* 0x000fe20000010027 */
[C---:B------:R-:W-:Y:S01]  /*1d30*/  FFMA.FTZ R23, R37.reuse, R23, R34 ;  /* 0x0000001725177223 */ /* 0x040fe20000010022 */
[----:B------:R-:W-:Y:S01]  /*1d40*/  FFMA.FTZ R37, R37, R38, R40 ;  /* 0x0000002625257223 */ /* 0x000fe20000010028 */
[----:B------:R-:W-:-:S02]  /*1d50*/  HADD2.F32 R34, -RZ, R7.H0_H0 ;  /* 0x20000007ff227230 */ /* 0x000fc40000004100 */
[----:B------:R-:W-:Y:S02]  /*1d60*/  HADD2.F32 R38, -RZ, R5.H0_H0 ;  /* 0x20000005ff267230 */ /* 0x000fe40000004100 */
        /* <DEDUP_REMOVED lines=10> */
[----:B------:R-:W-:Y:S01]  /*1e10*/  FMUL.FTZ R4, R32, R19 ;  /* 0x0000001320047220 */ /* 0x000fe20000410000 */
[----:B------:R-:W-:Y:S02]  /*1e20*/  HADD2.F32 R22, -RZ, R5.H1_H1 ;  /* 0x30000005ff167230 */ /* 0x000fe40000004100 */
[----:B------:R-:W-:Y:S01]  /*1e30*/  FFMA.FTZ R33, R18, R33, R36 ;  /* 0x0000002112217223 */ /* 0x000fe20000010024 */
[----:B------:R-:W-:Y:S02]  /*1e40*/  HADD2.F32 R23, -RZ, R27.H0_H0 ;  /* 0x2000001bff177230 */ /* 0x000fe40000004100 */
[----:B------:R-:W-:Y:S01]  /*1e50*/  FFMA.FTZ R7, R7, R18, R34 ;  /* 0x0000001207077223 */ /* 0x000fe20000010022 */
[----:B------:R-:W-:-:S02]  /*1e60*/  HADD2.F32 R34, -RZ, R0.H0_H0 ;  /* 0x20000000ff227230 */ /* 0x000fc40000004100 */
[----:B------:R-:W-:Y:S01]  /*1e70*/  FFMA.FTZ R22, R18, R22, R35 ;  /* 0x0000001612167223 */ /* 0x000fe20000010023 */
[----:B------:R-:W-:Y:S01]  /*1e80*/  F2FP.F16.F32.PACK_AB R18, RZ, R4 ;  /* 0x00000004ff12723e */ /* 0x000fe200000000ff */
[----:B------:R-:W-:Y:S01]  /*1e90*/  HADD2.F32 R32, -RZ, R27.H1_H1 ;  /* 0x3000001bff207230 */ /* 0x000fe20000004100 */
[----:B------:R-:W0:Y:S01]  /*1ea0*/  LDS.64 R4, [UR4+0x20] ;  /* 0x00002004ff047984 */ /* 0x000e220008000a00 */
[----:B------:R-:W-:Y:S01]  /*1eb0*/  FMUL.FTZ R31, R31, R34 ;  /* 0x000000221f1f7220 */ /* 0x000fe20000410000 */
[----:B------:R-:W-:Y:S01]  /*1ec0*/  FMUL.FTZ R30, R30, R23 ;  /* 0x000000171e1e7220 */ /* 0x000fe20000410000 */
[----:B------:R-:W-:Y:S01]  /*1ed0*/  FMUL.FTZ R7, R34, R7 ;  /* 0x0000000722077220 */ /* 0x000fe20000410000 */
[----:B------:R-:W-:Y:S01]  /*1ee0*/  FMUL.FTZ R29, R29, R32 ;  /* 0x000000201d1d7220 */ /* 0x000fe20000410000 */
[----:B------:R-:W-:Y:S01]  /*1ef0*/  FMUL.FTZ R6, R19, R6 ;  /* 0x0000000613067220 */ /* 0x000fe20000410000 */
[----:B------:R-:W-:Y:S01]  /*1f00*/  F2FP.F16.F32.PACK_AB R31, RZ, R31 ;  /* 0x0000001fff1f723e */ /* 0x000fe200000000ff */
[----:B------:R-:W-:Y:S01]  /*1f10*/  FMUL.FTZ R22, R23, R22 ;  /* 0x0000001617167220 */ /* 0x000fe20000410000 */
[----:B------:R-:W-:Y:S01]  /*1f20*/  F2FP.F16.F32.PACK_AB R30, RZ, R30 ;  /* 0x0000001eff1e723e */ /* 0x000fe200000000ff */
[----:B------:R-:W-:Y:S01]  /*1f30*/  FMUL.FTZ R33, R32, R33 ;  /* 0x0000002120217220 */ /* 0x000fe20000410000 */
[----:B------:R-:W-:-:S02]  /*1f40*/  PRMT R31, R31, 0x5410, R18 ;  /* 0x000054101f1f7816 */ /* 0x000fc40000000012 */
[----:B------:R-:W-:Y:S02]  /*1f50*/  F2FP.F16.F32.PACK_AB R29, RZ, R29 ;  /* 0x0000001dff1d723e */ /* 0x000fe400000000ff */
[----:B------:R-:W-:Y:S02]  /*1f60*/  F2FP.F16.F32.PACK_AB R7, RZ, R7 ;  /* 0x00000007ff07723e */ /* 0x000fe400000000ff */
[----:B------:R-:W-:Y:S01]  /*1f70*/  F2FP.F16.F32.PACK_AB R6, RZ, R6 ;  /* 0x00000006ff06723e */ /* 0x000fe200000000ff */
[----:B------:R-:W-:Y:S01]  /*1f80*/  HFMA2.MMA R25, R31, 1, 1, R25 ;  /* 0x3c003c001f197835 */ /* 0x000fe20000000019 */
[----:B------:R-:W-:Y:S02]  /*1f90*/  PRMT R30, R30, 0x5410, R29 ;  /* 0x000054101e1e7816 */ /* 0x000fe4000000001d */
[----:B------:R-:W-:Y:S02]  /*1fa0*/  PRMT R18, R7, 0x5410, R6 ;  /* 0x0000541007127816 */ /* 0x000fe40000000006 */
[----:B------:R-:W-:Y:S01]  /*1fb0*/  F2FP.F16.F32.PACK_AB R22, RZ, R22 ;  /* 0x00000016ff16723e */ /* 0x000fe200000000ff */
[----:B------:R-:W-:Y:S01]  /*1fc0*/  HADD2 R6, R30, R26 ;  /* 0x0000001a1e067230 */ /* 0x000fe20000000000 */
[----:B------:R-:W-:-:S02]  /*1fd0*/  F2FP.F16.F32.PACK_AB R33, RZ, R33 ;  /* 0x00000021ff21723e */ /* 0x000fc400000000ff */
[----:B--2---:R-:W-:Y:S01]  /*1fe0*/  LOP3.LUT R7, R8, 0xf000f, RZ, 0xc0, !PT ;  /* 0x000f000f08077812 */ /* 0x004fe200078ec0ff */
[----:B------:R-:W-:Y:S01]  /*1ff0*/  HFMA2.MMA R26, R18, 1, 1, R25 ;  /* 0x3c003c00121a7835 */ /* 0x000fe20000000019 */
[----:B------:R-:W-:Y:S02]  /*2000*/  LOP3.LUT R18, R9, 0xf000f, RZ, 0xc0, !PT ;  /* 0x000f000f09127812 */ /* 0x000fe400078ec0ff */
[----:B------:R-:W-:Y:S02]  /*2010*/  PRMT R25, R22, 0x5410, R33 ;  /* 0x0000541016197816 */ /* 0x000fe40000000021 */
[----:B------:R-:W-:Y:S02]  /*2020*/  LOP3.LUT R7, R7, 0x64006400, RZ, 0xfc, !PT ;  /* 0x6400640007077812 */ /* 0x000fe400078efcff */
[----:B------:R-:W-:Y:S02]  /*2030*/  LOP3.LUT R22, R10, 0xf000f, RZ, 0xc0, !PT ;  /* 0x000f000f0a167812 */ /* 0x000fe400078ec0ff */
[----:B------:R-:W-:Y:S01]  /*2040*/  LOP3.LUT R29, R11, 0xf000f, RZ, 0xc0, !PT ;  /* 0x000f000f0b1d7812 */ /* 0x000fe200078ec0ff */
[----:B------:R-:W-:Y:S01]  /*2050*/  HADD2 R7, R7, -1032, -1032 ;  /* 0xe408e40807077430 */ /* 0x000fe20000000000 */
[----:B------:R-:W-:Y:S01]  /*2060*/  LOP3.LUT R18, R18, 0x64006400, RZ, 0xfc, !PT ;  /* 0x6400640012127812 */ /* 0x000fe200078efcff */
[----:B------:R-:W-:Y:S01]  /*2070*/  HFMA2.MMA R25, R25, 1, 1, R6 ;  /* 0x3c003c0019197835 */ /* 0x000fe20000000006 */
[----:B------:R-:W-:Y:S01]  /*2080*/  LOP3.LUT R22, R22, 0x64006400, RZ, 0xfc, !PT ;  /* 0x6400640016167812 */ /* 0x000fe200078efcff */
[----:B0-----:R-:W-:Y:S01]  /*2090*/  HADD2.F32 R30, -RZ, R4.H1_H1 ;  /* 0x30000004ff1e7230 */ /* 0x001fe20000004100 */
[----:B------:R-:W-:Y:S01]  /*20a0*/  LOP3.LUT R33, R29, 0x64006400, RZ, 0xfc, !PT ;  /* 0x640064001d217812 */ /* 0x000fe200078efcff */
[----:B------:R-:W-:-:S02]  /*20b0*/  HADD2 R18, R18, -1032, -1032 ;  /* 0xe408e40812127430 */ /* 0x000fc40000000000 */
[--C-:B------:R-:W-:Y:S02]  /*20c0*/  HADD2.F32 R6, -RZ, R7.reuse.H0_H0 ;  /* 0x20000007ff067230 */ /* 0x100fe40000004100 */
[----:B------:R-:W-:Y:S02]  /*20d0*/  HADD2 R22, R22, -1032, -1032 ;  /* 0xe408e40816167430 */ /* 0x000fe40000000000 */
[----:B------:R-:W-:Y:S02]  /*20e0*/  HADD2.F32 R29, -RZ, R7.H1_H1 ;  /* 0x30000007ff1d7230 */ /* 0x000fe40000004100 */
[----:B------:R-:W-:Y:S02]  /*20f0*/  HADD2 R33, R33, -1032, -1032 ;  /* 0xe408e40821217430 */ /* 0x000fe40000000000 */
[----:B------:R-:W-:Y:S01]  /*2100*/  HADD2.F32 R7, -RZ, R4.H0_H0 ;  /* 0x20000004ff077230 */ /* 0x000fe20000004100 */
[----:B------:R-:W-:Y:S01]  /*2110*/  LOP3.LUT R38, R10, 0xf000f0, RZ, 0xc0, !PT ;  /* 0x00f000f00a267812 */ /* 0x000fe200078ec0ff */
[--C-:B------:R-:W-:Y:S01]  /*2120*/  HADD2.F32 R36, -RZ, R18.reuse.H0_H0 ;  /* 0x20000012ff247230 */ /* 0x100fe20000004100 */
[----:B------:R-:W-:Y:S01]  /*2130*/  SHF.R.U32.HI R10, RZ, 0x8, R10 ;  /* 0x00000008ff0a7819 */ /* 0x000fe2000001160a */
[----:B------:R-:W-:-:S02]  /*2140*/  HADD2.F32 R35, -RZ, R18.H1_H1 ;  /* 0x30000012ff237230 */ /* 0x000fc40000004100 */
[----:B------:R-:W-:Y:S01]  /*2150*/  FFMA.FTZ R6, R6, R7, RZ ;  /* 0x0000000706067223 */ /* 0x000fe200000100ff */
[--C-:B------:R-:W-:Y:S02]  /*2160*/  HADD2.F32 R18, -RZ, R22.reuse.H0_H0 ;  /* 0x20000016ff127230 */ /* 0x100fe40000004100 */
[----:B------:R-:W-:Y:S01]  /*2170*/  FFMA.FTZ R39, R7, R36, RZ ;  /* 0x0000002407277223 */ /* 0x000fe200000100ff */
[----:B------:R-:W-:Y:S01]  /*2180*/  HADD2.F32 R37, -RZ, R22.H1_H1 ;  /* 0x30000016ff257230 */ /* 0x000fe20000004100 */
[----:B------:R-:W-:Y:S01]  /*2190*/  LOP3.LUT R36, R9, 0xf000f0, RZ, 0xc0, !PT ;  /* 0x00f000f009247812 */ /* 0x000fe200078ec0ff */
[--C-:B------:R-:W-:Y:S02]  /*21a0*/  HADD2.F32 R22, -RZ, R33.reuse.H0_H0 ;  /* 0x20000021ff167230 */ /* 0x100fe40000004100 */
[C---:B------:R-:W-:Y:S01]  /*21b0*/  FFMA.FTZ R4, R7.reuse, R18, RZ ;  /* 0x0000001207047223 */ /* 0x040fe200000100ff */
[----:B------:R-:W-:Y:S01]  /*21c0*/  FFMA.FTZ R18, R30, R35, R39 ;  /* 0x000000231e127223 */ /* 0x000fe20000010027 */
[----:B------:R-:W-:Y:S01]  /*21d0*/  HADD2.F32 R35, -RZ, R33.H1_H1 ;  /* 0x30000021ff237230 */ /* 0x000fe20000004100 */
[----:B------:R-:W-:Y:S01]  /*21e0*/  LOP3.LUT R39, R36, 0x64006400, RZ, 0xfc, !PT ;  /* 0x6400640024277812 */ /* 0x000fe200078efcff */
[----:B------:R-:W-:Y:S01]  /*21f0*/  FFMA.FTZ R31, R7, R22, RZ ;  /* 0x00000016071f7223 */ /* 0x000fe200000100ff */
[----:B------:R-:W-:Y:S01]  /*2200*/  FFMA.FTZ R22, R29, R30, R6 ;  /* 0x0000001e1d167223 */ /* 0x000fe20000010006 */
[----:B------:R-:W-:Y:S01]  /*2210*/  FFMA.FTZ R29, R30, R37, R4 ;  /* 0x000000251e1d7223 */ /* 0x000fe20000010004 */
[----:B------:R-:W0:Y:S01]  /*2220*/  LDS.64 R6, [UR4+0x28] ;  /* 0x00002804ff067984 */ /* 0x000e220008000a00 */
[----:B------:R-:W-:Y:S01]  /*2230*/  LOP3.LUT R4, R8, 0xf000f0, RZ, 0xc0, !PT ;  /* 0x00f000f008047812 */ /* 0x000fe200078ec0ff */
[----:B------:R-:W-:Y:S01]  /*2240*/  FFMA.FTZ R31, R30, R35, R31 ;  /* 0x000000231e1f7223 */ /* 0x000fe2000001001f */
[----:B------:R-:W-:Y:S01]  /*2250*/  LOP3.LUT R33, R11, 0xf000f0, RZ, 0xc0, !PT ;  /* 0x00f000f00b217812 */ /* 0x000fe200078ec0ff */
[----:B------:R-:W-:Y:S01]  /*2260*/  HFMA2 R30, R39, R44.H0_H0, -72, -72 ;  /* 0xd480d480271e7431 */ /* 0x000fe2000004002c */
[----:B------:R-:W-:Y:S01]  /*2270*/  LOP3.LUT R37, R4, 0x64006400, RZ, 0xfc, !PT ;  /* 0x6400640004257812 */ /* 0x000fe200078efcff */
[--C-:B------:R-:W-:Y:S01]  /*2280*/  HADD2.F32 R36, -RZ, R5.reuse.H0_H0 ;  /* 0x20000005ff247230 */ /* 0x100fe20000004100 */
[----:B------:R-:W-:Y:S01]  /*2290*/  LOP3.LUT R41, R38, 0x64006400, RZ, 0xfc, !PT ;  /* 0x6400640026297812 */ /* 0x000fe200078efcff */
[----:B------:R-:W-:Y:S01]  /*22a0*/  HADD2.F32 R5, -RZ, R5.H1_H1 ;  /* 0x30000005ff057230 */ /* 0x000fe20000004100 */
[----:B------:R-:W-:-:S02]  /*22b0*/  LOP3.LUT R33, R33, 0x64006400, RZ, 0xfc, !PT ;  /* 0x6400640021217812 */ /* 0x000fc400078efcff */
[----:B------:R-:W-:Y:S01]  /*22c0*/  SHF.R.U32.HI R4, RZ, 0x8, R11 ;  /* 0x00000008ff047819 */ /* 0x000fe2000001160b */
[-C--:B------:R-:W-:Y:S02]  /*22d0*/  HFMA2 R11, R37, R44.reuse.H0_H0, -72, -72 ;  /* 0xd480d480250b7431 */ /* 0x080fe4000004002c */
[--C-:B------:R-:W-:Y:S02]  /*22e0*/  HADD2.F32 R37, -RZ, R30.reuse.H0_H0 ;  /* 0x2000001eff257230 */ /* 0x100fe40000004100 */
[-C--:B------:R-:W-:Y:S02]  /*22f0*/  HFMA2 R35, R41, R44.reuse.H0_H0, -72, -72 ;  /* 0xd480d48029237431 */ /* 0x080fe4000004002c */
[----:B------:R-:W-:Y:S02]  /*2300*/  HADD2.F32 R30, -RZ, R30.H1_H1 ;  /* 0x3000001eff1e7230 */ /* 0x000fe40000004100 */
[----:B------:R-:W-:Y:S02]  /*2310*/  HFMA2 R33, R33, R44.H0_H0, -72, -72 ;  /* 0xd480d48021217431 */ /* 0x000fe4000004002c */
[----:B------:R-:W-:-:S02]  /*2320*/  HADD2.F32 R39, -RZ, R11.H0_H0 ;  /* 0x2000000bff277230 */ /* 0x000fc40000004100 */
[C---:B------:R-:W-:Y:S01]  /*2330*/  FFMA.FTZ R18, R36.reuse, R37, R18 ;  /* 0x0000002524127223 */ /* 0x040fe20000010012 */
[----:B------:R-:W-:Y:S01]  /*2340*/  HADD2.F32 R38, -RZ, R35.H0_H0 ;  /* 0x20000023ff267230 */ /* 0x000fe20000004100 */
[----:B------:R-:W-:Y:S01]  /*2350*/  SHF.R.U32.HI R8, RZ, 0x8, R8 ;  /* 0x00000008ff087819 */ /* 0x000fe20000011608 */
[----:B------:R-:W-:Y:S02]  /*2360*/  HADD2.F32 R37, -RZ, R33.H0_H0 ;  /* 0x20000021ff257230 */ /* 0x000fe40000004100 */
[----:B------:R-:W-:Y:S01]  /*2370*/  FFMA.FTZ R22, R39, R36, R22 ;  /* 0x0000002427167223 */ /* 0x000fe20000010016 */
[----:B------:R-:W-:Y:S02]  /*2380*/  HADD2.F32 R11, -RZ, R11.H1_H1 ;  /* 0x3000000bff0b7230 */ /* 0x000fe40000004100 */
[C---:B------:R-:W-:Y:S01]  /*2390*/  FFMA.FTZ R40, R36.reuse, R38, R29 ;  /* 0x0000002624287223 */ /* 0x040fe2000001001d */
[----:B------:R-:W-:Y:S02]  /*23a0*/  HADD2.F32 R35, -RZ, R35.H1_H1 ;  /* 0x30000023ff237230 */ /* 0x000fe40000004100 */
[----:B------:R-:W-:Y:S01]  /*23b0*/  FFMA.FTZ R31, R36, R37, R31 ;  /* 0x00000025241f7223 */ /* 0x000fe2000001001f */
[----:B------:R-:W-:Y:S01]  /*23c0*/  FFMA.FTZ R36, R5, R30, R18 ;  /* 0x0000001e05247223 */ /* 0x000fe20000010012 */
[----:B------:R-:W-:Y:S01]  /*23d0*/  LOP3.LUT R18, R8, 0xf000f, RZ, 0xc0, !PT ;  /* 0x000f000f08127812 */ /* 0x000fe200078ec0ff */
[----:B------:R-:W-:Y:S01]  /*23e0*/  HADD2.F32 R42, -RZ, R33.H1_H1 ;  /* 0x30000021ff2a7230 */ /* 0x000fe20000004100 */
[----:B------:R-:W-:Y:S01]  /*23f0*/  SHF.R.U32.HI R9, RZ, 0x8, R9 ;  /* 0x00000008ff097819 */ /* 0x000fe20000011609 */
[----:B------:R-:W-:Y:S01]  /*2400*/  FFMA.FTZ R38, R11, R5, R22 ;  /* 0x000000050b267223 */ /* 0x000fe20000010016 */
[----:B------:R-:W-:Y:S01]  /*2410*/  LOP3.LUT R18, R18, 0x64006400, RZ, 0xfc, !PT ;  /* 0x6400640012127812 */ /* 0x000fe200078efcff */
[C---:B------:R-:W-:Y:S01]  /*2420*/  FFMA.FTZ R11, R5.reuse, R35, R40 ;  /* 0x00000023050b7223 */ /* 0x040fe20000010028 */
[----:B------:R-:W-:Y:S01]  /*2430*/  LOP3.LUT R22, R10, 0xf000f, RZ, 0xc0, !PT ;  /* 0x000f000f0a167812 */ /* 0x000fe200078ec0ff */
[----:B------:R-:W-:Y:S01]  /*2440*/  FFMA.FTZ R30, R5, R42, R31 ;  /* 0x0000002a051e7223 */ /* 0x000fe2000001001f */
[----:B------:R-:W-:Y:S01]  /*2450*/  LOP3.LUT R5, R9, 0xf000f, RZ, 0xc0, !PT ;  /* 0x000f000f09057812 */ /* 0x000fe200078ec0ff */
[----:B------:R-:W-:Y:S01]  /*2460*/  HADD2 R33, R18, -1032, -1032 ;  /* 0xe408e40812217430 */ /* 0x000fe20000000000 */
[----:B------:R-:W-:-:S02]  /*2470*/  LOP3.LUT R29, R4, 0xf000f, RZ, 0xc0, !PT ;  /* 0x000f000f041d7812 */ /* 0x000fc400078ec0ff */
[----:B------:R-:W-:Y:S01]  /*2480*/  LOP3.LUT R22, R22, 0x64006400, RZ, 0xfc, !PT ;  /* 0x6400640016167812 */ /* 0x000fe200078efcff */
[----:B0-----:R-:W-:Y:S01]  /*2490*/  HADD2.F32 R31, -RZ, R6.H0_H0 ;  /* 0x20000006ff1f7230 */ /* 0x001fe20000004100 */
[----:B------:R-:W-:Y:S01]  /*24a0*/  LOP3.LUT R5, R5, 0x64006400, RZ, 0xfc, !PT ;  /* 0x6400640005057812 */ /* 0x000fe200078efcff */
[----:B------:R-:W-:Y:S01]  /*24b0*/  HADD2.F32 R39, -RZ, R33.H0_H0 ;  /* 0x20000021ff277230 */ /* 0x000fe20000004100 */
[----:B------:R-:W-:Y:S01]  /*24c0*/  LOP3.LUT R37, R29, 0x64006400, RZ, 0xfc, !PT ;  /* 0x640064001d257812 */ /* 0x000fe200078efcff */
[----:B------:R-:W-:Y:S02]  /*24d0*/  HADD2 R29, R22, -1032, -1032 ;  /* 0xe408e408161d7430 */ /* 0x000fe40000000000 */
[--C-:B------:R-:W-:Y:S02]  /*24e0*/  HADD2.F32 R18, -RZ, R7.reuse.H0_H0 ;  /* 0x20000007ff127230 */ /* 0x100fe40000004100 */
[----:B------:R-:W-:Y:S02]  /*24f0*/  HADD2 R35, R5, -1032, -1032 ;  /* 0xe408e40805237430 */ /* 0x000fe40000000000 */
[----:B------:R-:W-:-:S02]  /*2500*/  HADD2.F32 R5, -RZ, R7.H1_H1 ;  /* 0x30000007ff057230 */ /* 0x000fc40000004100 */
[----:B------:R-:W-:Y:S02]  /*2510*/  HADD2 R22, R37, -1032, -1032 ;  /* 0xe408e40825167430 */ /* 0x000fe40000000000 */
[----:B------:R-:W-:Y:S01]  /*2520*/  FFMA.FTZ R7, R39, R31, R38 ;  /* 0x0000001f27077223 */ /* 0x000fe20000010026 */
[----:B------:R-:W-:Y:S01]  /*2530*/  HADD2.F32 R38, -RZ, R29.H0_H0 ;  /* 0x2000001dff267230 */ /* 0x000fe20000004100 */
[----:B------:R-:W-:Y:S01]  /*2540*/  LOP3.LUT R8, R8, 0xf000f0, RZ, 0xc0, !PT ;  /* 0x00f000f008087812 */ /* 0x000fe200078ec0ff */
[----:B------:R-:W-:Y:S02]  /*2550*/  HADD2.F32 R37, -RZ, R35.H0_H0 ;  /* 0x20000023ff257230 */ /* 0x000fe40000004100 */
[----:B------:R-:W-:Y:S02]  /*2560*/  HADD2.F32 R39, -RZ, R22.H0_H0 ;  /* 0x20000016ff277230 */ /* 0x000fe40000004100 */
[----:B------:R-:W-:Y:S01]  /*2570*/  FFMA.FTZ R11, R31, R38, R11 ;  /* 0x000000261f0b7223 */ /* 0x000fe2000001000b */
[----:B------:R-:W-:-:S02]  /*2580*/  HADD2.F32 R6, -RZ, R6.H1_H1 ;  /* 0x30000006ff067230 */ /* 0x000fc40000004100 */
[C---:B------:R-:W-:Y:S01]  /*2590*/  FFMA.FTZ R37, R31.reuse, R37, R36 ;  /* 0x000000251f257223 */ /* 0x040fe20000010024 */
[----:B------:R-:W-:Y:S02]  /*25a0*/  HADD2.F32 R38, -RZ, R29.H1_H1 ;  /* 0x3000001dff267230 */ /* 0x000fe40000004100 */
[----:B------:R-:W-:Y:S01]  /*25b0*/  FFMA.FTZ R39, R31, R39, R30 ;  /* 0x000000271f277223 */ /* 0x000fe2000001001e */
[----:B------:R-:W-:Y:S01]  /*25c0*/  HADD2.F32 R36, -RZ, R33.H1_H1 ;  /* 0x30000021ff247230 */ /* 0x000fe20000004100 */
[----:B------:R-:W-:Y:S01]  /*25d0*/  LOP3.LUT R30, R9, 0xf000f0, RZ, 0xc0, !PT ;  /* 0x00f000f0091e7812 */ /* 0x000fe200078ec0ff */
[----:B------:R-:W-:Y:S02]  /*25e0*/  HADD2.F32 R35, -RZ, R35.H1_H1 ;  /* 0x30000023ff237230 */ /* 0x000fe40000004100 */
[----:B------:R-:W-:Y:S01]  /*25f0*/  FFMA.FTZ R9, R6, R38, R11 ;  /* 0x0000002606097223 */ /* 0x000fe2000001000b */
[----:B------:R-:W-:Y:S01]  /*2600*/  LOP3.LUT R33, R10, 0xf000f0, RZ, 0xc0, !PT ;  /* 0x00f000f00a217812 */ /* 0x000fe200078ec0ff */
[----:B------:R-:W-:Y:S01]  /*2610*/  FFMA.FTZ R7, R36, R6, R7 ;  /* 0x0000000624077223 */ /* 0x000fe20000010007 */
        /* <DEDUP_REMOVED lines=8> */
[----:B------:R-:W-:-:S02]  /*26a0*/  HFMA2 R4, R31, R44.H0_H0, -72, -72 ;  /* 0xd480d4801f047431 */ /* 0x000fc4000004002c */
[----:B------:R-:W-:Y:S01]  /*26b0*/  FFMA.FTZ R39, R6, R35, R39 ;  /* 0x0000002306277223 */ /* 0x000fe20000010027 */
[-C--:B------:R-:W-:Y:S01]  /*26c0*/  HFMA2 R22, R33, R44.reuse.H0_H0, -72, -72 ;  /* 0xd480d48021167431 */ /* 0x080fe2000004002c */
[----:B------:R-:W-:Y:S01]  /*26d0*/  LOP3.LUT R29, R30, 0x64006400, RZ, 0xfc, !PT ;  /* 0x640064001e1d7812 */ /* 0x000fe200078efcff */
[----:B------:R-:W-:Y:S02]  /*26e0*/  HADD2.F32 R30, -RZ, R8.H0_H0 ;  /* 0x20000008ff1e7230 */ /* 0x000fe40000004100 */
[----:B------:R-:W-:Y:S02]  /*26f0*/  HADD2.F32 R31, -RZ, R4.H0_H0 ;  /* 0x20000004ff1f7230 */ /* 0x000fe40000004100 */
[----:B------:R-:W-:Y:S02]  /*2700*/  HFMA2 R29, R29, R44.H0_H0, -72, -72 ;  /* 0xd480d4801d1d7431 */ /* 0x000fe4000004002c */
[--C-:B------:R-:W-:Y:S02]  /*2710*/  HADD2.F32 R6, -RZ, R22.reuse.H0_H0 ;  /* 0x20000016ff067230 */ /* 0x100fe40000004100 */
[----:B------:R-:W-:Y:S01]  /*2720*/  FFMA.FTZ R7, R30, R18, R7 ;  /* 0x000000121e077223 */ /* 0x000fe20000010007 */
[----:B------:R-:W-:-:S02]  /*2730*/  HADD2.F32 R22, -RZ, R22.H1_H1 ;  /* 0x30000016ff167230 */ /* 0x000fc40000004100 */
[C---:B------:R-:W-:Y:S01]  /*2740*/  FFMA.FTZ R30, R18.reuse, R31, R37 ;  /* 0x0000001f121e7223 */ /* 0x040fe20000010025 */
[--C-:B------:R-:W-:Y:S02]  /*2750*/  HADD2.F32 R36, -RZ, R29.reuse.H0_H0 ;  /* 0x2000001dff247230 */ /* 0x100fe40000004100 */
[C---:B------:R-:W-:Y:S01]  /*2760*/  FFMA.FTZ R9, R18.reuse, R6, R9 ;  /* 0x0000000612097223 */ /* 0x040fe20000010009 */
[----:B------:R-:W-:Y:S02]  /*2770*/  HADD2.F32 R6, -RZ, R4.H1_H1 ;  /* 0x30000004ff067230 */ /* 0x000fe40000004100 */
[----:B------:R-:W-:Y:S02]  /*2780*/  HADD2.F32 R8, -RZ, R8.H1_H1 ;  /* 0x30000008ff087230 */ /* 0x000fe40000004100 */
[----:B------:R-:W-:Y:S01]  /*2790*/  FFMA.FTZ R4, R18, R36, R39 ;  /* 0x0000002412047223 */ /* 0x000fe20000010027 */
[C---:B------:R-:W-:Y:S01]  /*27a0*/  FFMA.FTZ R22, R5.reuse, R22, R9 ;  /* 0x0000001605167223 */ /* 0x040fe20000010009 */
[----:B------:R-:W-:Y:S01]  /*27b0*/  FFMA.FTZ R18, R5, R6, R30 ;  /* 0x0000000605127223 */ /* 0x000fe2000001001e */
[----:B----4-:R-:W-:Y:S01]  /*27c0*/  LOP3.LUT R6, R13, 0xf000f, RZ, 0xc0, !PT ;  /* 0x000f000f0d067812 */ /* 0x010fe200078ec0ff */
[----:B------:R-:W-:-:S02]  /*27d0*/  HADD2.F32 R9, -RZ, R29.H1_H1 ;  /* 0x3000001dff097230 */ /* 0x000fc40000004100 */
[----:B------:R-:W-:Y:S01]  /*27e0*/  FFMA.FTZ R7, R8, R5, R7 ;  /* 0x0000000508077223 */ /* 0x000fe20000010007 */
[----:B------:R-:W-:Y:S01]  /*27f0*/  LOP3.LUT R29, R14, 0xf000f, RZ, 0xc0, !PT ;  /* 0x000f000f0e1d7812 */ /* 0x000fe200078ec0ff */
[----:B------:R-:W-:Y:S01]  /*2800*/  FMUL.FTZ R18, R19, R18 ;  /* 0x0000001213127220 */ /* 0x000fe20000410000 */
[----:B------:R-:W-:Y:S01]  /*2810*/  LOP3.LUT R8, R12, 0xf000f, RZ, 0xc0, !PT ;  /* 0x000f000f0c087812 */ /* 0x000fe200078ec0ff */
[----:B------:R-:W-:Y:S01]  /*2820*/  FFMA.FTZ R9, R5, R9, R4 ;  /* 0x0000000905097223 */ /* 0x000fe20000010004 */
[----:B------:R-:W-:Y:S01]  /*2830*/  LOP3.LUT R30, R15, 0xf000f, RZ, 0xc0, !PT ;  /* 0x000f000f0f1e7812 */ /* 0x000fe200078ec0ff */
[----:B------:R-:W-:Y:S01]  /*2840*/  FMUL.FTZ R7, R34, R7 ;  /* 0x0000000722077220 */ /* 0x000fe20000410000 */
[----:B------:R-:W-:Y:S01]  /*2850*/  LOP3.LUT R6, R6, 0x64006400, RZ, 0xfc, !PT ;  /* 0x6400640006067812 */ /* 0x000fe200078efcff */
[----:B------:R-:W-:Y:S01]  /*2860*/  FMUL.FTZ R22, R23, R22 ;  /* 0x0000001617167220 */ /* 0x000fe20000410000 */
[----:B------:R-:W-:Y:S01]  /*2870*/  LOP3.LUT R29, R29, 0x64006400, RZ, 0xfc, !PT ;  /* 0x640064001d1d7812 */ /* 0x000fe200078efcff */
[----:B0-----:R-:W-:Y:S01]  /*2880*/  HADD2.F32 R5, -RZ, R10.H0_H0 ;  /* 0x2000000aff057230 */ /* 0x001fe20000004100 */
[----:B------:R-:W-:Y:S01]  /*2890*/  LOP3.LUT R8, R8, 0x64006400, RZ, 0xfc, !PT ;  /* 0x6400640008087812 */ /* 0x000fe200078efcff */
[----:B------:R-:W-:Y:S01]  /*28a0*/  HADD2 R6, R6, -1032, -1032 ;  /* 0xe408e40806067430 */ /* 0x000fe20000000000 */
[----:B------:R-:W-:Y:S01]  /*28b0*/  LOP3.LUT R30, R30, 0x64006400, RZ, 0xfc, !PT ;  /* 0x640064001e1e7812 */ /* 0x000fe200078efcff */
[----:B------:R-:W-:Y:S01]  /*28c0*/  HADD2 R29, R29, -1032, -1032 ;  /* 0xe408e4081d1d7430 */ /* 0x000fe20000000000 */
[----:B------:R-:W-:Y:S01]  /*28d0*/  F2FP.F16.F32.PACK_AB R7, RZ, R7 ;  /* 0x00000007ff07723e */ /* 0x000fe200000000ff */
[----:B------:R-:W-:-:S02]  /*28e0*/  HADD2 R8, R8, -1032, -1032 ;  /* 0xe408e40808087430 */ /* 0x000fc40000000000 */
[--C-:B------:R-:W-:Y:S02]  /*28f0*/  HADD2.F32 R40, -RZ, R6.reuse.H1_H1 ;  /* 0x30000006ff287230 */ /* 0x100fe40000004100 */
[----:B------:R-:W-:Y:S02]  /*2900*/  HADD2 R31, R30, -1032, -1032 ;  /* 0xe408e4081e1f7430 */ /* 0x000fe40000000000 */
[----:B------:R-:W-:Y:S01]  /*2910*/  HADD2.F32 R30, -RZ, R6.H0_H0 ;  /* 0x20000006ff1e7230 */ /* 0x000fe20000004100 */
[----:B------:R-:W-:Y:S01]  /*2920*/  F2FP.F16.F32.PACK_AB R18, RZ, R18 ;  /* 0x00000012ff12723e */ /* 0x000fe200000000ff */
[----:B------:R-:W-:Y:S02]  /*2930*/  HADD2.F32 R6, -RZ, R29.H0_H0 ;  /* 0x2000001dff067230 */ /* 0x000fe40000004100 */
[----:B------:R-:W-:Y:S01]  /*2940*/  FMUL.FTZ R9, R32, R9 ;  /* 0x0000000920097220 */ /* 0x000fe20000410000 */
[--C-:B------:R-:W-:Y:S01]  /*2950*/  HADD2.F32 R4, -RZ, R8.reuse.H0_H0 ;  /* 0x20000008ff047230 */ /* 0x100fe20000004100 */
[----:B------:R-:W-:Y:S01]  /*2960*/  PRMT R7, R7, 0x5410, R18 ;  /* 0x0000541007077816 */ /* 0x000fe20000000012 */
[----:B------:R-:W-:-:S02]  /*2970*/  HADD2.F32 R36, -RZ, R8.H1_H1 ;  /* 0x30000008ff247230 */ /* 0x000fc40000004100 */
[C---:B------:R-:W-:Y:S01]  /*2980*/  FFMA.FTZ R35, R5.reuse, R6, RZ ;  /* 0x0000000605237223 */ /* 0x040fe200000100ff */
[----:B------:R-:W-:Y:S02]  /*2990*/  HADD2.F32 R38, -RZ, R29.H1_H1 ;  /* 0x3000001dff267230 */ /* 0x000fe40000004100 */
[----:B------:R-:W-:Y:S01]  /*29a0*/  FFMA.FTZ R33, R4, R5, RZ ;  /* 0x0000000504217223 */ /* 0x000fe200000100ff */
[--C-:B------:R-:W-:Y:S01]  /*29b0*/  HADD2.F32 R8, -RZ, R31.reuse.H0_H0 ;  /* 0x2000001fff087230 */ /* 0x100fe20000004100 */
[----:B------:R-:W-:Y:S01]  /*29c0*/  F2FP.F16.F32.PACK_AB R22, RZ, R22 ;  /* 0x00000016ff16723e */ /* 0x000fe200000000ff */
[----:B------:R-:W-:Y:S02]  /*29d0*/  HADD2.F32 R29, -RZ, R10.H1_H1 ;  /* 0x3000000aff1d7230 */ /* 0x000fe40000004100 */
[C---:B------:R-:W-:Y:S01]  /*29e0*/  FFMA.FTZ R10, R5.reuse, R30, RZ ;  /* 0x0000001e050a7223 */ /* 0x040fe200000100ff */
[----:B------:R-:W-:Y:S02]  /*29f0*/  HADD2.F32 R31, -RZ, R31.H1_H1 ;  /* 0x3000001fff1f7230 */ /* 0x000fe40000004100 */
[----:B------:R-:W-:Y:S01]  /*2a00*/  FFMA.FTZ R30, R5, R8, RZ ;  /* 0x00000008051e7223 */ /* 0x000fe200000100ff */
[----:B------:R-:W-:Y:S01]  /*2a10*/  F2FP.F16.F32.PACK_AB R9, RZ, R9 ;  /* 0x00000009ff09723e */ /* 0x000fe200000000ff */
[----:B------:R-:W-:Y:S01]  /*2a20*/  FFMA.FTZ R8, R29, R38, R35 ;  /* 0x000000261d087223 */ /* 0x000fe20000010023 */
[----:B------:R-:W-:Y:S01]  /*2a30*/  FFMA.FTZ R6, R36, R29, R33 ;  /* 0x0000001d24067223 */ /* 0x000fe20000010021 */
[----:B------:R-:W-:Y:S01]  /*2a40*/  LOP3.LUT R35, R13, 0xf000f0, RZ, 0xc0, !PT ;  /* 0x00f000f00d237812 */ /* 0x000fe200078ec0ff */
[----:B------:R-:W0:Y:S01]  /*2a50*/  LDS.64 R4, [UR4+0x38] ;  /* 0x00003804ff047984 */ /* 0x000e220008000a00 */
[----:B------:R-:W-:Y:S01]  /*2a60*/  LOP3.LUT R33, R12, 0xf000f0, RZ, 0xc0, !PT ;  /* 0x00f000f00c217812 */ /* 0x000fe200078ec0ff */
[C---:B------:R-:W-:Y:S01]  /*2a70*/  FFMA.FTZ R10, R29.reuse, R40, R10 ;  /* 0x000000281d0a7223 */ /* 0x040fe2000001000a */
[----:B------:R-:W-:Y:S01]  /*2a80*/  LOP3.LUT R38, R14, 0xf000f0, RZ, 0xc0, !PT ;  /* 0x00f000f00e267812 */ /* 0x000fe200078ec0ff */
[----:B------:R-:W-:Y:S01]  /*2a90*/  FFMA.FTZ R31, R29, R31, R30 ;  /* 0x0000001f1d1f7223 */ /* 0x000fe2000001001e */
[----:B------:R-:W-:Y:S01]  /*2aa0*/  LOP3.LUT R36, R15, 0xf000f0, RZ, 0xc0, !PT ;  /* 0x00f000f00f247812 */ /* 0x000fe200078ec0ff */
[----:B------:R-:W-:Y:S01]  /*2ab0*/  HFMA2.MMA R26, R7, 1, 1, R26 ;  /* 0x3c003c00071a7835 */ /* 0x000fe2000000001a */
[----:B------:R-:W-:-:S02]  /*2ac0*/  LOP3.LUT R37, R35, 0x64006400, RZ, 0xfc, !PT ;  /* 0x6400640023257812 */ /* 0x000fc400078efcff */
[----:B------:R-:W-:Y:S02]  /*2ad0*/  LOP3.LUT R33, R33, 0x64006400, RZ, 0xfc, !PT ;  /* 0x6400640021217812 */ /* 0x000fe400078efcff */
[----:B------:R-:W-:Y:S01]  /*2ae0*/  LOP3.LUT R39, R38, 0x64006400, RZ, 0xfc, !PT ;  /* 0x6400640026277812 */ /* 0x000fe200078efcff */
[-C--:B------:R-:W-:Y:S01]  /*2af0*/  HFMA2 R30, R37, R44.reuse.H0_H0, -72, -72 ;  /* 0xd480d480251e7431 */ /* 0x080fe2000004002c */
[----:B------:R-:W-:Y:S01]  /*2b00*/  LOP3.LUT R29, R36, 0x64006400, RZ, 0xfc, !PT ;  /* 0x64006400241d7812 */ /* 0x000fe200078efcff */
[-C--:B------:R-:W-:Y:S02]  /*2b10*/  HFMA2 R35, R33, R44.reuse.H0_H0, -72, -72 ;  /* 0xd480d48021237431 */ /* 0x080fe4000004002c */
[----:B------:R-:W-:Y:S02]  /*2b20*/  HADD2.F32 R37, -RZ, R11.H0_H0 ;  /* 0x2000000bff257230 */ /* 0x000fe40000004100 */
[----:B------:R-:W-:Y:S02]  /*2b30*/  HFMA2 R33, R39, R44.H0_H0, -72, -72 ;  /* 0xd480d48027217431 */ /* 0x000fe4000004002c */
[----:B------:R-:W-:-:S02]  /*2b40*/  HADD2.F32 R36, -RZ, R30.H0_H0 ;  /* 0x2000001eff247230 */ /* 0x000fc40000004100 */
[----:B------:R-:W-:Y:S01]  /*2b50*/  HFMA2 R29, R29, R44.H0_H0, -72, -72 ;  /* 0xd480d4801d1d7431 */ /* 0x000fe2000004002c */
[----:B------:R-:W-:Y:S01]  /*2b60*/  SHF.R.U32.HI R12, RZ, 0x8, R12 ;  /* 0x00000008ff0c7819 */ /* 0x000fe2000001160c */
[----:B------:R-:W-:Y:S01]  /*2b70*/  HADD2.F32 R41, -RZ, R35.H0_H0 ;  /* 0x20000023ff297230 */ /* 0x000fe20000004100 */
[----:B------:R-:W-:Y:S01]  /*2b80*/  SHF.R.U32.HI R13, RZ, 0x8, R13 ;  /* 0x00000008ff0d7819 */ /* 0x000fe2000001160d */
[----:B------:R-:W-:Y:S02]  /*2b90*/  HADD2.F32 R39, -RZ, R33.H0_H0 ;  /* 0x20000021ff277230 */ /* 0x000fe40000004100 */
[C---:B------:R-:W-:Y:S01]  /*2ba0*/  FFMA.FTZ R10, R37.reuse, R36, R10 ;  /* 0x00000024250a7223 */ /* 0x040fe2000001000a */
[----:B------:R-:W-:Y:S01]  /*2bb0*/  HADD2.F32 R40, -RZ, R29.H0_H0 ;  /* 0x2000001dff287230 */ /* 0x000fe20000004100 */
[----:B------:R-:W-:Y:S01]  /*2bc0*/  LOP3.LUT R36, R12, 0xf000f, RZ, 0xc0, !PT ;  /* 0x000f000f0c247812 */ /* 0x000fe200078ec0ff */
[----:B------:R-:W-:Y:S02]  /*2bd0*/  HADD2.F32 R11, -RZ, R11.H1_H1 ;  /* 0x3000000bff0b7230 */ /* 0x000fe40000004100 */
[----:B------:R-:W-:Y:S01]  /*2be0*/  FFMA.FTZ R38, R37, R39, R8 ;  /* 0x0000002725267223 */ /* 0x000fe20000010008 */
[----:B------:R-:W-:-:S02]  /*2bf0*/  HADD2.F32 R8, -RZ, R30.H1_H1 ;  /* 0x3000001eff087230 */ /* 0x000fc40000004100 */
[----:B------:R-:W-:Y:S01]  /*2c00*/  FFMA.FTZ R6, R41, R37, R6 ;  /* 0x0000002529067223 */ /* 0x000fe20000010006 */
[----:B------:R-:W-:Y:S01]  /*2c10*/  FFMA.FTZ R30, R37, R40, R31 ;  /* 0x00000028251e7223 */ /* 0x000fe2000001001f */
[----:B------:R-:W-:Y:S01]  /*2c20*/  LOP3.LUT R37, R36, 0x64006400, RZ, 0xfc, !PT ;  /* 0x6400640024257812 */ /* 0x000fe200078efcff */
[----:B------:R-:W-:Y:S02]  /*2c30*/  HADD2.F32 R35, -RZ, R35.H1_H1 ;  /* 0x30000023ff237230 */ /* 0x000fe40000004100 */
[----:B------:R-:W-:Y:S01]  /*2c40*/  FFMA.FTZ R8, R11, R8, R10 ;  /* 0x000000080b087223 */ /* 0x000fe2000001000a */
[----:B------:R-:W-:Y:S01]  /*2c50*/  HADD2.F32 R33, -RZ, R33.H1_H1 ;  /* 0x30000021ff217230 */ /* 0x000fe20000004100 */
[----:B------:R-:W-:Y:S01]  /*2c60*/  SHF.R.U32.HI R14, RZ, 0x8, R14 ;  /* 0x00000008ff0e7819 */ /* 0x000fe2000001160e */
[----:B------:R-:W-:Y:S01]  /*2c70*/  HADD2 R10, R37, -1032, -1032 ;  /* 0xe408e408250a7430 */ /* 0x000fe20000000000 */
[----:B------:R-:W-:Y:S01]  /*2c80*/  LOP3.LUT R37, R13, 0xf000f, RZ, 0xc0, !PT ;  /* 0x000f000f0d257812 */ /* 0x000fe200078ec0ff */
[----:B------:R-:W-:-:S02]  /*2c90*/  HADD2.F32 R31, -RZ, R29.H1_H1 ;  /* 0x3000001dff1f7230 */ /* 0x000fc40000004100 */
[----:B------:R-:W-:Y:S01]  /*2ca0*/  FFMA.FTZ R36, R35, R11, R6 ;  /* 0x0000000b23247223 */ /* 0x000fe20000010006 */
[----:B------:R-:W-:Y:S01]  /*2cb0*/  FFMA.FTZ R6, R11, R33, R38 ;  /* 0x000000210b067223 */ /* 0x000fe20000010026 */
[----:B------:R-:W-:Y:S01]  /*2cc0*/  LOP3.LUT R37, R37, 0x64006400, RZ, 0xfc, !PT ;  /* 0x6400640025257812 */ /* 0x000fe200078efcff */
[----:B0-----:R-:W-:Y:S02]  /*2cd0*/  HADD2.F32 R29, -RZ, R4.H0_H0 ;  /* 0x20000004ff1d7230 */ /* 0x001fe40000004100 */
[----:B------:R-:W-:Y:S01]  /*2ce0*/  FFMA.FTZ R30, R11, R31, R30 ;  /* 0x0000001f0b1e7223 */ /* 0x000fe2000001001e */
[----:B------:R-:W-:Y:S01]  /*2cf0*/  LOP3.LUT R38, R14, 0xf000f, RZ, 0xc0, !PT ;  /* 0x000f000f0e267812 */ /* 0x000fe200078ec0ff */
[----:B------:R-:W-:Y:S02]  /*2d00*/  HADD2.F32 R33, -RZ, R10.H0_H0 ;  /* 0x2000000aff217230 */ /* 0x000fe40000004100 */
[----:B------:R-:W-:Y:S01]  /*2d10*/  HADD2 R11, R37, -1032, -1032 ;  /* 0xe408e408250b7430 */ /* 0x000fe20000000000 */
[----:B------:R-:W-:Y:S01]  /*2d20*/  SHF.R.U32.HI R15, RZ, 0x8, R15 ;  /* 0x00000008ff0f7819 */ /* 0x000fe2000001160f */
[----:B------:R-:W-:Y:S01]  /*2d30*/  HADD2.F32 R4, -RZ, R4.H1_H1 ;  /* 0x30000004ff047230 */ /* 0x000fe20000004100 */
[----:B------:R-:W-:Y:S01]  /*2d40*/  LOP3.LUT R38, R38, 0x64006400, RZ, 0xfc, !PT ;  /* 0x6400640026267812 */ /* 0x000fe200078efcff */
[----:B------:R-:W-:Y:S01]  /*2d50*/  HADD2.F32 R10, -RZ, R10.H1_H1 ;  /* 0x3000000aff0a7230 */ /* 0x000fe20000004100 */
[----:B------:R-:W-:Y:S01]  /*2d60*/  LOP3.LUT R35, R15, 0xf000f, RZ, 0xc0, !PT ;  /* 0x000f000f0f237812 */ /* 0x000fe200078ec0ff */
[--C-:B------:R-:W-:Y:S01]  /*2d70*/  HADD2.F32 R39, -RZ, R11.reuse.H0_H0 ;  /* 0x2000000bff277230 */ /* 0x100fe20000004100 */
[----:B------:R-:W-:Y:S01]  /*2d80*/  LOP3.LUT R12, R12, 0xf000f0, RZ, 0xc0, !PT ;  /* 0x00f000f00c0c7812 */ /* 0x000fe200078ec0ff */
[----:B------:R-:W-:-:S02]  /*2d90*/  HADD2.F32 R11, -RZ, R11.H1_H1 ;  /* 0x3000000bff0b7230 */ /* 0x000fc40000004100 */
[----:B------:R-:W-:Y:S01]  /*2da0*/  FFMA.FTZ R33, R33, R29, R36 ;  /* 0x0000001d21217223 */ /* 0x000fe20000010024 */
[----:B------:R-:W-:Y:S01]  /*2db0*/  LOP3.LUT R35, R35, 0x64006400, RZ, 0xfc, !PT ;  /* 0x6400640023237812 */ /* 0x000fe200078efcff */
[----:B------:R-:W-:Y:S01]  /*2dc0*/  FFMA.FTZ R39, R29, R39, R8 ;  /* 0x000000271d277223 */ /* 0x000fe20000010008 */
[----:B------:R-:W-:Y:S01]  /*2dd0*/  HADD2 R31, R38, -1032, -1032 ;  /* 0xe408e408261f7430 */ /* 0x000fe20000000000 */
[----:B------:R-:W-:Y:S01]  /*2de0*/  LOP3.LUT R13, R13, 0xf000f0, RZ, 0xc0, !PT ;  /* 0x00f000f00d0d7812 */ /* 0x000fe200078ec0ff */
[----:B------:R-:W-:Y:S01]  /*2df0*/  FFMA.FTZ R33, R10, R4, R33 ;  /* 0x000000040a217223 */ /* 0x000fe20000010021 */
[----:B------:R-:W-:Y:S01]  /*2e00*/  FFMA.FTZ R39, R4, R11, R39 ;  /* 0x0000000b04277223 */ /* 0x000fe20000010027 */
[----:B------:R-:W-:Y:S01]  /*2e10*/  LOP3.LUT R11, R12, 0x64006400, RZ, 0xfc, !PT ;  /* 0x640064000c0b7812 */ /* 0x000fe200078efcff */
[----:B------:R-:W-:Y:S01]  /*2e20*/  HADD2 R35, R35, -1032, -1032 ;  /* 0xe408e40823237430 */ /* 0x000fe20000000000 */
[----:B------:R-:W-:Y:S01]  /*2e30*/  LOP3.LUT R14, R14, 0xf000f0, RZ, 0xc0, !PT ;  /* 0x00f000f00e0e7812 */ /* 0x000fe200078ec0ff */
[----:B------:R-:W-:Y:S01]  /*2e40*/  HADD2.F32 R41, -RZ, R31.H0_H0 ;  /* 0x2000001fff297230 */ /* 0x000fe20000004100 */
[----:B------:R-:W-:Y:S01]  /*2e50*/  LOP3.LUT R10, R15, 0xf000f0, RZ, 0xc0, !PT ;  /* 0x00f000f00f0a7812 */ /* 0x000fe200078ec0ff */
[-C--:B------:R-:W-:Y:S01]  /*2e60*/  HFMA2 R8, R11, R44.reuse.H0_H0, -72, -72 ;  /* 0xd480d4800b087431 */ /* 0x080fe2000004002c */
[----:B------:R-:W-:Y:S01]  /*2e70*/  LOP3.LUT R13, R13, 0x64006400, RZ, 0xfc, !PT ;  /* 0x640064000d0d7812 */ /* 0x000fe200078efcff */
[----:B------:R-:W-:Y:S01]  /*2e80*/  HADD2.F32 R37, -RZ, R35.H0_H0 ;  /* 0x20000023ff257230 */ /* 0x000fe20000004100 */
[----:B------:R-:W-:Y:S01]  /*2e90*/  LOP3.LUT R15, R14, 0x64006400, RZ, 0xfc, !PT ;  /* 0x640064000e0f7812 */ /* 0x000fe200078efcff */
[----:B------:R-:W-:Y:S01]  /*2ea0*/  FFMA.FTZ R41, R29, R41, R6 ;  /* 0x000000291d297223 */ /* 0x000fe20000010006 */
[----:B------:R-:W-:Y:S01]  /*2eb0*/  LOP3.LUT R11, R10, 0x64006400, RZ, 0xfc, !PT ;  /* 0x640064000a0b7812 */ /* 0x000fe200078efcff */
[----:B------:R-:W-:-:S02]  /*2ec0*/  HFMA2 R6, R13, R44.H0_H0, -72, -72 ;  /* 0xd480d4800d067431 */ /* 0x000fc4000004002c */
[----:B------:R-:W-:Y:S02]  /*2ed0*/  HADD2.F32 R36, -RZ, R5.H0_H0 ;  /* 0x20000005ff247230 */ /* 0x000fe40000004100 */
[-C--:B------:R-:W-:Y:S02]  /*2ee0*/  HFMA2 R10, R15, R44.reuse.H0_H0, -72, -72 ;  /* 0xd480d4800f0a7431 */ /* 0x080fe4000004002c */
[----:B------:R-:W-:Y:S02]  /*2ef0*/  HADD2.F32 R12, -RZ, R8.H0_H0 ;  /* 0x20000008ff0c7230 */ /* 0x000fe40000004100 */
[----:B------:R-:W-:Y:S02]  /*2f00*/  HFMA2 R44, R11, R44.H0_H0, -72, -72 ;  /* 0xd480d4800b2c7431 */ /* 0x000fe4000004002c */
        /* <DEDUP_REMOVED lines=14> */
[----:B------:R-:W-:Y:S01]  /*2ff0*/  HADD2.F32 R6, -RZ, R6.H1_H1 ;  /* 0x30000006ff067230 */ /* 0x000fe20000004100 */
[----:B------:R-:W-:Y:S01]  /*3000*/  PRMT R22, R22, 0x5410, R9 ;  /* 0x0000541016167816 */ /* 0x000fe20000000009 */
        /* <DEDUP_REMOVED lines=14> */
[----:B------:R-:W-:Y:S01]  /*30f0*/  PRMT R33, R33, 0x5410, R4 ;  /* 0x0000541021217816 */ /* 0x000fe20000000004 */
[----:B------:R-:W-:Y:S01]  /*3100*/  HADD2 R4, R22, R25 ;  /* 0x0000001916047230 */ /* 0x000fe20000000000 */
[----:B------:R-:W-:-:S04]  /*3110*/  PRMT R10, R10, 0x5410, R35 ;  /* 0x000054100a0a7816 */ /* 0x000fc80000000023 */
[----:B------:R-:W-:Y:S01]  /*3120*/  HFMA2.MMA R25, R33, 1, 1, R26 ;  /* 0x3c003c0021197835 */ /* 0x000fe2000000001a */
[----:B------:R-:W-:-:S10]  /*3130*/  HADD2 R26, R10, R4 ;  /* 0x000000040a1a7230 */ /* 0x000fd40000000000 */
.L_x_3366:
[----:B------:R-:W1:Y:S01]  /*3140*/  LDC R29, c[0x0][0x23c] ;  /* 0x00008f00ff1d7b82 */ /* 0x000e620000000800 */
[----:B------:R-:W-:Y:S01]  /*3150*/  IADD3 R20, R20, 0x20, RZ ;  /* 0x0000002014147810 */ /* 0x000fe20007ffe0ff */
[----:B------:R-:W-:-:S03]  /*3160*/  UIADD3 UR4, UR4, 0x40, URZ ;  /* 0x0000004004047890 */ /* 0x000fc6000fffe03f */
[C---:B------:R-:W-:Y:S02]  /*3170*/  ISETP.GE.AND P0, PT, R20.reuse, UR5, PT ;  /* 0x0000000514007c0c */ /* 0x040fe4000bf06270 */
[----:B------:R-:W-:Y:S02]  /*3180*/  ISETP.LT.AND P3, PT, R20, R21, PT ;  /* 0x000000151400720c */ /* 0x000fe40003f61270 */
[----:B-1----:R-:W-:-:S04]  /*3190*/  LEA R16, P1, R29, R16, 0x4 ;  /* 0x000000101d107211 */ /* 0x002fc800078220ff */
[----:B------:R-:W-:-:S07]  /*31a0*/  LEA.HI.X R17, R29, R17, R28, 0x4, P1 ;  /* 0x000000111d117211 */ /* 0x000fce00008f241c */
[----:B------:R-:W-:Y:S05]  /*31b0*/  @!P0 BRA P3, `(.L_x_3367) ;  /* 0xffffffd800d08947 */ /* 0x000fea000183ffff */
.L_x_3365:
[C---:B------:R-:W-:Y:S01]  /*31c0*/  ISETP.GE.AND P0, PT, R20.reuse, R21, PT ;  /* 0x000000151400720c */ /* 0x040fe20003f06270 */
[----:B------:R-:W-:Y:S01]  /*31d0*/  ULDC UR5, c[0x0][0x268] ;  /* 0x00009a0000057ab9 */ /* 0x000fe20000000800 */
[----:B------:R-:W-:Y:S02]  /*31e0*/  ULDC UR8, c[0x0][0x240] ;  /* 0x0000900000087ab9 */ /* 0x000fe40000000800 */
[----:B------:R-:W-:Y:S01]  /*31f0*/  ISETP.GE.OR P0, PT, R20, UR5, P0 ;  /* 0x0000000514007c0c */ /* 0x000fe20008706670 */
[----:B------:R-:W-:-:S12]  /*3200*/  ULDC UR5, c[0x0][0x268] ;  /* 0x00009a0000057ab9 */ /* 0x000fd80000000800 */
[----:B------:R-:W-:Y:S05]  /*3210*/  @P0 BRA `(.L_x_3368) ;  /* 0x0000001400300947 */ /* 0x000fea0003800000 */
.L_x_3370:
[----:B------:R-:W-:Y:S01]  /*3220*/  ISETP.NE.AND P0, PT, R20, R3, PT ;  /* 0x000000031400720c */ /* 0x000fe20003f05270 */
[----:B------:R-:W1:-:S12]  /*3230*/  LDC R29, c[0x0][0x23c] ;  /* 0x00008f00ff1d7b82 */ /* 0x000e580000000800 */
[----:B------:R-:W2:Y:S01]  /*3240*/  @!P0 LDC.64 R12, c[0x0][0x248] ;  /* 0x00009200ff0c8b82 */ /* 0x000ea20000000a00 */
[----:B------:R-:W-:Y:S02]  /*3250*/  @!P0 IADD3 R24, R24, 0x1, RZ ;  /* 0x0000000118188810 */ /* 0x000fe40007ffe0ff */
[----:B------:R-:W-:Y:S02]  /*3260*/  @!P0 LEA R5, R20, 0x1, 0x1 ;  /* 0x0000000114058811 */ /* 0x000fe400078e08ff */
[----:B------:R-:W-:-:S06]  /*3270*/  @!P0 LEA R8, R24, R1, 0x3 ;  /* 0x0000000118088211 */ /* 0x000fcc00078e18ff */
[----:B------:R-:W3:Y:S01]  /*3280*/  @!P0 LDL.64 R8, [R8] ;  /* 0x0000000008088983 */ /* 0x000ee20000100a00 */
[----:B-1----:R-:W-:-:S03]  /*3290*/  IMAD.WIDE R10, R29, 0x4, R16 ;  /* 0x000000041d0a7825 */ /* 0x002fc600078e0210 */
[----:B0-----:R-:W5:Y:S01]  /*32a0*/  LDG.E.128.CONSTANT R16, desc[UR6][R16.64] ;  /* 0x0000000610107981 */ /* 0x001f62000c1e9d00 */
[----:B--2---:R-:W-:-:S03]  /*32b0*/  @!P0 IMAD.WIDE R12, R5, 0x2, R12 ;  /* 0x00000002050c8825 */ /* 0x004fc600078e020c */
[----:B------:R0:W5:Y:S04]  /*32c0*/  LDG.E.128.CONSTANT R4, desc[UR6][R10.64] ;  /* 0x000000060a047981 */ /* 0x000168000c1e9d00 */
[----:B------:R-:W2:Y:S01]  /*32d0*/  @!P0 LDG.E.U16.CONSTANT R13, desc[UR6][R12.64] ;  /* 0x000000060c0d8981 */ /* 0x000ea2000c1e9500 */
[----:B------:R-:W-:Y:S02]  /*32e0*/  LEA R14, R2, 0x40, 0x6 ;  /* 0x00000040020e7811 */ /* 0x000fe400078e30ff */
[----:B------:R-:W-:Y:S02]  /*32f0*/  IADD3 R28, R20, 0x20, RZ ;  /* 0x00000020141c7810 */ /* 0x000fe40007ffe0ff */
[----:B------:R-:W-:Y:S01]  /*3300*/  VIMNMX R15, R14, UR8, PT ;  /* 0x000000080e0f7c48 */ /* 0x000fe2000bfe0100 */
[----:B------:R-:W-:-:S03]  /*3310*/  IMAD.WIDE R30, R29, 0x4, R10 ;  /* 0x000000041d1e7825 */ /* 0x000fc600078e020a */
[----:B------:R-:W-:Y:S02]  /*3320*/  ISETP.LT.AND P1, PT, R28, R15, PT ;  /* 0x0000000f1c00720c */ /* 0x000fe40003f21270 */
[----:B---3--:R-:W-:Y:S02]  /*3330*/  @!P0 PRMT R0, R8, 0x7610, R0 ;  /* 0x0000761008008816 */ /* 0x008fe40000000000 */
[----:B------:R-:W-:Y:S02]  /*3340*/  @!P0 PRMT R27, R9, 0x7610, R27 ;  /* 0x00007610091b8816 */ /* 0x000fe4000000001b */
[----:B------:R-:W-:Y:S02]  /*3350*/  @!P0 PRMT R0, R0, 0x7610, R8 ;  /* 0x0000761000008816 */ /* 0x000fe40000000008 */
[----:B------:R-:W-:Y:S02]  /*3360*/  @!P0 PRMT R27, R27, 0x7610, R9 ;  /* 0x000076101b1b8816 */ /* 0x000fe40000000009 */
[----:B--2---:R-:W-:Y:S01]  /*3370*/  @!P0 IADD3 R3, R13, R20, RZ ;  /* 0x000000140d038210 */ /* 0x004fe20007ffe0ff */
[----:B0-----:R-:W-:Y:S06]  /*3380*/  @P2 BRA `(.L_x_3369) ;  /* 0x0000001000c02947 */ /* 0x001fec0003800000 */
[----:B------:R-:W2:Y:S01]  /*3390*/  LDG.E.128.CONSTANT R8, desc[UR6][R30.64] ;  /* 0x000000061e087981 */ /* 0x000ea2000c1e9d00 */
[----:B------:R-:W-:Y:S01]  /*33a0*/  HFMA2.MMA R13, -RZ, RZ, 0, 0.015625 ;  /* 0x00002400ff0d7435 */ /* 0x000fe200000001ff */
[----:B-----5:R-:W-:Y:S02]  /*33b0*/  SHF.R.U32.HI R12, RZ, 0xf, R17 ;  /* 0x0000000fff0c7819 */ /* 0x020fe40000011611 */
[----:B------:R-:W0:Y:S01]  /*33c0*/  LDS.128 R20, [UR4] ;  /* 0x00000004ff147984 */ /* 0x000e220008000c00 */
[----:B------:R-:W-:Y:S02]  /*33d0*/  MOV R32, 0x3000 ;  /* 0x0000300000207802 */ /* 0x000fe40000000f00 */
[----:B------:R-:W-:Y:S02]  /*33e0*/  SHF.R.U32.HI R33, RZ, 0xe, R5 ;  /* 0x0000000eff217819 */ /* 0x000fe40000011605 */
[----:B------:R-:W-:Y:S02]  /*33f0*/  LOP3.LUT R12, R12, 0x10001, RZ, 0xc0, !PT ;  /* 0x000100010c0c7812 */ /* 0x000fe400078ec0ff */
[----:B------:R-:W-:-:S02]  /*3400*/  PRMT R32, R13, 0x5410, R32 ;  /* 0x000054100d207816 */ /* 0x000fc40000000020 */
[C---:B------:R-:W-:Y:S02]  /*3410*/  LOP3.LUT R13, R17.reuse, 0x70007, RZ, 0xc0, !PT ;  /* 0x00070007110d7812 */ /* 0x040fe400078ec0ff */
        /* <DEDUP_REMOVED lines=10> */
[----:B------:R-:W-:Y:S01]  /*34c0*/  HFMA2 R34, R15, R32.H1_H1, -132, -132 ;  /* 0xd820d8200f227431 */ /* 0x000fe20000060020 */
[----:B------:R-:W-:Y:S01]  /*34d0*/  LOP3.LUT R35, R35, 0x64006400, RZ, 0xfc, !PT ;  /* 0x6400640023237812 */ /* 0x000fe200078efcff */
[----:B------:R-:W-:Y:S01]  /*34e0*/  HADD2 R15, R12, -1028, -1028 ;  /* 0xe404e4040c0f7430 */ /* 0x000fe20000000000 */
[----:B------:R-:W-:Y:S01]  /*34f0*/  SHF.R.U32.HI R17, RZ, 0x6, R17 ;  /* 0x00000006ff117819 */ /* 0x000fe20000011611 */
[----:B------:R-:W-:Y:S01]  /*3500*/  HADD2 R37, R14, -1028, -1028 ;  /* 0xe404e4040e257430 */ /* 0x000fe20000000000 */
[----:B------:R-:W-:Y:S01]  /*3510*/  LOP3.LUT R38, R19, 0x380038, RZ, 0xc0, !PT ;  /* 0x0038003813267812 */ /* 0x000fe200078ec0ff */
[----:B------:R-:W-:Y:S01]  /*3520*/  HADD2 R35, R35, -1028, -1028 ;  /* 0xe404e40423237430 */ /* 0x000fe20000000000 */
[-C--:B0-----:R-:W-:Y:S01]  /*3530*/  HFMA2.MMA R13, R13, R20.reuse, RZ ;  /* 0x000000140d0d7235 */ /* 0x081fe200000000ff */
[-C--:B------:R-:W-:Y:S01]  /*3540*/  HFMA2 R14, R15, R20.reuse, RZ.H0_H0 ;  /* 0x000000140f0e7231 */ /* 0x080fe200000400ff */
[----:B------:R-:W-:Y:S01]  /*3550*/  LOP3.LUT R15, R16, 0x380038, RZ, 0xc0, !PT ;  /* 0x00380038100f7812 */ /* 0x000fe200078ec0ff */
[----:B------:R-:W-:Y:S01]  /*3560*/  HFMA2.MMA R12, R37, R20, RZ ;  /* 0x00000014250c7235 */ /* 0x000fe200000000ff */
[----:B------:R-:W-:Y:S01]  /*3570*/  HFMA2 R37, R35, R20, RZ.H0_H0 ;  /* 0x0000001423257231 */ /* 0x000fe200000400ff */
[----:B------:R-:W-:-:S02]  /*3580*/  LOP3.LUT R35, R18, 0x380038, RZ, 0xc0, !PT ;  /* 0x0038003812237812 */ /* 0x000fc400078ec0ff */
[----:B------:R-:W-:Y:S01]  /*3590*/  LOP3.LUT R39, R15, 0x64006400, RZ, 0xfc, !PT ;  /* 0x640064000f277812 */ /* 0x000fe200078efcff */
[-C--:B------:R-:W-:Y:S01]  /*35a0*/  HFMA2.MMA R13, R34, R21.reuse, R13 ;  /* 0x00000015220d7235 */ /* 0x080fe2000000000d */
[----:B------:R-:W-:Y:S02]  /*35b0*/  SHF.R.U32.HI R34, RZ, 0x6, R16 ;  /* 0x00000006ff227819 */ /* 0x000fe40000011610 */
[----:B------:R-:W-:Y:S01]  /*35c0*/  LOP3.LUT R20, R17, 0x70007, RZ, 0xc0, !PT ;  /* 0x0007000711147812 */ /* 0x000fe200078ec0ff */
[-C--:B------:R-:W-:Y:S01]  /*35d0*/  HFMA2 R39, R39, R32.reuse.H1_H1, -132, -132 ;  /* 0xd820d82027277431 */ /* 0x080fe20000060020 */
[----:B------:R-:W-:Y:S02]  /*35e0*/  LOP3.LUT R35, R35, 0x64006400, RZ, 0xfc, !PT ;  /* 0x6400640023237812 */ /* 0x000fe400078efcff */
[----:B------:R-:W-:Y:S02]  /*35f0*/  LOP3.LUT R36, R34, 0x70007, RZ, 0xc0, !PT ;  /* 0x0007000722247812 */ /* 0x000fe400078ec0ff */
[----:B------:R-:W-:Y:S01]  /*3600*/  LOP3.LUT R20, R20, 0x64006400, RZ, 0xfc, !PT ;  /* 0x6400640014147812 */ /* 0x000fe200078efcff */
[----:B------:R-:W-:Y:S01]  /*3610*/  HFMA2 R35, R35, R32.H1_H1, -132, -132 ;  /* 0xd820d82023237431 */ /* 0x000fe20000060020 */
[----:B------:R-:W-:Y:S01]  /*3620*/  LOP3.LUT R15, R38, 0x64006400, RZ, 0xfc, !PT ;  /* 0x64006400260f7812 */ /* 0x000fe200078efcff */
[----:B------:R-:W-:Y:S01]  /*3630*/  HFMA2.MMA R14, R39, R21, R14 ;  /* 0x00000015270e7235 */ /* 0x000fe2000000000e */
[----:B------:R-:W-:Y:S01]  /*3640*/  LOP3.LUT R36, R36, 0x64006400, RZ, 0xfc, !PT ;  /* 0x6400640024247812 */ /* 0x000fe200078efcff */
[----:B------:R-:W-:-:S02]  /*3650*/  HADD2 R38, R20, -1028, -1028 ;  /* 0xe404e40414267430 */ /* 0x000fc40000000000 */
[----:B------:R-:W-:Y:S01]  /*3660*/  HFMA2 R40, R15, R32.H1_H1, -132, -132 ;  /* 0xd820d8200f287431 */ /* 0x000fe20000060020 */
[----:B------:R-:W-:Y:S01]  /*3670*/  HFMA2.MMA R20, R35, R21, R12 ;  /* 0x0000001523147235 */ /* 0x000fe2000000000c */
[----:B------:R-:W-:Y:S01]  /*3680*/  HADD2 R15, R36, -1028, -1028 ;  /* 0xe404e404240f7430 */ /* 0x000fe20000000000 */
[----:B------:R-:W-:Y:S01]  /*3690*/  SHF.R.U32.HI R35, RZ, 0x6, R18 ;  /* 0x00000006ff237819 */ /* 0x000fe20000011612 */
[----:B------:R-:W-:Y:S01]  /*36a0*/  HFMA2.MMA R13, R38, R22, R13 ;  /* 0x00000016260d7235 */ /* 0x000fe2000000000d */
[----:B------:R-:W-:Y:S01]  /*36b0*/  SHF.R.U32.HI R38, RZ, 0xf, R16 ;  /* 0x0000000fff267819 */ /* 0x000fe20000011610 */
[----:B------:R-:W-:Y:S01]  /*36c0*/  HFMA2 R12, R15, R22, R14 ;  /* 0x000000160f0c7231 */ /* 0x000fe2000000000e */
[----:B------:R-:W-:Y:S01]  /*36d0*/  LOP3.LUT R16, R35, 0x70007, RZ, 0xc0, !PT ;  /* 0x0007000723107812 */ /* 0x000fe200078ec0ff */
[----:B------:R-:W-:Y:S01]  /*36e0*/  HFMA2 R37, R40, R21, R37 ;  /* 0x0000001528257231 */ /* 0x000fe20000000025 */
[----:B------:R-:W-:Y:S02]  /*36f0*/  LOP3.LUT R15, R17, 0x380038, RZ, 0xc0, !PT ;  /* 0x00380038110f7812 */ /* 0x000fe400078ec0ff */
[----:B------:R-:W-:-:S02]  /*3700*/  SHF.R.U32.HI R36, RZ, 0x6, R19 ;  /* 0x00000006ff247819 */ /* 0x000fc40000011613 */
[----:B------:R-:W-:Y:S02]  /*3710*/  LOP3.LUT R16, R16, 0x64006400, RZ, 0xfc, !PT ;  /* 0x6400640010107812 */ /* 0x000fe400078efcff */
[----:B------:R-:W-:Y:S02]  /*3720*/  LOP3.LUT R15, R15, 0x64006400, RZ, 0xfc, !PT ;  /* 0x640064000f0f7812 */ /* 0x000fe400078efcff */
[----:B------:R-:W-:Y:S01]  /*3730*/  LOP3.LUT R14, R36, 0x70007, RZ, 0xc0, !PT ;  /* 0x00070007240e7812 */ /* 0x000fe200078ec0ff */
[----:B------:R-:W-:Y:S01]  /*3740*/  HADD2 R39, R16, -1028, -1028 ;  /* 0xe404e40410277430 */ /* 0x000fe20000000000 */
[----:B------:R-:W-:Y:S01]  /*3750*/  LOP3.LUT R40, R34, 0x380038, RZ, 0xc0, !PT ;  /* 0x0038003822287812 */ /* 0x000fe200078ec0ff */
[-C--:B------:R-:W-:Y:S01]  /*3760*/  HFMA2 R16, R15, R32.reuse.H1_H1, -132, -132 ;  /* 0xd820d8200f107431 */ /* 0x080fe20000060020 */
[----:B------:R-:W-:Y:S02]  /*3770*/  LOP3.LUT R14, R14, 0x64006400, RZ, 0xfc, !PT ;  /* 0x640064000e0e7812 */ /* 0x000fe400078efcff */
[----:B------:R-:W-:Y:S01]  /*3780*/  LOP3.LUT R41, R40, 0x64006400, RZ, 0xfc, !PT ;  /* 0x6400640028297812 */ /* 0x000fe200078efcff */
[----:B------:R-:W-:Y:S01]  /*3790*/  HFMA2.MMA R20, R39, R22, R20 ;  /* 0x0000001627147235 */ /* 0x000fe20000000014 */
[----:B------:R-:W-:Y:S01]  /*37a0*/  LOP3.LUT R39, R35, 0x380038, RZ, 0xc0, !PT ;  /* 0x0038003823277812 */ /* 0x000fe200078ec0ff */
[----:B------:R-:W-:Y:S01]  /*37b0*/  HADD2 R14, R14, -1028, -1028 ;  /* 0xe404e4040e0e7430 */ /* 0x000fe20000000000 */
[----:B------:R-:W-:Y:S01]  /*37c0*/  HFMA2.MMA R16, R16, R23, R13 ;  /* 0x0000001710107235 */ /* 0x000fe2000000000d */
[----:B------:R-:W-:Y:S01]  /*37d0*/  HFMA2 R41, R41, R32.H1_H1, -132, -132 ;  /* 0xd820d82029297431 */ /* 0x000fe20000060020 */
[----:B------:R-:W-:-:S02]  /*37e0*/  SHF.R.U32.HI R13, RZ, 0xf, R18 ;  /* 0x0000000fff0d7819 */ /* 0x000fc40000011612 */
[----:B------:R-:W-:Y:S01]  /*37f0*/  LOP3.LUT R39, R39, 0x64006400, RZ, 0xfc, !PT ;  /* 0x6400640027277812 */ /* 0x000fe200078efcff */
[----:B------:R-:W-:Y:S01]  /*3800*/  HFMA2 R18, R41, R23, R12 ;  /* 0x0000001729127231 */ /* 0x000fe2000000000c */
[----:B------:R-:W-:Y:S01]  /*3810*/  HFMA2.MMA R37, R14, R22, R37 ;  /* 0x000000160e257235 */ /* 0x000fe20000000025 */
[----:B------:R-:W-:Y:S02]  /*3820*/  LOP3.LUT R41, R13, 0x10001, RZ, 0xc0, !PT ;  /* 0x000100010d297812 */ /* 0x000fe400078ec0ff */
[----:B------:R-:W0:Y:S01]  /*3830*/  LDS.128 R12, [UR4+0x10] ;  /* 0x00001004ff0c7984 */ /* 0x000e220008000c00 */
[----:B------:R-:W-:Y:S01]  /*3840*/  SHF.R.U32.HI R21, RZ, 0xe, R4 ;  /* 0x0000000eff157819 */ /* 0x000fe20000011604 */
[----:B------:R-:W-:Y:S01]  /*3850*/  HFMA2 R39, R39, R32.H1_H1, -132, -132 ;  /* 0xd820d82027277431 */ /* 0x000fe20000060020 */
[----:B------:R-:W-:Y:S02]  /*3860*/  LOP3.LUT R38, R38, 0x10001, RZ, 0xc0, !PT ;  /* 0x0001000126267812 */ /* 0x000fe400078ec0ff */
[----:B------:R-:W-:-:S02]  /*3870*/  SHF.R.U32.HI R22, RZ, 0xe, R6 ;  /* 0x0000000eff167819 */ /* 0x000fc40000011606 */
[----:B------:R-:W-:Y:S02]  /*3880*/  LOP3.LUT R21, R38, 0x20002, R21, 0xf8, !PT ;  /* 0x0002000226157812 */ /* 0x000fe400078ef815 */
[----:B------:R-:W-:Y:S01]  /*3890*/  SHF.R.U32.HI R38, RZ, 0xf, R19 ;  /* 0x0000000fff267819 */ /* 0x000fe20000011613 */
[----:B------:R-:W-:Y:S01]  /*38a0*/  HFMA2.MMA R19, R39, R23, R20 ;  /* 0x0000001727137235 */ /* 0x000fe20000000014 */
[----:B------:R-:W-:Y:S02]  /*38b0*/  LOP3.LUT R39, R36, 0x380038, RZ, 0xc0, !PT ;  /* 0x0038003824277812 */ /* 0x000fe400078ec0ff */
[----:B------:R-:W-:Y:S02]  /*38c0*/  LOP3.LUT R22, R41, 0x20002, R22, 0xf8, !PT ;  /* 0x0002000229167812 */ /* 0x000fe400078ef816 */
[----:B------:R-:W-:Y:S02]  /*38d0*/  LOP3.LUT R39, R39, 0x64006400, RZ, 0xfc, !PT ;  /* 0x6400640027277812 */ /* 0x000fe400078efcff */
[----:B------:R-:W-:-:S02]  /*38e0*/  SHF.R.U32.HI R41, RZ, 0xe, R7 ;  /* 0x0000000eff297819 */ /* 0x000fc40000011607 */
[----:B------:R-:W-:Y:S02]  /*38f0*/  LOP3.LUT R38, R38, 0x10001, RZ, 0xc0, !PT ;  /* 0x0001000126267812 */ /* 0x000fe400078ec0ff */
[----:B------:R-:W-:Y:S02]  /*3900*/  LOP3.LUT R34, R34, 0x1c001c0, RZ, 0xc0, !PT ;  /* 0x01c001c022227812 */ /* 0x000fe400078ec0ff */
[----:B------:R-:W-:Y:S02]  /*3910*/  LOP3.LUT R38, R38, 0x20002, R41, 0xf8, !PT ;  /* 0x0002000226267812 */ /* 0x000fe400078ef829 */
[----:B------:R-:W-:Y:S02]  /*3920*/  LOP3.LUT R17, R17, 0x1c001c0, RZ, 0xc0, !PT ;  /* 0x01c001c011117812 */ /* 0x000fe400078ec0ff */
[----:B------:R-:W-:Y:S02]  /*3930*/  LOP3.LUT R36, R36, 0x1c001c0, RZ, 0xc0, !PT ;  /* 0x01c001c024247812 */ /* 0x000fe400078ec0ff */
[----:B--2---:R-:W-:-:S02]  /*3940*/  SHF.R.U32.HI R40, RZ, 0xd, R8 ;  /* 0x0000000dff287819 */ /* 0x004fc40000011608 */
[----:B------:R-:W-:Y:S02]  /*3950*/  SHF.R.U32.HI R20, RZ, 0xd, R9 ;  /* 0x0000000dff147819 */ /* 0x000fe40000011609 */
[----:B------:R-:W-:Y:S01]  /*3960*/  LOP3.LUT R21, R21, 0x40004, R40, 0xf8, !PT ;  /* 0x0004000415157812 */ /* 0x000fe200078ef828 */
[----:B------:R-:W-:Y:S01]  /*3970*/  HFMA2 R40, R39, R32.H1_H1, -132, -132 ;  /* 0xd820d82027287431 */ /* 0x000fe20000060020 */
[----:B------:R-:W-:Y:S02]  /*3980*/  LOP3.LUT R20, R33, 0x40004, R20, 0xf8, !PT ;  /* 0x0004000421147812 */ /* 0x000fe400078ef814 */
[----:B------:R-:W-:Y:S02]  /*3990*/  SHF.R.U32.HI R33, RZ, 0xd, R10 ;  /* 0x0000000dff217819 */ /* 0x000fe4000001160a */
[----:B------:R-:W-:Y:S01]  /*39a0*/  SHF.R.U32.HI R39, RZ, 0xd, R11 ;  /* 0x0000000dff277819 */ /* 0x000fe2000001160b */
[----:B------:R-:W-:Y:S01]  /*39b0*/  HFMA2.MMA R37, R40, R23, R37 ;  /* 0x0000001728257235 */ /* 0x000fe20000000025 */
[----:B------:R-:W-:-:S02]  /*39c0*/  LOP3.LUT R23, R34, 0x64006400, RZ, 0xfc, !PT ;  /* 0x6400640022177812 */ /* 0x000fc400078efcff */
[----:B------:R-:W-:Y:S02]  /*39d0*/  LOP3.LUT R22, R22, 0x40004, R33, 0xf8, !PT ;  /* 0x0004000416167812 */ /* 0x000fe400078ef821 */
[----:B------:R-:W-:Y:S01]  /*39e0*/  LOP3.LUT R33, R38, 0x40004, R39, 0xf8, !PT ;  /* 0x0004000426217812 */ /* 0x000fe200078ef827 */
[-C--:B------:R-:W-:Y:S01]  /*39f0*/  HFMA2 R41, R23, R32.reuse.H0_H0, -20, -20 ;  /* 0xcd00cd0017297431 */ /* 0x080fe20000040020 */
[----:B------:R-:W-:Y:S02]  /*3a00*/  LOP3.LUT R38, R35, 0x1c001c0, RZ, 0xc0, !PT ;  /* 0x01c001c023267812 */ /* 0x000fe400078ec0ff */
[----:B------:R-:W-:Y:S02]  /*3a10*/  LOP3.LUT R35, R17, 0x64006400, RZ, 0xfc, !PT ;  /* 0x6400640011237812 */ /* 0x000fe400078efcff */
[----:B------:R-:W-:Y:S01]  /*3a20*/  LOP3.LUT R17, R36, 0x64006400, RZ, 0xfc, !PT ;  /* 0x6400640024117812 */ /* 0x000fe200078efcff */
[----:B0-----:R-:W-:Y:S01]  /*3a30*/  HFMA2.MMA R18, R41, R12, R18 ;  /* 0x0000000c29127235 */ /* 0x001fe20000000012 */
[----:B------:R-:W-:Y:S01]  /*3a40*/  LOP3.LUT R34, R4, 0x70007, RZ, 0xc0, !PT ;  /* 0x0007000704227812 */ /* 0x000fe200078ec0ff */
[-C--:B------:R-:W-:Y:S01]  /*3a50*/  HFMA2 R35, R35, R32.reuse.H0_H0, -20, -20 ;  /* 0xcd00cd0023237431 */ /* 0x080fe20000040020 */
[----:B------:R-:W-:Y:S01]  /*3a60*/  LOP3.LUT R39, R38, 0x64006400, RZ, 0xfc, !PT ;  /* 0x6400640026277812 */ /* 0x000fe200078efcff */
[----:B------:R-:W-:Y:S01]  /*3a70*/  HFMA2 R36, R17, R32.H0_H0, -20, -20 ;  /* 0xcd00cd0011247431 */ /* 0x000fe20000040020 */
[----:B------:R-:W-:-:S02]  /*3a80*/  LOP3.LUT R23, R34, 0x64006400, RZ, 0xfc, !PT ;  /* 0x6400640022177812 */ /* 0x000fc400078efcff */
[----:B------:R-:W-:Y:S01]  /*3a90*/  LOP3.LUT R17, R6, 0x70007, RZ, 0xc0, !PT ;  /* 0x0007000706117812 */ /* 0x000fe200078ec0ff */
[----:B------:R-:W-:Y:S01]  /*3aa0*/  HFMA2 R34, R39, R32.H0_H0, -20, -20 ;  /* 0xcd00cd0027227431 */ /* 0x000fe20000040020 */
[-C--:B------:R-:W-:Y:S01]  /*3ab0*/  HFMA2.MMA R16, R35, R12.reuse, R16 ;  /* 0x0000000c23107235 */ /* 0x080fe20000000010 */
[----:B------:R-:W-:Y:S01]  /*3ac0*/  HADD2 R23, R23, -1028, -1028 ;  /* 0xe404e40417177430 */ /* 0x000fe20000000000 */
[----:B------:R-:W-:Y:S01]  /*3ad0*/  HFMA2.MMA R37, R36, R12, R37 ;  /* 0x0000000c24257235 */ /* 0x000fe20000000025 */
[----:B------:R-:W-:Y:S01]  /*3ae0*/  HFMA2 R19, R34, R12, R19 ;  /* 0x0000000c22137231 */ /* 0x000fe20000000013 */
[----:B------:R-:W-:Y:S01]  /*3af0*/  LOP3.LUT R12, R5, 0x70007, RZ, 0xc0, !PT ;  /* 0x00070007050c7812 */ /* 0x000fe200078ec0ff */
[----:B------:R-:W-:Y:S01]  /*3b00*/  HFMA2 R34, R23, R13, R18 ;  /* 0x0000000d17227231 */ /* 0x000fe20000000012 */
        /* <DEDUP_REMOVED lines=9> */
[-C--:B------:R-:W-:Y:S01]  /*3ba0*/  HFMA2.MMA R12, R41, R13.reuse, R16 ;  /* 0x0000000d290c7235 */ /* 0x080fe20000000010 */
[----:B------:R-:W-:Y:S01]  /*3bb0*/  LOP3.LUT R39, R23, 0x64006400, RZ, 0xfc, !PT ;  /* 0x6400640017277812 */ /* 0x000fe200078efcff */
[----:B------:R-:W-:Y:S01]  /*3bc0*/  HFMA2 R23, R18, R13, R19 ;  /* 0x0000000d12177231 */ /* 0x000fe20000000013 */
[----:B------:R-:W-:Y:S01]  /*3bd0*/  SHF.R.U32.HI R4, RZ, 0x6, R4 ;  /* 0x00000006ff047819 */ /* 0x000fe20000011604 */
[----:B------:R-:W-:Y:S01]  /*3be0*/  HADD2 R36, R17, -1028, -1028 ;  /* 0xe404e40411247430 */ /* 0x000fe20000000000 */
[----:B------:R-:W-:Y:S01]  /*3bf0*/  SHF.R.U32.HI R5, RZ, 0x6, R5 ;  /* 0x00000006ff057819 */ /* 0x000fe20000011605 */
[-C--:B------:R-:W-:Y:S01]  /*3c00*/  HFMA2 R35, R35, R32.reuse.H1_H1, -132, -132 ;  /* 0xd820d82023237431 */ /* 0x080fe20000060020 */
[----:B------:R-:W0:Y:S01]  /*3c10*/  LDS.128 R16, [UR4+0x20] ;  /* 0x00002004ff107984 */ /* 0x000e220008000c00 */
[----:B------:R-:W-:Y:S01]  /*3c20*/  HFMA2 R39, R39, R32.H1_H1, -132, -132 ;  /* 0xd820d82027277431 */ /* 0x000fe20000060020 */
[----:B------:R-:W-:Y:S01]  /*3c30*/  LOP3.LUT R38, R4, 0x70007, RZ, 0xc0, !PT ;  /* 0x0007000704267812 */ /* 0x000fe200078ec0ff */
[----:B------:R-:W-:Y:S01]  /*3c40*/  HFMA2 R34, R35, R14, R34 ;  /* 0x0000000e23227231 */ /* 0x000fe20000000022 */
[----:B------:R-:W-:Y:S01]  /*3c50*/  LOP3.LUT R35, R6, 0x380038, RZ, 0xc0, !PT ;  /* 0x0038003806237812 */ /* 0x000fe200078ec0ff */
[----:B------:R-:W-:Y:S01]  /*3c60*/  HFMA2.MMA R13, R36, R13, R37 ;  /* 0x0000000d240d7235 */ /* 0x000fe20000000025 */
[----:B------:R-:W-:Y:S01]  /*3c70*/  LOP3.LUT R37, R7, 0x380038, RZ, 0xc0, !PT ;  /* 0x0038003807257812 */ /* 0x000fe200078ec0ff */
[----:B------:R-:W-:Y:S01]  /*3c80*/  HFMA2.MMA R12, R39, R14, R12 ;  /* 0x0000000e270c7235 */ /* 0x000fe2000000000c */
[----:B------:R-:W-:-:S02]  /*3c90*/  LOP3.LUT R35, R35, 0x64006400, RZ, 0xfc, !PT ;  /* 0x6400640023237812 */ /* 0x000fc400078efcff */
[----:B------:R-:W-:Y:S02]  /*3ca0*/  LOP3.LUT R37, R37, 0x64006400, RZ, 0xfc, !PT ;  /* 0x6400640025257812 */ /* 0x000fe400078efcff */
[----:B------:R-:W-:Y:S01]  /*3cb0*/  LOP3.LUT R36, R5, 0x70007, RZ, 0xc0, !PT ;  /* 0x0007000705247812 */ /* 0x000fe200078ec0ff */
[-C--:B------:R-:W-:Y:S01]  /*3cc0*/  HFMA2 R40, R35, R32.reuse.H1_H1, -132, -132 ;  /* 0xd820d82023287431 */ /* 0x080fe20000060020 */
[----:B------:R-:W-:Y:S01]  /*3cd0*/  LOP3.LUT R38, R38, 0x64006400, RZ, 0xfc, !PT ;  /* 0x6400640026267812 */ /* 0x000fe200078efcff */
[----:B------:R-:W-:Y:S01]  /*3ce0*/  HFMA2 R42, R37, R32.H1_H1, -132, -132 ;  /* 0xd820d820252a7431 */ /* 0x000fe20000060020 */
[----:B------:R-:W-:Y:S02]  /*3cf0*/  LOP3.LUT R36, R36, 0x64006400, RZ, 0xfc, !PT ;  /* 0x6400640024247812 */ /* 0x000fe400078efcff */
[----:B------:R-:W-:Y:S01]  /*3d00*/  SHF.R.U32.HI R6, RZ, 0x6, R6 ;  /* 0x00000006ff067819 */ /* 0x000fe20000011606 */
[----:B------:R-:W-:Y:S01]  /*3d10*/  HFMA2.MMA R23, R40, R14, R23 ;  /* 0x0000000e28177235 */ /* 0x000fe20000000017 */
[----:B------:R-:W-:Y:S01]  /*3d20*/  SHF.R.U32.HI R7, RZ, 0x6, R7 ;  /* 0x00000006ff077819 */ /* 0x000fe20000011607 */
[----:B------:R-:W-:Y:S01]  /*3d30*/  HFMA2 R13, R42, R14, R13 ;  /* 0x0000000e2a0d7231 */ /* 0x000fe2000000000d */
[----:B------:R-:W-:Y:S01]  /*3d40*/  LOP3.LUT R14, R6, 0x70007, RZ, 0xc0, !PT ;  /* 0x00070007060e7812 */ /* 0x000fe200078ec0ff */
[----:B------:R-:W-:Y:S01]  /*3d50*/  HADD2 R35, R38, -1028, -1028 ;  /* 0xe404e40426237430 */ /* 0x000fe20000000000 */
[----:B------:R-:W-:Y:S01]  /*3d60*/  LOP3.LUT R38, R7, 0x70007, RZ, 0xc0, !PT ;  /* 0x0007000707267812 */ /* 0x000fe200078ec0ff */
[----:B------:R-:W-:Y:S01]  /*3d70*/  HADD2 R37, R36, -1028, -1028 ;  /* 0xe404e40424257430 */ /* 0x000fe20000000000 */
[----:B------:R-:W-:-:S02]  /*3d80*/  LOP3.LUT R36, R14, 0x64006400, RZ, 0xfc, !PT ;  /* 0x640064000e247812 */ /* 0x000fc400078efcff */
[----:B------:R-:W-:Y:S01]  /*3d90*/  LOP3.LUT R14, R38, 0x64006400, RZ, 0xfc, !PT ;  /* 0x64006400260e7812 */ /* 0x000fe200078efcff */
[----:B------:R-:W-:Y:S01]  /*3da0*/  HFMA2 R12, R37, R15, R12 ;  /* 0x0000000f250c7231 */ /* 0x000fe2000000000c */
[----:B------:R-:W-:Y:S01]  /*3db0*/  LOP3.LUT R37, R5, 0x380038, RZ, 0xc0, !PT ;  /* 0x0038003805257812 */ /* 0x000fe200078ec0ff */
[-C--:B------:R-:W-:Y:S01]  /*3dc0*/  HFMA2.MMA R34, R35, R15.reuse, R34 ;  /* 0x0000000f23227235 */ /* 0x080fe20000000022 */
[----:B------:R-:W-:Y:S01]  /*3dd0*/  LOP3.LUT R35, R6, 0x380038, RZ, 0xc0, !PT ;  /* 0x0038003806237812 */ /* 0x000fe200078ec0ff */
[----:B------:R-:W-:Y:S01]  /*3de0*/  HADD2 R14, R14, -1028, -1028 ;  /* 0xe404e4040e0e7430 */ /* 0x000fe20000000000 */
[----:B------:R-:W-:Y:S01]  /*3df0*/  LOP3.LUT R37, R37, 0x64006400, RZ, 0xfc, !PT ;  /* 0x6400640025257812 */ /* 0x000fe200078efcff */
[----:B------:R-:W-:Y:S01]  /*3e00*/  HADD2 R36, R36, -1028, -1028 ;  /* 0xe404e40424247430 */ /* 0x000fe20000000000 */
[----:B------:R-:W-:Y:S02]  /*3e10*/  LOP3.LUT R35, R35, 0x64006400, RZ, 0xfc, !PT ;  /* 0x6400640023237812 */ /* 0x000fe400078efcff */
[C---:B------:R-:W-:Y:S01]  /*3e20*/  LOP3.LUT R39, R4.reuse, 0x380038, RZ, 0xc0, !PT ;  /* 0x0038003804277812 */ /* 0x040fe200078ec0ff */
[-C--:B------:R-:W-:Y:S01]  /*3e30*/  HFMA2 R37, R37, R32.reuse.H1_H1, -132, -132 ;  /* 0xd820d82025257431 */ /* 0x080fe20000060020 */
[-C--:B------:R-:W-:Y:S01]  /*3e40*/  HFMA2.MMA R13, R14, R15.reuse, R13 ;  /* 0x0000000f0e0d7235 */ /* 0x080fe2000000000d */
[----:B------:R-:W-:Y:S01]  /*3e50*/  LOP3.LUT R14, R7, 0x380038, RZ, 0xc0, !PT ;  /* 0x00380038070e7812 */ /* 0x000fe200078ec0ff */
[----:B------:R-:W-:Y:S01]  /*3e60*/  HFMA2.MMA R23, R36, R15, R23 ;  /* 0x0000000f24177235 */ /* 0x000fe20000000017 */
[----:B------:R-:W-:Y:S01]  /*3e70*/  LOP3.LUT R4, R4, 0x1c001c0, RZ, 0xc0, !PT ;  /* 0x01c001c004047812 */ /* 0x000fe200078ec0ff */
[----:B------:R-:W-:Y:S01]  /*3e80*/  HFMA2 R36, R35, R32.H1_H1, -132, -132 ;  /* 0xd820d82023247431 */ /* 0x000fe20000060020 */
[----:B0-----:R-:W-:Y:S01]  /*3e90*/  HFMA2.MMA R15, R37, R16, R12 ;  /* 0x00000010250f7235 */ /* 0x001fe2000000000c */
[----:B------:R-:W-:-:S02]  /*3ea0*/  LOP3.LUT R12, R5, 0x1c001c0, RZ, 0xc0, !PT ;  /* 0x01c001c0050c7812 */ /* 0x000fc400078ec0ff */
[----:B------:R-:W-:Y:S02]  /*3eb0*/  LOP3.LUT R35, R14, 0x64006400, RZ, 0xfc, !PT ;  /* 0x640064000e237812 */ /* 0x000fe400078efcff */
[----:B------:R-:W-:Y:S02]  /*3ec0*/  LOP3.LUT R5, R4, 0x64006400, RZ, 0xfc, !PT ;  /* 0x6400640004057812 */ /* 0x000fe400078efcff */
[----:B------:R-:W-:Y:S01]  /*3ed0*/  LOP3.LUT R39, R39, 0x64006400, RZ, 0xfc, !PT ;  /* 0x6400640027277812 */ /* 0x000fe200078efcff */
[----:B------:R-:W-:Y:S01]  /*3ee0*/  HFMA2 R23, R36, R16, R23 ;  /* 0x0000001024177231 */ /* 0x000fe20000000017 */
[----:B------:R-:W-:Y:S01]  /*3ef0*/  LOP3.LUT R6, R6, 0x1c001c0, RZ, 0xc0, !PT ;  /* 0x01c001c006067812 */ /* 0x000fe200078ec0ff */
[-C--:B------:R-:W-:Y:S01]  /*3f00*/  HFMA2 R37, R5, R32.reuse.H0_H0, -20, -20 ;  /* 0xcd00cd0005257431 */ /* 0x080fe20000040020 */
[----:B------:R-:W-:Y:S01]  /*3f10*/  LOP3.LUT R4, R7, 0x1c001c0, RZ, 0xc0, !PT ;  /* 0x01c001c007047812 */ /* 0x000fe200078ec0ff */
[-C--:B------:R-:W-:Y:S01]  /*3f20*/  HFMA2 R39, R39, R32.reuse.H1_H1, -132, -132 ;  /* 0xd820d82027277431 */ /* 0x080fe20000060020 */
[----:B------:R-:W-:Y:S01]  /*3f30*/  LOP3.LUT R7, R12, 0x64006400, RZ, 0xfc, !PT ;  /* 0x640064000c077812 */ /* 0x000fe200078efcff */
[----:B------:R-:W-:Y:S01]  /*3f40*/  HFMA2 R12, R35, R32.H1_H1, -132, -132 ;  /* 0xd820d820230c7431 */ /* 0x000fe20000060020 */
[----:B------:R-:W-:Y:S01]  /*3f50*/  LOP3.LUT R5, R6, 0x64006400, RZ, 0xfc, !PT ;  /* 0x6400640006057812 */ /* 0x000fe200078efcff */
[----:B------:R-:W-:Y:S01]  /*3f60*/  HFMA2 R34, R39, R16, R34 ;  /* 0x0000001027227231 */ /* 0x000fe20000000022 */
[----:B------:R-:W-:Y:S01]  /*3f70*/  LOP3.LUT R35, R4, 0x64006400, RZ, 0xfc, !PT ;  /* 0x6400640004237812 */ /* 0x000fe200078efcff */
[-C--:B------:R-:W-:Y:S01]  /*3f80*/  HFMA2 R14, R7, R32.reuse.H0_H0, -20, -20 ;  /* 0xcd00cd00070e7431 */ /* 0x080fe20000040020 */
[C---:B------:R-:W-:Y:S01]  /*3f90*/  LOP3.LUT R38, R9.reuse, 0x70007, RZ, 0xc0, !PT ;  /* 0x0007000709267812 */ /* 0x040fe200078ec0ff */
[----:B------:R-:W-:Y:S01]  /*3fa0*/  HFMA2.MMA R13, R12, R16, R13 ;  /* 0x000000100c0d7235 */ /* 0x000fe2000000000d */
[-C--:B------:R-:W-:Y:S01]  /*3fb0*/  HFMA2 R16, R5, R32.reuse.H0_H0, -20, -20 ;  /* 0xcd00cd0005107431 */ /* 0x080fe20000040020 */
[----:B------:R-:W-:Y:S01]  /*3fc0*/  LOP3.LUT R36, R10, 0x70007, RZ, 0xc0, !PT ;  /* 0x000700070a247812 */ /* 0x000fe200078ec0ff */
[----:B------:R-:W0:Y:S01]  /*3fd0*/  LDS.128 R4, [UR4+0x30] ;  /* 0x00003004ff047984 */ /* 0x000e220008000c00 */
[-C--:B------:R-:W-:Y:S01]  /*3fe0*/  HFMA2.MMA R15, R14, R17.reuse, R15 ;  /* 0x000000110e0f7235 */ /* 0x080fe2000000000f */
[----:B------:R-:W-:Y:S01]  /*3ff0*/  LOP3.LUT R14, R8, 0x70007, RZ, 0xc0, !PT ;  /* 0x00070007080e7812 */ /* 0x000fe200078ec0ff */
[-C--:B------:R-:W-:Y:S01]  /*4000*/  HFMA2 R12, R37, R17.reuse, R34 ;  /* 0x00000011250c7231 */ /* 0x080fe20000000022 */
[----:B------:R-:W-:Y:S01]  /*4010*/  LOP3.LUT R38, R38, 0x64006400, RZ, 0xfc, !PT ;  /* 0x6400640026267812 */ /* 0x000fe200078efcff */
[----:B------:R-:W-:Y:S01]  /*4020*/  HFMA2 R34, R35, R32.H0_H0, -20, -20 ;  /* 0xcd00cd0023227431 */ /* 0x000fe20000040020 */
[----:B------:R-:W-:Y:S01]  /*4030*/  LOP3.LUT R37, R14, 0x64006400, RZ, 0xfc, !PT ;  /* 0x640064000e257812 */ /* 0x000fe200078efcff */
[----:B------:R-:W-:Y:S01]  /*4040*/  HFMA2 R23, R16, R17, R23 ;  /* 0x0000001110177231 */ /* 0x000fe20000000017 */
[----:B------:R-:W-:Y:S01]  /*4050*/  LOP3.LUT R35, R8, 0x380038, RZ, 0xc0, !PT ;  /* 0x0038003808237812 */ /* 0x000fe200078ec0ff */
[----:B------:R-:W-:Y:S01]  /*4060*/  HADD2 R38, R38, -1028, -1028 ;  /* 0xe404e40426267430 */ /* 0x000fe20000000000 */
[----:B------:R-:W-:Y:S01]  /*4070*/  LOP3.LUT R36, R36, 0x64006400, RZ, 0xfc, !PT ;  /* 0x6400640024247812 */ /* 0x000fe200078efcff */
[----:B------:R-:W-:Y:S01]  /*4080*/  HFMA2.MMA R17, R34, R17, R13 ;  /* 0x0000001122117235 */ /* 0x000fe2000000000d */
[----:B------:R-:W-:Y:S01]  /*4090*/  HADD2 R37, R37, -1028, -1028 ;  /* 0xe404e40425257430 */ /* 0x000fe20000000000 */
[----:B------:R-:W-:-:S02]  /*40a0*/  LOP3.LUT R34, R9, 0x380038, RZ, 0xc0, !PT ;  /* 0x0038003809227812 */ /* 0x000fc400078ec0ff */
[----:B------:R-:W-:Y:S01]  /*40b0*/  LOP3.LUT R35, R35, 0x64006400, RZ, 0xfc, !PT ;  /* 0x6400640023237812 */ /* 0x000fe200078efcff */
[----:B------:R-:W-:Y:S01]  /*40c0*/  HFMA2 R12, R37, R18, R12 ;  /* 0x00000012250c7231 */ /* 0x000fe2000000000c */
[----:B------:R-:W-:Y:S01]  /*40d0*/  SHF.R.U32.HI R13, RZ, 0x6, R8 ;  /* 0x00000006ff0d7819 */ /* 0x000fe20000011608 */
[----:B------:R-:W-:Y:S01]  /*40e0*/  HADD2 R36, R36, -1028, -1028 ;  /* 0xe404e40424247430 */ /* 0x000fe20000000000 */
[----:B------:R-:W-:Y:S01]  /*40f0*/  LOP3.LUT R37, R34, 0x64006400, RZ, 0xfc, !PT ;  /* 0x6400640022257812 */ /* 0x000fe200078efcff */
[-C--:B------:R-:W-:Y:S01]  /*4100*/  HFMA2.MMA R34, R38, R18.reuse, R15 ;  /* 0x0000001226227235 */ /* 0x080fe2000000000f */
[----:B------:R-:W-:Y:S01]  /*4110*/  SHF.R.U32.HI R8, RZ, 0x6, R9 ;  /* 0x00000006ff087819 */ /* 0x000fe20000011609 */
[-C--:B------:R-:W-:Y:S01]  /*4120*/  HFMA2 R15, R35, R32.reuse.H1_H1, -132, -132 ;  /* 0xd820d820230f7431 */ /* 0x080fe20000060020 */
[----:B------:R-:W-:Y:S01]  /*4130*/  LOP3.LUT R16, R10, 0x380038, RZ, 0xc0, !PT ;  /* 0x003800380a107812 */ /* 0x000fe200078ec0ff */
[----:B------:R-:W-:Y:S01]  /*4140*/  HFMA2 R37, R37, R32.H1_H1, -132, -132 ;  /* 0xd820d82025257431 */ /* 0x000fe20000060020 */
[----:B------:R-:W-:Y:S01]  /*4150*/  SHF.R.U32.HI R9, RZ, 0x6, R10 ;  /* 0x00000006ff097819 */ /* 0x000fe2000001160a */
[----:B------:R-:W-:Y:S01]  /*4160*/  HFMA2.MMA R23, R36, R18, R23 ;  /* 0x0000001224177235 */ /* 0x000fe20000000017 */
[----:B------:R-:W-:Y:S01]  /*4170*/  LOP3.LUT R10, R11, 0x380038, RZ, 0xc0, !PT ;  /* 0x003800380b0a7812 */ /* 0x000fe200078ec0ff */
[----:B------:R-:W-:Y:S01]  /*4180*/  HFMA2 R15, R15, R19, R12 ;  /* 0x000000130f0f7231 */ /* 0x000fe2000000000c */
[----:B------:R-:W-:Y:S01]  /*4190*/  SHF.R.U32.HI R14, RZ, 0x6, R11 ;  /* 0x00000006ff0e7819 */ /* 0x000fe2000001160b */
        /* <DEDUP_REMOVED lines=9> */
[----:B0-----:R-:W-:Y:S01]  /*4230*/  HFMA2 R11, R38, R4, R15 ;  /* 0x00000004260b7231 */ /* 0x001fe2000000000f */
        /* <DEDUP_REMOVED lines=9> */
[----:B------:R-:W-:Y:S01]  /*42d0*/  HFMA2 R11, R16, R5, R11 ;  /* 0x00000005100b7231 */ /* 0x000fe2000000000b */
[----:B------:R-:W-:Y:S01]  /*42e0*/  LOP3.LUT R10, R8, 0x380038, RZ, 0xc0, !PT ;  /* 0x00380038080a7812 */ /* 0x000fe200078ec0ff */
[----:B------:R-:W-:Y:S01]  /*42f0*/  HFMA2.MMA R17, R38, R18, R17 ;  /* 0x0000001226117235 */ /* 0x000fe20000000011 */
[C---:B------:R-:W-:Y:S01]  /*4300*/  LOP3.LUT R16, R9.reuse, 0x70007, RZ, 0xc0, !PT ;  /* 0x0007000709107812 */ /* 0x040fe200078ec0ff */
[----:B------:R-:W-:Y:S01]  /*4310*/  HFMA2.MMA R12, R15, R4, R12 ;  /* 0x000000040f0c7235 */ /* 0x000fe2000000000c */
[----:B------:R-:W-:Y:S01]  /*4320*/  LOP3.LUT R18, R9, 0x380038, RZ, 0xc0, !PT ;  /* 0x0038003809127812 */ /* 0x000fe200078ec0ff */
[----:B------:R-:W-:Y:S01]  /*4330*/  HFMA2 R23, R36, R19, R23 ;  /* 0x0000001324177231 */ /* 0x000fe20000000017 */
[----:B------:R-:W-:-:S02]  /*4340*/  LOP3.LUT R15, R10, 0x64006400, RZ, 0xfc, !PT ;  /* 0x640064000a0f7812 */ /* 0x000fc400078efcff */
        /* <DEDUP_REMOVED lines=8> */
[----:B------:R-:W-:Y:S01]  /*43d0*/  HFMA2.MMA R17, R34, R19, R17 ;  /* 0x0000001322117235 */ /* 0x000fe20000000011 */
[----:B------:R-:W-:Y:S01]  /*43e0*/  HFMA2 R16, R35, R32.H1_H1, -132, -132 ;  /* 0xd820d82023107431 */ /* 0x000fe20000060020 */
[----:B------:R-:W-:Y:S01]  /*43f0*/  LOP3.LUT R13, R13, 0x64006400, RZ, 0xfc, !PT ;  /* 0x640064000d0d7812 */ /* 0x000fe200078efcff */
[----:B------:R-:W-:Y:S01]  /*4400*/  HFMA2 R23, R18, R4, R23 ;  /* 0x0000000412177231 */ /* 0x000fe20000000017 */
[----:B------:R-:W-:Y:S01]  /*4410*/  LOP3.LUT R18, R15, 0x64006400, RZ, 0xfc, !PT ;  /* 0x640064000f127812 */ /* 0x000fe200078efcff */
[-C--:B------:R-:W-:Y:S01]  /*4420*/  HFMA2 R10, R39, R32.reuse.H1_H1, -132, -132 ;  /* 0xd820d820270a7431 */ /* 0x080fe20000060020 */
[----:B------:R-:W-:Y:S01]  /*4430*/  LOP3.LUT R15, R9, 0x1c001c0, RZ, 0xc0, !PT ;  /* 0x01c001c0090f7812 */ /* 0x000fe200078ec0ff */
[-C--:B------:R-:W-:Y:S01]  /*4440*/  HFMA2.MMA R12, R37, R5.reuse, R12 ;  /* 0x00000005250c7235 */ /* 0x080fe2000000000c */
[----:B------:R-:W-:Y:S01]  /*4450*/  LOP3.LUT R14, R14, 0x1c001c0, RZ, 0xc0, !PT ;  /* 0x01c001c00e0e7812 */ /* 0x000fe200078ec0ff */
[----:B------:R-:W-:Y:S01]  /*4460*/  HADD2 R18, R18, -1028, -1028 ;  /* 0xe404e40412127430 */ /* 0x000fe20000000000 */
[----:B------:R-:W-:Y:S01]  /*4470*/  HFMA2.MMA R23, R16, R5, R23 ;  /* 0x0000000510177235 */ /* 0x000fe20000000017 */
[----:B------:R-:W-:Y:S01]  /*4480*/  LOP3.LUT R9, R8, 0x64006400, RZ, 0xfc, !PT ;  /* 0x6400640008097812 */ /* 0x000fe200078efcff */
[----:B------:R-:W-:Y:S01]  /*4490*/  HFMA2 R8, R13, R32.H0_H0, -20, -20 ;  /* 0xcd00cd000d087431 */ /* 0x000fe20000040020 */
[----:B------:R-:W-:-:S02]  /*44a0*/  LOP3.LUT R15, R15, 0x64006400, RZ, 0xfc, !PT ;  /* 0x640064000f0f7812 */ /* 0x000fc400078efcff */
[----:B------:R-:W-:Y:S01]  /*44b0*/  HFMA2.MMA R17, R18, R4, R17 ;  /* 0x0000000412117235 */ /* 0x000fe20000000011 */
[----:B------:R-:W-:Y:S01]  /*44c0*/  LOP3.LUT R13, R14, 0x64006400, RZ, 0xfc, !PT ;  /* 0x640064000e0d7812 */ /* 0x000fe200078efcff */
[-C--:B------:R-:W-:Y:S01]  /*44d0*/  HFMA2 R9, R9, R32.reuse.H0_H0, -20, -20 ;  /* 0xcd00cd0009097431 */ /* 0x080fe20000040020 */
[----:B------:R-:W-:Y:S01]  /*44e0*/  LOP3.LUT R21, R21, 0x64006400, RZ, 0xfc, !PT ;  /* 0x6400640015157812 */ /* 0x000fe200078efcff */
[-C--:B------:R-:W-:Y:S01]  /*44f0*/  HFMA2 R4, R15, R32.reuse.H0_H0, -20, -20 ;  /* 0xcd00cd000f047431 */ /* 0x080fe20000040020 */
[----:B------:R-:W-:Y:S01]  /*4500*/  LOP3.LUT R33, R33, 0x64006400, RZ, 0xfc, !PT ;  /* 0x6400640021217812 */ /* 0x000fe200078efcff */
[----:B------:R-:W-:Y:S01]  /*4510*/  HFMA2 R32, R13, R32.H0_H0, -20, -20 ;  /* 0xcd00cd000d207431 */ /* 0x000fe20000040020 */
[----:B------:R-:W-:Y:S01]  /*4520*/  LOP3.LUT R20, R20, 0x64006400, RZ, 0xfc, !PT ;  /* 0x6400640014147812 */ /* 0x000fe200078efcff */
[-C--:B------:R-:W-:Y:S01]  /*4530*/  HFMA2 R23, R4, R6.reuse, R23 ;  /* 0x0000000604177231 */ /* 0x080fe20000000017 */
[----:B------:R-:W-:Y:S01]  /*4540*/  HFMA2.MMA R12, R9, R6, R12 ;  /* 0x00000006090c7235 */ /* 0x000fe2000000000c */
[----:B------:R-:W-:Y:S01]  /*4550*/  HFMA2 R17, R10, R5, R17 ;  /* 0x000000050a117231 */ /* 0x000fe20000000011 */
[----:B------:R-:W-:Y:S01]  /*4560*/  LOP3.LUT R22, R22, 0x64006400, RZ, 0xfc, !PT ;  /* 0x6400640016167812 */ /* 0x000fe200078efcff */
[----:B------:R-:W-:-:S02]  /*4570*/  HFMA2 R11, R8, R6, R11 ;  /* 0x00000006080b7231 */ /* 0x000fc4000000000b */
[----:B------:R-:W-:Y:S02]  /*4580*/  HADD2 R4, R21, -1028, -1028 ;  /* 0xe404e40415047430 */ /* 0x000fe40000000000 */
[----:B------:R-:W-:Y:S01]  /*4590*/  HFMA2.MMA R17, R32, R6, R17 ;  /* 0x0000000620117235 */ /* 0x000fe20000000011 */
[----:B------:R-:W-:Y:S02]  /*45a0*/  HADD2 R5, R20, -1028, -1028 ;  /* 0xe404e40414057430 */ /* 0x000fe40000000000 */
[----:B------:R-:W-:Y:S02]  /*45b0*/  HFMA2 R11, R4, R7, R11 ;  /* 0x00000007040b7231 */ /* 0x000fe4000000000b */
[----:B------:R-:W-:Y:S02]  /*45c0*/  HADD2 R4, R33, -1028, -1028 ;  /* 0xe404e40421047430 */ /* 0x000fe40000000000 */
[----:B------:R-:W-:Y:S01]  /*45d0*/  HADD2 R22, R22, -1028, -1028 ;  /* 0xe404e40416167430 */ /* 0x000fe20000000000 */
[----:B------:R-:W-:Y:S01]  /*45e0*/  HFMA2.MMA R12, R5, R7, R12 ;  /* 0x00000007050c7235 */ /* 0x000fe2000000000c */
[----:B------:R-:W-:-:S02]  /*45f0*/  HADD2 R11, R11.H0_H0, R11.H1_H1 ;  /* 0x3000000b0b0b7230 */ /* 0x000fc40000000800 */
[----:B------:R-:W-:Y:S01]  /*4600*/  HFMA2.MMA R17, R4, R7, R17 ;  /* 0x0000000704117235 */ /* 0x000fe20000000011 */
[----:B------:R-:W-:-:S04]  /*4610*/  HFMA2 R23, R22, R7, R23 ;  /* 0x0000000716177231 */ /* 0x000fc80000000017 */
[----:B------:R-:W-:Y:S02]  /*4620*/  HADD2 R23, R23.H0_H0, R23.H1_H1 ;  /* 0x3000001717177230 */ /* 0x000fe40000000800 */
[----:B------:R-:W-:-:S03]  /*4630*/  HADD2 R12, R12.H0_H0, R12.H1_H1 ;  /* 0x3000000c0c0c7230 */ /* 0x000fc60000000800 */
[----:B------:R-:W-:Y:S02]  /*4640*/  HADD2 R17, R17.H0_H0, R17.H1_H1 ;  /* 0x3000001111117230 */ /* 0x000fe40000000800 */
[----:B------:R-:W-:-:S03]  /*4650*/  PRMT R11, R11, 0x5410, R12 ;  /* 0x000054100b0b7816 */ /* 0x000fc6000000000c */
[----:B------:R-:W-:Y:S02]  /*4660*/  PRMT R23, R23, 0x5410, R17 ;  /* 0x0000541017177816 */ /* 0x000fe40000000011 */
[----:B------:R-:W-:-:S04]  /*4670*/  HFMA2 R25, R11, R0, R25 ;  /* 0x000000000b197231 */ /* 0x000fc80000000019 */
[----:B------:R-:W-:-:S11]  /*4680*/  HFMA2.MMA R26, R23, R27, R26 ;  /* 0x0000001b171a7235 */ /* 0x000fd6000000001a */
.L_x_3369:
[----:B------:R-:W-:Y:S01]  /*4690*/  ISETP.GE.AND P0, PT, R28, UR5, PT ;  /* 0x000000051c007c0c */ /* 0x000fe2000bf06270 */
[----:B------:R-:W-:Y:S01]  /*46a0*/  UIADD3 UR4, UR4, 0x40, URZ ;  /* 0x0000004004047890 */ /* 0x000fe2000fffe03f */
[----:B-----5:R-:W-:Y:S01]  /*46b0*/  IMAD.WIDE R16, R29, 0x4, R30 ;  /* 0x000000041d107825 */ /* 0x020fe200078e021e */
[----:B------:R-:W-:-:S10]  /*46c0*/  MOV R20, R28 ;  /* 0x0000001c00147202 */ /* 0x000fd40000000f00 */
[----:B------:R-:W-:Y:S05]  /*46d0*/  @!P0 BRA P1, `(.L_x_3370) ;  /* 0xffffffe800d08947 */ /* 0x000fea000083ffff */
.L_x_3368:
[----:B------:R-:W-:Y:S01]  /*46e0*/  LEA R13, R2, 0x40, 0x6 ;  /* 0x00000040020d7811 */ /* 0x000fe200078e30ff */
[----:B------:R-:W-:-:S03]  /*46f0*/  ULDC UR5, c[0x0][0x240] ;  /* 0x0000900000057ab9 */ /* 0x000fc60000000800 */
[----:B------:R-:W-:Y:S01]  /*4700*/  VIMNMX R13, R13, UR5, PT ;  /* 0x000000050d0d7c48 */ /* 0x000fe2000bfe0100 */
[----:B------:R-:W-:-:S03]  /*4710*/  ULDC UR5, c[0x0][0x26c] ;  /* 0x00009b0000057ab9 */ /* 0x000fc60000000800 */
[----:B------:R-:W-:-:S04]  /*4720*/  ISETP.GE.AND P0, PT, R20, R13, PT ;  /* 0x0000000d1400720c */ /* 0x000fc80003f06270 */
[----:B------:R-:W-:-:S13]  /*4730*/  ISETP.GE.OR P0, PT, R20, UR5, P0 ;  /* 0x0000000514007c0c */ /* 0x000fda0008706670 */
[----:B------:R-:W-:Y:S05]  /*4740*/  @P0 BRA `(.L_x_3371) ;  /* 0x0000000800b40947 */ /* 0x000fea0003800000 */
[----:B------:R-:W-:Y:S01]  /*4750*/  SHF.R.S32.HI R14, RZ, 0x1f, R29 ;  /* 0x0000001fff0e7819 */ /* 0x000fe2000001141d */
[----:B------:R-:W-:Y:S01]  /*4760*/  ULDC UR5, c[0x0][0x26c] ;  /* 0x00009b0000057ab9 */ /* 0x000fe20000000800 */
[C---:B0-----:R-:W-:Y:S02]  /*4770*/  SHF.L.U32 R15, R29.reuse, 0x2, RZ ;  /* 0x000000021d0f7819 */ /* 0x041fe400000006ff */
[----:B------:R-:W-:-:S07]  /*4780*/  SHF.L.U64.HI R14, R29, 0x2, R14 ;  /* 0x000000021d0e7819 */ /* 0x000fce000001020e */
.L_x_3373:
[----:B------:R-:W-:-:S13]  /*4790*/  ISETP.NE.AND P0, PT, R20, R3, PT ;  /* 0x000000031400720c */ /* 0x000fda0003f05270 */
[----:B------:R-:W0:Y:S01]  /*47a0*/  @!P0 LDC.64 R4, c[0x0][0x248] ;  /* 0x00009200ff048b82 */ /* 0x000e220000000a00 */
[----:B------:R-:W-:Y:S02]  /*47b0*/  @!P0 IADD3 R24, R24, 0x1, RZ ;  /* 0x0000000118188810 */ /* 0x000fe40007ffe0ff */
[----:B------:R-:W-:Y:S02]  /*47c0*/  @!P0 LEA R7, R20, 0x1, 0x1 ;  /* 0x0000000114078811 */ /* 0x000fe400078e08ff */
[----:B------:R-:W-:-:S06]  /*47d0*/  @!P0 LEA R8, R24, R1, 0x3 ;  /* 0x0000000118088211 */ /* 0x000fcc00078e18ff */
[----:B------:R-:W2:Y:S01]  /*47e0*/  @!P0 LDL.64 R8, [R8] ;  /* 0x0000000008088983 */ /* 0x000ea20000100a00 */
[----:B0-----:R-:W-:-:S05]  /*47f0*/  @!P0 IMAD.WIDE R4, R7, 0x2, R4 ;  /* 0x0000000207048825 */ /* 0x001fca00078e0204 */
[----:B------:R0:W5:Y:S01]  /*4800*/  @!P0 LDG.E.U16.CONSTANT R19, desc[UR6][R4.64] ;  /* 0x0000000604138981 */ /* 0x000162000c1e9500 */
[----:B------:R-:W-:-:S04]  /*4810*/  IADD3 R12, R20, 0x10, RZ ;  /* 0x00000010140c7810 */ /* 0x000fc80007ffe0ff */
[C---:B------:R-:W-:Y:S02]  /*4820*/  ISETP.GE.AND P1, PT, R12.reuse, UR5, PT ;  /* 0x000000050c007c0c */ /* 0x040fe4000bf26270 */
[----:B------:R-:W-:Y:S02]  /*4830*/  ISETP.LT.AND P4, PT, R12, R13, PT ;  /* 0x0000000d0c00720c */ /* 0x000fe40003f81270 */
[----:B--2---:R-:W-:Y:S02]  /*4840*/  @!P0 PRMT R0, R8, 0x7610, R0 ;  /* 0x0000761008008816 */ /* 0x004fe40000000000 */
[----:B------:R-:W-:Y:S02]  /*4850*/  @!P0 PRMT R27, R9, 0x7610, R27 ;  /* 0x00007610091b8816 */ /* 0x000fe4000000001b */
[----:B------:R-:W-:Y:S02]  /*4860*/  @!P0 PRMT R0, R0, 0x7610, R8 ;  /* 0x0000761000008816 */ /* 0x000fe40000000008 */
[----:B------:R-:W-:Y:S01]  /*4870*/  @!P0 PRMT R27, R27, 0x7610, R9 ;  /* 0x000076101b1b8816 */ /* 0x000fe20000000009 */
[----:B0-----:R-:W-:Y:S06]  /*4880*/  @P2 BRA `(.L_x_3372) ;  /* 0x00000008004c2947 */ /* 0x001fec0003800000 */
[----:B------:R-:W2:Y:S01]  /*4890*/  LDG.E.128.CONSTANT R8, desc[UR6][R16.64] ;  /* 0x0000000610087981 */ /* 0x000ea2000c1e9d00 */
[----:B------:R-:W-:Y:S01]  /*48a0*/  HFMA2.MMA R2, -RZ, RZ, 0, 0.0625 ;  /* 0x00002c00ff027435 */ /* 0x000fe200000001ff */
[----:B------:R-:W-:Y:S02]  /*48b0*/  MOV R18, 0x2400 ;  /* 0x0000240000127802 */ /* 0x000fe40000000f00 */
[----:B------:R-:W0:Y:S01]  /*48c0*/  LDS.128 R4, [UR4] ;  /* 0x00000004ff047984 */ /* 0x000e220008000c00 */
[----:B------:R-:W-:-:S06]  /*48d0*/  MOV R34, 0x3400 ;  /* 0x0000340000227802 */ /* 0x000fcc0000000f00 */
[----:B------:R-:W-:Y:S02]  /*48e0*/  PRMT R2, R18, 0x5410, R2 ;  /* 0x0000541012027816 */ /* 0x000fe40000000002 */
[----:B--2---:R-:W-:Y:S02]  /*48f0*/  LOP3.LUT R18, R8, 0x30003, RZ, 0xc0, !PT ;  /* 0x0003000308127812 */ /* 0x004fe400078ec0ff */
        /* <DEDUP_REMOVED lines=11> */
[-C--:B0-----:R-:W-:Y:S01]  /*49b0*/  HFMA2.MMA R29, R29, R4.reuse, RZ ;  /* 0x000000041d1d7235 */ /* 0x081fe200000000ff */
[----:B------:R-:W-:Y:S01]  /*49c0*/  LOP3.LUT R21, R21, 0x64006400, RZ, 0xfc, !PT ;  /* 0x6400640015157812 */ /* 0x000fe200078efcff */
[----:B------:R-:W-:Y:S01]  /*49d0*/  HFMA2 R33, R33, R4, RZ.H0_H0 ;  /* 0x0000000421217231 */ /* 0x000fe200000400ff */
[----:B------:R-:W-:Y:S01]  /*49e0*/  LOP3.LUT R28, R28, 0x64006400, RZ, 0xfc, !PT ;  /* 0x640064001c1c7812 */ /* 0x000fe200078efcff */
[----:B------:R-:W-:Y:S01]  /*49f0*/  HFMA2.MMA R36, R23, R4, RZ ;  /* 0x0000000417247235 */ /* 0x000fe200000000ff */
[----:B------:R-:W-:Y:S01]  /*4a00*/  LOP3.LUT R38, R11, 0xc000c, RZ, 0xc0, !PT ;  /* 0x000c000c0b267812 */ /* 0x000fe200078ec0ff */
[----:B------:R-:W-:Y:S01]  /*4a10*/  HFMA2 R30, R21, R34.H0_H0, -258, -258 ;  /* 0xdc08dc08151e7431 */ /* 0x000fe20000040022 */
[----:B------:R-:W-:Y:S01]  /*4a20*/  LOP3.LUT R31, R10, 0xc000c, RZ, 0xc0, !PT ;  /* 0x000c000c0a1f7812 */ /* 0x000fe200078ec0ff */
[----:B------:R-:W-:Y:S01]  /*4a30*/  HADD2 R35, R28, -1026, -1026 ;  /* 0xe402e4021c237430 */ /* 0x000fe20000000000 */
[----:B------:R-:W-:-:S02]  /*4a40*/  LOP3.LUT R37, R22, 0x64006400, RZ, 0xfc, !PT ;  /* 0x6400640016257812 */ /* 0x000fc400078efcff */
[----:B------:R-:W-:Y:S01]  /*4a50*/  LOP3.LUT R41, R38, 0x64006400, RZ, 0xfc, !PT ;  /* 0x6400640026297812 */ /* 0x000fe200078efcff */
[----:B------:R-:W-:Y:S01]  /*4a60*/  HFMA2 R35, R35, R4, RZ.H0_H0 ;  /* 0x0000000423237231 */ /* 0x000fe200000400ff */
[----:B------:R-:W-:Y:S01]  /*4a70*/  LOP3.LUT R39, R31, 0x64006400, RZ, 0xfc, !PT ;  /* 0x640064001f277812 */ /* 0x000fe200078efcff */
[-C--:B------:R-:W-:Y:S01]  /*4a80*/  HFMA2 R38, R37, R34.reuse.H0_H0, -258, -258 ;  /* 0xdc08dc0825267431 */ /* 0x080fe20000040022 */
[C---:B------:R-:W-:Y:S01]  /*4a90*/  LOP3.LUT R28, R8.reuse, 0x300030, RZ, 0xc0, !PT ;  /* 0x00300030081c7812 */ /* 0x040fe200078ec0ff */
[-C--:B------:R-:W-:Y:S01]  /*4aa0*/  HFMA2 R40, R41, R34.reuse.H0_H0, -258, -258 ;  /* 0xdc08dc0829287431 */ /* 0x080fe20000040022 */
[----:B------:R-:W-:Y:S01]  /*4ab0*/  LOP3.LUT R23, R8, 0xc000c0, RZ, 0xc0, !PT ;  /* 0x00c000c008177812 */ /* 0x000fe200078ec0ff */
[----:B------:R-:W-:Y:S01]  /*4ac0*/  HFMA2 R39, R39, R34.H0_H0, -258, -258 ;  /* 0xdc08dc0827277431 */ /* 0x000fe20000040022 */
[----:B------:R-:W-:Y:S01]  /*4ad0*/  SHF.R.U32.HI R4, RZ, 0x8, R8 ;  /* 0x00000008ff047819 */ /* 0x000fe20000011608 */
[-C--:B------:R-:W-:Y:S01]  /*4ae0*/  HFMA2.MMA R29, R30, R5.reuse, R29 ;  /* 0x000000051e1d7235 */ /* 0x080fe2000000001d */
[C---:B------:R-:W-:Y:S01]  /*4af0*/  LOP3.LUT R32, R9.reuse, 0x300030, RZ, 0xc0, !PT ;  /* 0x0030003009207812 */ /* 0x040fe200078ec0ff */
[----:B------:R-:W-:Y:S01]  /*4b00*/  HFMA2.MMA R33, R38, R5, R33 ;  /* 0x0000000526217235 */ /* 0x000fe20000000021 */
[----:B------:R-:W-:-:S02]  /*4b10*/  LOP3.LUT R8, R9, 0xc000c0, RZ, 0xc0, !PT ;  /* 0x00c000c009087812 */ /* 0x000fc400078ec0ff */
[----:B------:R-:W-:Y:S02]  /*4b20*/  SHF.R.U32.HI R18, RZ, 0x8, R9 ;  /* 0x00000008ff127819 */ /* 0x000fe40000011609 */
[C---:B------:R-:W-:Y:S02]  /*4b30*/  LOP3.LUT R30, R10.reuse, 0x300030, RZ, 0xc0, !PT ;  /* 0x003000300a1e7812 */ /* 0x040fe400078ec0ff */
[----:B------:R-:W-:Y:S02]  /*4b40*/  LOP3.LUT R9, R10, 0xc000c0, RZ, 0xc0, !PT ;  /* 0x00c000c00a097812 */ /* 0x000fe400078ec0ff */
[----:B------:R-:W-:Y:S02]  /*4b50*/  SHF.R.U32.HI R21, RZ, 0x8, R10 ;  /* 0x00000008ff157819 */ /* 0x000fe4000001160a */
[C---:B------:R-:W-:Y:S02]  /*4b60*/  LOP3.LUT R31, R11.reuse, 0x300030, RZ, 0xc0, !PT ;  /* 0x003000300b1f7812 */ /* 0x040fe400078ec0ff */
[----:B------:R-:W-:-:S02]  /*4b70*/  LOP3.LUT R10, R11, 0xc000c0, RZ, 0xc0, !PT ;  /* 0x00c000c00b0a7812 */ /* 0x000fc400078ec0ff */
[----:B------:R-:W-:Y:S01]  /*4b80*/  SHF.R.U32.HI R22, RZ, 0x8, R11 ;  /* 0x00000008ff167819 */ /* 0x000fe2000001160b */
[----:B------:R-:W-:Y:S01]  /*4b90*/  HFMA2 R11, R39, R5, R36 ;  /* 0x00000005270b7231 */ /* 0x000fe20000000024 */
[----:B------:R-:W-:Y:S01]  /*4ba0*/  LOP3.LUT R41, R28, 0x64006400, RZ, 0xfc, !PT ;  /* 0x640064001c297812 */ /* 0x000fe200078efcff */
[----:B------:R-:W-:Y:S01]  /*4bb0*/  HFMA2.MMA R5, R40, R5, R35 ;  /* 0x0000000528057235 */ /* 0x000fe20000000023 */
[----:B------:R-:W-:Y:S02]  /*4bc0*/  LOP3.LUT R35, R30, 0x64006400, RZ, 0xfc, !PT ;  /* 0x640064001e237812 */ /* 0x000fe400078efcff */
[----:B------:R-:W-:Y:S01]  /*4bd0*/  LOP3.LUT R37, R32, 0x64006400, RZ, 0xfc, !PT ;  /* 0x6400640020257812 */ /* 0x000fe200078efcff */
[-C--:B------:R-:W-:Y:S01]  /*4be0*/  HFMA2 R36, R41, R2.reuse.H1_H1, -66, -66 ;  /* 0xd420d42029247431 */ /* 0x080fe20000060002 */
[----:B------:R-:W-:Y:S01]  /*4bf0*/  LOP3.LUT R31, R31, 0x64006400, RZ, 0xfc, !PT ;  /* 0x640064001f1f7812 */ /* 0x000fe200078efcff */
[-C--:B------:R-:W-:Y:S01]  /*4c00*/  HFMA2 R40, R35, R2.reuse.H1_H1, -66, -66 ;  /* 0xd420d42023287431 */ /* 0x080fe20000060002 */
[----:B------:R-:W-:Y:S01]  /*4c10*/  LOP3.LUT R23, R23, 0x64006400, RZ, 0xfc, !PT ;  /* 0x6400640017177812 */ /* 0x000fe200078efcff */
[----:B------:R-:W-:Y:S01]  /*4c20*/  HFMA2 R38, R37, R2.H1_H1, -66, -66 ;  /* 0xd420d42025267431 */ /* 0x000fe20000060002 */
[----:B------:R-:W-:Y:S01]  /*4c30*/  LOP3.LUT R9, R9, 0x64006400, RZ, 0xfc, !PT ;  /* 0x6400640009097812 */ /* 0x000fe200078efcff */
[-C--:B------:R-:W-:Y:S01]  /*4c40*/  HFMA2.MMA R36, R36, R6.reuse, R29 ;  /* 0x0000000624247235 */ /* 0x080fe2000000001d */
[----:B------:R-:W-:Y:S01]  /*4c50*/  HFMA2 R29, R40, R6, R11 ;  /* 0x00000006281d7231 */ /* 0x000fe2000000000b */
[----:B------:R-:W-:Y:S01]  /*4c60*/  LOP3.LUT R11, R8, 0x64006400, RZ, 0xfc, !PT ;  /* 0x64006400080b7812 */ /* 0x000fe200078efcff */
[-C--:B------:R-:W-:Y:S01]  /*4c70*/  HFMA2 R8, R31, R2.reuse.H1_H1, -66, -66 ;  /* 0xd420d4201f087431 */ /* 0x080fe20000060002 */
[----:B------:R-:W-:Y:S01]  /*4c80*/  HFMA2.MMA R33, R38, R6, R33 ;  /* 0x0000000626217235 */ /* 0x000fe20000000021 */
[----:B------:R-:W-:Y:S01]  /*4c90*/  HFMA2 R23, R23, R2.H0_H0, -18, -18 ;  /* 0xcc80cc8017177431 */ /* 0x000fe20000040002 */
[----:B------:R-:W-:-:S02]  /*4ca0*/  LOP3.LUT R35, R10, 0x64006400, RZ, 0xfc, !PT ;  /* 0x640064000a237812 */ /* 0x000fc400078efcff */
[----:B------:R-:W-:Y:S01]  /*4cb0*/  LOP3.LUT R43, R4, 0xc000c, RZ, 0xc0, !PT ;  /* 0x000c000c042b7812 */ /* 0x000fe200078ec0ff */
[----:B------:R-:W-:Y:S01]  /*4cc0*/  HFMA2.MMA R31, R8, R6, R5 ;  /* 0x00000006081f7235 */ /* 0x000fe20000000005 */
[-C--:B------:R-:W-:Y:S01]  /*4cd0*/  HFMA2 R6, R11, R2.reuse.H0_H0, -18, -18 ;  /* 0xcc80cc800b067431 */ /* 0x080fe20000040002 */
[-C--:B------:R-:W-:Y:S01]  /*4ce0*/  HFMA2.MMA R23, R23, R7.reuse, R36 ;  /* 0x0000000717177235 */ /* 0x080fe20000000024 */
[-C--:B------:R-:W-:Y:S01]  /*4cf0*/  HFMA2 R36, R9, R2.reuse.H0_H0, -18, -18 ;  /* 0xcc80cc8009247431 */ /* 0x080fe20000040002 */
[----:B------:R-:W-:Y:S01]  /*4d00*/  LOP3.LUT R45, R18, 0xc000c, RZ, 0xc0, !PT ;  /* 0x000c000c122d7812 */ /* 0x000fe200078ec0ff */
[----:B------:R-:W0:Y:S01]  /*4d10*/  LDS.128 R8, [UR4+0x10] ;  /* 0x00001004ff087984 */ /* 0x000e220008000c00 */
[----:B------:R-:W-:Y:S01]  /*4d20*/  LOP3.LUT R32, R21, 0xc000c, RZ, 0xc0, !PT ;  /* 0x000c000c15207812 */ /* 0x000fe200078ec0ff */
[----:B------:R-:W-:Y:S01]  /*4d30*/  HFMA2.MMA R5, R6, R7, R33 ;  /* 0x0000000706057235 */ /* 0x000fe20000000021 */
[----:B------:R-:W-:Y:S01]  /*4d40*/  LOP3.LUT R39, R22, 0xc000c, RZ, 0xc0, !PT ;  /* 0x000c000c16277812 */ /* 0x000fe200078ec0ff */
[----:B------:R-:W-:Y:S01]  /*4d50*/  HFMA2 R6, R36, R7, R29 ;  /* 0x0000000724067231 */ /* 0x000fe2000000001d */
[----:B------:R-:W-:Y:S01]  /*4d60*/  LOP3.LUT R43, R43, 0x64006400, RZ, 0xfc, !PT ;  /* 0x640064002b2b7812 */ /* 0x000fe200078efcff */
[----:B------:R-:W-:Y:S01]  /*4d70*/  HFMA2 R38, R35, R2.H0_H0, -18, -18 ;  /* 0xcc80cc8023267431 */ /* 0x000fe20000040002 */
[----:B------:R-:W-:-:S02]  /*4d80*/  LOP3.LUT R45, R45, 0x64006400, RZ, 0xfc, !PT ;  /* 0x640064002d2d7812 */ /* 0x000fc400078efcff */
[----:B------:R-:W-:Y:S01]  /*4d90*/  LOP3.LUT R32, R32, 0x64006400, RZ, 0xfc, !PT ;  /* 0x6400640020207812 */ /* 0x000fe200078efcff */
[-C--:B------:R-:W-:Y:S01]  /*4da0*/  HFMA2 R28, R43, R34.reuse.H0_H0, -258, -258 ;  /* 0xdc08dc082b1c7431 */ /* 0x080fe20000040022 */
[----:B------:R-:W-:Y:S01]  /*4db0*/  LOP3.LUT R39, R39, 0x64006400, RZ, 0xfc, !PT ;  /* 0x6400640027277812 */ /* 0x000fe200078efcff */
[-C--:B------:R-:W-:Y:S01]  /*4dc0*/  HFMA2 R30, R45, R34.reuse.H0_H0, -258, -258 ;  /* 0xdc08dc082d1e7431 */ /* 0x080fe20000040022 */
[C---:B------:R-:W-:Y:S01]  /*4dd0*/  LOP3.LUT R41, R4.reuse, 0x300030, RZ, 0xc0, !PT ;  /* 0x0030003004297812 */ /* 0x040fe200078ec0ff */
[-C--:B------:R-:W-:Y:S01]  /*4de0*/  HFMA2 R32, R32, R34.reuse.H0_H0, -258, -258 ;  /* 0xdc08dc0820207431 */ /* 0x080fe20000040022 */
[C---:B------:R-:W-:Y:S01]  /*4df0*/  LOP3.LUT R29, R4.reuse, 0xc000c0, RZ, 0xc0, !PT ;  /* 0x00c000c0041d7812 */ /* 0x040fe200078ec0ff */
[----:B------:R-:W-:Y:S01]  /*4e00*/  HFMA2 R34, R39, R34.H0_H0, -258, -258 ;  /* 0xdc08dc0827227431 */ /* 0x000fe20000040022 */
[----:B------:R-:W-:Y:S01]  /*4e10*/  LOP3.LUT R4, R4, 0x30003, RZ, 0xc0, !PT ;  /* 0x0003000304047812 */ /* 0x000fe200078ec0ff */
[----:B------:R-:W-:Y:S01]  /*4e20*/  HFMA2.MMA R7, R38, R7, R31 ;  /* 0x0000000726077235 */ /* 0x000fe2000000001f */
[----:B------:R-:W-:-:S02]  /*4e30*/  LOP3.LUT R39, R21, 0x300030, RZ, 0xc0, !PT ;  /* 0x0030003015277812 */ /* 0x000fc400078ec0ff */
[C---:B------:R-:W-:Y:S02]  /*4e40*/  LOP3.LUT R33, R21.reuse, 0xc000c0, RZ, 0xc0, !PT ;  /* 0x00c000c015217812 */ /* 0x040fe400078ec0ff */
[----:B------:R-:W-:Y:S02]  /*4e50*/  LOP3.LUT R21, R21, 0x30003, RZ, 0xc0, !PT ;  /* 0x0003000315157812 */ /* 0x000fe400078ec0ff */
[----:B------:R-:W-:Y:S02]  /*4e60*/  LOP3.LUT R4, R4, 0x64006400, RZ, 0xfc, !PT ;  /* 0x6400640004047812 */ /* 0x000fe400078efcff */
[----:B------:R-:W-:Y:S02]  /*4e70*/  LOP3.LUT R21, R21, 0x64006400, RZ, 0xfc, !PT ;  /* 0x6400640015157812 */ /* 0x000fe400078efcff */
[C---:B------:R-:W-:Y:S01]  /*4e80*/  LOP3.LUT R43, R18.reuse, 0x300030, RZ, 0xc0, !PT ;  /* 0x00300030122b7812 */ /* 0x040fe200078ec0ff */
[----:B------:R-:W-:Y:S01]  /*4e90*/  HADD2 R4, R4, -1026, -1026 ;  /* 0xe402e40204047430 */ /* 0x000fe20000000000 */
[C---:B------:R-:W-:Y:S01]  /*4ea0*/  LOP3.LUT R31, R18.reuse, 0xc000c0, RZ, 0xc0, !PT ;  /* 0x00c000c0121f7812 */ /* 0x040fe200078ec0ff */
[----:B------:R-:W-:Y:S01]  /*4eb0*/  HADD2 R21, R21, -1026, -1026 ;  /* 0xe402e40215157430 */ /* 0x000fe20000000000 */
[----:B------:R-:W-:-:S02]  /*4ec0*/  LOP3.LUT R18, R18, 0x30003, RZ, 0xc0, !PT ;  /* 0x0003000312127812 */ /* 0x000fc400078ec0ff */
[----:B------:R-:W-:Y:S02]  /*4ed0*/  LOP3.LUT R41, R41, 0x64006400, RZ, 0xfc, !PT ;  /* 0x6400640029297812 */ /* 0x000fe400078efcff */
[----:B------:R-:W-:Y:S02]  /*4ee0*/  LOP3.LUT R18, R18, 0x64006400, RZ, 0xfc, !PT ;  /* 0x6400640012127812 */ /* 0x000fe400078efcff */
[C---:B------:R-:W-:Y:S01]  /*4ef0*/  LOP3.LUT R35, R22.reuse, 0x300030, RZ, 0xc0, !PT ;  /* 0x0030003016237812 */ /* 0x040fe200078ec0ff */
[-C--:B0-----:R-:W-:Y:S01]  /*4f00*/  HFMA2.MMA R23, R4, R8.reuse, R23 ;  /* 0x0000000804177235 */ /* 0x081fe20000000017 */
[C---:B------:R-:W-:Y:S01]  /*4f10*/  LOP3.LUT R37, R22.reuse, 0xc000c0, RZ, 0xc0, !PT ;  /* 0x00c000c016257812 */ /* 0x040fe200078ec0ff */
[----:B------:R-:W-:Y:S01]  /*4f20*/  HADD2 R18, R18, -1026, -1026 ;  /* 0xe402e40212127430 */ /* 0x000fe20000000000 */
[----:B------:R-:W-:Y:S01]  /*4f30*/  HFMA2.MMA R6, R21, R8, R6 ;  /* 0x0000000815067235 */ /* 0x000fe20000000006 */
[----:B------:R-:W-:Y:S01]  /*4f40*/  LOP3.LUT R39, R39, 0x64006400, RZ, 0xfc, !PT ;  /* 0x6400640027277812 */ /* 0x000fe200078efcff */
[----:B------:R-:W-:Y:S01]  /*4f50*/  HFMA2 R41, R41, R2.H1_H1, -66, -66 ;  /* 0xd420d42029297431 */ /* 0x000fe20000060002 */
[----:B------:R-:W-:Y:S01]  /*4f60*/  LOP3.LUT R22, R22, 0x30003, RZ, 0xc0, !PT ;  /* 0x0003000316167812 */ /* 0x000fe200078ec0ff */
[----:B------:R-:W-:Y:S01]  /*4f70*/  HFMA2 R4, R18, R8, R5 ;  /* 0x0000000812047231 */ /* 0x000fe20000000005 */
[-C--:B------:R-:W-:Y:S01]  /*4f80*/  HFMA2.MMA R5, R28, R9.reuse, R23 ;  /* 0x000000091c057235 */ /* 0x080fe20000000017 */
[----:B------:R-:W-:Y:S01]  /*4f90*/  LOP3.LUT R29, R29, 0x64006400, RZ, 0xfc, !PT ;  /* 0x640064001d1d7812 */ /* 0x000fe200078efcff */
[-C--:B------:R-:W-:Y:S01]  /*4fa0*/  HFMA2 R39, R39, R2.reuse.H1_H1, -66, -66 ;  /* 0xd420d42027277431 */ /* 0x080fe20000060002 */
[----:B------:R-:W-:Y:S01]  /*4fb0*/  HFMA2.MMA R6, R32, R9, R6 ;  /* 0x0000000920067235 */ /* 0x000fe20000000006 */
[----:B------:R-:W-:Y:S01]  /*4fc0*/  LOP3.LUT R22, R22, 0x64006400, RZ, 0xfc, !PT ;  /* 0x6400640016167812 */ /* 0x000fe200078efcff */
[-C--:B------:R-:W-:Y:S01]  /*4fd0*/  HFMA2 R4, R30, R9.reuse, R4 ;  /* 0x000000091e047231 */ /* 0x080fe20000000004 */
[----:B------:R-:W-:Y:S01]  /*4fe0*/  LOP3.LUT R33, R33, 0x64006400, RZ, 0xfc, !PT ;  /* 0x6400640021217812 */ /* 0x000fe200078efcff */
[-C--:B------:R-:W-:Y:S01]  /*4ff0*/  HFMA2 R36, R29, R2.reuse.H0_H0, -18, -18 ;  /* 0xcc80cc801d247431 */ /* 0x080fe20000040002 */
[-C--:B------:R-:W-:Y:S01]  /*5000*/  HFMA2.MMA R18, R41, R10.reuse, R5 ;  /* 0x0000000a29127235 */ /* 0x080fe20000000005 */
[----:B------:R-:W-:Y:S01]  /*5010*/  LOP3.LUT R43, R43, 0x64006400, RZ, 0xfc, !PT ;  /* 0x640064002b2b7812 */ /* 0x000fe200078efcff */
[----:B------:R-:W-:Y:S01]  /*5020*/  HADD2 R22, R22, -1026, -1026 ;  /* 0xe402e40216167430 */ /* 0x000fe20000000000 */
[----:B------:R-:W-:Y:S01]  /*5030*/  HFMA2.MMA R6, R39, R10, R6 ;  /* 0x0000000a27067235 */ /* 0x000fe20000000006 */
[----:B------:R-:W-:Y:S01]  /*5040*/  LOP3.LUT R35, R35, 0x64006400, RZ, 0xfc, !PT ;  /* 0x6400640023237812 */ /* 0x000fe200078efcff */
[----:B------:R-:W-:Y:S01]  /*5050*/  HFMA2 R40, R33, R2.H0_H0, -18, -18 ;  /* 0xcc80cc8021287431 */ /* 0x000fe20000040002 */
[----:B------:R-:W-:Y:S01]  /*5060*/  LOP3.LUT R31, R31, 0x64006400, RZ, 0xfc, !PT ;  /* 0x640064001f1f7812 */ /* 0x000fe200078efcff */
[----:B------:R-:W-:Y:S01]  /*5070*/  HFMA2 R7, R22, R8, R7 ;  /* 0x0000000816077231 */ /* 0x000fe20000000007 */
[----:B------:R-:W-:Y:S01]  /*5080*/  LOP3.LUT R37, R37, 0x64006400, RZ, 0xfc, !PT ;  /* 0x6400640025257812 */ /* 0x000fe200078efcff */
[-C--:B------:R-:W-:Y:S01]  /*5090*/  HFMA2 R43, R43, R2.reuse.H1_H1, -66, -66 ;  /* 0xd420d4202b2b7431 */ /* 0x080fe20000060002 */
[-C--:B------:R-:W-:Y:S01]  /*50a0*/  HFMA2.MMA R18, R36, R11.reuse, R18 ;  /* 0x0000000b24127235 */ /* 0x080fe20000000012 */
[----:B------:R-:W-:Y:S01]  /*50b0*/  HFMA2 R35, R35, R2.H1_H1, -66, -66 ;  /* 0xd420d42023237431 */ /* 0x000fe20000060002 */
[----:B------:R-:W-:Y:S01]  /*50c0*/  HFMA2.MMA R6, R40, R11, R6 ;  /* 0x0000000b28067235 */ /* 0x000fe20000000006 */
[----:B------:R-:W-:-:S02]  /*50d0*/  HFMA2 R7, R34, R9, R7 ;  /* 0x0000000922077231 */ /* 0x000fc40000000007 */
[----:B------:R-:W-:Y:S02]  /*50e0*/  HFMA2 R38, R31, R2.H0_H0, -18, -18 ;  /* 0xcc80cc801f267431 */ /* 0x000fe40000040002 */
[----:B------:R-:W-:Y:S02]  /*50f0*/  HFMA2 R4, R43, R10, R4 ;  /* 0x0000000a2b047231 */ /* 0x000fe40000000004 */
[----:B------:R-:W-:Y:S02]  /*5100*/  HFMA2 R2, R37, R2.H0_H0, -18, -18 ;  /* 0xcc80cc8025027431 */ /* 0x000fe40000040002 */
[----:B------:R-:W-:Y:S02]  /*5110*/  HFMA2 R7, R35, R10, R7 ;  /* 0x0000000a23077231 */ /* 0x000fe40000000007 */
[-C--:B------:R-:W-:Y:S02]  /*5120*/  HFMA2 R4, R38, R11.reuse, R4 ;  /* 0x0000000b26047231 */ /* 0x080fe40000000004 */
[----:B------:R-:W-:-:S02]  /*5130*/  HFMA2 R7, R2, R11, R7 ;  /* 0x0000000b02077231 */ /* 0x000fc40000000007 */
        /* <DEDUP_REMOVED lines=8> */
.L_x_3372:
[----:B------:R-:W-:Y:S01]  /*51c0*/  IADD3 R16, P3, R16, R15, RZ ;  /* 0x0000000f10107210 */ /* 0x000fe20007f7e0ff */
[----:B------:R-:W-:Y:S01]  /*51d0*/  UIADD3 UR4, UR4, 0x20, URZ ;  /* 0x0000002004047890 */ /* 0x000fe2000fffe03f */
[----:B-----5:R-:W-:Y:S02]  /*51e0*/  @!P0 IADD3 R3, R19, R20, RZ ;  /* 0x0000001413038210 */ /* 0x020fe40007ffe0ff */
[----:B------:R-:W-:Y:S02]  /*51f0*/  MOV R20, R12 ;  /* 0x0000000c00147202 */ /* 0x000fe40000000f00 */
[----:B------:R-:W-:Y:S01]  /*5200*/  IADD3.X R17, R17, R14, RZ, P3, !PT ;  /* 0x0000000e11117210 */ /* 0x000fe20001ffe4ff */
[----:B------:R-:W-:Y:S06]  /*5210*/  @!P1 BRA P4, `(.L_x_3373) ;  /* 0xfffffff4005c9947 */ /* 0x000fec000203ffff */
.L_x_3371:
        /* <DEDUP_REMOVED lines=17> */
.L_x_3377:
[----:B------:R-:W1:Y:S02]  /*5330*/  LDS R6, [R2] ;  /* 0x0000000002067984 */ /* 0x000e640000000800 */
[----:B-1----:R-:W-:-:S06]  /*5340*/  HADD2 R7, R6, R25 ;  /* 0x0000001906077230 */ /* 0x002fcc0000000000 */
[----:B------:R-:W1:Y:S02]  /*5350*/  ATOMS.CAST.SPIN R7, [R2], R6, R7 ;  /* 0x000000060207738d */ /* 0x000e640001800007 */
[----:B-1----:R-:W-:-:S13]  /*5360*/  ISETP.EQ.U32.AND P0, PT, R7, 0x1, PT ;  /* 0x000000010700780c */ /* 0x002fda0003f02070 */
[----:B------:R-:W-:Y:S05]  /*5370*/  @!P0 BRA `(.L_x_3377) ;  /* 0xfffffffc00ec8947 */ /* 0x000fea000383ffff */
[----:B------:R-:W-:Y:S05]  /*5380*/  BRA `(.L_x_3375) ;  /* 0x00000000000c7947 */ /* 0x000fea0003800000 */
.L_x_3376:
[----:B------:R-:W2:Y:S02]  /*5390*/  LD.E R0, desc[UR6][R4.64] ;  /* 0x0000000604007980 */ /* 0x000ea4000c101900 */
[----:B--2---:R-:W-:-:S05]  /*53a0*/  IADD3 R3, R25, R0, RZ ;  /* 0x0000000019037210 */ /* 0x004fca0007ffe0ff */
[----:B------:R1:W-:Y:S02]  /*53b0*/  ST.E desc[UR6][R4.64], R3 ;  /* 0x0000000304007985 */ /* 0x0003e4000c101906 */
.L_x_3375:
[----:B------:R-:W-:Y:S05]  /*53c0*/  BSYNC B0 ;  /* 0x0000000000007941 */ /* 0x000fea0003800000 */
.L_x_3374:
[----:B------:R2:W-:Y:S02]  /*53d0*/  ATOM.E.ADD.F16x2.RN.STRONG.GPU P0, RZ, desc[UR6][R4.64+0x4], R26 ;  /* 0x0000041a04ff79a2 */ /* 0x0005e4000810e1c6 */
[----:B--2---:R-:W-:Y:S05]  /*53e0*/  @P0 EXIT ;  /* 0x000000000000094d */ /* 0x004fea0003800000 */
[----:B------:R-:W2:Y:S02]  /*53f0*/  QSPC.E.S P0, RZ, [R4+0x4] ;  /* 0x0000040004ff73aa */ /* 0x000ea40000000500 */
[----:B--2---:R-:W-:Y:S05]  /*5400*/  @!P0 BRA `(.L_x_3378) ;  /* 0x0000000000208947 */ /* 0x004fea0003800000 */
[----:B------:R-:W-:-:S04]  /*5410*/  MOV R2, R4 ;  /* 0x0000000400027202 */ /* 0x000fc80000000f00 */
[----:B------:R-:W-:-:S07]  /*5420*/  MOV R2, R2 ;  /* 0x0000000200027202 */ /* 0x000fce0000000f00 */
.L_x_3379:
[----:B-1----:R-:W1:Y:S02]  /*5430*/  LDS R4, [R2+0x4] ;  /* 0x0000040002047984 */ /* 0x002e640000000800 */
[----:B-1----:R-:W-:-:S10]  /*5440*/  HFMA2.MMA R5, R4, 1, 1, R26 ;  /* 0x3c003c0004057835 */ /* 0x002fd4000000001a */
[----:B------:R-:W1:Y:S02]  /*5450*/  ATOMS.CAST.SPIN R5, [R2+0x4], R4, R5 ;  /* 0x000004040205738d */ /* 0x000e640001800005 */
[----:B-1----:R-:W-:-:S13]  /*5460*/  ISETP.EQ.U32.AND P0, PT, R5, 0x1, PT ;  /* 0x000000010500780c */ /* 0x002fda0003f02070 */
[----:B------:R-:W-:Y:S05]  /*5470*/  @!P0 BRA `(.L_x_3379) ;  /* 0xfffffffc00ec8947 */ /* 0x000fea000383ffff */
[----:B------:R-:W-:Y:S05]  /*5480*/  EXIT ;  /* 0x000000000000794d */ /* 0x000fea0003800000 */
.L_x_3378:
[----:B------:R-:W1:Y:S02]  /*5490*/  LD.E R0, desc[UR6][R4.64+0x4] ;  /* 0x0000040604007980 */ /* 0x000e64000c101900 */
[----:B-1----:R-:W-:-:S05]  /*54a0*/  IADD3 R3, R26, R0, RZ ;  /* 0x000000001a037210 */ /* 0x002fca0007ffe0ff */
[----:B------:R-:W-:Y:S01]  /*54b0*/  ST.E desc[UR6][R4.64+0x4], R3 ;  /* 0x0000040304007985 */ /* 0x000fe2000c101906 */
[----:B------:R-:W-:Y:S05]  /*54c0*/  EXIT ;  /* 0x000000000000794d */ /* 0x000fea0003800000 */
.L_x_3380:
        /* <DEDUP_REMOVED lines=11> */
.L_x_3726:


//--------------------- .text._Z23gemm_half_q_half_kernelILi1ELi4ELb1ELb0ELi64EEvPK6__halfPKjS4_S2_PS0_iiiiPKtS7_iiiiiibS2_i --------------------------
	.section	.text._Z23gemm_half_q_half_kernelILi1ELi4ELb1ELb0ELi64EEvPK6__halfPKjS4_S2_PS0_iiiiPKtS7_iiiiiibS2_i,"ax",@progbits
	.align	128
        .global         _Z23gemm_half_q_half_kernelILi1ELi4ELb1ELb0ELi64EEvPK6__halfPKjS4_S2_PS0_iiiiPKtS7_iiiiiibS2_i
        .type           _Z23gemm_half_q_half_kernelILi1ELi4ELb1ELb0ELi64EEvPK6__halfPKjS4_S2_PS0_iiiiPKtS7_iiiiiibS2_i,@function
        .size           _Z23gemm_half_q_half_kernelILi1ELi4ELb1ELb0ELi64EEvPK6__halfPKjS4_S2_PS0_iiiiPKtS7_iiiiiibS2_i,(.L_x_3727 - _Z23gemm_half_q_half_kernelILi1ELi4ELb1ELb0ELi64EEvPK6__halfPKjS4_S2_PS0_iiiiPKtS7_iiiiiibS2_i)
        .other          _Z23gemm_half_q_half_kernelILi1ELi4ELb1ELb0ELi64EEvPK6__halfPKjS4_S2_PS0_iiiiPKtS7_iiiiiibS2_i,@"STO_CUDA_ENTRY STV_DEFAULT"
_Z23gemm_half_q_half_kernelILi1ELi4ELb1ELb0ELi64EEvPK6__halfPKjS4_S2_PS0_iiiiPKtS7_iiiiiibS2_i:
.text._Z23gemm_half_q_half_kernelILi1ELi4ELb1ELb0ELi64EEvPK6__halfPKjS4_S2_PS0_iiiiPKtS7_iiiiiibS2_i:
        /* <DEDUP_REMOVED lines=48> */
.L_x_3382:
[----:B------:R-:W-:Y:S05]  /*0300*/  BSYNC B0 ;  /* 0x0000000000007941 */ /* 0x000fea0003800000 */
.L_x_3381:
        /* <DEDUP_REMOVED lines=31> */
.L_x_3384:
        /* <DEDUP_REMOVED lines=36> */
[----:B---3--:R-:W-:Y:S01]  /*0740*/  HMUL2 R10, R23, R12.H0_H0 ;  /* 0x2000000c170a7232 */ /* 0x008fe20000000000 */
[----:B0-----:R-:W-:-:S05]  /*0750*/  PRMT R11, R22, 0x5410, R13 ;  /* 0x00005410160b7816 */ /* 0x001fca000000000d */
[----:B------:R-:W-:Y:S02]  /*0760*/  HMUL2 R11, R11, R12.H0_H0 ;  /* 0x2000000c0b0b7232 */ /* 0x000fe40000000000 */
[C---:B------:R-:W-:Y:S02]  /*0770*/  IMAD R12, R19.reuse, 0x8, R1 ;  /* 0x00000008130c7824 */ /* 0x040fe400078e0201 */
[----:B------:R-:W-:-:S03]  /*0780*/  VIADD R19, R19, 0x1 ;  /* 0x0000000113137836 */ /* 0x000fc60000000000 */
[----:B------:R0:W-:Y:S01]  /*0790*/  STL.64 [R12], R10 ;  /* 0x0000000a0c007387 */ /* 0x0001e20000100a00 */
[----:B------:R-:W-:Y:S05]  /*07a0*/  @!P2 BRA `(.L_x_3384) ;  /* 0xfffffffc0054a947 */ /* 0x000fea000383ffff */
.L_x_3383:
        /* <DEDUP_REMOVED lines=12> */
.L_x_3385:
        /* <DEDUP_REMOVED lines=8> */
.L_x_3386:
        /* <DEDUP_REMOVED lines=8> */
[----:B0-----:R-:W-:-:S04]  /*0970*/  SHF.R.S32.HI R10, RZ, 0x1f, R5 ;  /* 0x0000001fff0a7819 */ /* 0x001fc80000011405 */
[----:B------:R-:W-:-:S04]  /*0980*/  LEA.HI R10, R10, R5, RZ, 0x5 ;  /* 0x000000050a0a7211 */ /* 0x000fc800078f28ff */
[----:B------:R-:W-:-:S05]  /*0990*/  SHF.R.S32.HI R10, RZ, 0x5, R10 ;  /* 0x00000005ff0a7819 */ /* 0x000fca000001140a */
[----:B------:R-:W-:-:S07]  /*09a0*/  IMAD.SHL.U32 R5, R10, 0x4, RZ ;  /* 0x000000040a057824 */ /* 0x000fce00078e00ff */
.L_x_3387:
        /* <DEDUP_REMOVED lines=8> */
.L_x_3388:
[----:B------:R-:W-:Y:S01]  /*0a30*/  ULDC UR5, c[0x0][0x268] ;  /* 0x00009a0000057ab9 */ /* 0x000fe20000000800 */
[----:B------:R-:W-:Y:S01]  /*0a40*/  IMAD.MOV.U32 R9, RZ, RZ, RZ ;  /* 0x000000ffff097224 */ /* 0x000fe200078e00ff */
        /* <DEDUP_REMOVED lines=9> */
.L_x_3389:
[C---:B0-----:R-:W-:Y:S02]  /*0ae0*/  VIMNMX R10, R26.reuse, UR4, PT ;  /* 0x000000041a0a7c48 */ /* 0x041fe4000bfe0100 */
        /* <DEDUP_REMOVED lines=16> */
[----:B------:R-:W0:Y:S01]  /*0bf0*/  S2UR UR5, SR_CgaCtaId ;  /* 0x00000000000579c3 */ /* 0x000e220000008800 */
        /* <DEDUP_REMOVED lines=9> */
[----:B0-----:R-:W-:-:S03]  /*0c90*/  ULEA UR4, UR5, UR4, 0x18 ;  /* 0x0000000405047291 */ /* 0x001fc6000f8ec03f */
[----:B------:R-:W-:Y:S01]  /*0ca0*/  ULDC UR5, c[0x0][0x268] ;  /* 0x00009a0000057ab9 */ /* 0x000fe20000000800 */
[----:B--2---:R-:W-:Y:S02]  /*0cb0*/  PRMT R0, R8, 0x7610, R8 ;  /* 0x0000761008007816 */ /* 0x004fe40000000008 */
[----:B------:R-:W-:Y:S01]  /*0cc0*/  PRMT R20, R9, 0x7610, R9 ;  /* 0x0000761009147816 */ /* 0x000fe20000000009 */
[----:B---3--:R-:W-:-:S07]  /*0cd0*/  IMAD.IADD R25, R26, 0x1, R2 ;  /* 0x000000011a197824 */ /* 0x008fce00078e0202 */
.L_x_3392:
[----:B------:R-:W-:Y:S01]  /*0ce0*/  ISETP.NE.AND P2, PT, R26, R25, PT ;  /* 0x000000191a00720c */ /* 0x000fe20003f45270 */
[----:B------:R-:W0:Y:S01]  /*0cf0*/  LDC R27, c[0x0][0x23c] ;  /* 0x00008f00ff1b7b82 */ /* 0x000e220000000800 */
[----:B------:R-:W2:Y:S11]  /*0d00*/  LDG.E.128.CONSTANT R12, desc[UR6][R4.64] ;  /* 0x00000006040c7981 */ /* 0x000eb6000c1e9d00 */
[----:B------:R-:W1:Y:S01]  /*0d10*/  @!P2 LDC.64 R16, c[0x0][0x248] ;  /* 0x00009200ff10ab82 */ /* 0x000e620000000a00 */
[----:B------:R-:W-:-:S02]  /*0d20*/  @!P2 VIADD R22, R22, 0x1 ;  /* 0x000000011616a836 */ /* 0x000fc40000000000 */
[----:B------:R-:W-:Y:S02]  /*0d30*/  @!P2 IMAD.SHL.U32 R3, R26, 0x2, RZ ;  /* 0x000000021a03a824 */ /* 0x000fe400078e00ff */
[----:B------:R-:W-:-:S06]  /*0d40*/  @!P2 IMAD R28, R22, 0x8, R1 ;  /* 0x00000008161ca824 */ /* 0x000fcc00078e0201 */
[----:B------:R-:W3:Y:S01]  /*0d50*/  @!P2 LDL.64 R28, [R28] ;  /* 0x000000001c1ca983 */ /* 0x000ee20000100a00 */
[----:B0-----:R-:W-:-:S05]  /*0d60*/  IMAD.WIDE R18, R27, 0x4, R4 ;  /* 0x000000041b127825 */ /* 0x001fca00078e0204 */
[----:B------:R-:W4:Y:S01]  /*0d70*/  LDG.E.128.CONSTANT R8, desc[UR6][R18.64] ;  /* 0x0000000612087981 */ /* 0x000f22000c1e9d00 */
[----:B-1----:R-:W-:-:S04]  /*0d80*/  @!P2 IMAD.WIDE R16, R3, 0x2, R16 ;  /* 0x000000020310a825 */ /* 0x002fc800078e0210 */
[----:B------:R-:W-:Y:S02]  /*0d90*/  IMAD.WIDE R2, R27, 0x4, R18 ;  /* 0x000000041b027825 */ /* 0x000fe400078e0212 */
[----:B------:R0:W5:Y:S04]  /*0da0*/  @!P2 LDG.E.U16.CONSTANT R17, desc[UR6][R16.64+0x2] ;  /* 0x000002061011a981 */ /* 0x000168000c1e9500 */
[----:B------:R-:W5:Y:S01]  /*0db0*/  LDG.E.128.CONSTANT R4, desc[UR6][R2.64] ;  /* 0x0000000602047981 */ /* 0x000f62000c1e9d00 */
[----:B------:R-:W-:-:S05]  /*0dc0*/  IMAD.MOV.U32 R30, RZ, RZ, 0x2400 ;  /* 0x00002400ff1e7424 */ /* 0x000fca00078e00ff */
[----:B0-----:R-:W-:Y:S01]  /*0dd0*/  PRMT R16, R30, 0x7610, R16 ;  /* 0x000076101e107816 */ /* 0x001fe20000000010 */
[----:B------:R-:W-:Y:S01]  /*0de0*/  IMAD.MOV.U32 R43, RZ, RZ, 0x3000 ;  /* 0x00003000ff2b7424 */ /* 0x000fe200078e00ff */
[----:B------:R-:W-:Y:S02]  /*0df0*/  ISETP.LE.OR P3, PT, R72, UR8, !P0 ;  /* 0x0000000848007c0c */ /* 0x000fe4000c763670 */
[----:B--2---:R-:W-:Y:S02]  /*0e00*/  SHF.R.U32.HI R18, RZ, 0xf, R13 ;  /* 0x0000000fff127819 */ /* 0x004fe4000001160d */
[----:B------:R-:W-:Y:S02]  /*0e10*/  SHF.R.U32.HI R30, RZ, 0xf, R15 ;  /* 0x0000000fff1e7819 */ /* 0x000fe4000001160f */
[----:B------:R-:W-:Y:S02]  /*0e20*/  LOP3.LUT R19, R18, 0x10001, RZ, 0xc0, !PT ;  /* 0x0001000112137812 */ /* 0x000fe400078ec0ff */
[----:B------:R-:W-:-:S02]  /*0e30*/  LOP3.LUT R31, R30, 0x10001, RZ, 0xc0, !PT ;  /* 0x000100011e1f7812 */ /* 0x000fc400078ec0ff */
[----:B---3--:R-:W-:Y:S02]  /*0e40*/  @!P2 PRMT R0, R28, 0x7610, R0 ;  /* 0x000076101c00a816 */ /* 0x008fe40000000000 */
[----:B------:R-:W-:Y:S02]  /*0e50*/  @!P2 PRMT R20, R29, 0x7610, R20 ;  /* 0x000076101d14a816 */ /* 0x000fe40000000014 */
[----:B------:R-:W-:Y:S02]  /*0e60*/  @!P2 PRMT R0, R0, 0x7610, R28 ;  /* 0x000076100000a816 */ /* 0x000fe4000000001c */
[----:B------:R-:W-:Y:S02]  /*0e70*/  SHF.R.U32.HI R28, RZ, 0xf, R14 ;  /* 0x0000000fff1c7819 */ /* 0x000fe4000001160e */
[----:B------:R-:W-:Y:S02]  /*0e80*/  @!P2 PRMT R20, R20, 0x7610, R29 ;  /* 0x000076101414a816 */ /* 0x000fe4000000001d */
[----:B------:R-:W-:-:S02]  /*0e90*/  LOP3.LUT R29, R28, 0x10001, RZ, 0xc0, !PT ;  /* 0x000100011c1d7812 */ /* 0x000fc400078ec0ff */
[----:B----4-:R-:W-:Y:S02]  /*0ea0*/  SHF.R.U32.HI R28, RZ, 0xe, R9 ;  /* 0x0000000eff1c7819 */ /* 0x010fe40000011609 */
[----:B------:R-:W-:Y:S01]  /*0eb0*/  SHF.R.U32.HI R18, RZ, 0xe, R8 ;  /* 0x0000000eff127819 */ /* 0x000fe20000011608 */
[----:B-----5:R-:W-:Y:S01]  /*0ec0*/  @!P2 IMAD.IADD R25, R17, 0x1, R26 ;  /* 0x000000011119a824 */ /* 0x020fe200078e021a */
[----:B------:R-:W-:Y:S02]  /*0ed0*/  SHF.R.U32.HI R17, RZ, 0xf, R12 ;  /* 0x0000000fff117819 */ /* 0x000fe4000001160c */
[----:B------:R-:W-:Y:S02]  /*0ee0*/  LOP3.LUT R19, R19, 0x20002, R28, 0xf8, !PT ;  /* 0x0002000213137812 */ /* 0x000fe400078ef81c */
[----:B------:R-:W-:Y:S02]  /*0ef0*/  LOP3.LUT R17, R17, 0x10001, RZ, 0xc0, !PT ;  /* 0x0001000111117812 */ /* 0x000fe400078ec0ff */
[----:B------:R-:W-:-:S02]  /*0f00*/  SHF.R.U32.HI R34, RZ, 0xd, R5 ;  /* 0x0000000dff227819 */ /* 0x000fc40000011605 */
[----:B------:R-:W-:Y:S02]  /*0f10*/  SHF.R.U32.HI R30, RZ, 0xe, R10 ;  /* 0x0000000eff1e7819 */ /* 0x000fe4000001160a */
[----:B------:R-:W-:Y:S02]  /*0f20*/  LOP3.LUT R18, R17, 0x20002, R18, 0xf8, !PT ;  /* 0x0002000211127812 */ /* 0x000fe400078ef812 */
[----:B------:R-:W-:Y:S02]  /*0f30*/  SHF.R.U32.HI R35, RZ, 0xd, R4 ;  /* 0x0000000dff237819 */ /* 0x000fe40000011604 */
[----:B------:R-:W-:Y:S02]  /*0f40*/  LOP3.LUT R34, R19, 0x40004, R34, 0xf8, !PT ;  /* 0x0004000413227812 */ /* 0x000fe400078ef822 */
[----:B------:R-:W-:Y:S02]  /*0f50*/  LOP3.LUT R19, R14, 0x380038, RZ, 0xc0, !PT ;  /* 0x003800380e137812 */ /* 0x000fe400078ec0ff */
        /* <DEDUP_REMOVED lines=8> */
[----:B------:R-:W-:Y:S02]  /*0fe0*/  LOP3.LUT R33, R30, 0x40004, R33, 0xf8, !PT ;  /* 0x000400041e217812 */ /* 0x000fe400078ef821 */
[----:B------:R-:W-:Y:S02]  /*0ff0*/  SHF.R.U32.HI R74, RZ, 0x6, R12 ;  /* 0x00000006ff4a7819 */ /* 0x000fe4000001160c */
[----:B------:R-:W-:Y:S02]  /*1000*/  LOP3.LUT R19, R8, 0x380038, RZ, 0xc0, !PT ;  /* 0x0038003808137812 */ /* 0x000fe400078ec0ff */
[----:B------:R-:W-:Y:S02]  /*1010*/  LOP3.LUT R30, R73, 0x380038, RZ, 0xc0, !PT ;  /* 0x00380038491e7812 */ /* 0x000fe400078ec0ff */
[----:B------:R-:W-:-:S02]  /*1020*/  LOP3.LUT R80, R17, 0x64006400, RZ, 0xfc, !PT ;  /* 0x6400640011507812 */ /* 0x000fc400078efcff */
[----:B------:R-:W-:Y:S02]  /*1030*/  LOP3.LUT R36, R18, 0x64006400, RZ, 0xfc, !PT ;  /* 0x6400640012247812 */ /* 0x000fe400078efcff */
[----:B------:R-:W-:Y:S02]  /*1040*/  LOP3.LUT R31, R31, 0x20002, R32, 0xf8, !PT ;  /* 0x000200021f1f7812 */ /* 0x000fe400078ef820 */
[----:B------:R-:W-:Y:S02]  /*1050*/  LOP3.LUT R28, R15, 0x380038, RZ, 0xc0, !PT ;  /* 0x003800380f1c7812 */ /* 0x000fe400078ec0ff */
[----:B------:R-:W-:Y:S02]  /*1060*/  SHF.R.U32.HI R76, RZ, 0x6, R15 ;  /* 0x00000006ff4c7819 */ /* 0x000fe4000001160f */
[----:B------:R-:W-:Y:S02]  /*1070*/  LOP3.LUT R17, R74, 0x380038, RZ, 0xc0, !PT ;  /* 0x003800384a117812 */ /* 0x000fe400078ec0ff */
[----:B------:R-:W-:-:S02]  /*1080*/  LOP3.LUT R64, R19, 0x64006400, RZ, 0xfc, !PT ;  /* 0x6400640013407812 */ /* 0x000fc400078efcff */
[----:B------:R-:W-:Y:S02]  /*1090*/  SHF.R.U32.HI R32, RZ, 0xd, R7 ;  /* 0x0000000dff207819 */ /* 0x000fe40000011607 */
[----:B------:R-:W-:Y:S02]  /*10a0*/  LOP3.LUT R40, R30, 0x64006400, RZ, 0xfc, !PT ;  /* 0x640064001e287812 */ /* 0x000fe400078efcff */
[----:B------:R-:W-:Y:S02]  /*10b0*/  LOP3.LUT R19, R4, 0x380038, RZ, 0xc0, !PT ;  /* 0x0038003804137812 */ /* 0x000fe400078ec0ff */
[----:B------:R-:W-:Y:S02]  /*10c0*/  SHF.R.U32.HI R57, RZ, 0x6, R10 ;  /* 0x00000006ff397819 */ /* 0x000fe4000001160a */
[----:B------:R-:W-:Y:S01]  /*10d0*/  SHF.R.U32.HI R30, RZ, 0x6, R5 ;  /* 0x00000006ff1e7819 */ /* 0x000fe20000011605 */
[----:B------:R-:W-:Y:S01]  /*10e0*/  HFMA2 R79, R36, R43.H0_H0, -132, -132 ;  /* 0xd820d820244f7431 */ /* 0x000fe2000004002b */
[----:B------:R-:W-:-:S02]  /*10f0*/  LOP3.LUT R44, R28, 0x64006400, RZ, 0xfc, !PT ;  /* 0x640064001c2c7812 */ /* 0x000fc400078efcff */
[----:B------:R-:W-:Y:S02]  /*1100*/  LOP3.LUT R37, R76, 0x380038, RZ, 0xc0, !PT ;  /* 0x003800384c257812 */ /* 0x000fe400078ec0ff */
[----:B------:R-:W-:Y:S02]  /*1110*/  LOP3.LUT R18, R17, 0x64006400, RZ, 0xfc, !PT ;  /* 0x6400640011127812 */ /* 0x000fe400078efcff */
[----:B------:R-:W-:Y:S02]  /*1120*/  LOP3.LUT R32, R31, 0x40004, R32, 0xf8, !PT ;  /* 0x000400041f207812 */ /* 0x000fe400078ef820 */
        /* <DEDUP_REMOVED lines=8> */
[----:B------:R-:W-:Y:S01]  /*11b0*/  SHF.R.U32.HI R75, RZ, 0x6, R13 ;  /* 0x00000006ff4b7819 */ /* 0x000fe2000001160d */
        /* <DEDUP_REMOVED lines=11> */
[----:B------:R-:W-:Y:S02]  /*1270*/  LOP3.LUT R44, R39, 0x64006400, RZ, 0xfc, !PT ;  /* 0x64006400272c7812 */ /* 0x000fe400078efcff */
[----:B------:R-:W-:Y:S02]  /*1280*/  LOP3.LUT R18, R19, 0x64006400, RZ, 0xfc, !PT ;  /* 0x6400640013127812 */ /* 0x000fe400078efcff */
[----:B------:R-:W-:Y:S02]  /*1290*/  LOP3.LUT R28, R75, 0x380038, RZ, 0xc0, !PT ;  /* 0x003800384b1c7812 */ /* 0x000fe400078ec0ff */
[----:B------:R-:W-:Y:S02]  /*12a0*/  SHF.R.U32.HI R62, RZ, 0x6, R11 ;  /* 0x00000006ff3e7819 */ /* 0x000fe4000001160b */
[----:B------:R-:W-:-:S02]  /*12b0*/  SHF.R.U32.HI R31, RZ, 0x6, R4 ;  /* 0x00000006ff1f7819 */ /* 0x000fc40000011604 */
        /* <DEDUP_REMOVED lines=12> */
[----:B------:R-:W-:Y:S02]  /*1380*/  SHF.R.U32.HI R28, RZ, 0x6, R7 ;  /* 0x00000006ff1c7819 */ /* 0x000fe40000011607 */
        /* <DEDUP_REMOVED lines=31> */
[----:B------:R-:W-:Y:S02]  /*1580*/  HFMA2 R66, R19, R16.H0_H0, -20, -20 ;  /* 0xcd00cd0013427431 */ /* 0x000fe40000040010 */
[----:B------:R-:W-:Y:S01]  /*1590*/  VIADD R26, R26, 0x20 ;  /* 0x000000201a1a7836 */ /* 0x000fe20000000000 */
[----:B------:R-:W-:Y:S02]  /*15a0*/  LOP3.LUT R47, R18, 0x64006400, RZ, 0xfc, !PT ;  /* 0x64006400122f7812 */ /* 0x000fe400078efcff */
[----:B------:R-:W-:-:S02]  /*15b0*/  LOP3.LUT R17, R44, 0x64006400, RZ, 0xfc, !PT ;  /* 0x640064002c117812 */ /* 0x000fc400078efcff */
[----:B------:R-:W-:Y:S02]  /*15c0*/  LOP3.LUT R19, R46, 0x64006400, RZ, 0xfc, !PT ;  /* 0x640064002e137812 */ /* 0x000fe400078efcff */
[----:B------:R-:W-:Y:S01]  /*15d0*/  LOP3.LUT R83, R48, 0x64006400, RZ, 0xfc, !PT ;  /* 0x6400640030537812 */ /* 0x000fe200078efcff */
        /* <DEDUP_REMOVED lines=13> */
[-C--:B------:R-:W-:Y:S01]  /*16b0*/  HFMA2 R44, R45, R16.reuse.H0_H0, -20, -20 ;  /* 0xcd00cd002d2c7431 */ /* 0x080fe20000040010 */
[----:B------:R-:W-:Y:S01]  /*16c0*/  ISETP.GE.AND P2, PT, R26, UR5, PT ;  /* 0x000000051a007c0c */ /* 0x000fe2000bf46270 */
[----:B------:R-:W-:Y:S02]  /*16d0*/  HFMA2 R43, R50, R43.H0_H0, -132, -132 ;  /* 0xd820d820322b7431 */ /* 0x000fe4000004002b */
        /* <DEDUP_REMOVED lines=37> */
[-C--:B0-----:R-:W-:Y:S01]  /*1930*/  HFMA2 R81, R13, R16.reuse, RZ.H0_H0 ;  /* 0x000000100d517231 */ /* 0x081fe200000400ff */
[-C--:B------:R-:W-:Y:S01]  /*1940*/  HFMA2.MMA R85, R85, R16.reuse, RZ ;  /* 0x0000001055557235 */ /* 0x080fe200000000ff */
[----:B------:R-:W-:Y:S01]  /*1950*/  HFMA2 R86, R15, R16, RZ.H0_H0 ;  /* 0x000000100f567231 */ /* 0x000fe200000400ff */
[----:B------:R-:W-:Y:S01]  /*1960*/  HFMA2.MMA R82, R83, R16, RZ ;  /* 0x0000001053527235 */ /* 0x000fe200000000ff */
[----:B------:R-:W0:Y:S01]  /*1970*/  LDS.128 R12, [UR4+0x10] ;  /* 0x00001004ff0c7984 */ /* 0x000e220008000c00 */
[----:B------:R-:W-:Y:S01]  /*1980*/  LOP3.LUT R83, R6, 0x70007, RZ, 0xc0, !PT ;  /* 0x0007000706537812 */ /* 0x000fe200078ec0ff */
[-C--:B------:R-:W-:Y:S01]  /*1990*/  HFMA2 R81, R79, R17.reuse, R81 ;  /* 0x000000114f517231 */ /* 0x080fe20000000051 */
[----:B------:R-:W-:Y:S01]  /*19a0*/  LOP3.LUT R16, R4, 0x70007, RZ, 0xc0, !PT ;  /* 0x0007000704107812 */ /* 0x000fe200078ec0ff */
[----:B------:R-:W-:Y:S01]  /*19b0*/  HADD2 R4, R75, -1028, -1028 ;  /* 0xe404e4044b047430 */ /* 0x000fe20000000000 */
[-C--:B------:R-:W-:Y:S01]  /*19c0*/  HFMA2.MMA R85, R80, R17.reuse, R85 ;  /* 0x0000001150557235 */ /* 0x080fe20000000055 */
[----:B------:R-:W-:Y:S01]  /*19d0*/  LOP3.LUT R80, R5, 0x70007, RZ, 0xc0, !PT ;  /* 0x0007000705507812 */ /* 0x000fe200078ec0ff */
[----:B------:R-:W-:Y:S01]  /*19e0*/  HFMA2.MMA R82, R78, R17, R82 ;  /* 0x000000114e527235 */ /* 0x000fe20000000052 */
[----:B------:R-:W-:Y:S01]  /*19f0*/  HADD2 R5, R76, -1028, -1028 ;  /* 0xe404e4044c057430 */ /* 0x000fe20000000000 */
[----:B------:R-:W-:Y:S01]  /*1a00*/  LOP3.LUT R8, R8, 0x64006400, RZ, 0xfc, !PT ;  /* 0x6400640008087812 */ /* 0x000fe200078efcff */
[----:B------:R-:W-:Y:S01]  /*1a10*/  HFMA2 R86, R77, R17, R86 ;  /* 0x000000114d567231 */ /* 0x000fe20000000056 */
[----:B------:R-:W-:Y:S01]  /*1a20*/  LOP3.LUT R9, R9, 0x64006400, RZ, 0xfc, !PT ;  /* 0x6400640009097812 */ /* 0x000fe200078efcff */
[-C--:B------:R-:W-:Y:S01]  /*1a30*/  HFMA2 R81, R4, R18.reuse, R81 ;  /* 0x0000001204517231 */ /* 0x080fe20000000051 */
[-C--:B------:R-:W-:Y:S01]  /*1a40*/  HFMA2.MMA R85, R74, R18.reuse, R85 ;  /* 0x000000124a557235 */ /* 0x080fe20000000055 */
[----:B------:R-:W-:Y:S01]  /*1a50*/  HFMA2 R86, R5, R18, R86 ;  /* 0x0000001205567231 */ /* 0x000fe20000000056 */
[----:B------:R-:W-:Y:S01]  /*1a60*/  HFMA2.MMA R82, R73, R18, R82 ;  /* 0x0000001249527235 */ /* 0x000fe20000000052 */
[-C--:B------:R-:W-:Y:S01]  /*1a70*/  HFMA2 R81, R70, R19.reuse, R81 ;  /* 0x0000001346517231 */ /* 0x080fe20000000051 */
[----:B------:R-:W-:Y:S01]  /*1a80*/  LOP3.LUT R10, R10, 0x64006400, RZ, 0xfc, !PT ;  /* 0x640064000a0a7812 */ /* 0x000fe200078efcff */
[----:B------:R-:W-:Y:S01]  /*1a90*/  HFMA2 R86, R68, R19, R86 ;  /* 0x0000001344567231 */ /* 0x000fe20000000056 */
[----:B------:R-:W-:Y:S01]  /*1aa0*/  LOP3.LUT R11, R11, 0x70007, RZ, 0xc0, !PT ;  /* 0x000700070b0b7812 */ /* 0x000fe200078ec0ff */
[----:B------:R-:W-:Y:S01]  /*1ab0*/  HADD2 R8, R8, -1028, -1028 ;  /* 0xe404e40408087430 */ /* 0x000fe20000000000 */
[-C--:B------:R-:W-:Y:S01]  /*1ac0*/  HFMA2.MMA R6, R71, R19.reuse, R85 ;  /* 0x0000001347067235 */ /* 0x080fe20000000055 */
[----:B------:R-:W-:Y:S01]  /*1ad0*/  LOP3.LUT R63, R63, 0x70007, RZ, 0xc0, !PT ;  /* 0x000700073f3f7812 */ /* 0x000fe200078ec0ff */
[----:B------:R-:W-:Y:S01]  /*1ae0*/  HFMA2.MMA R82, R69, R19, R82 ;  /* 0x0000001345527235 */ /* 0x000fe20000000052 */
        /* <DEDUP_REMOVED lines=31> */
[-C--:B------:R-:W-:Y:S01]  /*1ce0*/  HFMA2 R81, R60, R14.reuse, R81 ;  /* 0x0000000e3c517231 */ /* 0x080fe20000000051 */
[----:B------:R-:W-:Y:S01]  /*1cf0*/  HFMA2.MMA R82, R59, R14, R82 ;  /* 0x0000000e3b527235 */ /* 0x000fe20000000052 */
[----:B------:R-:W-:Y:S01]  /*1d00*/  HFMA2 R86, R58, R14, R86 ;  /* 0x0000000e3a567231 */ /* 0x000fe20000000056 */
[-C--:B------:R-:W-:Y:S01]  /*1d10*/  HFMA2.MMA R17, R8, R15.reuse, R17 ;  /* 0x0000000f08117235 */ /* 0x080fe20000000011 */
[----:B------:R-:W-:Y:S01]  /*1d20*/  HADD2 R57, R57, -1028, -1028 ;  /* 0xe404e40439397430 */ /* 0x000fe20000000000 */
[----:B------:R-:W-:Y:S01]  /*1d30*/  LOP3.LUT R28, R28, 0x70007, RZ, 0xc0, !PT ;  /* 0x000700071c1c7812 */ /* 0x000fe200078ec0ff */
[-C--:B------:R-:W-:Y:S01]  /*1d40*/  HFMA2 R81, R10, R15.reuse, R81 ;  /* 0x0000000f0a517231 */ /* 0x080fe20000000051 */
[----:B------:R-:W-:Y:S01]  /*1d50*/  LOP3.LUT R80, R80, 0x64006400, RZ, 0xfc, !PT ;  /* 0x6400640050507812 */ /* 0x000fe200078efcff */
[----:B------:R-:W-:Y:S01]  /*1d60*/  HFMA2 R86, R9, R15, R86 ;  /* 0x0000000f09567231 */ /* 0x000fe20000000056 */
[----:B------:R-:W-:Y:S01]  /*1d70*/  LOP3.LUT R28, R28, 0x64006400, RZ, 0xfc, !PT ;  /* 0x640064001c1c7812 */ /* 0x000fe200078efcff */
[----:B------:R-:W1:Y:S01]  /*1d80*/  LDS.128 R8, [UR4+0x30] ;  /* 0x00003004ff087984 */ /* 0x000e620008000c00 */
[----:B------:R-:W-:Y:S01]  /*1d90*/  HFMA2.MMA R82, R57, R15, R82 ;  /* 0x0000000f39527235 */ /* 0x000fe20000000052 */
        /* <DEDUP_REMOVED lines=17> */
[----:B------:R-:W-:Y:S01]  /*1eb0*/  HADD2 R80, R80, -1028, -1028 ;  /* 0xe404e40450507430 */ /* 0x000fe20000000000 */
[----:B------:R-:W-:Y:S01]  /*1ec0*/  HFMA2.MMA R82, R45, R5, R82 ;  /* 0x000000052d527235 */ /* 0x000fe20000000052 */
[----:B------:R-:W-:-:S02]  /*1ed0*/  HADD2 R5, R84, -1028, -1028 ;  /* 0xe404e40454057430 */ /* 0x000fc40000000000 */
[-C--:B------:R-:W-:Y:S02]  /*1ee0*/  HFMA2 R81, R80, R6.reuse, R81 ;  /* 0x0000000650517231 */ /* 0x080fe40000000051 */
[----:B------:R-:W-:Y:S01]  /*1ef0*/  HFMA2 R86, R5, R6, R86 ;  /* 0x0000000605567231 */ /* 0x000fe20000000056 */
[-C--:B------:R-:W-:Y:S01]  /*1f00*/  HFMA2.MMA R17, R16, R6.reuse, R17 ;  /* 0x0000000610117235 */ /* 0x080fe20000000011 */
[----:B------:R-:W-:Y:S01]  /*1f10*/  HADD2 R5, R28, -1028, -1028 ;  /* 0xe404e4041c057430 */ /* 0x000fe20000000000 */
[----:B------:R-:W-:Y:S01]  /*1f20*/  HFMA2.MMA R82, R83, R6, R82 ;  /* 0x0000000653527235 */ /* 0x000fe20000000052 */
[-C--:B------:R-:W-:Y:S02]  /*1f30*/  HFMA2 R86, R39, R7.reuse, R86 ;  /* 0x0000000727567231 */ /* 0x080fe40000000056 */
[----:B------:R-:W-:Y:S02]  /*1f40*/  HFMA2 R81, R37, R7, R81 ;  /* 0x0000000725517231 */ /* 0x000fe40000000051 */
[----:B------:R-:W-:Y:S01]  /*1f50*/  HADD2 R30, R30, -1028, -1028 ;  /* 0xe404e4041e1e7430 */ /* 0x000fe20000000000 */
[-C--:B------:R-:W-:Y:S01]  /*1f60*/  HFMA2.MMA R4, R36, R7.reuse, R17 ;  /* 0x0000000724047235 */ /* 0x080fe20000000011 */
[----:B------:R-:W-:Y:S01]  /*1f70*/  HADD2 R33, R33, -1028, -1028 ;  /* 0xe404e40421217430 */ /* 0x000fe20000000000 */
[----:B------:R-:W-:Y:S01]  /*1f80*/  HFMA2.MMA R82, R38, R7, R82 ;  /* 0x0000000726527235 */ /* 0x000fe20000000052 */
[----:B------:R-:W-:-:S02]  /*1f90*/  HADD2 R34, R34, -1028, -1028 ;  /* 0xe404e40422227430 */ /* 0x000fc40000000000 */
[----:B------:R-:W-:Y:S02]  /*1fa0*/  HADD2 R7, R32, -1028, -1028 ;  /* 0xe404e40420077430 */ /* 0x000fe40000000000 */
[-C--:B-1----:R-:W-:Y:S01]  /*1fb0*/  HFMA2 R86, R5, R8.reuse, R86 ;  /* 0x0000000805567231 */ /* 0x082fe20000000056 */
[-C--:B------:R-:W-:Y:S01]  /*1fc0*/  HFMA2.MMA R4, R31, R8.reuse, R4 ;  /* 0x000000081f047235 */ /* 0x080fe20000000004 */
[----:B------:R-:W-:Y:S01]  /*1fd0*/  HFMA2 R81, R30, R8, R81 ;  /* 0x000000081e517231 */ /* 0x000fe20000000051 */
[----:B------:R-:W-:Y:S01]  /*1fe0*/  HFMA2.MMA R82, R29, R8, R82 ;  /* 0x000000081d527235 */ /* 0x000fe20000000052 */
[-C--:B------:R-:W-:Y:S02]  /*1ff0*/  HFMA2 R86, R43, R9.reuse, R86 ;  /* 0x000000092b567231 */ /* 0x080fe40000000056 */
[----:B------:R-:W-:Y:S02]  /*2000*/  HFMA2 R81, R41, R9, R81 ;  /* 0x0000000929517231 */ /* 0x000fe40000000051 */
[-C--:B------:R-:W-:Y:S01]  /*2010*/  HFMA2 R86, R50, R10.reuse, R86 ;  /* 0x0000000a32567231 */ /* 0x080fe20000000056 */
[-C--:B------:R-:W-:Y:S01]  /*2020*/  HFMA2.MMA R5, R40, R9.reuse, R4 ;  /* 0x0000000928057235 */ /* 0x080fe20000000004 */
[----:B------:R-:W-:Y:S01]  /*2030*/  HADD2 R4, R35, -1028, -1028 ;  /* 0xe404e40423047430 */ /* 0x000fe20000000000 */
        /* <DEDUP_REMOVED lines=16> */
.L_x_3391:
[----:B------:R-:W-:Y:S01]  /*2140*/  ISETP.LT.AND P3, PT, R26, R21, PT ;  /* 0x000000151a00720c */ /* 0x000fe20003f61270 */
[----:B------:R-:W-:Y:S01]  /*2150*/  UIADD3 UR4, UR4, 0x40, URZ ;  /* 0x0000004004047890 */ /* 0x000fe2000fffe03f */
[----:B------:R-:W-:-:S11]  /*2160*/  IMAD.WIDE R4, R27, 0x4, R2 ;  /* 0x000000041b047825 */ /* 0x000fd600078e0202 */
[----:B------:R-:W-:Y:S05]  /*2170*/  @!P2 BRA P3, `(.L_x_3392) ;  /* 0xffffffe800d8a947 */ /* 0x000fea000183ffff */
.L_x_3390:
        /* <DEDUP_REMOVED lines=16> */
.L_x_3396:
[----:B------:R-:W0:Y:S02]  /*2280*/  LDS R2, [R0] ;  /* 0x0000000000027984 */ /* 0x000e240000000800 */
[----:B0-----:R-:W-:-:S06]  /*2290*/  HADD2 R3, R2, R24 ;  /* 0x0000001802037230 */ /* 0x001fcc0000000000 */
[----:B------:R-:W0:Y:S02]  /*22a0*/  ATOMS.CAST.SPIN R3, [R0], R2, R3 ;  /* 0x000000020003738d */ /* 0x000e240001800003 */
[----:B0-----:R-:W-:-:S13]  /*22b0*/  ISETP.EQ.U32.AND P0, PT, R3, 0x1, PT ;  /* 0x000000010300780c */ /* 0x001fda0003f02070 */
[----:B------:R-:W-:Y:S05]  /*22c0*/  @!P0 BRA `(.L_x_3396) ;  /* 0xfffffffc00ec8947 */ /* 0x000fea000383ffff */
[----:B------:R-:W-:Y:S05]  /*22d0*/  BRA `(.L_x_3394) ;  /* 0x00000000000c7947 */ /* 0x000fea0003800000 */
.L_x_3395:
[----:B------:R-:W2:Y:S02]  /*22e0*/  LD.E R0, desc[UR6][R4.64] ;  /* 0x0000000604007980 */ /* 0x000ea4000c101900 */
[----:B--2---:R-:W-:-:S05]  /*22f0*/  IMAD.IADD R3, R24, 0x1, R0 ;  /* 0x0000000118037824 */ /* 0x004fca00078e0200 */
[----:B------:R0:W-:Y:S02]  /*2300*/  ST.E desc[UR6][R4.64], R3 ;  /* 0x0000000304007985 */ /* 0x0001e4000c101906 */
.L_x_3394:
[----:B------:R-:W-:Y:S05]  /*2310*/  BSYNC B0 ;  /* 0x0000000000007941 */ /* 0x000fea0003800000 */
.L_x_3393:
[----:B------:R1:W-:Y:S02]  /*2320*/  ATOM.E.ADD.F16x2.RN.STRONG.GPU P0, RZ, desc[UR6][R4.64+0x4], R23 ;  /* 0x0000041704ff79a2 */ /* 0x0003e4000810e1c6 */
[----:B-1----:R-:W-:Y:S05]  /*2330*/  @P0 EXIT ;  /* 0x000000000000094d */ /* 0x002fea0003800000 */
[----:B------:R-:W1:Y:S02]  /*2340*/  QSPC.E.S P0, RZ, [R4+0x4] ;  /* 0x0000040004ff73aa */ /* 0x000e640000000500 */
[----:B-1----:R-:W-:Y:S05]  /*2350*/  @!P0 BRA `(.L_x_3397) ;  /* 0x0000000000208947 */ /* 0x002fea0003800000 */
[----:B------:R-:W-:-:S05]  /*2360*/  IMAD.MOV.U32 R2, RZ, RZ, R4 ;  /* 0x000000ffff027224 */ /* 0x000fca00078e0004 */
[----:B------:R-:W-:-:S07]  /*2370*/  MOV R0, R2 ;  /* 0x0000000200007202 */ /* 0x000fce0000000f00 */
.L_x_3398:
[----:B------:R-:W0:Y:S02]  /*2380*/  LDS R2, [R0+0x4] ;  /* 0x0000040000027984 */ /* 0x000e240000000800 */
[----:B0-----:R-:W-:-:S10]  /*2390*/  HFMA2.MMA R3, R2, 1, 1, R23 ;  /* 0x3c003c0002037835 */ /* 0x001fd40000000017 */
[----:B------:R-:W0:Y:S02]  /*23a0*/  ATOMS.CAST.SPIN R3, [R0+0x4], R2, R3 ;  /* 0x000004020003738d */ /* 0x000e240001800003 */
[----:B0-----:R-:W-:-:S13]  /*23b0*/  ISETP.EQ.U32.AND P0, PT, R3, 0x1, PT ;  /* 0x000000010300780c */ /* 0x001fda0003f02070 */
[----:B------:R-:W-:Y:S05]  /*23c0*/  @!P0 BRA `(.L_x_3398) ;  /* 0xfffffffc00ec8947 */ /* 0x000fea000383ffff */
[----:B------:R-:W-:Y:S05]  /*23d0*/  EXIT ;  /* 0x000000000000794d */ /* 0x000fea0003800000 */
.L_x_3397:
[----:B------:R-:W0:Y:S02]  /*23e0*/  LD.E R0, desc[UR6][R4.64+0x4] ;  /* 0x0000040604007980 */ /* 0x000e24000c101900 */
[----:B0-----:R-:W-:-:S05]  /*23f0*/  IMAD.IADD R3, R23, 0x1, R0 ;  /* 0x0000000117037824 */ /* 0x001fca00078e0200 */
[----:B------:R-:W-:Y:S01]  /*2400*/  ST.E desc[UR6][R4.64+0x4], R3 ;  /* 0x0000040304007985 */ /* 0x000fe2000c101906 */
[----:B------:R-:W-:Y:S05]  /*2410*/  EXIT ;  /* 0x000000000000794d */ /* 0x000fea0003800000 */
.L_x_3399:
        /* <DEDUP_REMOVED lines=14> */
.L_x_3727:


//--------------------- .text._Z23gemm_half_q_half_kernelILi1ELi6ELb1ELb0ELi64EEvPK6__halfPKjS4_S2_PS0_iiiiPKtS7_iiiiiibS2_i --------------------------
	.section	.text._Z23gemm_half_q_half_kernelILi1ELi6ELb1ELb0ELi64EEvPK6__halfPKjS4_S2_PS0_iiiiPKtS7_iiiiiibS2_i,"ax",@progbits
	.align	128
        .global         _Z23gemm_half_q_half_kernelILi1ELi6ELb1ELb0ELi64EEvPK6__halfPKjS4_S2_PS0_iiiiPKtS7_iiiiiibS2_i
        .type           _Z23gemm_half_q_half_kernelILi1ELi6ELb1ELb0ELi64EEvPK6__halfPKjS4_S2_PS0_iiiiPKtS7_iiiiiibS2_i,@function
        .size           _Z23gemm_half_q_half_kernelILi1ELi6ELb1ELb0ELi64EEvPK6__halfPKjS4_S2_PS0_iiiiPKtS7_iiiiiibS2_i,(.L_x_3728 - _Z23gemm_half_q_half_kernelILi1ELi6ELb1ELb0ELi64EEvPK6__halfPKjS4_S2_PS0_iiiiPKtS7_iiiiiibS2_i)
        .other          _Z23gemm_half_q_half_kernelILi1ELi6ELb1ELb0ELi64EEvPK6__halfPKjS4_S2_PS0_iiiiPKtS7_iiiiiibS2_i,@"STO_CUDA_ENTRY STV_DEFAULT"
_Z23gemm_half_q_half_kernelILi1ELi6ELb1ELb0ELi64EEvPK6__halfPKjS4_S2_PS0_iiiiPKtS7_iiiiiibS2_i:
.text._Z23gemm_half_q_half_kernelILi1ELi6ELb1ELb0ELi64EEvPK6__halfPKjS4_S2_PS0_iiiiPKtS7_iiiiiibS2_i:
        /* <DEDUP_REMOVED lines=35> */
[----:B------:R-:W-:Y:S01]  /*0230*/  @!P0 LEA R6, P3, R5, UR4, 0x1 ;  /* 0x0000000405068c11 */ /* 0x000fe2000f8608ff */
[----:B------:R-:W-:Y:S01]  /*0240*/  @P0 IMAD.X R12, RZ, RZ, R4, P1 ;  /* 0x000000ffff0c0224 */ /* 0x000fe200008e0604 */
        /* <DEDUP_REMOVED lines=11> */
.L_x_3401:
[----:B------:R-:W-:Y:S05]  /*0300*/  BSYNC B0 ;  /* 0x0000000000007941 */ /* 0x000fea0003800000 */
.L_x_3400:
        /* <DEDUP_REMOVED lines=31> */
.L_x_3403:
        /* <DEDUP_REMOVED lines=42> */
.L_x_3402:
        /* <DEDUP_REMOVED lines=16> */
.L_x_3404:
        /* <DEDUP_REMOVED lines=8> */
.L_x_3405:
[----:B------:R-:W-:Y:S01]  /*0920*/  ULDC UR5, c[0x0][0x260] ;  /* 0x0000980000057ab9 */ /* 0x000fe20000000800 */
[C---:B-1----:R-:W-:Y:S01]  /*0930*/  ISETP.GT.AND P3, PT, R43.reuse, R4, PT ;  /* 0x000000042b00720c */ /* 0x042fe20003f64270 */
[----:B------:R-:W-:Y:S01]  /*0940*/  IMAD.MOV.U32 R3, RZ, RZ, RZ ;  /* 0x000000ffff037224 */ /* 0x000fe200078e00ff */
[----:B------:R-:W-:Y:S01]  /*0950*/  ISETP.GT.AND P1, PT, R43, UR5, PT ;  /* 0x000000052b007c0c */ /* 0x000fe2000bf24270 */
[----:B------:R-:W-:-:S12]  /*0960*/  IMAD.MOV.U32 R5, RZ, RZ, RZ ;  /* 0x000000ffff057224 */ /* 0x000fd800078e00ff */
[----:B------:R-:W-:Y:S05]  /*0970*/  @!P1 BRA `(.L_x_3406) ;  /* 0x00000000001c9947 */ /* 0x000fea0003800000 */
[----:B0-----:R-:W0:Y:S02]  /*0980*/  LDC R12, c[0x0][0x264] ;  /* 0x00009900ff0c7b82 */ /* 0x001e240000000800 */
[----:B0-----:R-:W-:-:S05]  /*0990*/  VIMNMX R5, R43, R12, PT ;  /* 0x0000000c2b057248 */ /* 0x001fca0003fe0100 */
[----:B------:R-:W-:-:S05]  /*09a0*/  VIADD R5, R5, -UR5 ;  /* 0x8000000505057c36 */ /* 0x000fca0008000000 */
[----:B------:R-:W-:-:S04]  /*09b0*/  SHF.R.S32.HI R12, RZ, 0x1f, R5 ;  /* 0x0000001fff0c7819 */ /* 0x000fc80000011405 */
[----:B------:R-:W-:-:S04]  /*09c0*/  LEA.HI R12, R12, R5, RZ, 0x5 ;  /* 0x000000050c0c7211 */ /* 0x000fc800078f28ff */
[----:B------:R-:W-:-:S05]  /*09d0*/  SHF.R.S32.HI R12, RZ, 0x5, R12 ;  /* 0x00000005ff0c7819 */ /* 0x000fca000001140c */
[----:B------:R-:W-:-:S07]  /*09e0*/  IMAD.SHL.U32 R5, R12, 0x4, RZ ;  /* 0x000000040c057824 */ /* 0x000fce00078e00ff */
.L_x_3406:
        /* <DEDUP_REMOVED lines=8> */
.L_x_3407:
        /* <DEDUP_REMOVED lines=11> */
.L_x_3408:
[C---:B------:R-:W-:Y:S01]  /*0b20*/  VIMNMX R9, R43.reuse, UR4, PT ;  /* 0x000000042b097c48 */ /* 0x040fe2000bfe0100 */
[----:B------:R-:W1:Y:S01]  /*0b30*/  S2UR UR5, SR_CgaCtaId ;  /* 0x00000000000579c3 */ /* 0x000e620000008800 */
[C---:B------:R-:W-:Y:S01]  /*0b40*/  ISETP.GE.OR P0, PT, R43.reuse, UR10, P0 ;  /* 0x0000000a2b007c0c */ /* 0x040fe20008706670 */
[----:B------:R-:W-:Y:S01]  /*0b50*/  ULDC.64 UR8, c[0x0][0x218] ;  /* 0x0000860000087ab9 */ /* 0x000fe20000000a00 */
[----:B0-----:R-:W-:Y:S01]  /*0b60*/  SHF.R.S32.HI R12, RZ, 0x1f, R9 ;  /* 0x0000001fff0c7819 */ /* 0x001fe20000011409 */
[----:B------:R-:W-:Y:S01]  /*0b70*/  UMOV UR4, 0x400 ;  /* 0x0000040000047882 */ /* 0x000fe20000000000 */
[----:B-----5:R-:W-:Y:S01]  /*0b80*/  PRMT R20, R6, 0x7610, R6 ;  /* 0x0000761006147816 */ /* 0x020fe20000000006 */
[----:B------:R-:W-:Y:S01]  /*0b90*/  IMAD.MOV.U32 R34, RZ, RZ, RZ ;  /* 0x000000ffff227224 */ /* 0x000fe200078e00ff */
[----:B------:R-:W-:Y:S01]  /*0ba0*/  LEA.HI R12, R12, R9, RZ, 0x5 ;  /* 0x000000090c0c7211 */ /* 0x000fe200078f28ff */
[----:B------:R-:W-:Y:S01]  /*0bb0*/  IMAD.IADD R31, R43, 0x1, R8 ;  /* 0x000000012b1f7824 */ /* 0x000fe200078e0208 */
[----:B------:R-:W-:-:S02]  /*0bc0*/  PRMT R33, RZ, 0x5410, RZ ;  /* 0x00005410ff217816 */ /* 0x000fc400000000ff */
[----:B------:R-:W-:Y:S02]  /*0bd0*/  SHF.R.S32.HI R9, RZ, 0x5, R12 ;  /* 0x00000005ff097819 */ /* 0x000fe4000001140c */
[----:B------:R-:W-:-:S03]  /*0be0*/  PRMT R32, RZ, 0x5410, RZ ;  /* 0x00005410ff207816 */ /* 0x000fc600000000ff */
[----:B------:R-:W-:-:S05]  /*0bf0*/  IMAD R2, R9, 0x8, R2 ;  /* 0x0000000809027824 */ /* 0x000fca00078e0202 */
[----:B------:R-:W-:Y:S01]  /*0c00*/  IADD3 R0, R5, R2, R0 ;  /* 0x0000000205007210 */ /* 0x000fe20007ffe000 */
[----:B-1----:R-:W-:-:S03]  /*0c10*/  ULEA UR4, UR5, UR4, 0x18 ;  /* 0x0000000405047291 */ /* 0x002fc6000f8ec03f */
[----:B------:R-:W-:-:S05]  /*0c20*/  IADD3 R0, R4, R0, R3 ;  /* 0x0000000004007210 */ /* 0x000fca0007ffe003 */
[----:B------:R-:W-:Y:S01]  /*0c30*/  IMAD R3, R0, R21, RZ ;  /* 0x0000001500037224 */ /* 0x000fe200078e02ff */
[----:B------:R-:W-:-:S04]  /*0c40*/  SHF.R.S32.HI R0, RZ, 0x1f, R10 ;  /* 0x0000001fff007819 */ /* 0x000fc8000001140a */
[----:B------:R-:W-:-:S04]  /*0c50*/  IADD3 R10, P1, R10, R3, RZ ;  /* 0x000000030a0a7210 */ /* 0x000fc80007f3e0ff */
[----:B------:R-:W-:Y:S02]  /*0c60*/  LEA.HI.X.SX32 R3, R3, R0, 0x1, P1 ;  /* 0x0000000003037211 */ /* 0x000fe400008f0eff */
[C---:B------:R-:W-:Y:S02]  /*0c70*/  LEA R2, P1, R10.reuse, UR8, 0x2 ;  /* 0x000000080a027c11 */ /* 0x040fe4000f8210ff */
[----:B------:R-:W-:Y:S02]  /*0c80*/  PRMT R0, R7, 0x7610, R7 ;  /* 0x0000761007007816 */ /* 0x000fe40000000007 */
[----:B------:R-:W-:Y:S01]  /*0c90*/  LEA.HI.X R3, R10, UR9, R3, 0x2, P1 ;  /* 0x000000090a037c11 */ /* 0x000fe200088f1403 */
[----:B------:R-:W-:Y:S08]  /*0ca0*/  @P0 BRA `(.L_x_3409) ;  /* 0x0000001400500947 */ /* 0x000ff00003800000 */
[----:B------:R-:W-:Y:S01]  /*0cb0*/  IMAD.MOV.U32 R34, RZ, RZ, RZ ;  /* 0x000000ffff227224 */ /* 0x000fe200078e00ff */
[----:B------:R-:W-:Y:S01]  /*0cc0*/  PRMT R32, RZ, 0x5410, RZ ;  /* 0x00005410ff207816 */ /* 0x000fe200000000ff */
[----:B------:R-:W-:Y:S01]  /*0cd0*/  ULDC UR8, c[0x0][0x268] ;  /* 0x00009a0000087ab9 */ /* 0x000fe20000000800 */
[----:B------:R-:W-:Y:S01]  /*0ce0*/  PRMT R33, RZ, 0x5410, RZ ;  /* 0x00005410ff217816 */ /* 0x000fe200000000ff */
[----:B------:R-:W-:-:S06]  /*0cf0*/  ULDC UR9, c[0x0][0x240] ;  /* 0x0000900000097ab9 */ /* 0x000fcc0000000800 */
.L_x_3411:
[C---:B------:R-:W-:Y:S01]  /*0d00*/  ISETP.NE.AND P0, PT, R43.reuse, R31, PT ;  /* 0x0000001f2b00720c */ /* 0x040fe20003f05270 */
[----:B------:R-:W0:Y:S01]  /*0d10*/  LDC R21, c[0x0][0x23c] ;  /* 0x00008f00ff157b82 */ /* 0x000e220000000800 */
[----:B------:R1:W2:Y:S11]  /*0d20*/  LDG.E.128.CONSTANT R12, desc[UR6][R2.64] ;  /* 0x00000006020c7981 */ /* 0x0002b6000c1e9d00 */
[----:B------:R-:W3:Y:S01]  /*0d30*/  @!P0 LDC.64 R16, c[0x0][0x248] ;  /* 0x00009200ff108b82 */ /* 0x000ee20000000a00 */
[----:B------:R-:W-:-:S02]  /*0d40*/  @!P0 IMAD.SHL.U32 R5, R43, 0x2, RZ ;  /* 0x000000022b058824 */ /* 0x000fc400078e00ff */
[----:B------:R-:W-:-:S04]  /*0d50*/  @!P0 VIADD R34, R34, 0x1 ;  /* 0x0000000122228836 */ /* 0x000fc80000000000 */
[----:B------:R-:W-:Y:S02]  /*0d60*/  @!P0 IMAD R23, R34, 0x8, R1 ;  /* 0x0000000822178824 */ /* 0x000fe400078e0201 */
[----:B0-----:R-:W-:-:S03]  /*0d70*/  IMAD.WIDE R18, R21, 0x4, R2 ;  /* 0x0000000415127825 */ /* 0x001fc600078e0202 */
[----:B------:R-:W4:Y:S01]  /*0d80*/  @!P0 LDL.64 R26, [R23] ;  /* 0x00000000171a8983 */ /* 0x000f220000100a00 */
[----:B-1----:R-:W-:-:S05]  /*0d90*/  IMAD.WIDE R2, R21, 0x4, R18 ;  /* 0x0000000415027825 */ /* 0x002fca00078e0212 */
[----:B------:R-:W5:Y:S01]  /*0da0*/  LDG.E.128.CONSTANT R8, desc[UR6][R2.64] ;  /* 0x0000000602087981 */ /* 0x000f62000c1e9d00 */
[----:B---3--:R-:W-:-:S03]  /*0db0*/  @!P0 IMAD.WIDE R16, R5, 0x2, R16 ;  /* 0x0000000205108825 */ /* 0x008fc600078e0210 */
[----:B------:R-:W3:Y:S04]  /*0dc0*/  LDG.E.128.CONSTANT R4, desc[UR6][R18.64] ;  /* 0x0000000612047981 */ /* 0x000ee8000c1e9d00 */
[----:B------:R0:W5:Y:S02]  /*0dd0*/  @!P0 LDG.E.U16.CONSTANT R24, desc[UR6][R16.64+0x2] ;  /* 0x0000020610188981 */ /* 0x000164000c1e9500 */
[----:B0-----:R-:W-:-:S04]  /*0de0*/  PRMT R17, R73, 0x9910, RZ ;  /* 0x0000991049117816 */ /* 0x001fc800000000ff */
[----:B------:R-:W-:Y:S01]  /*0df0*/  ISETP.EQ.OR P1, PT, R17, RZ, P2 ;  /* 0x000000ff1100720c */ /* 0x000fe20001722670 */
[----:B------:R-:W-:-:S05]  /*0e00*/  IMAD.MOV.U32 R25, RZ, RZ, 0x2400 ;  /* 0x00002400ff197424 */ /* 0x000fca00078e00ff */
[----:B------:R-:W-:Y:S01]  /*0e10*/  PRMT R16, R25, 0x7610, R16 ;  /* 0x0000761019107816 */ /* 0x000fe20000000010 */
[----:B------:R-:W0:Y:S01]  /*0e20*/  S2UR UR5, SR_CTAID.Z ;  /* 0x00000000000579c3 */ /* 0x000e220000002700 */
[----:B------:R-:W-:Y:S01]  /*0e30*/  IMAD.MOV.U32 R42, RZ, RZ, 0x3000 ;  /* 0x00003000ff2a7424 */ /* 0x000fe200078e00ff */
[----:B0-----:R-:W-:-:S04]  /*0e40*/  ULEA UR5, UR5, 0x40, 0x6 ;  /* 0x0000004005057891 */ /* 0x001fc8000f8e303f */
[----:B------:R-:W-:-:S04]  /*0e50*/  UISETP.LT.AND UP0, UPT, UR5, UR9, UPT ;  /* 0x000000090500728c */ /* 0x000fc8000bf01270 */
[----:B------:R-:W-:Y:S01]  /*0e60*/  USEL UR5, UR5, UR9, UP0 ;  /* 0x0000000905057287 */ /* 0x000fe20008000000 */
[----:B--2---:R-:W-:Y:S02]  /*0e70*/  SHF.R.U32.HI R17, RZ, 0xf, R12 ;  /* 0x0000000fff117819 */ /* 0x004fe4000001160c */
[----:B------:R-:W-:Y:S02]  /*0e80*/  SHF.R.U32.HI R19, RZ, 0xf, R13 ;  /* 0x0000000fff137819 */ /* 0x000fe4000001160d */
[----:B------:R-:W-:Y:S02]  /*0e90*/  LOP3.LUT R17, R17, 0x10001, RZ, 0xc0, !PT ;  /* 0x0001000111117812 */ /* 0x000fe400078ec0ff */
[----:B------:R-:W-:Y:S02]  /*0ea0*/  SHF.R.U32.HI R23, RZ, 0xf, R14 ;  /* 0x0000000fff177819 */ /* 0x000fe4000001160e */
[----:B------:R-:W-:Y:S02]  /*0eb0*/  LOP3.LUT R19, R19, 0x10001, RZ, 0xc0, !PT ;  /* 0x0001000113137812 */ /* 0x000fe400078ec0ff */
[----:B------:R-:W-:-:S02]  /*0ec0*/  LOP3.LUT R23, R23, 0x10001, RZ, 0xc0, !PT ;  /* 0x0001000117177812 */ /* 0x000fc400078ec0ff */
[----:B------:R-:W-:Y:S02]  /*0ed0*/  SHF.R.U32.HI R74, RZ, 0x6, R12 ;  /* 0x00000006ff4a7819 */ /* 0x000fe4000001160c */
[----:B------:R-:W-:Y:S02]  /*0ee0*/  SHF.R.U32.HI R72, RZ, 0x6, R14 ;  /* 0x00000006ff487819 */ /* 0x000fe4000001160e */
[----:B----4-:R-:W-:Y:S02]  /*0ef0*/  @!P0 PRMT R20, R26, 0x7610, R20 ;  /* 0x000076101a148816 */ /* 0x010fe40000000014 */
[----:B------:R-:W-:Y:S02]  /*0f00*/  @!P0 PRMT R0, R27, 0x7610, R0 ;  /* 0x000076101b008816 */ /* 0x000fe40000000000 */
[----:B------:R-:W-:Y:S02]  /*0f10*/  @!P0 PRMT R20, R20, 0x7610, R26 ;  /* 0x0000761014148816 */ /* 0x000fe4000000001a */
[----:B---3--:R-:W-:Y:S01]  /*0f20*/  SHF.R.U32.HI R18, RZ, 0xe, R4 ;  /* 0x0000000eff127819 */ /* 0x008fe20000011604 */
[----:B-----5:R-:W-:Y:S01]  /*0f30*/  @!P0 IMAD.IADD R31, R24, 0x1, R43 ;  /* 0x00000001181f8824 */ /* 0x020fe200078e022b */
[----:B------:R-:W-:-:S02]  /*0f40*/  SHF.R.U32.HI R24, RZ, 0xf, R15 ;  /* 0x0000000fff187819 */ /* 0x000fc4000001160f */
[----:B------:R-:W-:Y:S02]  /*0f50*/  LOP3.LUT R17, R17, 0x20002, R18, 0xf8, !PT ;  /* 0x0002000211117812 */ /* 0x000fe400078ef812 */
[----:B------:R-:W-:Y:S02]  /*0f60*/  SHF.R.U32.HI R18, RZ, 0xe, R5 ;  /* 0x0000000eff127819 */ /* 0x000fe40000011605 */
[----:B------:R-:W-:Y:S02]  /*0f70*/  LOP3.LUT R25, R24, 0x10001, RZ, 0xc0, !PT ;  /* 0x0001000118197812 */ /* 0x000fe400078ec0ff */
[----:B------:R-:W-:Y:S02]  /*0f80*/  SHF.R.U32.HI R24, RZ, 0xe, R6 ;  /* 0x0000000eff187819 */ /* 0x000fe40000011606 */
[----:B------:R-:W-:Y:S02]  /*0f90*/  LOP3.LUT R18, R19, 0x20002, R18, 0xf8, !PT ;  /* 0x0002000213127812 */ /* 0x000fe400078ef812 */
[----:B------:R-:W-:-:S02]  /*0fa0*/  SHF.R.U32.HI R29, RZ, 0xd, R9 ;  /* 0x0000000dff1d7819 */ /* 0x000fc40000011609 */
[----:B------:R-:W-:Y:S02]  /*0fb0*/  SHF.R.U32.HI R26, RZ, 0xe, R7 ;  /* 0x0000000eff1a7819 */ /* 0x000fe40000011607 */
[----:B------:R-:W-:Y:S02]  /*0fc0*/  SHF.R.U32.HI R30, RZ, 0xd, R8 ;  /* 0x0000000dff1e7819 */ /* 0x000fe40000011608 */
[----:B------:R-:W-:Y:S02]  /*0fd0*/  LOP3.LUT R23, R23, 0x20002, R24, 0xf8, !PT ;  /* 0x0002000217177812 */ /* 0x000fe400078ef818 */
[----:B------:R-:W-:Y:S02]  /*0fe0*/  SHF.R.U32.HI R28, RZ, 0xd, R10 ;  /* 0x0000000dff1c7819 */ /* 0x000fe4000001160a */
[----:B------:R-:W-:Y:S02]  /*0ff0*/  LOP3.LUT R29, R18, 0x40004, R29, 0xf8, !PT ;  /* 0x00040004121d7812 */ /* 0x000fe400078ef81d */
[----:B------:R-:W-:-:S02]  /*1000*/  @!P0 PRMT R0, R0, 0x7610, R27 ;  /* 0x0000761000008816 */ /* 0x000fc4000000001b */
[----:B------:R-:W-:Y:S02]  /*1010*/  LOP3.LUT R18, R13, 0x380038, RZ, 0xc0, !PT ;  /* 0x003800380d127812 */ /* 0x000fe400078ec0ff */
[----:B------:R-:W-:Y:S02]  /*1020*/  LOP3.LUT R26, R25, 0x20002, R26, 0xf8, !PT ;  /* 0x00020002191a7812 */ /* 0x000fe400078ef81a */
[----:B------:R-:W-:Y:S02]  /*1030*/  SHF.R.U32.HI R27, RZ, 0xd, R11 ;  /* 0x0000000dff1b7819 */ /* 0x000fe4000001160b */
        /* <DEDUP_REMOVED lines=8> */
[----:B------:R-:W-:-:S02]  /*10c0*/  SHF.R.U32.HI R75, RZ, 0x6, R13 ;  /* 0x00000006ff4b7819 */ /* 0x000fc4000001160d */
[----:B------:R-:W-:Y:S02]  /*10d0*/  LOP3.LUT R18, R74, 0x380038, RZ, 0xc0, !PT ;  /* 0x003800384a127812 */ /* 0x000fe400078ec0ff */
[----:B------:R-:W-:Y:S02]  /*10e0*/  LOP3.LUT R25, R72, 0x380038, RZ, 0xc0, !PT ;  /* 0x0038003848197812 */ /* 0x000fe400078ec0ff */
[----:B------:R-:W-:Y:S02]  /*10f0*/  SHF.R.U32.HI R61, RZ, 0x6, R5 ;  /* 0x00000006ff3d7819 */ /* 0x000fe40000011605 */
[----:B------:R-:W-:Y:S02]  /*1100*/  SHF.R.U32.HI R63, RZ, 0x6, R4 ;  /* 0x00000006ff3f7819 */ /* 0x000fe40000011604 */
[----:B------:R-:W-:Y:S02]  /*1110*/  LOP3.LUT R26, R6, 0x380038, RZ, 0xc0, !PT ;  /* 0x00380038061a7812 */ /* 0x000fe400078ec0ff */
[----:B------:R-:W-:-:S02]  /*1120*/  LOP3.LUT R41, R19, 0x64006400, RZ, 0xfc, !PT ;  /* 0x6400640013297812 */ /* 0x000fc400078efcff */
[----:B------:R-:W-:Y:S02]  /*1130*/  SHF.R.U32.HI R76, RZ, 0x6, R15 ;  /* 0x00000006ff4c7819 */ /* 0x000fe4000001160f */
[----:B------:R-:W-:Y:S02]  /*1140*/  LOP3.LUT R17, R17, 0x64006400, RZ, 0xfc, !PT ;  /* 0x6400640011117812 */ /* 0x000fe400078efcff */
[----:B------:R-:W-:Y:S02]  /*1150*/  LOP3.LUT R77, R23, 0x64006400, RZ, 0xfc, !PT ;  /* 0x64006400174d7812 */ /* 0x000fe400078efcff */
        /* <DEDUP_REMOVED lines=11> */
[----:B------:R-:W-:Y:S01]  /*1210*/  SHF.R.U32.HI R25, RZ, 0x6, R9 ;  /* 0x00000006ff197819 */ /* 0x000fe20000011609 */
[-C--:B------:R-:W-:Y:S01]  /*1220*/  HFMA2 R78, R41, R42.reuse.H0_H0, -132, -132 ;  /* 0xd820d820294e7431 */ /* 0x080fe2000004002a */
[----:B------:R-:W-:Y:S01]  /*1230*/  SHF.R.U32.HI R26, RZ, 0x6, R8 ;  /* 0x00000006ff1a7819 */ /* 0x000fe20000011608 */
        /* <DEDUP_REMOVED lines=56> */
[-C--:B------:R-:W-:Y:S01]  /*15c0*/  HFMA2 R54, R55, R42.reuse.H0_H0, -132, -132 ;  /* 0xd820d82037367431 */ /* 0x080fe2000004002a */
[----:B------:R-:W-:Y:S01]  /*15d0*/  LOP3.LUT R55, R45, 0x64006400, RZ, 0xfc, !PT ;  /* 0x640064002d377812 */ /* 0x000fe200078efcff */
[----:B------:R-:W-:-:S02]  /*15e0*/  HFMA2 R35, R35, R42.H0_H0, -132, -132 ;  /* 0xd820d82023237431 */ /* 0x000fc4000004002a */
[-C--:B------:R-:W-:Y:S02]  /*15f0*/  HFMA2 R37, R47, R42.reuse.H0_H0, -132, -132 ;  /* 0xd820d8202f257431 */ /* 0x080fe4000004002a */
[-C--:B------:R-:W-:Y:S02]  /*1600*/  HFMA2 R39, R39, R42.reuse.H0_H0, -132, -132 ;  /* 0xd820d82027277431 */ /* 0x080fe4000004002a */
        /* <DEDUP_REMOVED lines=17> */
[-C--:B------:R-:W-:Y:S02]  /*1720*/  HFMA2 R44, R45, R16.reuse.H0_H0, -20, -20 ;  /* 0xcd00cd002d2c7431 */ /* 0x080fe40000040010 */
[----:B------:R-:W-:Y:S02]  /*1730*/  VIADD R43, R43, 0x20 ;  /* 0x000000202b2b7836 */ /* 0x000fe40000000000 */
        /* <DEDUP_REMOVED lines=55> */
[-C--:B------:R-:W-:Y:S01]  /*1ab0*/  HFMA2 R83, R70, R19.reuse, R83 ;  /* 0x0000001346537231 */ /* 0x080fe20000000053 */
[----:B------:R-:W-:Y:S01]  /*1ac0*/  HFMA2.MMA R9, R72, R18, R9 ;  /* 0x0000001248097235 */ /* 0x000fe20000000009 */
[----:B------:R-:W-:Y:S01]  /*1ad0*/  HFMA2 R90, R68, R19, R90 ;  /* 0x00000013445a7231 */ /* 0x000fe2000000005a */
[----:B------:R-:W-:Y:S01]  /*1ae0*/  LOP3.LUT R87, R11, 0x70007, RZ, 0xc0, !PT ;  /* 0x000700070b577812 */ /* 0x000fe200078ec0ff */
[----:B------:R-:W-:Y:S01]  /*1af0*/  HADD2 R11, R16, -1028, -1028 ;  /* 0xe404e404100b7430 */ /* 0x000fe20000000000 */
[----:B------:R-:W-:-:S02]  /*1b00*/  LOP3.LUT R63, R63, 0x70007, RZ, 0xc0, !PT ;  /* 0x000700073f3f7812 */ /* 0x000fc400078ec0ff */
[-C--:B------:R-:W-:Y:S01]  /*1b10*/  HFMA2.MMA R6, R71, R19.reuse, R89 ;  /* 0x0000001347067235 */ /* 0x080fe20000000059 */
[----:B------:R-:W-:Y:S01]  /*1b20*/  LOP3.LUT R57, R57, 0x70007, RZ, 0xc0, !PT ;  /* 0x0007000739397812 */ /* 0x000fe200078ec0ff */
[----:B------:R-:W-:Y:S01]  /*1b30*/  HFMA2.MMA R9, R69, R19, R9 ;  /* 0x0000001345097235 */ /* 0x000fe20000000009 */
        /* <DEDUP_REMOVED lines=8> */
[----:B------:R-:W-:Y:S01]  /*1bc0*/  LOP3.LUT R86, R10, 0x70007, RZ, 0xc0, !PT ;  /* 0x000700070a567812 */ /* 0x000fe200078ec0ff */
[----:B------:R-:W-:Y:S01]  /*1bd0*/  HADD2 R10, R81, -1028, -1028 ;  /* 0xe404e404510a7430 */ /* 0x000fe20000000000 */
        /* <DEDUP_REMOVED lines=9> */
[-C--:B------:R-:W-:Y:S01]  /*1c70*/  HFMA2.MMA R8, R11, R13.reuse, R8 ;  /* 0x0000000d0b087235 */ /* 0x080fe20000000008 */
[-C--:B------:R-:W-:Y:S01]  /*1c80*/  HFMA2 R83, R10, R13.reuse, R83 ;  /* 0x0000000d0a537231 */ /* 0x080fe20000000053 */
[----:B------:R-:W-:Y:S01]  /*1c90*/  LOP3.LUT R86, R86, 0x64006400, RZ, 0xfc, !PT ;  /* 0x6400640056567812 */ /* 0x000fe200078efcff */
[----:B------:R-:W-:Y:S01]  /*1ca0*/  HFMA2 R90, R17, R13, R90 ;  /* 0x0000000d115a7231 */ /* 0x000fe2000000005a */
[----:B------:R-:W-:Y:S01]  /*1cb0*/  HFMA2.MMA R9, R12, R13, R9 ;  /* 0x0000000d0c097235 */ /* 0x000fe20000000009 */
[----:B------:R-:W-:Y:S01]  /*1cc0*/  HADD2 R12, R57, -1028, -1028 ;  /* 0xe404e404390c7430 */ /* 0x000fe20000000000 */
[----:B------:R-:W-:Y:S01]  /*1cd0*/  LOP3.LUT R26, R26, 0x70007, RZ, 0xc0, !PT ;  /* 0x000700071a1a7812 */ /* 0x000fe200078ec0ff */
[----:B------:R-:W-:Y:S01]  /*1ce0*/  HADD2 R10, R61, -1028, -1028 ;  /* 0xe404e4043d0a7430 */ /* 0x000fe20000000000 */
[-C--:B------:R-:W-:Y:S01]  /*1cf0*/  HFMA2.MMA R8, R64, R14.reuse, R8 ;  /* 0x0000000e40087235 */ /* 0x080fe20000000008 */
[----:B------:R-:W-:Y:S01]  /*1d00*/  HADD2 R11, R62, -1028, -1028 ;  /* 0xe404e4043e0b7430 */ /* 0x000fe20000000000 */
[----:B------:R-:W-:Y:S01]  /*1d10*/  LOP3.LUT R24, R24, 0x70007, RZ, 0xc0, !PT ;  /* 0x0007000718187812 */ /* 0x000fe200078ec0ff */
[-C--:B------:R-:W-:Y:S01]  /*1d20*/  HFMA2 R83, R60, R14.reuse, R83 ;  /* 0x0000000e3c537231 */ /* 0x080fe20000000053 */
[----:B------:R-:W-:Y:S01]  /*1d30*/  HFMA2.MMA R9, R59, R14, R9 ;  /* 0x0000000e3b097235 */ /* 0x000fe20000000009 */
[----:B------:R-:W-:Y:S01]  /*1d40*/  HFMA2 R90, R58, R14, R90 ;  /* 0x0000000e3a5a7231 */ /* 0x000fe2000000005a */
[----:B------:R-:W-:Y:S01]  /*1d50*/  LOP3.LUT R26, R26, 0x64006400, RZ, 0xfc, !PT ;  /* 0x640064001a1a7812 */ /* 0x000fe200078efcff */
[-C--:B------:R-:W-:Y:S01]  /*1d60*/  HFMA2 R83, R10, R15.reuse, R83 ;  /* 0x0000000f0a537231 */ /* 0x080fe20000000053 */
[-C--:B------:R-:W-:Y:S01]  /*1d70*/  HFMA2.MMA R8, R63, R15.reuse, R8 ;  /* 0x0000000f3f087235 */ /* 0x080fe20000000008 */
[----:B------:R-:W-:Y:S01]  /*1d80*/  HFMA2 R90, R11, R15, R90 ;  /* 0x0000000f0b5a7231 */ /* 0x000fe2000000005a */
[----:B------:R-:W-:Y:S01]  /*1d90*/  LOP3.LUT R24, R24, 0x64006400, RZ, 0xfc, !PT ;  /* 0x6400640018187812 */ /* 0x000fe200078efcff */
[----:B------:R-:W-:Y:S01]  /*1da0*/  HADD2 R86, R86, -1028, -1028 ;  /* 0xe404e40456567430 */ /* 0x000fe20000000000 */
[----:B------:R-:W-:Y:S01]  /*1db0*/  HFMA2.MMA R9, R12, R15, R9 ;  /* 0x0000000f0c097235 */ /* 0x000fe20000000009 */
[----:B------:R-:W-:-:S02]  /*1dc0*/  LOP3.LUT R82, R82, 0x64006400, RZ, 0xfc, !PT ;  /* 0x6400640052527812 */ /* 0x000fc400078efcff */
[----:B------:R-:W-:Y:S01]  /*1dd0*/  HADD2 R24, R24, -1028, -1028 ;  /* 0xe404e40418187430 */ /* 0x000fe20000000000 */
[----:B------:R-:W-:Y:S02]  /*1de0*/  LOP3.LUT R87, R87, 0x64006400, RZ, 0xfc, !PT ;  /* 0x6400640057577812 */ /* 0x000fe400078efcff */
[----:B------:R-:W-:Y:S01]  /*1df0*/  LOP3.LUT R25, R25, 0x70007, RZ, 0xc0, !PT ;  /* 0x0007000719197812 */ /* 0x000fe200078ec0ff */
[----:B------:R-:W-:Y:S01]  /*1e00*/  HADD2 R82, R82, -1028, -1028 ;  /* 0xe404e40452527430 */ /* 0x000fe20000000000 */
[----:B------:R-:W-:Y:S01]  /*1e10*/  LOP3.LUT R23, R23, 0x70007, RZ, 0xc0, !PT ;  /* 0x0007000717177812 */ /* 0x000fe200078ec0ff */
[----:B------:R-:W-:Y:S01]  /*1e20*/  HADD2 R87, R87, -1028, -1028 ;  /* 0xe404e40457577430 */ /* 0x000fe20000000000 */
[----:B------:R-:W-:Y:S02]  /*1e30*/  LOP3.LUT R25, R25, 0x64006400, RZ, 0xfc, !PT ;  /* 0x6400640019197812 */ /* 0x000fe400078efcff */
[----:B------:R-:W-:Y:S01]  /*1e40*/  LOP3.LUT R23, R23, 0x64006400, RZ, 0xfc, !PT ;  /* 0x6400640017177812 */ /* 0x000fe200078efcff */
[-C--:B0-----:R-:W-:Y:S01]  /*1e50*/  HFMA2.MMA R12, R56, R4.reuse, R8 ;  /* 0x00000004380c7235 */ /* 0x081fe20000000008 */
[-C--:B------:R-:W-:Y:S01]  /*1e60*/  HFMA2 R83, R52, R4.reuse, R83 ;  /* 0x0000000434537231 */ /* 0x080fe20000000053 */
[----:B------:R-:W-:Y:S01]  /*1e70*/  HFMA2.MMA R13, R51, R4, R9 ;  /* 0x00000004330d7235 */ /* 0x000fe20000000009 */
[----:B------:R-:W-:Y:S01]  /*1e80*/  HFMA2 R90, R54, R4, R90 ;  /* 0x00000004365a7231 */ /* 0x000fe2000000005a */
[----:B------:R-:W0:Y:S01]  /*1e90*/  LDS.128 R8, [UR4+0x30] ;  /* 0x00003004ff087984 */ /* 0x000e220008000c00 */
[-C--:B------:R-:W-:Y:S01]  /*1ea0*/  HFMA2 R83, R44, R5.reuse, R83 ;  /* 0x000000052c537231 */ /* 0x080fe20000000053 */
[----:B------:R-:W-:Y:S01]  /*1eb0*/  LOP3.LUT R30, R30, 0x64006400, RZ, 0xfc, !PT ;  /* 0x640064001e1e7812 */ /* 0x000fe200078efcff */
[----:B------:R-:W-:Y:S01]  /*1ec0*/  HFMA2 R90, R46, R5, R90 ;  /* 0x000000052e5a7231 */ /* 0x000fe2000000005a */
[-C--:B------:R-:W-:Y:S01]  /*1ed0*/  HFMA2.MMA R12, R53, R5.reuse, R12 ;  /* 0x00000005350c7235 */ /* 0x080fe2000000000c */
[-C--:B------:R-:W-:Y:S01]  /*1ee0*/  HFMA2 R83, R82, R6.reuse, R83 ;  /* 0x0000000652537231 */ /* 0x080fe20000000053 */
[----:B------:R-:W-:Y:S01]  /*1ef0*/  HFMA2.MMA R13, R45, R5, R13 ;  /* 0x000000052d0d7235 */ /* 0x000fe2000000000d */
[----:B------:R-:W-:Y:S01]  /*1f00*/  HADD2 R5, R80, -1028, -1028 ;  /* 0xe404e40450057430 */ /* 0x000fe20000000000 */
[----:B------:R-:W-:Y:S01]  /*1f10*/  LOP3.LUT R28, R28, 0x64006400, RZ, 0xfc, !PT ;  /* 0x640064001c1c7812 */ /* 0x000fe200078efcff */
[----:B------:R-:W-:Y:S01]  /*1f20*/  HFMA2 R90, R87, R6, R90 ;  /* 0x00000006575a7231 */ /* 0x000fe2000000005a */
[----:B------:R-:W-:Y:S01]  /*1f30*/  LOP3.LUT R29, R29, 0x64006400, RZ, 0xfc, !PT ;  /* 0x640064001d1d7812 */ /* 0x000fe200078efcff */
[----:B------:R-:W-:Y:S01]  /*1f40*/  HFMA2 R83, R36, R7, R83 ;  /* 0x0000000724537231 */ /* 0x000fe20000000053 */
[----:B------:R-:W-:Y:S01]  /*1f50*/  LOP3.LUT R27, R27, 0x64006400, RZ, 0xfc, !PT ;  /* 0x640064001b1b7812 */ /* 0x000fe200078efcff */
[-C--:B------:R-:W-:Y:S01]  /*1f60*/  HFMA2.MMA R12, R5, R6.reuse, R12 ;  /* 0x00000006050c7235 */ /* 0x080fe2000000000c */
[----:B------:R-:W-:Y:S01]  /*1f70*/  HADD2 R5, R26, -1028, -1028 ;  /* 0xe404e4041a057430 */ /* 0x000fe20000000000 */
        /* <DEDUP_REMOVED lines=8> */
[----:B------:R-:W-:-:S03]  /*2000*/  HADD2 R27, R27, -1028, -1028 ;  /* 0xe404e4041b1b7430 */ /* 0x000fc60000000000 */
[-C--:B0-----:R-:W-:Y:S01]  /*2010*/  HFMA2.MMA R4, R5, R8.reuse, R4 ;  /* 0x0000000805047235 */ /* 0x081fe20000000004 */
[-C--:B------:R-:W-:Y:S01]  /*2020*/  HFMA2 R83, R6, R8.reuse, R83 ;  /* 0x0000000806537231 */ /* 0x080fe20000000053 */
[----:B------:R-:W-:Y:S01]  /*2030*/  HFMA2.MMA R13, R24, R8, R13 ;  /* 0x00000008180d7235 */ /* 0x000fe2000000000d */
[----:B------:R-:W-:Y:S02]  /*2040*/  HFMA2 R90, R23, R8, R90 ;  /* 0x00000008175a7231 */ /* 0x000fe4000000005a */
[-C--:B------:R-:W-:Y:S02]  /*2050*/  HFMA2 R83, R40, R9.reuse, R83 ;  /* 0x0000000928537231 */ /* 0x080fe40000000053 */
[----:B------:R-:W-:Y:S01]  /*2060*/  HFMA2 R90, R42, R9, R90 ;  /* 0x000000092a5a7231 */ /* 0x000fe2000000005a */
[-C--:B------:R-:W-:Y:S01]  /*2070*/  HFMA2.MMA R5, R39, R9.reuse, R4 ;  /* 0x0000000927057235 */ /* 0x080fe20000000004 */
[----:B------:R-:W-:Y:S01]  /*2080*/  HFMA2 R83, R48, R10, R83 ;  /* 0x0000000a30537231 */ /* 0x000fe20000000053 */
[----:B------:R-:W-:Y:S01]  /*2090*/  HFMA2.MMA R13, R41, R9, R13 ;  /* 0x00000009290d7235 */ /* 0x000fe2000000000d */
[----:B------:R-:W-:-:S02]  /*20a0*/  HADD2 R4, R29, -1028, -1028 ;  /* 0xe404e4041d047430 */ /* 0x000fc40000000000 */
        /* <DEDUP_REMOVED lines=15> */
.L_x_3410:
[C---:B------:R-:W-:Y:S01]  /*21a0*/  ISETP.GE.AND P0, PT, R43.reuse, UR8, PT ;  /* 0x000000082b007c0c */ /* 0x040fe2000bf06270 */
[----:B------:R-:W-:Y:S01]  /*21b0*/  UIADD3 UR4, UR4, 0x40, URZ ;  /* 0x0000004004047890 */ /* 0x000fe2000fffe03f */
[----:B------:R-:W-:Y:S01]  /*21c0*/  ISETP.LT.AND P1, PT, R43, UR5, PT ;  /* 0x000000052b007c0c */ /* 0x000fe2000bf21270 */
[----:B------:R-:W-:-:S12]  /*21d0*/  IMAD.WIDE R2, R21, 0x4, R2 ;  /* 0x0000000415027825 */ /* 0x000fd800078e0202 */
[----:B------:R-:W-:Y:S05]  /*21e0*/  @!P0 BRA P1, `(.L_x_3411) ;  /* 0xffffffe800c48947 */ /* 0x000fea000083ffff */
.L_x_3409:
[----:B------:R-:W-:Y:S01]  /*21f0*/  ISETP.GE.AND P0, PT, R43, R22, PT ;  /* 0x000000162b00720c */ /* 0x000fe20003f06270 */
[----:B------:R-:W-:-:S03]  /*2200*/  ULDC UR5, c[0x0][0x26c] ;  /* 0x00009b0000057ab9 */ /* 0x000fc60000000800 */
[----:B------:R-:W-:-:S13]  /*2210*/  ISETP.GE.OR P0, PT, R43, UR5, P0 ;  /* 0x000000052b007c0c */ /* 0x000fda0008706670 */
[----:B------:R-:W-:Y:S05]  /*2220*/  @P0 BRA `(.L_x_3412) ;  /* 0x0000000800c00947 */ /* 0x000fea0003800000 */
[----:B------:R-:W-:Y:S01]  /*2230*/  SHF.R.S32.HI R12, RZ, 0x1f, R21 ;  /* 0x0000001fff0c7819 */ /* 0x000fe20000011415 */
[C---:B------:R-:W-:Y:S01]  /*2240*/  IMAD.SHL.U32 R13, R21.reuse, 0x4, RZ ;  /* 0x00000004150d7824 */ /* 0x040fe200078e00ff */
[----:B------:R-:W-:Y:S02]  /*2250*/  ULDC UR5, c[0x0][0x26c] ;  /* 0x00009b0000057ab9 */ /* 0x000fe40000000800 */
[----:B------:R-:W-:-:S07]  /*2260*/  SHF.L.U64.HI R12, R21, 0x2, R12 ;  /* 0x00000002150c7819 */ /* 0x000fce000001020c */
.L_x_3414:
[----:B------:R-:W-:Y:S01]  /*2270*/  ISETP.NE.AND P1, PT, R43, R31, PT ;  /* 0x0000001f2b00720c */ /* 0x000fe20003f25270 */
[----:B------:R-:W2:-:S12]  /*2280*/  LDG.E.128.CONSTANT R4, desc[UR6][R2.64] ;  /* 0x0000000602047981 */ /* 0x000e98000c1e9d00 */
[----:B------:R-:W-:Y:S01]  /*2290*/  @!P1 VIADD R34, R34, 0x1 ;  /* 0x0000000122229836 */ /* 0x000fe20000000000 */
[----:B------:R-:W0:Y:S03]  /*22a0*/  @!P1 LDC.64 R14, c[0x0][0x248] ;  /* 0x00009200ff0e9b82 */ /* 0x000e260000000a00 */
[----:B------:R-:W-:-:S06]  /*22b0*/  @!P1 IMAD R10, R34, 0x8, R1 ;  /* 0x00000008220a9824 */ /* 0x000fcc00078e0201 */
[----:B------:R-:W3:Y:S01]  /*22c0*/  @!P1 LDL.64 R10, [R10] ;  /* 0x000000000a0a9983 */ /* 0x000ee20000100a00 */
[----:B------:R-:W-:Y:S01]  /*22d0*/  IMAD.MOV.U32 R8, RZ, RZ, 0x3400 ;  /* 0x00003400ff087424 */ /* 0x000fe200078e00ff */
[----:B------:R-:W-:Y:S01]  /*22e0*/  @!P1 LEA R9, R43, 0x1, 0x1 ;  /* 0x000000012b099811 */ /* 0x000fe200078e08ff */
[----:B------:R-:W-:-:S05]  /*22f0*/  IMAD.MOV.U32 R16, RZ, RZ, 0x2400 ;  /* 0x00002400ff107424 */ /* 0x000fca00078e00ff */
[----:B------:R-:W-:Y:S01]  /*2300*/  PRMT R8, R16, 0x5410, R8 ;  /* 0x0000541010087816 */ /* 0x000fe20000000008 */
[----:B0-----:R-:W-:Y:S01]  /*2310*/  @!P1 IMAD.WIDE R14, R9, 0x2, R14 ;  /* 0x00000002090e9825 */ /* 0x001fe200078e020e */
[----:B------:R-:W-:-:S04]  /*2320*/  PRMT R9, R73, 0x9910, RZ ;  /* 0x0000991049097816 */ /* 0x000fc800000000ff */
[----:B------:R-:W-:Y:S01]  /*2330*/  ISETP.EQ.OR P3, PT, R9, RZ, P2 ;  /* 0x000000ff0900720c */ /* 0x000fe20001762670 */
[----:B------:R0:W5:Y:S01]  /*2340*/  @!P1 LDG.E.U16.CONSTANT R14, desc[UR6][R14.64] ;  /* 0x000000060e0e9981 */ /* 0x000162000c1e9500 */
[----:B------:R-:W-:Y:S02]  /*2350*/  IMAD.MOV.U32 R37, RZ, RZ, 0x2c00 ;  /* 0x00002c00ff257424 */ /* 0x000fe400078e00ff */
[----:B------:R-:W-:-:S05]  /*2360*/  VIADD R25, R43, 0x10 ;  /* 0x000000102b197836 */ /* 0x000fca0000000000 */
[----:B------:R-:W-:Y:S02]  /*2370*/  ISETP.GE.AND P0, PT, R25, UR5, PT ;  /* 0x0000000519007c0c */ /* 0x000fe4000bf06270 */
[----:B--2---:R-:W-:Y:S02]  /*2380*/  SHF.R.U32.HI R17, RZ, 0x8, R5 ;  /* 0x00000008ff117819 */ /* 0x004fe40000011605 */
[----:B------:R-:W-:Y:S02]  /*2390*/  SHF.R.U32.HI R16, RZ, 0x8, R7 ;  /* 0x00000008ff107819 */ /* 0x000fe40000011607 */
[----:B------:R-:W-:Y:S02]  /*23a0*/  LOP3.LUT R9, R4, 0xc000c, RZ, 0xc0, !PT ;  /* 0x000c000c04097812 */ /* 0x000fe400078ec0ff */
[----:B------:R-:W-:Y:S02]  /*23b0*/  LOP3.LUT R21, R16, 0xc000c, RZ, 0xc0, !PT ;  /* 0x000c000c10157812 */ /* 0x000fe400078ec0ff */
[----:B---3--:R-:W-:-:S04]  /*23c0*/  @!P1 PRMT R0, R11, 0x7610, R0 ;  /* 0x000076100b009816 */ /* 0x008fc80000000000 */
[----:B------:R-:W-:Y:S02]  /*23d0*/  @!P1 PRMT R0, R0, 0x7610, R11 ;  /* 0x0000761000009816 */ /* 0x000fe4000000000b */
[----:B------:R-:W-:Y:S02]  /*23e0*/  LOP3.LUT R11, R6, 0xc000c, RZ, 0xc0, !PT ;  /* 0x000c000c060b7812 */ /* 0x000fe400078ec0ff */
[----:B------:R-:W-:Y:S02]  /*23f0*/  @!P1 PRMT R20, R10, 0x7610, R20 ;  /* 0x000076100a149816 */ /* 0x000fe40000000014 */
[----:B------:R-:W-:Y:S02]  /*2400*/  LOP3.LUT R28, R11, 0x64006400, RZ, 0xfc, !PT ;  /* 0x640064000b1c7812 */ /* 0x000fe400078efcff */
[----:B------:R-:W-:Y:S02]  /*2410*/  LOP3.LUT R11, R17, 0xc000c, RZ, 0xc0, !PT ;  /* 0x000c000c110b7812 */ /* 0x000fe400078ec0ff */
[----:B------:R-:W-:-:S02]  /*2420*/  @!P1 PRMT R20, R20, 0x7610, R10 ;  /* 0x0000761014149816 */ /* 0x000fc4000000000a */
[----:B------:R-:W-:Y:S02]  /*2430*/  LOP3.LUT R11, R11, 0x64006400, RZ, 0xfc, !PT ;  /* 0x640064000b0b7812 */ /* 0x000fe400078efcff */
[----:B------:R-:W-:Y:S02]  /*2440*/  LOP3.LUT R10, R5, 0xc000c, RZ, 0xc0, !PT ;  /* 0x000c000c050a7812 */ /* 0x000fe400078ec0ff */
[----:B------:R-:W-:Y:S02]  /*2450*/  SHF.R.U32.HI R18, RZ, 0x8, R4 ;  /* 0x00000008ff127819 */ /* 0x000fe40000011604 */
[----:B------:R-:W-:Y:S01]  /*2460*/  LOP3.LUT R24, R21, 0x64006400, RZ, 0xfc, !PT ;  /* 0x6400640015187812 */ /* 0x000fe200078efcff */
[----:B------:R-:W-:Y:S01]  /*2470*/  HFMA2 R21, R11, R8.H1_H1, -258, -258 ;  /* 0xdc08dc080b157431 */ /* 0x000fe20000060008 */
[----:B------:R-:W-:Y:S02]  /*2480*/  LOP3.LUT R19, R7, 0xc000c, RZ, 0xc0, !PT ;  /* 0x000c000c07137812 */ /* 0x000fe400078ec0ff */
[----:B------:R-:W-:-:S02]  /*2490*/  LOP3.LUT R26, R10, 0x64006400, RZ, 0xfc, !PT ;  /* 0x640064000a1a7812 */ /* 0x000fc400078efcff */
[----:B0-----:R-:W-:Y:S02]  /*24a0*/  SHF.R.U32.HI R15, RZ, 0x8, R6 ;  /* 0x00000008ff0f7819 */ /* 0x001fe40000011606 */
[----:B------:R-:W-:Y:S02]  /*24b0*/  LOP3.LUT R9, R9, 0x64006400, RZ, 0xfc, !PT ;  /* 0x6400640009097812 */ /* 0x000fe400078efcff */
[----:B------:R-:W-:Y:S02]  /*24c0*/  LOP3.LUT R10, R18, 0xc000c, RZ, 0xc0, !PT ;  /* 0x000c000c120a7812 */ /* 0x000fe400078ec0ff */
[----:B------:R-:W-:Y:S02]  /*24d0*/  LOP3.LUT R11, R5, 0x300030, RZ, 0xc0, !PT ;  /* 0x00300030050b7812 */ /* 0x000fe400078ec0ff */
[----:B------:R-:W-:Y:S02]  /*24e0*/  LOP3.LUT R35, R7, 0x300030, RZ, 0xc0, !PT ;  /* 0x0030003007237812 */ /* 0x000fe400078ec0ff */
        /* <DEDUP_REMOVED lines=42> */
[-C--:B------:R-:W-:Y:S02]  /*2790*/  HFMA2 R30, R30, R37.reuse.H0_H0, -66, -66 ;  /* 0xd420d4201e1e7431 */ /* 0x080fe40000040025 */
[----:B------:R-:W-:Y:S02]  /*27a0*/  HFMA2 R37, R46, R37.H0_H0, -66, -66 ;  /* 0xd420d4202e257431 */ /* 0x000fe40000040025 */
[-C--:B------:R-:W-:Y:S02]  /*27b0*/  HFMA2 R48, R47, R8.reuse.H0_H0, -18, -18 ;  /* 0xcc80cc802f307431 */ /* 0x080fe40000040008 */
[-C--:B------:R-:W-:Y:S02]  /*27c0*/  HFMA2 R26, R26, R8.reuse.H1_H1, -258, -258 ;  /* 0xdc08dc081a1a7431 */ /* 0x080fe40000060008 */
[----:B------:R-:W-:-:S02]  /*27d0*/  HFMA2 R28, R28, R8.H1_H1, -258, -258 ;  /* 0xdc08dc081c1c7431 */ /* 0x000fc40000060008 */
[-C--:B------:R-:W-:Y:S02]  /*27e0*/  HFMA2 R27, R27, R8.reuse.H1_H1, -258, -258 ;  /* 0xdc08dc081b1b7431 */ /* 0x080fe40000060008 */
[-C--:B------:R-:W-:Y:S02]  /*27f0*/  HFMA2 R23, R23, R8.reuse.H1_H1, -258, -258 ;  /* 0xdc08dc0817177431 */ /* 0x080fe40000060008 */
[-C--:B------:R-:W-:Y:S02]  /*2800*/  HFMA2 R24, R24, R8.reuse.H1_H1, -258, -258 ;  /* 0xdc08dc0818187431 */ /* 0x080fe40000060008 */
[-C--:B------:R-:W-:Y:S02]  /*2810*/  HFMA2 R50, R9, R8.reuse.H0_H0, -18, -18 ;  /* 0xcc80cc8009327431 */ /* 0x080fe40000040008 */
[-C--:B------:R-:W-:Y:S02]  /*2820*/  HFMA2 R49, R49, R8.reuse.H0_H0, -18, -18 ;  /* 0xcc80cc8031317431 */ /* 0x080fe40000040008 */
[----:B------:R-:W-:-:S02]  /*2830*/  HFMA2 R47, R53, R8.H0_H0, -18, -18 ;  /* 0xcc80cc80352f7431 */ /* 0x000fc40000040008 */
[-C--:B------:R-:W-:Y:S02]  /*2840*/  HFMA2 R45, R45, R8.reuse.H0_H0, -18, -18 ;  /* 0xcc80cc802d2d7431 */ /* 0x080fe40000040008 */
[-C--:B------:R-:W-:Y:S02]  /*2850*/  HFMA2 R44, R11, R8.reuse.H0_H0, -18, -18 ;  /* 0xcc80cc800b2c7431 */ /* 0x080fe40000040008 */
[-C--:B------:R-:W-:Y:S02]  /*2860*/  HFMA2 R42, R51, R8.reuse.H0_H0, -18, -18 ;  /* 0xcc80cc80332a7431 */ /* 0x080fe40000040008 */
[----:B------:R-:W-:Y:S01]  /*2870*/  HFMA2 R46, R55, R8.H0_H0, -18, -18 ;  /* 0xcc80cc80372e7431 */ /* 0x000fe20000040008 */
[----:B------:R-:W-:Y:S06]  /*2880*/  @P3 BRA `(.L_x_3413) ;  /* 0x00000004000c3947 */ /* 0x000fec0003800000 */
[----:B------:R-:W0:Y:S01]  /*2890*/  LDS.128 R8, [UR4] ;  /* 0x00000004ff087984 */ /* 0x000e220008000c00 */
[----:B------:R-:W-:Y:S01]  /*28a0*/  LOP3.LUT R4, R4, 0x30003, RZ, 0xc0, !PT ;  /* 0x0003000304047812 */ /* 0x000fe200078ec0ff */
[----:B------:R-:W-:Y:S01]  /*28b0*/  IMAD.MOV.U32 R54, RZ, RZ, R29 ;  /* 0x000000ffff367224 */ /* 0x000fe200078e001d */
        /* <DEDUP_REMOVED lines=9> */
[----:B------:R-:W1:Y:S01]  /*2950*/  LDS.128 R4, [UR4+0x10] ;  /* 0x00001004ff047984 */ /* 0x000e620008000c00 */
[----:B------:R-:W-:Y:S01]  /*2960*/  HADD2 R55, R52, -1026, -1026 ;  /* 0xe402e40234377430 */ /* 0x000fe20000000000 */
[----:B------:R-:W-:Y:S01]  /*2970*/  LOP3.LUT R18, R18, 0x30003, RZ, 0xc0, !PT ;  /* 0x0003000312127812 */ /* 0x000fe200078ec0ff */
[----:B------:R-:W-:Y:S01]  /*2980*/  HADD2 R53, R53, -1026, -1026 ;  /* 0xe402e40235357430 */ /* 0x000fe20000000000 */
        /* <DEDUP_REMOVED lines=9> */
[-C--:B0-----:R-:W-:Y:S01]  /*2a20*/  HFMA2.MMA R29, R29, R8.reuse, RZ ;  /* 0x000000081d1d7235 */ /* 0x081fe200000000ff */
        /* <DEDUP_REMOVED lines=12> */
[----:B------:R-:W-:Y:S01]  /*2af0*/  HADD2 R9, R16, -1026, -1026 ;  /* 0xe402e40210097430 */ /* 0x000fe20000000000 */
[----:B------:R-:W-:Y:S01]  /*2b00*/  HFMA2.MMA R52, R40, R10, R52 ;  /* 0x0000000a28347235 */ /* 0x000fe20000000034 */
[----:B------:R-:W-:-:S02]  /*2b10*/  HADD2 R10, R17, -1026, -1026 ;  /* 0xe402e402110a7430 */ /* 0x000fc40000000000 */
[-C--:B-1----:R-:W-:Y:S02]  /*2b20*/  HFMA2 R8, R9, R4.reuse, R8 ;  /* 0x0000000409087231 */ /* 0x082fe40000000008 */
        /* <DEDUP_REMOVED lines=25> */
.L_x_3413:
[----:B------:R-:W-:Y:S01]  /*2cc0*/  ISETP.LT.AND P4, PT, R25, R22, PT ;  /* 0x000000161900720c */ /* 0x000fe20003f81270 */
[----:B------:R-:W-:Y:S01]  /*2cd0*/  UIADD3 UR4, UR4, 0x20, URZ ;  /* 0x0000002004047890 */ /* 0x000fe2000fffe03f */
[----:B------:R-:W-:Y:S01]  /*2ce0*/  IADD3 R2, P3, R2, R13, RZ ;  /* 0x0000000d02027210 */ /* 0x000fe20007f7e0ff */
[----:B-----5:R-:W-:Y:S02]  /*2cf0*/  @!P1 IMAD.IADD R31, R14, 0x1, R43 ;  /* 0x000000010e1f9824 */ /* 0x020fe400078e022b */
[----:B------:R-:W-:Y:S02]  /*2d00*/  IMAD.MOV.U32 R43, RZ, RZ, R25 ;  /* 0x000000ffff2b7224 */ /* 0x000fe400078e0019 */
[----:B------:R-:W-:-:S06]  /*2d10*/  IMAD.X R3, R3, 0x1, R12, P3 ;  /* 0x0000000103037824 */ /* 0x000fcc00018e060c */
[----:B------:R-:W-:Y:S05]  /*2d20*/  @!P0 BRA P4, `(.L_x_3414) ;  /* 0xfffffff400508947 */ /* 0x000fea000203ffff */
.L_x_3412:
[----:B------:R-:W-:Y:S05]  /*2d30*/  @P2 EXIT ;  /* 0x000000000000294d */ /* 0x000fea0003800000 */
[----:B------:R-:W0:Y:S01]  /*2d40*/  S2R R0, SR_CTAID.X ;  /* 0x0000000000007919 */ /* 0x000e220000002500 */
[----:B------:R-:W1:Y:S01]  /*2d50*/  S2UR UR4, SR_CTAID.Y ;  /* 0x00000000000479c3 */ /* 0x000e620000002600 */
[----:B------:R-:W0:Y:S07]  /*2d60*/  S2R R5, SR_TID.X ;  /* 0x0000000000057919 */ /* 0x000e2e0000002100 */
[----:B------:R-:W1:Y:S08]  /*2d70*/  LDC R7, c[0x0][0x23c] ;  /* 0x00008f00ff077b82 */ /* 0x000e700000000800 */
        /* <DEDUP_REMOVED lines=12> */
.L_x_3418:
[----:B------:R-:W0:Y:S02]  /*2e40*/  LDS R6, [R2] ;  /* 0x0000000002067984 */ /* 0x000e240000000800 */
[----:B0-----:R-:W-:-:S06]  /*2e50*/  HADD2 R7, R6, R33 ;  /* 0x0000002106077230 */ /* 0x001fcc0000000000 */
[----:B------:R-:W0:Y:S02]  /*2e60*/  ATOMS.CAST.SPIN R7, [R2], R6, R7 ;  /* 0x000000060207738d */ /* 0x000e240001800007 */
[----:B0-----:R-:W-:-:S13]  /*2e70*/  ISETP.EQ.U32.AND P0, PT, R7, 0x1, PT ;  /* 0x000000010700780c */ /* 0x001fda0003f02070 */
[----:B------:R-:W-:Y:S05]  /*2e80*/  @!P0 BRA `(.L_x_3418) ;  /* 0xfffffffc00ec8947 */ /* 0x000fea000383ffff */
[----:B------:R-:W-:Y:S05]  /*2e90*/  BRA `(.L_x_3416) ;  /* 0x00000000000c7947 */ /* 0x000fea0003800000 */
.L_x_3417:
[----:B------:R-:W2:Y:S02]  /*2ea0*/  LD.E R0, desc[UR6][R4.64] ;  /* 0x0000000604007980 */ /* 0x000ea4000c101900 */
[----:B--2---:R-:W-:-:S05]  /*2eb0*/  IMAD.IADD R3, R33, 0x1, R0 ;  /* 0x0000000121037824 */ /* 0x004fca00078e0200 */
[----:B------:R0:W-:Y:S02]  /*2ec0*/  ST.E desc[UR6][R4.64], R3 ;  /* 0x0000000304007985 */ /* 0x0001e4000c101906 */
.L_x_3416:
[----:B------:R-:W-:Y:S05]  /*2ed0*/  BSYNC B0 ;  /* 0x0000000000007941 */ /* 0x000fea0003800000 */
.L_x_3415:
[----:B------:R1:W-:Y:S02]  /*2ee0*/  ATOM.E.ADD.F16x2.RN.STRONG.GPU P0, RZ, desc[UR6][R4.64+0x4], R32 ;  /* 0x0000042004ff79a2 */ /* 0x0003e4000810e1c6 */
[----:B-1----:R-:W-:Y:S05]  /*2ef0*/  @P0 EXIT ;  /* 0x000000000000094d */ /* 0x002fea0003800000 */
[----:B------:R-:W1:Y:S02]  /*2f00*/  QSPC.E.S P0, RZ, [R4+0x4] ;  /* 0x0000040004ff73aa */ /* 0x000e640000000500 */
[----:B-1----:R-:W-:Y:S05]  /*2f10*/  @!P0 BRA `(.L_x_3419) ;  /* 0x0000000000208947 */ /* 0x002fea0003800000 */
[----:B------:R-:W-:-:S05]  /*2f20*/  IMAD.MOV.U32 R2, RZ, RZ, R4 ;  /* 0x000000ffff027224 */ /* 0x000fca00078e0004 */
[----:B------:R-:W-:-:S07]  /*2f30*/  MOV R2, R2 ;  /* 0x0000000200027202 */ /* 0x000fce0000000f00 */
.L_x_3420:
[----:B0-----:R-:W0:Y:S02]  /*2f40*/  LDS R4, [R2+0x4] ;  /* 0x0000040002047984 */ /* 0x001e240000000800 */
[----:B0-----:R-:W-:-:S10]  /*2f50*/  HFMA2.MMA R5, R4, 1, 1, R32 ;  /* 0x3c003c0004057835 */ /* 0x001fd40000000020 */
[----:B------:R-:W0:Y:S02]  /*2f60*/  ATOMS.CAST.SPIN R5, [R2+0x4], R4, R5 ;  /* 0x000004040205738d */ /* 0x000e240001800005 */
[----:B0-----:R-:W-:-:S13]  /*2f70*/  ISETP.EQ.U32.AND P0, PT, R5, 0x1, PT ;  /* 0x000000010500780c */ /* 0x001fda0003f02070 */
[----:B------:R-:W-:Y:S05]  /*2f80*/  @!P0 BRA `(.L_x_3420) ;  /* 0xfffffffc00ec8947 */ /* 0x000fea000383ffff */
[----:B------:R-:W-:Y:S05]  /*2f90*/  EXIT ;  /* 0x000000000000794d */ /* 0x000fea0003800000 */
.L_x_3419:
[----:B------:R-:W0:Y:S02]  /*2fa0*/  LD.E R0, desc[UR6][R4.64+0x4] ;  /* 0x0000040604007980 */ /* 0x000e24000c101900 */
[----:B0-----:R-:W-:-:S05]  /*2fb0*/  IMAD.IADD R3, R32, 0x1, R0 ;  /* 0x0000000120037824 */ /* 0x001fca00078e0200 */
[----:B------:R-:W-:Y:S01]  /*2fc0*/  ST.E desc[UR6][R4.64+0x4], R3 ;  /* 0x0000040304007985 */ /* 0x000fe2000c101906 */
[----:B------:R-:W-:Y:S05]  /*2fd0*/  EXIT ;  /* 0x000000000000794d */ /* 0x000fea0003800000 */
.L_x_3421:
        /* <DEDUP_REMOVED lines=10> */
.L_x_3728:


//--------------------- .text._Z23gemm_half_q_half_kernelILi1ELi2ELb1ELb0ELi64EEvPK6__halfPKjS4_S2_PS0_iiiiPKtS7_iiiiiibS2_i --------------------------
	.section	.text._Z23gemm_half_q_half_kernelILi1ELi2ELb1ELb0ELi64EEvPK6__halfPKjS4_S2_PS0_iiiiPKtS7_iiiiiibS2_i,"ax",@progbits
	.align	128
        .global         _Z23gemm_half_q_half_kernelILi1ELi2ELb1ELb0ELi64EEvPK6__halfPKjS4_S2_PS0_iiiiPKtS7_iiiiiibS2_i
        .type           _Z23gemm_half_q_half_kernelILi1ELi2ELb1ELb0ELi64EEvPK6__halfPKjS4_S2_PS0_iiiiPKtS7_iiiiiibS2_i,@function
        .size           _Z23gemm_half_q_half_kernelILi1ELi2ELb1ELb0ELi64EEvPK6__halfPKjS4_S2_PS0_iiiiPKtS7_iiiiiibS2_i,(.L_x_3729 - _Z23gemm_half_q_half_kernelILi1ELi2ELb1ELb0ELi64EEvPK6__halfPKjS4_S2_PS0_iiiiPKtS7_iiiiiibS2_i)
        .other          _Z23gemm_half_q_half_kernelILi1ELi2ELb1ELb0ELi64EEvPK6__halfPKjS4_S2_PS0_iiiiPKtS7_iiiiiibS2_i,@"STO_CUDA_ENTRY STV_DEFAULT"
_Z23gemm_half_q_half_kernelILi1ELi2ELb1ELb0ELi64EEvPK6__halfPKjS4_S2_PS0_iiiiPKtS7_iiiiiibS2_i:
.text._Z23gemm_half_q_half_kernelILi1ELi2ELb1ELb0ELi64EEvPK6__halfPKjS4_S2_PS0_iiiiPKtS7_iiiiiibS2_i:
        /* <DEDUP_REMOVED lines=15> */
[----:B------:R-:W3:Y:S05]  /*00f0*/  S2R R3, SR_CTAID.X ;  /* 0x0000000000037919 */ /* 0x000eea0000002500 */
[----:B------:R-:W4:Y:S01]  /*0100*/  LDC R23, c[0x0][0x23c] ;  /* 0x00008f00ff177b82 */ /* 0x000f220000000800 */
[----:B0-----:R-:W-:-:S04]  /*0110*/  IMAD.SHL.U32 R29, R17, 0x40, RZ ;  /* 0x00000040111d7824 */ /* 0x001fc800078e00ff */
[C---:B--2---:R-:W-:Y:S01]  /*0120*/  IMAD.IADD R7, R29.reuse, 0x1, R10 ;  /* 0x000000011d077824 */ /* 0x044fe200078e020a */
[----:B-1----:R-:W-:Y:S01]  /*0130*/  VIADDMNMX R22, R29, 0x40, R0, PT ;  /* 0x000000401d167846 */ /* 0x002fe20003800100 */
[----:B---3--:R-:W-:-:S03]  /*0140*/  IMAD R3, R3, 0x40, R10 ;  /* 0x0000004003037824 */ /* 0x008fc600078e020a */
[----:B------:R-:W-:Y:S01]  /*0150*/  ISETP.GE.OR P0, PT, R7, R22, P2 ;  /* 0x000000160700720c */ /* 0x000fe20001706670 */
[----:B------:R-:W-:-:S05]  /*0160*/  IMAD.SHL.U32 R4, R3, 0x4, RZ ;  /* 0x0000000403047824 */ /* 0x000fca00078e00ff */
[----:B----4-:R-:W-:-:S07]  /*0170*/  ISETP.GE.AND P1, PT, R4, R23, PT ;  /* 0x000000170400720c */ /* 0x010fce0003f26270 */
[----:B------:R-:W-:Y:S06]  /*0180*/  @P0 BRA `(.L_x_3423) ;  /* 0x0000000000680947 */ /* 0x000fec0003800000 */
        /* <DEDUP_REMOVED lines=26> */
.L_x_3423:
[----:B------:R-:W-:Y:S05]  /*0330*/  BSYNC B0 ;  /* 0x0000000000007941 */ /* 0x000fea0003800000 */
.L_x_3422:
[----:B------:R-:W-:Y:S05]  /*0340*/  @P1 EXIT ;  /* 0x000000000000194d */ /* 0x000fea0003800000 */
[----:B0-----:R-:W0:Y:S08]  /*0350*/  LDC.U8 R0, c[0x0][0x270] ;  /* 0x00009c00ff007b82 */ /* 0x001e300000000000 */
[----:B------:R-:W1:Y:S08]  /*0360*/  LDC.64 R2, c[0x0][0x248] ;  /* 0x00009200ff027b82 */ /* 0x000e700000000a00 */
[----:B------:R-:W2:Y:S01]  /*0370*/  LDC R8, c[0x0][0x264] ;  /* 0x00009900ff087b82 */ /* 0x000ea20000000800 */
[----:B0-----:R-:W-:-:S04]  /*0380*/  PRMT R0, R0, 0x8880, RZ ;  /* 0x0000888000007816 */ /* 0x001fc800000000ff */
[----:B------:R-:W-:-:S03]  /*0390*/  ISETP.NE.AND P0, PT, R0, RZ, PT ;  /* 0x000000ff0000720c */ /* 0x000fc60003f05270 */
[----:B------:R-:W0:Y:S01]  /*03a0*/  LDC R0, c[0x0][0x25c] ;  /* 0x00009700ff007b82 */ /* 0x000e220000000800 */
[C---:B------:R-:W-:Y:S01]  /*03b0*/  ISETP.NE.OR P0, PT, R17.reuse, RZ, !P0 ;  /* 0x000000ff1100720c */ /* 0x040fe20004705670 */
[----:B------:R-:W-:-:S03]  /*03c0*/  IMAD.SHL.U32 R17, R17, 0x80, RZ ;  /* 0x0000008011117824 */ /* 0x000fc600078e00ff */
[----:B------:R-:W-:Y:S01]  /*03d0*/  ISETP.LE.OR P1, PT, R47, UR8, P0 ;  /* 0x000000082f007c0c */ /* 0x000fe20008723670 */
[----:B-1----:R-:W-:Y:S01]  /*03e0*/  IMAD.WIDE R16, R17, 0x2, R2 ;  /* 0x0000000211107825 */ /* 0x002fe200078e0202 */
[----:B------:R-:W-:-:S11]  /*03f0*/  ISETP.GE.AND P0, PT, R29, R22, PT ;  /* 0x000000161d00720c */ /* 0x000fd60003f06270 */
[----:B------:R-:W1:Y:S01]  /*0400*/  @!P1 LDC.64 R6, c[0x0][0x230] ;  /* 0x00008c00ff069b82 */ /* 0x000e620000000a00 */
[----:B------:R-:W-:-:S04]  /*0410*/  @!P1 IMAD R9, R23, UR8, R4 ;  /* 0x0000000817099c24 */ /* 0x000fc8000f8e0204 */
[----:B-1----:R-:W-:-:S05]  /*0420*/  @!P1 IMAD.WIDE R6, R9, 0x2, R6 ;  /* 0x0000000209069825 */ /* 0x002fca00078e0206 */
[----:B------:R1:W-:Y:S01]  /*0430*/  @!P1 STG.E.64 desc[UR6][R6.64], RZ ;  /* 0x000000ff06009986 */ /* 0x0003e2000c101b06 */
[----:B------:R-:W-:Y:S06]  /*0440*/  BAR.SYNC.DEFER_BLOCKING 0x0 ;  /* 0x0000000000007b1d */ /* 0x000fec0000010000 */
[----:B0-2---:R-:W-:Y:S05]  /*0450*/  @P0 BRA `(.L_x_3424) ;  /* 0x0000000000d00947 */ /* 0x005fea0003800000 */
[----:B------:R0:W5:Y:S01]  /*0460*/  LDG.E.U16.CONSTANT R9, desc[UR6][R16.64] ;  /* 0x0000000610097981 */ /* 0x000162000c1e9500 */
[----:B-1----:R-:W1:Y:S01]  /*0470*/  LDC.64 R6, c[0x0][0x220] ;  /* 0x00008800ff067b82 */ /* 0x002e620000000a00 */
[----:B------:R-:W-:Y:S01]  /*0480*/  SHF.R.S32.HI R11, RZ, 0x1f, R4 ;  /* 0x0000001fff0b7819 */ /* 0x000fe20000011404 */
[----:B------:R-:W-:Y:S02]  /*0490*/  IMAD.SHL.U32 R12, R4, 0x4, RZ ;  /* 0x00000004040c7824 */ /* 0x000fe400078e00ff */
[----:B------:R-:W-:Y:S01]  /*04a0*/  IMAD.MOV.U32 R10, RZ, RZ, RZ ;  /* 0x000000ffff0a7224 */ /* 0x000fe200078e00ff */
[----:B------:R-:W-:Y:S01]  /*04b0*/  LEA.HI R13, R11, R4, RZ, 0x3 ;  /* 0x000000040b0d7211 */ /* 0x000fe200078f18ff */
[----:B------:R-:W-:Y:S01]  /*04c0*/  IMAD.MOV.U32 R11, RZ, RZ, R29 ;  /* 0x000000ffff0b7224 */ /* 0x000fe200078e001d */
[----:B------:R-:W-:Y:S02]  /*04d0*/  LOP3.LUT R12, R12, 0x10, RZ, 0xc0, !PT ;  /* 0x000000100c0c7812 */ /* 0x000fe400078ec0ff */
[----:B0-----:R-:W-:-:S07]  /*04e0*/  SHF.R.S32.HI R13, RZ, 0x3, R13 ;  /* 0x00000003ff0d7819 */ /* 0x001fce000001140d */
.L_x_3425:
        /* <DEDUP_REMOVED lines=43> */
.L_x_3424:
[----:B------:R-:W-:Y:S01]  /*07a0*/  ULDC UR4, c[0x0][0x258] ;  /* 0x0000960000047ab9 */ /* 0x000fe20000000800 */
[C---:B------:R-:W-:Y:S02]  /*07b0*/  ISETP.GT.AND P3, PT, R29.reuse, R0, PT ;  /* 0x000000001d00720c */ /* 0x040fe40003f64270 */
[----:B------:R-:W-:Y:S02]  /*07c0*/  CS2R R2, SRZ ;  /* 0x0000000000027805 */ /* 0x000fe4000001ff00 */
[----:B------:R-:W-:-:S13]  /*07d0*/  ISETP.GT.AND P1, PT, R29, UR4, PT ;  /* 0x000000041d007c0c */ /* 0x000fda000bf24270 */
[----:B------:R-:W-:Y:S05]  /*07e0*/  @!P1 BRA `(.L_x_3426) ;  /* 0x00000000001c9947 */ /* 0x000fea0003800000 */
[----:B-1----:R-:W1:Y:S02]  /*07f0*/  LDC R6, c[0x0][0x25c] ;  /* 0x00009700ff067b82 */ /* 0x002e640000000800 */
[----:B-1----:R-:W-:-:S05]  /*0800*/  VIMNMX R3, R29, R6, PT ;  /* 0x000000061d037248 */ /* 0x002fca0003fe0100 */
[----:B------:R-:W-:-:S05]  /*0810*/  VIADD R3, R3, -UR4 ;  /* 0x8000000403037c36 */ /* 0x000fca0008000000 */
[----:B------:R-:W-:-:S04]  /*0820*/  SHF.R.S32.HI R6, RZ, 0x1f, R3 ;  /* 0x0000001fff067819 */ /* 0x000fc80000011403 */
[----:B------:R-:W-:-:S04]  /*0830*/  LEA.HI R6, R6, R3, RZ, 0x5 ;  /* 0x0000000306067211 */ /* 0x000fc800078f28ff */
[----:B------:R-:W-:-:S05]  /*0840*/  SHF.R.S32.HI R6, RZ, 0x5, R6 ;  /* 0x00000005ff067819 */ /* 0x000fca0000011406 */
[----:B------:R-:W-:-:S07]  /*0850*/  IMAD R3, R6, 0x6, RZ ;  /* 0x0000000606037824 */ /* 0x000fce00078e02ff */
.L_x_3426:
        /* <DEDUP_REMOVED lines=8> */
.L_x_3427:
[----:B------:R-:W-:Y:S01]  /*08e0*/  ULDC UR5, c[0x0][0x260] ;  /* 0x0000980000057ab9 */ /* 0x000fe20000000800 */
[C---:B------:R-:W-:Y:S01]  /*08f0*/  ISETP.GT.AND P3, PT, R29.reuse, R8, PT ;  /* 0x000000081d00720c */ /* 0x040fe20003f64270 */
[----:B------:R-:W-:Y:S01]  /*0900*/  IMAD.MOV.U32 R0, RZ, RZ, RZ ;  /* 0x000000ffff007224 */ /* 0x000fe200078e00ff */
[----:B------:R-:W-:Y:S01]  /*0910*/  ISETP.GT.AND P1, PT, R29, UR5, PT ;  /* 0x000000051d007c0c */ /* 0x000fe2000bf24270 */
[----:B-1----:R-:W-:-:S12]  /*0920*/  IMAD.MOV.U32 R7, RZ, RZ, RZ ;  /* 0x000000ffff077224 */ /* 0x002fd800078e00ff */
        /* <DEDUP_REMOVED lines=8> */
.L_x_3428:
        /* <DEDUP_REMOVED lines=8> */
.L_x_3429:
        /* <DEDUP_REMOVED lines=11> */
.L_x_3430:
[C---:B------:R-:W-:Y:S01]  /*0ae0*/  VIMNMX R6, R29.reuse, UR4, PT ;  /* 0x000000041d067c48 */ /* 0x040fe2000bfe0100 */
[----:B------:R-:W-:Y:S01]  /*0af0*/  ULDC UR4, c[0x0][0x26c] ;  /* 0x00009b0000047ab9 */ /* 0x000fe20000000800 */
[----:B------:R-:W-:Y:S02]  /*0b00*/  PRMT R21, RZ, 0x5410, RZ ;  /* 0x00005410ff157816 */ /* 0x000fe400000000ff */
[----:B------:R-:W-:Y:S02]  /*0b10*/  SHF.R.S32.HI R11, RZ, 0x1f, R6 ;  /* 0x0000001fff0b7819 */ /* 0x000fe40000011406 */
[----:B------:R-:W-:Y:S02]  /*0b20*/  ISETP.GE.OR P0, PT, R29, UR4, P0 ;  /* 0x000000041d007c0c */ /* 0x000fe40008706670 */
[----:B------:R-:W-:Y:S02]  /*0b30*/  LEA.HI R11, R11, R6, RZ, 0x5 ;  /* 0x000000060b0b7211 */ /* 0x000fe400078f28ff */
[----:B------:R-:W-:-:S02]  /*0b40*/  PRMT R20, RZ, 0x5410, RZ ;  /* 0x00005410ff147816 */ /* 0x000fc400000000ff */
[----:B------:R-:W-:-:S05]  /*0b50*/  SHF.R.S32.HI R6, RZ, 0x5, R11 ;  /* 0x00000005ff067819 */ /* 0x000fca000001140b */
[----:B------:R-:W-:-:S05]  /*0b60*/  IMAD R3, R6, 0x8, R3 ;  /* 0x0000000806037824 */ /* 0x000fca00078e0203 */
        /* <DEDUP_REMOVED lines=9> */
[----:B0-----:R-:W-:Y:S01]  /*0c00*/  IMAD.MOV.U32 R18, RZ, RZ, RZ ;  /* 0x000000ffff127224 */ /* 0x001fe200078e00ff */
[----:B------:R-:W-:-:S02]  /*0c10*/  PRMT R20, RZ, 0x5410, RZ ;  /* 0x00005410ff147816 */ /* 0x000fc400000000ff */
[----:B------:R-:W-:Y:S02]  /*0c20*/  SHF.R.S32.HI R2, RZ, 0x1f, R0 ;  /* 0x0000001fff027819 */ /* 0x000fe40000011400 */
[C---:B------:R-:W-:Y:S02]  /*0c30*/  IADD3 R19, P0, R4.reuse, R0, RZ ;  /* 0x0000000004137210 */ /* 0x040fe40007f1e0ff */
[----:B------:R-:W-:Y:S02]  /*0c40*/  PRMT R0, R5, 0x9910, RZ ;  /* 0x0000991005007816 */ /* 0x000fe400000000ff */
[----:B------:R-:W-:Y:S02]  /*0c50*/  LEA.HI.X.SX32 R4, R4, R2, 0x1, P0 ;  /* 0x0000000204047211 */ /* 0x000fe400000f0eff */
[----:B------:R-:W-:Y:S01]  /*0c60*/  PRMT R21, RZ, 0x5410, RZ ;  /* 0x00005410ff157816 */ /* 0x000fe200000000ff */
[----:B------:R-:W-:Y:S01]  /*0c70*/  IMAD.MOV.U32 R2, RZ, RZ, R0 ;  /* 0x000000ffff027224 */ /* 0x000fe200078e0000 */
[----:B------:R-:W-:-:S04]  /*0c80*/  LEA R0, P1, R19, UR10, 0x2 ;  /* 0x0000000a13007c11 */ /* 0x000fc8000f8210ff */
[----:B------:R-:W-:Y:S02]  /*0c90*/  LEA.HI.X R19, R19, UR11, R4, 0x2, P1 ;  /* 0x0000000b13137c11 */ /* 0x000fe400088f1404 */
[----:B------:R-:W-:Y:S01]  /*0ca0*/  SHF.R.S32.HI R4, RZ, 0x1f, R23 ;  /* 0x0000001fff047819 */ /* 0x000fe20000011417 */
[----:B----4-:R-:W-:Y:S01]  /*0cb0*/  ULEA UR4, UR5, UR4, 0x18 ;  /* 0x0000000405047291 */ /* 0x010fe2000f8ec03f */
[----:B------:R-:W-:Y:S02]  /*0cc0*/  ISETP.NE.AND P0, PT, R2, RZ, PT ;  /* 0x000000ff0200720c */ /* 0x000fe40003f05270 */
[----:B-1----:R-:W-:Y:S01]  /*0cd0*/  SHF.L.U64.HI R17, R23, 0x2, R4 ;  /* 0x0000000217117819 */ /* 0x002fe20000010204 */
[----:B------:R-:W-:Y:S01]  /*0ce0*/  ULDC UR5, c[0x0][0x26c] ;  /* 0x00009b0000057ab9 */ /* 0x000fe20000000800 */
[----:B--2---:R-:W-:Y:S02]  /*0cf0*/  PRMT R3, R6, 0x7610, R7 ;  /* 0x0000761006037816 */ /* 0x004fe40000000007 */
[----:B------:R-:W-:Y:S01]  /*0d00*/  PRMT R2, R7, 0x7610, R6 ;  /* 0x0000761007027816 */ /* 0x000fe20000000006 */
[----:B---3--:R-:W-:-:S07]  /*0d10*/  IMAD.IADD R16, R29, 0x1, R16 ;  /* 0x000000011d107824 */ /* 0x008fce00078e0210 */
.L_x_3433:
[----:B------:R-:W-:-:S13]  /*0d20*/  ISETP.NE.AND P1, PT, R29, R16, PT ;  /* 0x000000101d00720c */ /* 0x000fda0003f25270 */
[----:B------:R-:W0:Y:S01]  /*0d30*/  @!P1 LDC.64 R6, c[0x0][0x248] ;  /* 0x00009200ff069b82 */ /* 0x000e220000000a00 */
[----:B------:R-:W-:Y:S02]  /*0d40*/  @!P1 IMAD.SHL.U32 R5, R29, 0x2, RZ ;  /* 0x000000021d059824 */ /* 0x000fe400078e00ff */
[----:B------:R-:W-:-:S04]  /*0d50*/  @!P1 VIADD R18, R18, 0x1 ;  /* 0x0000000112129836 */ /* 0x000fc80000000000 */
[----:B------:R-:W-:Y:S02]  /*0d60*/  @!P1 IMAD R4, R18, 0x8, R1 ;  /* 0x0000000812049824 */ /* 0x000fe400078e0201 */
[----:B0-----:R-:W-:-:S04]  /*0d70*/  @!P1 IMAD.WIDE R6, R5, 0x2, R6 ;  /* 0x0000000205069825 */ /* 0x001fc800078e0206 */
[----:B------:R-:W2:Y:S04]  /*0d80*/  @!P1 LDL.64 R4, [R4] ;  /* 0x0000000004049983 */ /* 0x000ea80000100a00 */
[----:B------:R0:W3:Y:S02]  /*0d90*/  @!P1 LDG.E.U16.CONSTANT R12, desc[UR6][R6.64+0x2] ;  /* 0x00000206060c9981 */ /* 0x0000e4000c1e9500 */
[----:B0-----:R-:W-:Y:S02]  /*0da0*/  IMAD.MOV.U32 R6, RZ, RZ, R0 ;  /* 0x000000ffff067224 */ /* 0x001fe400078e0000 */
[----:B------:R-:W-:-:S05]  /*0db0*/  IMAD.MOV.U32 R7, RZ, RZ, R19 ;  /* 0x000000ffff077224 */ /* 0x000fca00078e0013 */
[----:B------:R-:W4:Y:S01]  /*0dc0*/  LDG.E.128.CONSTANT R8, desc[UR6][R6.64] ;  /* 0x0000000606087981 */ /* 0x000f22000c1e9d00 */
[----:B------:R-:W-:Y:S02]  /*0dd0*/  IMAD.MOV.U32 R28, RZ, RZ, 0x3400 ;  /* 0x00003400ff1c7424 */ /* 0x000fe400078e00ff */
[----:B------:R-:W-:Y:S01]  /*0de0*/  IMAD.MOV.U32 R37, RZ, RZ, 0x2c00 ;  /* 0x00002c00ff257424 */ /* 0x000fe200078e00ff */
[----:B------:R-:W-:Y:S01]  /*0df0*/  ISETP.LE.OR P3, PT, R47, UR8, !P0 ;  /* 0x000000082f007c0c */ /* 0x000fe2000c763670 */
[----:B------:R-:W-:Y:S01]  /*0e00*/  IMAD.MOV.U32 R45, RZ, RZ, 0x2400 ;  /* 0x00002400ff2d7424 */ /* 0x000fe200078e00ff */
[----:B--2---:R-:W-:Y:S02]  /*0e10*/  @!P1 PRMT R3, R4, 0x7610, R3 ;  /* 0x0000761004039816 */ /* 0x004fe40000000003 */
[----:B------:R-:W-:Y:S01]  /*0e20*/  @!P1 PRMT R2, R2, 0x7610, R4 ;  /* 0x0000761002029816 */ /* 0x000fe20000000004 */
[----:B---3--:R-:W-:Y:S01]  /*0e30*/  @!P1 IMAD.IADD R16, R12, 0x1, R29 ;  /* 0x000000010c109824 */ /* 0x008fe200078e021d */
[----:B------:R-:W-:-:S02]  /*0e40*/  @!P1 PRMT R3, R3, 0x7610, R5 ;  /* 0x0000761003039816 */ /* 0x000fc40000000005 */
[----:B------:R-:W-:Y:S02]  /*0e50*/  @!P1 PRMT R2, R5, 0x7610, R2 ;  /* 0x0000761005029816 */ /* 0x000fe40000000002 */
[----:B----4-:R-:W-:Y:S02]  /*0e60*/  LOP3.LUT R6, R9, 0xc000c, RZ, 0xc0, !PT ;  /* 0x000c000c09067812 */ /* 0x010fe400078ec0ff */
[----:B------:R-:W-:Y:S02]  /*0e70*/  SHF.R.U32.HI R14, RZ, 0x8, R9 ;  /* 0x00000008ff0e7819 */ /* 0x000fe40000011609 */
[----:B------:R-:W-:Y:S02]  /*0e80*/  LOP3.LUT R7, R10, 0xc000c, RZ, 0xc0, !PT ;  /* 0x000c000c0a077812 */ /* 0x000fe400078ec0ff */
[----:B------:R-:W-:Y:S02]  /*0e90*/  LOP3.LUT R49, R6, 0x64006400, RZ, 0xfc, !PT ;  /* 0x6400640006317812 */ /* 0x000fe400078efcff */
[----:B------:R-:W-:-:S02]  /*0ea0*/  SHF.R.U32.HI R12, RZ, 0x8, R11 ;  /* 0x00000008ff0c7819 */ /* 0x000fc4000001160b */
[----:B------:R-:W-:Y:S02]  /*0eb0*/  LOP3.LUT R6, R14, 0xc000c, RZ, 0xc0, !PT ;  /* 0x000c000c0e067812 */ /* 0x000fe400078ec0ff */
        /* <DEDUP_REMOVED lines=35> */
[-C--:B------:R-:W-:Y:S02]  /*10f0*/  HFMA2 R24, R33, R28.reuse.H0_H0, -258, -258 ;  /* 0xdc08dc0821187431 */ /* 0x080fe4000004001c */
[----:B------:R-:W-:-:S02]  /*1100*/  HFMA2 R25, R25, R28.H0_H0, -258, -258 ;  /* 0xdc08dc0819197431 */ /* 0x000fc4000004001c */
[----:B------:R-:W-:Y:S02]  /*1110*/  HFMA2 R28, R35, R28.H0_H0, -258, -258 ;  /* 0xdc08dc08231c7431 */ /* 0x000fe4000004001c */
        /* <DEDUP_REMOVED lines=26> */
[-C--:B------:R-:W-:Y:S01]  /*12c0*/  HFMA2 R41, R42, R45.reuse.H0_H0, -18, -18 ;  /* 0xcc80cc802a297431 */ /* 0x080fe2000004002d */
[----:B------:R-:W-:Y:S01]  /*12d0*/  ISETP.GE.AND P1, PT, R29, UR5, PT ;  /* 0x000000051d007c0c */ /* 0x000fe2000bf26270 */
        /* <DEDUP_REMOVED lines=22> */
[----:B------:R-:W-:Y:S02]  /*1440*/  LOP3.LUT R15, R15, 0x64006400, RZ, 0xfc, !PT ;  /* 0x640064000f0f7812 */ /* 0x000fe400078efcff */
[----:B------:R-:W-:-:S02]  /*1450*/  LOP3.LUT R14, R14, 0x30003, RZ, 0xc0, !PT ;  /* 0x000300030e0e7812 */ /* 0x000fc400078ec0ff */
[----:B------:R-:W-:Y:S01]  /*1460*/  LOP3.LUT R13, R13, 0x64006400, RZ, 0xfc, !PT ;  /* 0x640064000d0d7812 */ /* 0x000fe200078efcff */
[----:B------:R-:W-:Y:S01]  /*1470*/  HADD2 R15, R15, -1026, -1026 ;  /* 0xe402e4020f0f7430 */ /* 0x000fe20000000000 */
[----:B------:R-:W-:Y:S02]  /*1480*/  LOP3.LUT R14, R14, 0x64006400, RZ, 0xfc, !PT ;  /* 0x640064000e0e7812 */ /* 0x000fe400078efcff */
[----:B------:R-:W-:Y:S01]  /*1490*/  LOP3.LUT R12, R12, 0x30003, RZ, 0xc0, !PT ;  /* 0x000300030c0c7812 */ /* 0x000fe200078ec0ff */
[----:B------:R-:W-:-:S03]  /*14a0*/  HADD2 R13, R13, -1026, -1026 ;  /* 0xe402e4020d0d7430 */ /* 0x000fc60000000000 */
[----:B------:R-:W-:-:S05]  /*14b0*/  LOP3.LUT R12, R12, 0x64006400, RZ, 0xfc, !PT ;  /* 0x640064000c0c7812 */ /* 0x000fca00078efcff */
[----:B------:R-:W-:Y:S01]  /*14c0*/  HADD2 R12, R12, -1026, -1026 ;  /* 0xe402e4020c0c7430 */ /* 0x000fe20000000000 */
[-C--:B0-----:R-:W-:Y:S01]  /*14d0*/  HFMA2.MMA R51, R51, R4.reuse, RZ ;  /* 0x0000000433337235 */ /* 0x081fe200000000ff */
[-C--:B------:R-:W-:Y:S01]  /*14e0*/  HFMA2 R9, R9, R4.reuse, RZ.H0_H0 ;  /* 0x0000000409097231 */ /* 0x080fe200000400ff */
[----:B------:R-:W-:Y:S01]  /*14f0*/  HFMA2.MMA R53, R53, R4, RZ ;  /* 0x0000000435357235 */ /* 0x000fe200000000ff */
[----:B------:R-:W-:-:S04]  /*1500*/  HFMA2 R4, R11, R4, RZ.H0_H0 ;  /* 0x000000040b047231 */ /* 0x000fc800000400ff */
[-C--:B------:R-:W-:Y:S01]  /*1510*/  HFMA2 R4, R24, R5.reuse, R4 ;  /* 0x0000000518047231 */ /* 0x080fe20000000004 */
[-C--:B------:R-:W-:Y:S01]  /*1520*/  HFMA2.MMA R51, R46, R5.reuse, R51 ;  /* 0x000000052e337235 */ /* 0x080fe20000000033 */
[----:B------:R-:W-:Y:S01]  /*1530*/  HFMA2 R46, R49, R5, R9 ;  /* 0x00000005312e7231 */ /* 0x000fe20000000009 */
[----:B------:R-:W-:Y:S01]  /*1540*/  HFMA2.MMA R53, R48, R5, R53 ;  /* 0x0000000530357235 */ /* 0x000fe20000000035 */
[----:B------:R-:W0:Y:S02]  /*1550*/  LDS.128 R8, [UR4+0x10] ;  /* 0x00001004ff087984 */ /* 0x000e240008000c00 */
[----:B------:R-:W-:-:S03]  /*1560*/  HFMA2 R5, R31, R6, R46 ;  /* 0x000000061f057231 */ /* 0x000fc6000000002e */
[-C--:B------:R-:W-:Y:S01]  /*1570*/  HFMA2.MMA R51, R30, R6.reuse, R51 ;  /* 0x000000061e337235 */ /* 0x080fe20000000033 */
[----:B------:R-:W-:Y:S01]  /*1580*/  HFMA2 R5, R39, R7, R5 ;  /* 0x0000000727057231 */ /* 0x000fe20000000005 */
[----:B------:R-:W-:Y:S01]  /*1590*/  HFMA2.MMA R24, R32, R6, R53 ;  /* 0x0000000620187235 */ /* 0x000fe20000000035 */
[----:B------:R-:W-:-:S05]  /*15a0*/  HFMA2 R6, R33, R6, R4 ;  /* 0x0000000621067231 */ /* 0x000fca0000000004 */
[-C--:B------:R-:W-:Y:S02]  /*15b0*/  HFMA2.MMA R4, R38, R7.reuse, R51 ;  /* 0x0000000726047235 */ /* 0x080fe40000000033 */
[----:B------:R-:W-:Y:S01]  /*15c0*/  HFMA2.MMA R24, R40, R7, R24 ;  /* 0x0000000728187235 */ /* 0x000fe20000000018 */
[----:B------:R-:W-:Y:S02]  /*15d0*/  HFMA2 R7, R41, R7, R6 ;  /* 0x0000000729077231 */ /* 0x000fe40000000006 */
        /* <DEDUP_REMOVED lines=10> */
[----:B------:R-:W-:Y:S01]  /*1680*/  HFMA2 R7, R37, R10, R7 ;  /* 0x0000000a25077231 */ /* 0x000fe20000000007 */
[----:B------:R-:W-:Y:S01]  /*1690*/  PRMT R4, R3, 0x7610, R2 ;  /* 0x0000761003047816 */ /* 0x000fe20000000002 */
[----:B------:R-:W-:-:S02]  /*16a0*/  HFMA2 R6, R43, R11, R6 ;  /* 0x0000000b2b067231 */ /* 0x000fc40000000006 */
        /* <DEDUP_REMOVED lines=14> */
.L_x_3432:
[----:B------:R-:W-:Y:S01]  /*1790*/  ISETP.LT.AND P4, PT, R29, R22, PT ;  /* 0x000000161d00720c */ /* 0x000fe20003f81270 */
[----:B------:R-:W-:Y:S01]  /*17a0*/  UIADD3 UR4, UR4, 0x20, URZ ;  /* 0x0000002004047890 */ /* 0x000fe2000fffe03f */
[----:B------:R-:W-:-:S05]  /*17b0*/  LEA R0, P3, R23, R0, 0x2 ;  /* 0x0000000017007211 */ /* 0x000fca00078610ff */
[----:B------:R-:W-:-:S06]  /*17c0*/  IMAD.X R19, R19, 0x1, R17, P3 ;  /* 0x0000000113137824 */ /* 0x000fcc00018e0611 */
[----:B------:R-:W-:Y:S05]  /*17d0*/  @!P1 BRA P4, `(.L_x_3433) ;  /* 0xfffffff400509947 */ /* 0x000fea000203ffff */
.L_x_3431:
[----:B------:R-:W-:Y:S05]  /*17e0*/  @P2 EXIT ;  /* 0x000000000000294d */ /* 0x000fea0003800000 */
[----:B------:R-:W1:Y:S01]  /*17f0*/  S2R R0, SR_CTAID.X ;  /* 0x0000000000007919 */ /* 0x000e620000002500 */
[----:B------:R-:W2:Y:S01]  /*1800*/  S2UR UR4, SR_CTAID.Y ;  /* 0x00000000000479c3 */ /* 0x000ea20000002600 */
[----:B------:R-:W1:Y:S07]  /*1810*/  S2R R5, SR_TID.X ;  /* 0x0000000000057919 */ /* 0x000e6e0000002100 */
[----:B------:R-:W2:Y:S08]  /*1820*/  LDC R7, c[0x0][0x23c] ;  /* 0x00008f00ff077b82 */ /* 0x000eb00000000800 */
        /* <DEDUP_REMOVED lines=12> */
.L_x_3437:
[----:B------:R-:W1:Y:S02]  /*18f0*/  LDS R6, [R2] ;  /* 0x0000000002067984 */ /* 0x000e640000000800 */
[----:B-1----:R-:W-:-:S06]  /*1900*/  HADD2 R7, R6, R21 ;  /* 0x0000001506077230 */ /* 0x002fcc0000000000 */
[----:B------:R-:W1:Y:S02]  /*1910*/  ATOMS.CAST.SPIN R7, [R2], R6, R7 ;  /* 0x000000060207738d */ /* 0x000e640001800007 */
[----:B-1----:R-:W-:-:S13]  /*1920*/  ISETP.EQ.U32.AND P0, PT, R7, 0x1, PT ;  /* 0x000000010700780c */ /* 0x002fda0003f02070 */
[----:B------:R-:W-:Y:S05]  /*1930*/  @!P0 BRA `(.L_x_3437) ;  /* 0xfffffffc00ec8947 */ /* 0x000fea000383ffff */
[----:B------:R-:W-:Y:S05]  /*1940*/  BRA `(.L_x_3435) ;  /* 0x00000000000c7947 */ /* 0x000fea0003800000 */
.L_x_3436:
[----:B------:R-:W2:Y:S02]  /*1950*/  LD.E R0, desc[UR6][R4.64] ;  /* 0x0000000604007980 */ /* 0x000ea4000c101900 */
[----:B--2---:R-:W-:-:S05]  /*1960*/  IMAD.IADD R3, R21, 0x1, R0 ;  /* 0x0000000115037824 */ /* 0x004fca00078e0200 */
[----:B------:R1:W-:Y:S02]  /*1970*/  ST.E desc[UR6][R4.64], R3 ;  /* 0x0000000304007985 */ /* 0x0003e4000c101906 */
.L_x_3435:
[----:B------:R-:W-:Y:S05]  /*1980*/  BSYNC B0 ;  /* 0x0000000000007941 */ /* 0x000fea0003800000 */
.L_x_3434:
[----:B------:R2:W-:Y:S02]  /*1990*/  ATOM.E.ADD.F16x2.RN.STRONG.GPU P0, RZ, desc[UR6][R4.64+0x4], R20 ;  /* 0x0000041404ff79a2 */ /* 0x0005e4000810e1c6 */
[----:B--2---:R-:W-:Y:S05]  /*19a0*/  @P0 EXIT ;  /* 0x000000000000094d */ /* 0x004fea0003800000 */
[----:B------:R-:W2:Y:S02]  /*19b0*/  QSPC.E.S P0, RZ, [R4+0x4] ;  /* 0x0000040004ff73aa */ /* 0x000ea40000000500 */
[----:B--2---:R-:W-:Y:S05]  /*19c0*/  @!P0 BRA `(.L_x_3438) ;  /* 0x0000000000208947 */ /* 0x004fea0003800000 */
[----:B------:R-:W-:-:S05]  /*19d0*/  IMAD.MOV.U32 R2, RZ, RZ, R4 ;  /* 0x000000ffff027224 */ /* 0x000fca00078e0004 */
[----:B------:R-:W-:-:S07]  /*19e0*/  MOV R2, R2 ;  /* 0x0000000200027202 */ /* 0x000fce0000000f00 */
.L_x_3439:
[----:B-1----:R-:W1:Y:S02]  /*19f0*/  LDS R4, [R2+0x4] ;  /* 0x0000040002047984 */ /* 0x002e640000000800 */
[----:B-1----:R-:W-:-:S10]  /*1a00*/  HFMA2.MMA R5, R4, 1, 1, R20 ;  /* 0x3c003c0004057835 */ /* 0x002fd40000000014 */
[----:B------:R-:W1:Y:S02]  /*1a10*/  ATOMS.CAST.SPIN R5, [R2+0x4], R4, R5 ;  /* 0x000004040205738d */ /* 0x000e640001800005 */
[----:B-1----:R-:W-:-:S13]  /*1a20*/  ISETP.EQ.U32.AND P0, PT, R5, 0x1, PT ;  /* 0x000000010500780c */ /* 0x002fda0003f02070 */
[----:B------:R-:W-:Y:S05]  /*1a30*/  @!P0 BRA `(.L_x_3439) ;  /* 0xfffffffc00ec8947 */ /* 0x000fea000383ffff */
[----:B------:R-:W-:Y:S05]  /*1a40*/  EXIT ;  /* 0x000000000000794d */ /* 0x000fea0003800000 */
.L_x_3438:
[----:B------:R-:W1:Y:S02]  /*1a50*/  LD.E R0, desc[UR6][R4.64+0x4] ;  /* 0x0000040604007980 */ /* 0x000e64000c101900 */
[----:B-1----:R-:W-:-:S05]  /*1a60*/  IMAD.IADD R3, R20, 0x1, R0 ;  /* 0x0000000114037824 */ /* 0x002fca00078e0200 */
[----:B------:R-:W-:Y:S01]  /*1a70*/  ST.E desc[UR6][R4.64+0x4], R3 ;  /* 0x0000040304007985 */ /* 0x000fe2000c101906 */
[----:B------:R-:W-:Y:S05]  /*1a80*/  EXIT ;  /* 0x000000000000794d */ /* 0x000fea0003800000 */
.L_x_3440:
        /* <DEDUP_REMOVED lines=15> */
.L_x_3729:


//--------------------- .text._Z23gemm_half_q_half_kernelILi1ELi32ELb1ELb0ELi32EEvPK6__halfPKjS4_S2_PS0_iiiiPKtS7_iiiiiibS2_i --------------------------
	.section	.text._Z23gemm_half_q_half_kernelILi1ELi32ELb1ELb0ELi32EEvPK6__halfPKjS4_S2_PS0_iiiiPKtS7_iiiiiibS2_i,"ax",@progbits
	.align	128
        .global         _Z23gemm_half_q_half_kernelILi1ELi32ELb1ELb0ELi32EEvPK6__halfPKjS4_S2_PS0_iiiiPKtS7_iiiiiibS2_i
        .type           _Z23gemm_half_q_half_kernelILi1ELi32ELb1ELb0ELi32EEvPK6__halfPKjS4_S2_PS0_iiiiPKtS7_iiiiiibS2_i,@function
        .size           _Z23gemm_half_q_half_kernelILi1ELi32ELb1ELb0ELi32EEvPK6__halfPKjS4_S2_PS0_iiiiPKtS7_iiiiiibS2_i,(.L_x_3730 - _Z23gemm_half_q_half_kernelILi1ELi32ELb1ELb0ELi32EEvPK6__halfPKjS4_S2_PS0_iiiiPKtS7_iiiiiibS2_i)
        .other          _Z23gemm_half_q_half_kernelILi1ELi32ELb1ELb0ELi32EEvPK6__halfPKjS4_S2_PS0_iiiiPKtS7_iiiiiibS2_i,@"STO_CUDA_ENTRY STV_DEFAULT"
_Z23gemm_half_q_half_kernelILi1ELi32ELb1ELb0ELi32EEvPK6__halfPKjS4_S2_PS0_iiiiPKtS7_iiiiiibS2_i:
.text._Z23gemm_half_q_half_kernelILi1ELi32ELb1ELb0ELi32EEvPK6__halfPKjS4_S2_PS0_iiiiPKtS7_iiiiiibS2_i:
[----:B------:R-:W-:Y:S08]  /*0000*/  LDC R1, c[0x0][0x28] ;  /* 0x00000a00ff017b82 */ /* 0x000ff00000000800 */
[----:B------:R-:W0:Y:S01]  /*0010*/  S2UR UR8, SR_CTAID.Y ;  /* 0x00000000000879c3 */ /* 0x000e220000002600 */
[----:B------:R-:W-:Y:S01]  /*0020*/  PRMT R10, RZ, 0x7610, R10 ;  /* 0x00007610ff0a7816 */ /* 0x000fe2000000000a */
[----:B------:R-:W-:-:S06]  /*0030*/  ULDC.64 UR6, c[0x0][0x208] ;  /* 0x0000820000067ab9 */ /* 0x000fcc0000000a00 */
[----:B------:R-:W0:Y:S02]  /*0040*/  LDC R13, c[0x0][0x238] ;  /* 0x00008e00ff0d7b82 */ /* 0x000e240000000800 */
[----:B0-----:R-:W-:-:S13]  /*0050*/  ISETP.LE.AND P0, PT, R13, UR8, PT ;  /* 0x000000080d007c0c */ /* 0x001fda000bf03270 */
        /* <DEDUP_REMOVED lines=41> */
.L_x_3442:
[----:B------:R-:W-:Y:S05]  /*02f0*/  BSYNC B0 ;  /* 0x0000000000007941 */ /* 0x000fea0003800000 */
.L_x_3441:
[----:B------:R-:W-:Y:S01]  /*0300*/  ULDC UR4, c[0x0][0x23c] ;  /* 0x00008f0000047ab9 */ /* 0x000fe20000000800 */
[----:B------:R-:W-:Y:S02]  /*0310*/  IMAD.SHL.U32 R12, R12, 0x4, RZ ;  /* 0x000000040c0c7824 */ /* 0x000fe400078e00ff */
[----:B------:R-:W-:-:S05]  /*0320*/  IMAD.U32 R29, RZ, RZ, UR4 ;  /* 0x00000004ff1d7e24 */ /* 0x000fca000f8e00ff */
[----:B------:R-:W-:-:S13]  /*0330*/  ISETP.GE.AND P1, PT, R12, R29, PT ;  /* 0x0000001d0c00720c */ /* 0x000fda0003f26270 */
[----:B------:R-:W-:Y:S05]  /*0340*/  @P1 EXIT ;  /* 0x000000000000194d */ /* 0x000fea0003800000 */
[----:B0-----:R-:W0:Y:S08]  /*0350*/  LDC.U8 R2, c[0x0][0x270] ;  /* 0x00009c00ff027b82 */ /* 0x001e300000000000 */
[----:B------:R-:W1:Y:S01]  /*0360*/  LDC R11, c[0x0][0x264] ;  /* 0x00009900ff0b7b82 */ /* 0x000e620000000800 */
[----:B0-----:R-:W-:-:S04]  /*0370*/  PRMT R2, R2, 0x8880, RZ ;  /* 0x0000888002027816 */ /* 0x001fc800000000ff */
[----:B------:R-:W-:-:S04]  /*0380*/  ISETP.NE.AND P1, PT, R2, RZ, PT ;  /* 0x000000ff0200720c */ /* 0x000fc80003f25270 */
[----:B------:R-:W-:-:S04]  /*0390*/  ISETP.NE.OR P1, PT, R0, RZ, !P1 ;  /* 0x000000ff0000720c */ /* 0x000fc80004f25670 */
[----:B------:R-:W-:Y:S02]  /*03a0*/  ISETP.LE.OR P2, PT, R13, UR8, P1 ;  /* 0x000000080d007c0c */ /* 0x000fe40008f43670 */
[----:B------:R-:W0:Y:S01]  /*03b0*/  LDC R13, c[0x0][0x25c] ;  /* 0x00009700ff0d7b82 */ /* 0x000e220000000800 */
[----:B------:R-:W-:-:S10]  /*03c0*/  ISETP.GE.AND P1, PT, R30, R31, PT ;  /* 0x0000001f1e00720c */ /* 0x000fd40003f26270 */
[----:B------:R-:W2:Y:S01]  /*03d0*/  @!P2 LDC.64 R2, c[0x0][0x230] ;  /* 0x00008c00ff02ab82 */ /* 0x000ea20000000a00 */
[----:B------:R-:W-:-:S04]  /*03e0*/  @!P2 IMAD R5, R29, UR8, R12 ;  /* 0x000000081d05ac24 */ /* 0x000fc8000f8e020c */
[----:B--2---:R-:W-:-:S05]  /*03f0*/  @!P2 IMAD.WIDE R2, R5, 0x2, R2 ;  /* 0x000000020502a825 */ /* 0x004fca00078e0202 */
[----:B------:R2:W-:Y:S01]  /*0400*/  @!P2 STG.E.64 desc[UR6][R2.64], RZ ;  /* 0x000000ff0200a986 */ /* 0x0005e2000c101b06 */
[----:B------:R-:W-:Y:S06]  /*0410*/  BAR.SYNC.DEFER_BLOCKING 0x0 ;  /* 0x0000000000007b1d */ /* 0x000fec0000010000 */
[----:B01----:R-:W-:Y:S05]  /*0420*/  @P1 BRA `(.L_x_3443) ;  /* 0x0000000000d41947 */ /* 0x003fea0003800000 */
[----:B------:R-:W0:Y:S01]  /*0430*/  LDC.64 R4, c[0x0][0x248] ;  /* 0x00009200ff047b82 */ /* 0x000e220000000a00 */
[----:B--2---:R-:W-:-:S07]  /*0440*/  IMAD.SHL.U32 R3, R0, 0x40, RZ ;  /* 0x0000004000037824 */ /* 0x004fce00078e00ff */
[----:B------:R-:W1:Y:S08]  /*0450*/  LDC.64 R6, c[0x0][0x220] ;  /* 0x00008800ff067b82 */ /* 0x000e700000000a00 */
[----:B------:R-:W2:Y:S01]  /*0460*/  LDC.64 R8, c[0x0][0x228] ;  /* 0x00008a00ff087b82 */ /* 0x000ea20000000a00 */
[----:B0-----:R-:W-:-:S05]  /*0470*/  IMAD.WIDE R2, R3, 0x2, R4 ;  /* 0x0000000203027825 */ /* 0x001fca00078e0204 */
[----:B------:R0:W5:Y:S01]  /*0480*/  LDG.E.U16.CONSTANT R14, desc[UR6][R2.64] ;  /* 0x00000006020e7981 */ /* 0x000162000c1e9500 */
[----:B------:R-:W-:Y:S01]  /*0490*/  SHF.R.S32.HI R17, RZ, 0x1f, R12 ;  /* 0x0000001fff117819 */ /* 0x000fe2000001140c */
[----:B------:R-:W-:Y:S01]  /*04a0*/  IMAD.SHL.U32 R15, R12, 0x4, RZ ;  /* 0x000000040c0f7824 */ /* 0x000fe200078e00ff */
[----:B------:R-:W-:Y:S01]  /*04b0*/  UMOV UR4, URZ ;  /* 0x0000003f00047c82 */ /* 0x000fe20008000000 */
[----:B------:R-:W-:Y:S01]  /*04c0*/  IMAD.MOV.U32 R16, RZ, RZ, R30 ;  /* 0x000000ffff107224 */ /* 0x000fe200078e001e */
[----:B------:R-:W-:Y:S02]  /*04d0*/  LEA.HI R17, R17, R12, RZ, 0x3 ;  /* 0x0000000c11117211 */ /* 0x000fe400078f18ff */
[----:B------:R-:W-:Y:S02]  /*04e0*/  LOP3.LUT R15, R15, 0x10, RZ, 0xc0, !PT ;  /* 0x000000100f0f7812 */ /* 0x000fe400078ec0ff */
[----:B-1----:R-:W-:-:S07]  /*04f0*/  SHF.R.S32.HI R17, RZ, 0x3, R17 ;  /* 0x00000003ff117819 */ /* 0x002fce0000011411 */
.L_x_3444:
[----:B0----5:R-:W-:-:S04]  /*0500*/  VIADD R2, R14, UR4 ;  /* 0x000000040e027c36 */ /* 0x021fc80008000000 */
        /* <DEDUP_REMOVED lines=9> */
[----:B--2---:R-:W-:-:S06]  /*05a0*/  IMAD.WIDE R2, R2, 0x2, R8 ;  /* 0x0000000202027825 */ /* 0x004fcc00078e0208 */
[----:B------:R0:W2:Y:S01]  /*05b0*/  LDG.E.U16.CONSTANT R3, desc[UR6][R2.64] ;  /* 0x0000000602037981 */ /* 0x0000a2000c1e9500 */
        /* <DEDUP_REMOVED lines=12> */
[----:B------:R-:W-:Y:S01]  /*0680*/  VIADD R20, R20, 0x1 ;  /* 0x0000000114147836 */ /* 0x000fe20000000000 */
[----:B------:R-:W2:Y:S01]  /*0690*/  I2F.F16 R24, R22 ;  /* 0x0000001600187306 */ /* 0x000ea20000200c00 */
[----:B------:R-:W-:Y:S01]  /*06a0*/  VIADD R23, R23, 0x1 ;  /* 0x0000000117177836 */ /* 0x000fe20000000000 */
[----:B------:R-:W-:Y:S01]  /*06b0*/  ISETP.GE.AND P2, PT, R16, R31, PT ;  /* 0x0000001f1000720c */ /* 0x000fe20003f46270 */
[----:B------:R-:W-:-:S02]  /*06c0*/  VIADD R0, R0, 0x1 ;  /* 0x0000000100007836 */ /* 0x000fc40000000000 */
[----:B------:R-:W-:Y:S02]  /*06d0*/  IMAD R20, R20, R20, RZ ;  /* 0x0000001414147224 */ /* 0x000fe400078e02ff */
[----:B------:R-:W-:Y:S02]  /*06e0*/  IMAD R23, R23, R23, RZ ;  /* 0x0000001717177224 */ /* 0x000fe400078e02ff */
[----:B------:R-:W-:Y:S02]  /*06f0*/  IMAD R18, R0, R0, RZ ;  /* 0x0000000000127224 */ /* 0x000fe400078e02ff */
[----:B0-----:R-:W0:Y:S01]  /*0700*/  I2F.F16 R2, R23 ;  /* 0x0000001700027306 */ /* 0x001e220000200c00 */
[----:B--2---:R-:W-:-:S07]  /*0710*/  HMUL2 R24, R24.H0_H0, R3.H0_H0 ;  /* 0x2000000318187232 */ /* 0x004fce0000000800 */
[----:B------:R-:W1:Y:S01]  /*0720*/  I2F.F16 R20, R20 ;  /* 0x0000001400147306 */ /* 0x000e620000200c00 */
[----:B0-----:R-:W-:-:S07]  /*0730*/  HMUL2 R0, R2.H0_H0, R3.H0_H0 ;  /* 0x2000000302007232 */ /* 0x001fce0000000800 */
[----:B------:R-:W0:Y:S01]  /*0740*/  I2F.F16 R18, R18 ;  /* 0x0000001200127306 */ /* 0x000e220000200c00 */
[-C--:B-1----:R-:W-:Y:S02]  /*0750*/  HMUL2 R2, R20.H0_H0, R3.reuse.H0_H0 ;  /* 0x2000000314027232 */ /* 0x082fe40000000800 */
[----:B0-----:R-:W-:Y:S01]  /*0760*/  HMUL2 R3, R18.H0_H0, R3.H0_H0 ;  /* 0x2000000312037232 */ /* 0x001fe20000000800 */
[----:B------:R-:W-:Y:S06]  /*0770*/  @!P2 BRA `(.L_x_3444) ;  /* 0xfffffffc0060a947 */ /* 0x000fec000383ffff */
.L_x_3443:
[----:B------:R-:W-:Y:S01]  /*0780*/  ULDC UR4, c[0x0][0x258] ;  /* 0x0000960000047ab9 */ /* 0x000fe20000000800 */
[C---:B------:R-:W-:Y:S02]  /*0790*/  ISETP.GT.AND P3, PT, R30.reuse, R13, PT ;  /* 0x0000000d1e00720c */ /* 0x040fe40003f64270 */
[----:B------:R-:W-:Y:S02]  /*07a0*/  CS2R R4, SRZ ;  /* 0x0000000000047805 */ /* 0x000fe4000001ff00 */
        /* <DEDUP_REMOVED lines=8> */
[----:B------:R-:W-:-:S07]  /*0830*/  IMAD R5, R6, 0x6, RZ ;  /* 0x0000000606057824 */ /* 0x000fce00078e02ff */
.L_x_3445:
        /* <DEDUP_REMOVED lines=8> */
.L_x_3446:
        /* <DEDUP_REMOVED lines=12> */
.L_x_3447:
        /* <DEDUP_REMOVED lines=8> */
.L_x_3448:
        /* <DEDUP_REMOVED lines=11> */
.L_x_3449:
[C---:B------:R-:W-:Y:S02]  /*0ab0*/  VIMNMX R8, R30.reuse, UR4, PT ;  /* 0x000000041e087c48 */ /* 0x040fe4000bfe0100 */
[----:B------:R-:W-:Y:S02]  /*0ac0*/  ISETP.GE.OR P1, PT, R30, R13, P1 ;  /* 0x0000000d1e00720c */ /* 0x000fe40000f26670 */
[----:B------:R-:W-:Y:S02]  /*0ad0*/  SHF.R.S32.HI R11, RZ, 0x1f, R8 ;  /* 0x0000001fff0b7819 */ /* 0x000fe40000011408 */
[----:B------:R-:W-:Y:S02]  /*0ae0*/  PRMT R26, RZ, 0x5410, RZ ;  /* 0x00005410ff1a7816 */ /* 0x000fe400000000ff */
[----:B------:R-:W-:Y:S02]  /*0af0*/  LEA.HI R11, R11, R8, RZ, 0x5 ;  /* 0x000000080b0b7211 */ /* 0x000fe400078f28ff */
[----:B------:R-:W-:-:S02]  /*0b00*/  PRMT R25, RZ, 0x5410, RZ ;  /* 0x00005410ff197816 */ /* 0x000fc400000000ff */
[----:B------:R-:W-:-:S05]  /*0b10*/  SHF.R.S32.HI R8, RZ, 0x5, R11 ;  /* 0x00000005ff087819 */ /* 0x000fca000001140b */
[----:B------:R-:W-:-:S05]  /*0b20*/  IMAD R5, R8, 0x8, R5 ;  /* 0x0000000808057824 */ /* 0x000fca00078e0205 */
[----:B------:R-:W-:-:S04]  /*0b30*/  IADD3 R4, R7, R5, R4 ;  /* 0x0000000507047210 */ /* 0x000fc80007ffe004 */
[----:B------:R-:W-:Y:S01]  /*0b40*/  IADD3 R4, R9, R4, R6 ;  /* 0x0000000409047210 */ /* 0x000fe20007ffe006 */
[----:B------:R-:W-:Y:S06]  /*0b50*/  @P1 BRA `(.L_x_3450) ;  /* 0x0000001800241947 */ /* 0x000fec0003800000 */
[----:B------:R-:W0:Y:S01]  /*0b60*/  S2UR UR5, SR_CgaCtaId ;  /* 0x00000000000579c3 */ /* 0x000e220000008800 */
[----:B------:R-:W-:Y:S01]  /*0b70*/  IMAD R5, R4, R29, RZ ;  /* 0x0000001d04057224 */ /* 0x000fe200078e02ff */
[----:B------:R-:W-:Y:S01]  /*0b80*/  ULDC.64 UR8, c[0x0][0x218] ;  /* 0x0000860000087ab9 */ /* 0x000fe20000000a00 */
[----:B------:R-:W-:Y:S01]  /*0b90*/  PRMT R4, R10, 0x9910, RZ ;  /* 0x000099100a047816 */ /* 0x000fe200000000ff */
[----:B------:R-:W-:Y:S01]  /*0ba0*/  UMOV UR4, 0x400 ;  /* 0x0000040000047882 */ /* 0x000fe20000000000 */
[----:B------:R-:W-:Y:S02]  /*0bb0*/  SHF.R.S32.HI R28, RZ, 0x1f, R29 ;  /* 0x0000001fff1c7819 */ /* 0x000fe4000001141d */
[----:B------:R-:W-:Y:S01]  /*0bc0*/  SHF.R.S32.HI R7, RZ, 0x1f, R5 ;  /* 0x0000001fff077819 */ /* 0x000fe20000011405 */
[----:B------:R-:W1:Y:S01]  /*0bd0*/  LDC R27, c[0x0][0x23c] ;  /* 0x00008f00ff1b7b82 */ /* 0x000e620000000800 */
[----:B------:R-:W-:Y:S02]  /*0be0*/  IADD3 R5, P1, R12, R5, RZ ;  /* 0x000000050c057210 */ /* 0x000fe40007f3e0ff */
[----:B------:R-:W-:-:S02]  /*0bf0*/  ISETP.EQ.OR P0, PT, R4, RZ, P0 ;  /* 0x000000ff0400720c */ /* 0x000fc40000702670 */
[----:B------:R-:W-:Y:S02]  /*0c00*/  LEA.HI.X.SX32 R12, R12, R7, 0x1, P1 ;  /* 0x000000070c0c7211 */ /* 0x000fe400008f0eff */
[C---:B------:R-:W-:Y:S02]  /*0c10*/  LEA R32, P1, R5.reuse, UR8, 0x2 ;  /* 0x0000000805207c11 */ /* 0x040fe4000f8210ff */
[----:B------:R-:W-:Y:S02]  /*0c20*/  PRMT R25, RZ, 0x5410, RZ ;  /* 0x00005410ff197816 */ /* 0x000fe400000000ff */
[----:B------:R-:W-:Y:S02]  /*0c30*/  LEA.HI.X R33, R5, UR9, R12, 0x2, P1 ;  /* 0x0000000905217c11 */ /* 0x000fe400088f140c */
[----:B------:R-:W-:Y:S01]  /*0c40*/  PRMT R26, RZ, 0x5410, RZ ;  /* 0x00005410ff1a7816 */ /* 0x000fe200000000ff */
[----:B0-----:R-:W-:-:S03]  /*0c50*/  ULEA UR4, UR5, UR4, 0x18 ;  /* 0x0000000405047291 */ /* 0x001fc6000f8ec03f */
[----:B------:R-:W-:-:S09]  /*0c60*/  ULDC UR5, c[0x0][0x25c] ;  /* 0x0000970000057ab9 */ /* 0x000fd20000000800 */
.L_x_3453:
[----:B------:R0:W5:Y:S01]  /*0c70*/  LDG.E.128.CONSTANT R4, desc[UR6][R32.64] ;  /* 0x0000000620047981 */ /* 0x000162000c1e9d00 */
[----:B-1----:R-:W-:Y:S01]  /*0c80*/  IMAD.MOV.U32 R29, RZ, RZ, R27 ;  /* 0x000000ffff1d7224 */ /* 0x002fe200078e001b */
[----:B------:R-:W-:Y:S06]  /*0c90*/  @P0 BRA `(.L_x_3451) ;  /* 0x0000000800d00947 */ /* 0x000fec0003800000 */
[C---:B------:R-:W-:Y:S01]  /*0ca0*/  IMAD.WIDE R20, R29.reuse, 0x4, R32 ;  /* 0x000000041d147825 */ /* 0x040fe200078e0220 */
[----:B------:R-:W1:Y:S04]  /*0cb0*/  LDS.128 R16, [UR4] ;  /* 0x00000004ff107984 */ /* 0x000e680008000c00 */
[----:B------:R3:W4:Y:S01]  /*0cc0*/  LDG.E.128.CONSTANT R8, desc[UR6][R20.64] ;  /* 0x0000000614087981 */ /* 0x000722000c1e9d00 */
[----:B------:R-:W-:-:S06]  /*0cd0*/  IMAD.WIDE R12, R29, 0x4, R20 ;  /* 0x000000041d0c7825 */ /* 0x000fcc00078e0214 */
[----:B------:R-:W4:Y:S01]  /*0ce0*/  LDG.E.128.CONSTANT R12, desc[UR6][R12.64] ;  /* 0x000000060c0c7981 */ /* 0x000f22000c1e9d00 */
[----:B-----5:R-:W-:Y:S02]  /*0cf0*/  LOP3.LUT R35, R4, 0x3f003f, RZ, 0xc0, !PT ;  /* 0x003f003f04237812 */ /* 0x020fe400078ec0ff */
[----:B------:R-:W-:Y:S02]  /*0d00*/  LOP3.LUT R23, R6, 0x3f003f, RZ, 0xc0, !PT ;  /* 0x003f003f06177812 */ /* 0x000fe400078ec0ff */
[----:B------:R-:W-:Y:S02]  /*0d10*/  LOP3.LUT R37, R5, 0x3f003f, RZ, 0xc0, !PT ;  /* 0x003f003f05257812 */ /* 0x000fe400078ec0ff */
[----:B------:R-:W-:Y:S02]  /*0d20*/  LOP3.LUT R34, R7, 0x3f003f, RZ, 0xc0, !PT ;  /* 0x003f003f07227812 */ /* 0x000fe400078ec0ff */
[----:B------:R-:W-:Y:S02]  /*0d30*/  LOP3.LUT R35, R35, 0x64006400, RZ, 0xfc, !PT ;  /* 0x6400640023237812 */ /* 0x000fe400078efcff */
[----:B---3--:R-:W-:-:S02]  /*0d40*/  LOP3.LUT R21, R23, 0x64006400, RZ, 0xfc, !PT ;  /* 0x6400640017157812 */ /* 0x008fc400078efcff */
[----:B------:R-:W-:Y:S01]  /*0d50*/  SHF.R.U32.HI R22, RZ, 0x6, R4 ;  /* 0x00000006ff167819 */ /* 0x000fe20000011604 */
[----:B------:R-:W-:Y:S01]  /*0d60*/  HADD2 R35, R35, -1056, -1056 ;  /* 0xe420e42023237430 */ /* 0x000fe20000000000 */
[----:B------:R-:W-:Y:S01]  /*0d70*/  LOP3.LUT R37, R37, 0x64006400, RZ, 0xfc, !PT ;  /* 0x6400640025257812 */ /* 0x000fe200078efcff */
[----:B------:R-:W-:Y:S01]  /*0d80*/  HADD2 R21, R21, -1056, -1056 ;  /* 0xe420e42015157430 */ /* 0x000fe20000000000 */
[----:B------:R-:W-:Y:S02]  /*0d90*/  LOP3.LUT R23, R34, 0x64006400, RZ, 0xfc, !PT ;  /* 0x6400640022177812 */ /* 0x000fe400078efcff */
[----:B------:R-:W-:Y:S01]  /*0da0*/  LOP3.LUT R20, R22, 0x3f003f, RZ, 0xc0, !PT ;  /* 0x003f003f16147812 */ /* 0x000fe200078ec0ff */
[----:B------:R-:W-:Y:S01]  /*0db0*/  HADD2 R37, R37, -1056, -1056 ;  /* 0xe420e42025257430 */ /* 0x000fe20000000000 */
[----:B------:R-:W-:Y:S01]  /*0dc0*/  SHF.R.U32.HI R22, RZ, 0x6, R5 ;  /* 0x00000006ff167819 */ /* 0x000fe20000011605 */
[----:B------:R-:W-:Y:S01]  /*0dd0*/  HADD2 R23, R23, -1056, -1056 ;  /* 0xe420e42017177430 */ /* 0x000fe20000000000 */
[----:B------:R-:W-:-:S02]  /*0de0*/  LOP3.LUT R20, R20, 0x64006400, RZ, 0xfc, !PT ;  /* 0x6400640014147812 */ /* 0x000fc400078efcff */
[----:B------:R-:W-:Y:S02]  /*0df0*/  LOP3.LUT R22, R22, 0x3f003f, RZ, 0xc0, !PT ;  /* 0x003f003f16167812 */ /* 0x000fe400078ec0ff */
[----:B------:R-:W-:Y:S01]  /*0e00*/  SHF.R.U32.HI R4, RZ, 0xc, R4 ;  /* 0x0000000cff047819 */ /* 0x000fe20000011604 */
[----:B------:R-:W-:Y:S01]  /*0e10*/  HADD2 R20, R20, -1056, -1056 ;  /* 0xe420e42014147430 */ /* 0x000fe20000000000 */
[-C--:B-1----:R-:W-:Y:S01]  /*0e20*/  HFMA2.MMA R35, R35, R16.reuse, RZ ;  /* 0x0000001023237235 */ /* 0x082fe200000000ff */
[-C--:B------:R-:W-:Y:S01]  /*0e30*/  HFMA2 R37, R37, R16.reuse, RZ.H0_H0 ;  /* 0x0000001025257231 */ /* 0x080fe200000400ff */
[----:B------:R-:W-:Y:S01]  /*0e40*/  HFMA2.MMA R21, R21, R16, RZ ;  /* 0x0000001015157235 */ /* 0x000fe200000000ff */
[----:B------:R-:W-:Y:S01]  /*0e50*/  HFMA2 R16, R23, R16, RZ.H0_H0 ;  /* 0x0000001017107231 */ /* 0x000fe200000400ff */
[----:B------:R-:W-:Y:S02]  /*0e60*/  SHF.R.U32.HI R23, RZ, 0x6, R6 ;  /* 0x00000006ff177819 */ /* 0x000fe40000011606 */
[----:B------:R-:W-:-:S02]  /*0e70*/  SHF.R.U32.HI R5, RZ, 0xc, R5 ;  /* 0x0000000cff057819 */ /* 0x000fc40000011605 */
[----:B------:R-:W-:Y:S01]  /*0e80*/  LOP3.LUT R34, R23, 0x3f003f, RZ, 0xc0, !PT ;  /* 0x003f003f17227812 */ /* 0x000fe200078ec0ff */
[----:B------:R-:W-:Y:S01]  /*0e90*/  HFMA2.MMA R20, R20, R17, R35 ;  /* 0x0000001114147235 */ /* 0x000fe20000000023 */
[----:B------:R-:W-:Y:S02]  /*0ea0*/  LOP3.LUT R23, R22, 0x64006400, RZ, 0xfc, !PT ;  /* 0x6400640016177812 */ /* 0x000fe400078efcff */
[----:B------:R-:W-:Y:S02]  /*0eb0*/  LOP3.LUT R34, R34, 0x64006400, RZ, 0xfc, !PT ;  /* 0x6400640022227812 */ /* 0x000fe400078efcff */
[--C-:B------:R-:W-:Y:S01]  /*0ec0*/  SHF.R.U32.HI R35, RZ, 0x6, R7.reuse ;  /* 0x00000006ff237819 */ /* 0x100fe20000011607 */
[----:B------:R-:W-:Y:S01]  /*0ed0*/  HADD2 R36, R23, -1056, -1056 ;  /* 0xe420e42017247430 */ /* 0x000fe20000000000 */
[----:B------:R-:W-:Y:S01]  /*0ee0*/  SHF.R.U32.HI R7, RZ, 0xc, R7 ;  /* 0x0000000cff077819 */ /* 0x000fe20000011607 */
[----:B------:R-:W-:Y:S01]  /*0ef0*/  HADD2 R23, R34, -1056, -1056 ;  /* 0xe420e42022177430 */ /* 0x000fe20000000000 */
[----:B------:R-:W-:Y:S01]  /*0f00*/  LOP3.LUT R35, R35, 0x3f003f, RZ, 0xc0, !PT ;  /* 0x003f003f23237812 */ /* 0x000fe200078ec0ff */
[----:B------:R-:W-:Y:S01]  /*0f10*/  HFMA2 R34, R36, R17, R37 ;  /* 0x0000001124227231 */ /* 0x000fe20000000025 */
[----:B------:R-:W-:-:S02]  /*0f20*/  PRMT R24, R24, 0x5410, R0 ;  /* 0x0000541018187816 */ /* 0x000fc40000000000 */
[----:B------:R-:W-:Y:S01]  /*0f30*/  LOP3.LUT R22, R35, 0x64006400, RZ, 0xfc, !PT ;  /* 0x6400640023167812 */ /* 0x000fe200078efcff */
[----:B------:R-:W-:Y:S01]  /*0f40*/  HFMA2.MMA R21, R23, R17, R21 ;  /* 0x0000001117157235 */ /* 0x000fe20000000015 */
[----:B--2---:R-:W-:-:S03]  /*0f50*/  PRMT R2, R2, 0x5410, R3 ;  /* 0x0000541002027816 */ /* 0x004fc60000000003 */
[----:B------:R-:W-:-:S04]  /*0f60*/  HADD2 R35, R22, -1056, -1056 ;  /* 0xe420e42016237430 */ /* 0x000fc80000000000 */
[----:B------:R-:W-:Y:S01]  /*0f70*/  HFMA2 R22, R35, R17, R16 ;  /* 0x0000001123167231 */ /* 0x000fe20000000010 */
[----:B----4-:R-:W-:Y:S02]  /*0f80*/  LOP3.LUT R23, R8, 0x3f003f, RZ, 0xc0, !PT ;  /* 0x003f003f08177812 */ /* 0x010fe400078ec0ff */
[----:B------:R-:W-:Y:S02]  /*0f90*/  LOP3.LUT R35, R10, 0x3f003f, RZ, 0xc0, !PT ;  /* 0x003f003f0a237812 */ /* 0x000fe400078ec0ff */
[----:B------:R-:W-:Y:S02]  /*0fa0*/  LOP3.LUT R23, R23, 0x64006400, RZ, 0xfc, !PT ;  /* 0x6400640017177812 */ /* 0x000fe400078efcff */
[----:B------:R-:W-:Y:S02]  /*0fb0*/  LOP3.LUT R16, R9, 0x3f003f, RZ, 0xc0, !PT ;  /* 0x003f003f09107812 */ /* 0x000fe400078ec0ff */
[----:B------:R-:W-:Y:S01]  /*0fc0*/  LOP3.LUT R35, R35, 0x64006400, RZ, 0xfc, !PT ;  /* 0x6400640023237812 */ /* 0x000fe200078efcff */
[----:B------:R-:W-:Y:S01]  /*0fd0*/  HADD2 R23, R23, -1056, -1056 ;  /* 0xe420e42017177430 */ /* 0x000fe20000000000 */
[----:B------:R-:W-:-:S02]  /*0fe0*/  LOP3.LUT R17, R16, 0x64006400, RZ, 0xfc, !PT ;  /* 0x6400640010117812 */ /* 0x000fc400078efcff */
[----:B------:R-:W-:-:S03]  /*0ff0*/  SHF.R.U32.HI R36, RZ, 0x6, R11 ;  /* 0x00000006ff247819 */ /* 0x000fc6000001160b */
[-C--:B------:R-:W-:Y:S01]  /*1000*/  HFMA2.MMA R16, R23, R18.reuse, R20 ;  /* 0x0000001217107235 */ /* 0x080fe20000000014 */
[----:B------:R-:W-:Y:S01]  /*1010*/  HADD2 R20, R35, -1056, -1056 ;  /* 0xe420e42023147430 */ /* 0x000fe20000000000 */
[----:B------:R-:W-:Y:S01]  /*1020*/  LOP3.LUT R23, R11, 0x3f003f, RZ, 0xc0, !PT ;  /* 0x003f003f0b177812 */ /* 0x000fe200078ec0ff */
[----:B------:R-:W-:Y:S01]  /*1030*/  HADD2 R17, R17, -1056, -1056 ;  /* 0xe420e42011117430 */ /* 0x000fe20000000000 */
[----:B------:R-:W-:Y:S02]  /*1040*/  LOP3.LUT R36, R36, 0x3f003f, RZ, 0xc0, !PT ;  /* 0x003f003f24247812 */ /* 0x000fe400078ec0ff */
[----:B------:R-:W-:Y:S01]  /*1050*/  LOP3.LUT R23, R23, 0x64006400, RZ, 0xfc, !PT ;  /* 0x6400640017177812 */ /* 0x000fe200078efcff */
[----:B------:R-:W-:Y:S01]  /*1060*/  HFMA2 R34, R17, R18, R34 ;  /* 0x0000001211227231 */ /* 0x000fe20000000022 */
[----:B------:R-:W-:Y:S01]  /*1070*/  HFMA2.MMA R17, R20, R18, R21 ;  /* 0x0000001214117235 */ /* 0x000fe20000000015 */
[----:B------:R-:W-:Y:S02]  /*1080*/  SHF.R.U32.HI R20, RZ, 0x6, R8 ;  /* 0x00000006ff147819 */ /* 0x000fe40000011608 */
[----:B------:R-:W-:Y:S01]  /*1090*/  SHF.R.U32.HI R21, RZ, 0x6, R9 ;  /* 0x00000006ff157819 */ /* 0x000fe20000011609 */
[----:B------:R-:W-:Y:S01]  /*10a0*/  HADD2 R23, R23, -1056, -1056 ;  /* 0xe420e42017177430 */ /* 0x000fe20000000000 */
[----:B------:R-:W-:-:S02]  /*10b0*/  LOP3.LUT R20, R20, 0x3f003f, RZ, 0xc0, !PT ;  /* 0x003f003f14147812 */ /* 0x000fc400078ec0ff */
[----:B------:R-:W-:Y:S01]  /*10c0*/  LOP3.LUT R21, R21, 0x3f003f, RZ, 0xc0, !PT ;  /* 0x003f003f15157812 */ /* 0x000fe200078ec0ff */
[----:B------:R-:W-:Y:S01]  /*10d0*/  HFMA2 R35, R23, R18, R22 ;  /* 0x0000001217237231 */ /* 0x000fe20000000016 */
[----:B------:R-:W-:Y:S02]  /*10e0*/  LOP3.LUT R20, R20, 0x64006400, RZ, 0xfc, !PT ;  /* 0x6400640014147812 */ /* 0x000fe400078efcff */
[----:B------:R-:W-:Y:S02]  /*10f0*/  LOP3.LUT R21, R21, 0x64006400, RZ, 0xfc, !PT ;  /* 0x6400640015157812 */ /* 0x000fe400078efcff */
[----:B------:R-:W-:Y:S01]  /*1100*/  LOP3.LUT R36, R36, 0x64006400, RZ, 0xfc, !PT ;  /* 0x6400640024247812 */ /* 0x000fe200078efcff */
[----:B------:R-:W-:Y:S01]  /*1110*/  HADD2 R37, R20, -1056, -1056 ;  /* 0xe420e42014257430 */ /* 0x000fe20000000000 */
[----:B------:R-:W-:Y:S01]  /*1120*/  SHF.R.U32.HI R8, RZ, 0xc, R8 ;  /* 0x0000000cff087819 */ /* 0x000fe20000011608 */
[----:B------:R-:W-:Y:S01]  /*1130*/  HADD2 R18, R21, -1056, -1056 ;  /* 0xe420e42015127430 */ /* 0x000fe20000000000 */
[----:B------:R-:W-:Y:S01]  /*1140*/  SHF.R.U32.HI R9, RZ, 0xc, R9 ;  /* 0x0000000cff097819 */ /* 0x000fe20000011609 */
[----:B------:R-:W1:Y:S01]  /*1150*/  LDS.128 R20, [UR4+0x10] ;  /* 0x00001004ff147984 */ /* 0x000e620008000c00 */
[----:B------:R-:W-:Y:S01]  /*1160*/  HADD2 R36, R36, -1056, -1056 ;  /* 0xe420e42024247430 */ /* 0x000fe20000000000 */
[----:B------:R-:W-:Y:S01]  /*1170*/  HFMA2.MMA R16, R37, R19, R16 ;  /* 0x0000001325107235 */ /* 0x000fe20000000010 */
[----:B------:R-:W-:Y:S01]  /*1180*/  HFMA2 R34, R18, R19, R34 ;  /* 0x0000001312227231 */ /* 0x000fe20000000022 */
[----:B------:R-:W-:-:S02]  /*1190*/  SHF.R.U32.HI R18, RZ, 0x6, R10 ;  /* 0x00000006ff127819 */ /* 0x000fc4000001160a */
[----:B------:R-:W-:Y:S02]  /*11a0*/  SHF.R.U32.HI R11, RZ, 0xc, R11 ;  /* 0x0000000cff0b7819 */ /* 0x000fe4000001160b */
[----:B------:R-:W-:Y:S02]  /*11b0*/  LOP3.LUT R18, R18, 0x3f003f, RZ, 0xc0, !PT ;  /* 0x003f003f12127812 */ /* 0x000fe400078ec0ff */
[----:B------:R-:W-:Y:S02]  /*11c0*/  LOP3.LUT R11, R11, 0xf000f, RZ, 0xc0, !PT ;  /* 0x000f000f0b0b7812 */ /* 0x000fe400078ec0ff */
[----:B------:R-:W-:-:S05]  /*11d0*/  LOP3.LUT R18, R18, 0x64006400, RZ, 0xfc, !PT ;  /* 0x6400640012127812 */ /* 0x000fca00078efcff */
[----:B------:R-:W-:-:S06]  /*11e0*/  HADD2 R18, R18, -1056, -1056 ;  /* 0xe420e42012127430 */ /* 0x000fcc0000000000 */
[----:B------:R-:W-:Y:S01]  /*11f0*/  HFMA2.MMA R18, R18, R19, R17 ;  /* 0x0000001312127235 */ /* 0x000fe20000000011 */
[----:B------:R-:W-:Y:S01]  /*1200*/  LOP3.LUT R17, R12, 0x3f003f, RZ, 0xc0, !PT ;  /* 0x003f003f0c117812 */ /* 0x000fe200078ec0ff */
[----:B------:R-:W-:Y:S01]  /*1210*/  HFMA2 R19, R36, R19, R35 ;  /* 0x0000001324137231 */ /* 0x000fe20000000023 */
[----:B------:R-:W-:Y:S02]  /*1220*/  LOP3.LUT R36, R14, 0x3f003f, RZ, 0xc0, !PT ;  /* 0x003f003f0e247812 */ /* 0x000fe400078ec0ff */
[----:B------:R-:W-:Y:S02]  /*1230*/  LOP3.LUT R17, R17, 0x64006400, RZ, 0xfc, !PT ;  /* 0x6400640011117812 */ /* 0x000fe400078efcff */
[----:B------:R-:W-:Y:S02]  /*1240*/  LOP3.LUT R35, R15, 0x3f003f, RZ, 0xc0, !PT ;  /* 0x003f003f0f237812 */ /* 0x000fe400078ec0ff */
[----:B------:R-:W-:Y:S01]  /*1250*/  LOP3.LUT R36, R36, 0x64006400, RZ, 0xfc, !PT ;  /* 0x6400640024247812 */ /* 0x000fe200078efcff */
[----:B------:R-:W-:Y:S01]  /*1260*/  HADD2 R17, R17, -1056, -1056 ;  /* 0xe420e42011117430 */ /* 0x000fe20000000000 */
[----:B------:R-:W-:-:S03]  /*1270*/  LOP3.LUT R35, R35, 0x64006400, RZ, 0xfc, !PT ;  /* 0x6400640023237812 */ /* 0x000fc600078efcff */
[----:B------:R-:W-:Y:S02]  /*1280*/  HADD2 R37, R36, -1056, -1056 ;  /* 0xe420e42024257430 */ /* 0x000fe40000000000 */
[----:B-1----:R-:W-:Y:S01]  /*1290*/  HFMA2.MMA R16, R17, R20, R16 ;  /* 0x0000001411107235 */ /* 0x002fe20000000010 */
[----:B------:R-:W-:-:S03]  /*12a0*/  LOP3.LUT R17, R13, 0x3f003f, RZ, 0xc0, !PT ;  /* 0x003f003f0d117812 */ /* 0x000fc600078ec0ff */
[----:B------:R-:W-:Y:S01]  /*12b0*/  HFMA2.MMA R18, R37, R20, R18 ;  /* 0x0000001425127235 */ /* 0x000fe20000000012 */
[----:B------:R-:W-:-:S05]  /*12c0*/  LOP3.LUT R17, R17, 0x64006400, RZ, 0xfc, !PT ;  /* 0x6400640011117812 */ /* 0x000fca00078efcff */
[----:B------:R-:W-:-:S04]  /*12d0*/  HADD2 R17, R17, -1056, -1056 ;  /* 0xe420e42011117430 */ /* 0x000fc80000000000 */
[----:B------:R-:W-:Y:S02]  /*12e0*/  HFMA2 R17, R17, R20, R34 ;  /* 0x0000001411117231 */ /* 0x000fe40000000022 */
[----:B------:R-:W-:-:S04]  /*12f0*/  HADD2 R34, R35, -1056, -1056 ;  /* 0xe420e42023227430 */ /* 0x000fc80000000000 */
[----:B------:R-:W-:Y:S01]  /*1300*/  HFMA2 R20, R34, R20, R19 ;  /* 0x0000001422147231 */ /* 0x000fe20000000013 */
[----:B------:R-:W-:Y:S02]  /*1310*/  LOP3.LUT R19, R4, 0xf000f, RZ, 0xc0, !PT ;  /* 0x000f000f04137812 */ /* 0x000fe400078ec0ff */
[----:B------:R-:W-:Y:S02]  /*1320*/  SHF.R.U32.HI R4, RZ, 0x8, R12 ;  /* 0x00000008ff047819 */ /* 0x000fe4000001160c */
[----:B------:R-:W-:Y:S02]  /*1330*/  SHF.R.U32.HI R34, RZ, 0xc, R6 ;  /* 0x0000000cff227819 */ /* 0x000fe40000011606 */
[----:B------:R-:W-:Y:S02]  /*1340*/  LOP3.LUT R6, R5, 0xf000f, RZ, 0xc0, !PT ;  /* 0x000f000f05067812 */ /* 0x000fe400078ec0ff */
[----:B------:R-:W-:Y:S02]  /*1350*/  LOP3.LUT R4, R19, 0x300030, R4, 0xf8, !PT ;  /* 0x0030003013047812 */ /* 0x000fe400078ef804 */
[----:B------:R-:W-:-:S02]  /*1360*/  SHF.R.U32.HI R5, RZ, 0x8, R13 ;  /* 0x00000008ff057819 */ /* 0x000fc4000001160d */
[----:B------:R-:W-:Y:S02]  /*1370*/  LOP3.LUT R34, R34, 0xf000f, RZ, 0xc0, !PT ;  /* 0x000f000f22227812 */ /* 0x000fe400078ec0ff */
[----:B------:R-:W-:Y:S02]  /*1380*/  SHF.R.U32.HI R19, RZ, 0x8, R14 ;  /* 0x00000008ff137819 */ /* 0x000fe4000001160e */
[----:B------:R-:W-:Y:S02]  /*1390*/  LOP3.LUT R5, R6, 0x300030, R5, 0xf8, !PT ;  /* 0x0030003006057812 */ /* 0x000fe400078ef805 */
[----:B------:R-:W-:Y:S02]  /*13a0*/  LOP3.LUT R6, R34, 0x300030, R19, 0xf8, !PT ;  /* 0x0030003022067812 */ /* 0x000fe400078ef813 */
[----:B------:R-:W-:Y:S02]  /*13b0*/  LOP3.LUT R34, R7, 0xf000f, RZ, 0xc0, !PT ;  /* 0x000f000f07227812 */ /* 0x000fe400078ec0ff */
[----:B------:R-:W-:-:S02]  /*13c0*/  SHF.R.U32.HI R7, RZ, 0x8, R15 ;  /* 0x00000008ff077819 */ /* 0x000fc4000001160f */
[----:B------:R-:W-:Y:S02]  /*13d0*/  LOP3.LUT R19, R8, 0xf000f, RZ, 0xc0, !PT ;  /* 0x000f000f08137812 */ /* 0x000fe400078ec0ff */
[----:B------:R-:W-:Y:S02]  /*13e0*/  SHF.R.U32.HI R8, RZ, 0xa, R12 ;  /* 0x0000000aff087819 */ /* 0x000fe4000001160c */
[----:B------:R-:W-:Y:S02]  /*13f0*/  LOP3.LUT R7, R34, 0x300030, R7, 0xf8, !PT ;  /* 0x0030003022077812 */ /* 0x000fe400078ef807 */
[----:B------:R-:W-:Y:S02]  /*1400*/  SHF.R.U32.HI R34, RZ, 0xc, R10 ;  /* 0x0000000cff227819 */ /* 0x000fe4000001160a */
[----:B------:R-:W-:Y:S02]  /*1410*/  LOP3.LUT R10, R9, 0xf000f, RZ, 0xc0, !PT ;  /* 0x000f000f090a7812 */ /* 0x000fe400078ec0ff */
[----:B------:R-:W-:-:S02]  /*1420*/  LOP3.LUT R8, R19, 0x300030, R8, 0xf8, !PT ;  /* 0x0030003013087812 */ /* 0x000fc400078ef808 */
[--C-:B------:R-:W-:Y:S02]  /*1430*/  SHF.R.U32.HI R9, RZ, 0xa, R13.reuse ;  /* 0x0000000aff097819 */ /* 0x100fe4000001160d */
[----:B------:R-:W-:Y:S02]  /*1440*/  SHF.R.U32.HI R12, RZ, 0x6, R12 ;  /* 0x00000006ff0c7819 */ /* 0x000fe4000001160c */
[--C-:B------:R-:W-:Y:S02]  /*1450*/  SHF.R.U32.HI R19, RZ, 0xa, R14.reuse ;  /* 0x0000000aff137819 */ /* 0x100fe4000001160e */
[----:B------:R-:W-:Y:S02]  /*1460*/  SHF.R.U32.HI R13, RZ, 0x6, R13 ;  /* 0x00000006ff0d7819 */ /* 0x000fe4000001160d */
[----:B------:R-:W-:Y:S02]  /*1470*/  SHF.R.U32.HI R14, RZ, 0x6, R14 ;  /* 0x00000006ff0e7819 */ /* 0x000fe4000001160e */
[----:B------:R-:W-:-:S02]  /*1480*/  LOP3.LUT R12, R12, 0x3f003f, RZ, 0xc0, !PT ;  /* 0x003f003f0c0c7812 */ /* 0x000fc400078ec0ff */
[----:B------:R-:W-:Y:S02]  /*1490*/  LOP3.LUT R13, R13, 0x3f003f, RZ, 0xc0, !PT ;  /* 0x003f003f0d0d7812 */ /* 0x000fe400078ec0ff */
[----:B------:R-:W-:Y:S02]  /*14a0*/  LOP3.LUT R34, R34, 0xf000f, RZ, 0xc0, !PT ;  /* 0x000f000f22227812 */ /* 0x000fe400078ec0ff */
[----:B------:R-:W-:Y:S02]  /*14b0*/  LOP3.LUT R14, R14, 0x3f003f, RZ, 0xc0, !PT ;  /* 0x003f003f0e0e7812 */ /* 0x000fe400078ec0ff */
[----:B------:R-:W-:Y:S02]  /*14c0*/  LOP3.LUT R12, R12, 0x64006400, RZ, 0xfc, !PT ;  /* 0x640064000c0c7812 */ /* 0x000fe400078efcff */
[----:B------:R-:W-:Y:S02]  /*14d0*/  LOP3.LUT R9, R10, 0x300030, R9, 0xf8, !PT ;  /* 0x003000300a097812 */ /* 0x000fe400078ef809 */
[----:B------:R-:W-:-:S02]  /*14e0*/  LOP3.LUT R13, R13, 0x64006400, RZ, 0xfc, !PT ;  /* 0x640064000d0d7812 */ /* 0x000fc400078efcff */
[----:B------:R-:W-:Y:S01]  /*14f0*/  LOP3.LUT R10, R34, 0x300030, R19, 0xf8, !PT ;  /* 0x00300030220a7812 */ /* 0x000fe200078ef813 */
[----:B------:R-:W-:Y:S01]  /*1500*/  HADD2 R19, R12, -1056, -1056 ;  /* 0xe420e4200c137430 */ /* 0x000fe20000000000 */
[----:B------:R-:W-:Y:S01]  /*1510*/  LOP3.LUT R14, R14, 0x64006400, RZ, 0xfc, !PT ;  /* 0x640064000e0e7812 */ /* 0x000fe200078efcff */
[----:B------:R-:W-:Y:S01]  /*1520*/  HADD2 R12, R13, -1056, -1056 ;  /* 0xe420e4200d0c7430 */ /* 0x000fe20000000000 */
[--C-:B------:R-:W-:Y:S02]  /*1530*/  SHF.R.U32.HI R34, RZ, 0xa, R15.reuse ;  /* 0x0000000aff227819 */ /* 0x100fe4000001160f */
[----:B------:R-:W-:Y:S01]  /*1540*/  SHF.R.U32.HI R15, RZ, 0x6, R15 ;  /* 0x00000006ff0f7819 */ /* 0x000fe2000001160f */
[----:B------:R-:W-:Y:S01]  /*1550*/  HADD2 R13, R14, -1056, -1056 ;  /* 0xe420e4200e0d7430 */ /* 0x000fe20000000000 */
[----:B------:R-:W-:Y:S01]  /*1560*/  LOP3.LUT R4, R4, 0x64006400, RZ, 0xfc, !PT ;  /* 0x6400640004047812 */ /* 0x000fe200078efcff */
[-C--:B------:R-:W-:Y:S01]  /*1570*/  HFMA2.MMA R16, R19, R21.reuse, R16 ;  /* 0x0000001513107235 */ /* 0x080fe20000000010 */
[----:B------:R-:W-:Y:S01]  /*1580*/  LOP3.LUT R15, R15, 0x3f003f, RZ, 0xc0, !PT ;  /* 0x003f003f0f0f7812 */ /* 0x000fe200078ec0ff */
[-C--:B------:R-:W-:Y:S01]  /*1590*/  HFMA2 R17, R12, R21.reuse, R17 ;  /* 0x000000150c117231 */ /* 0x080fe20000000011 */
        /* <DEDUP_REMOVED lines=11> */
[----:B------:R-:W-:Y:S01]  /*1650*/  HADD2 R7, R7, -1056, -1056 ;  /* 0xe420e42007077430 */ /* 0x000fe20000000000 */
[----:B------:R-:W-:Y:S01]  /*1660*/  LOP3.LUT R10, R10, 0x64006400, RZ, 0xfc, !PT ;  /* 0x640064000a0a7812 */ /* 0x000fe200078efcff */
[----:B------:R-:W-:Y:S01]  /*1670*/  HFMA2 R20, R15, R21, R20 ;  /* 0x000000150f147231 */ /* 0x000fe20000000014 */
[----:B------:R-:W-:Y:S01]  /*1680*/  HFMA2.MMA R18, R5, R22, R18 ;  /* 0x0000001605127235 */ /* 0x000fe20000000012 */
[----:B------:R-:W-:Y:S01]  /*1690*/  HADD2 R5, R8, -1056, -1056 ;  /* 0xe420e42008057430 */ /* 0x000fe20000000000 */
[----:B------:R-:W-:Y:S01]  /*16a0*/  LOP3.LUT R11, R11, 0x300030, R34, 0xf8, !PT ;  /* 0x003000300b0b7812 */ /* 0x000fe200078ef822 */
[-C--:B------:R-:W-:Y:S01]  /*16b0*/  HFMA2 R20, R7, R22.reuse, R20 ;  /* 0x0000001607147231 */ /* 0x080fe20000000014 */
        /* <DEDUP_REMOVED lines=18> */
.L_x_3451:
[----:B------:R-:W-:Y:S05]  /*17e0*/  @P0 BRA `(.L_x_3452) ;  /* 0x0000000800e00947 */ /* 0x000fea0003800000 */
[----:B-----5:R-:W-:Y:S01]  /*17f0*/  IMAD R5, R28, 0xc, RZ ;  /* 0x0000000c1c057824 */ /* 0x020fe200078e02ff */
[----:B------:R-:W1:Y:S01]  /*1800*/  LDS.128 R16, [UR4+0x20] ;  /* 0x00002004ff107984 */ /* 0x000e620008000c00 */
[----:B------:R-:W-:-:S04]  /*1810*/  IMAD.WIDE.U32 R20, R29, 0xc, R32 ;  /* 0x0000000c1d147825 */ /* 0x000fc800078e0020 */
[----:B------:R-:W-:-:S05]  /*1820*/  IMAD.IADD R21, R21, 0x1, R5 ;  /* 0x0000000115157824 */ /* 0x000fca00078e0205 */
[----:B------:R-:W3:Y:S01]  /*1830*/  LDG.E.128.CONSTANT R4, desc[UR6][R20.64] ;  /* 0x0000000614047981 */ /* 0x000ee2000c1e9d00 */
[----:B------:R-:W-:-:S05]  /*1840*/  IMAD.WIDE R22, R29, 0x4, R20 ;  /* 0x000000041d167825 */ /* 0x000fca00078e0214 */
[----:B------:R4:W4:Y:S01]  /*1850*/  LDG.E.128.CONSTANT R8, desc[UR6][R22.64] ;  /* 0x0000000616087981 */ /* 0x000922000c1e9d00 */
[----:B------:R-:W-:-:S06]  /*1860*/  IMAD.WIDE R12, R29, 0x4, R22 ;  /* 0x000000041d0c7825 */ /* 0x000fcc00078e0216 */
[----:B------:R-:W4:Y:S01]  /*1870*/  LDG.E.128.CONSTANT R12, desc[UR6][R12.64] ;  /* 0x000000060c0c7981 */ /* 0x000f22000c1e9d00 */
[----:B------:R-:W-:Y:S02]  /*1880*/  PRMT R24, R24, 0x5410, R0 ;  /* 0x0000541018187816 */ /* 0x000fe40000000000 */
[----:B--2---:R-:W-:Y:S02]  /*1890*/  PRMT R2, R2, 0x5410, R3 ;  /* 0x0000541002027816 */ /* 0x004fe40000000003 */
[----:B---3--:R-:W-:Y:S02]  /*18a0*/  LOP3.LUT R35, R4, 0x3f003f, RZ, 0xc0, !PT ;  /* 0x003f003f04237812 */ /* 0x008fe400078ec0ff */
[----:B------:R-:W-:Y:S02]  /*18b0*/  LOP3.LUT R34, R6, 0x3f003f, RZ, 0xc0, !PT ;  /* 0x003f003f06227812 */ /* 0x000fe400078ec0ff */
[----:B------:R-:W-:Y:S02]  /*18c0*/  LOP3.LUT R37, R5, 0x3f003f, RZ, 0xc0, !PT ;  /* 0x003f003f05257812 */ /* 0x000fe400078ec0ff */
[----:B------:R-:W-:-:S02]  /*18d0*/  LOP3.LUT R36, R7, 0x3f003f, RZ, 0xc0, !PT ;  /* 0x003f003f07247812 */ /* 0x000fc400078ec0ff */
[----:B------:R-:W-:Y:S02]  /*18e0*/  LOP3.LUT R35, R35, 0x64006400, RZ, 0xfc, !PT ;  /* 0x6400640023237812 */ /* 0x000fe400078efcff */
[----:B------:R-:W-:Y:S02]  /*18f0*/  LOP3.LUT R21, R34, 0x64006400, RZ, 0xfc, !PT ;  /* 0x6400640022157812 */ /* 0x000fe400078efcff */
[----:B------:R-:W-:Y:S01]  /*1900*/  SHF.R.U32.HI R20, RZ, 0x6, R4 ;  /* 0x00000006ff147819 */ /* 0x000fe20000011604 */
[----:B------:R-:W-:Y:S01]  /*1910*/  HADD2 R35, R35, -1056, -1056 ;  /* 0xe420e42023237430 */ /* 0x000fe20000000000 */
[----:B------:R-:W-:Y:S01]  /*1920*/  LOP3.LUT R37, R37, 0x64006400, RZ, 0xfc, !PT ;  /* 0x6400640025257812 */ /* 0x000fe200078efcff */
[----:B------:R-:W-:Y:S01]  /*1930*/  HADD2 R21, R21, -1056, -1056 ;  /* 0xe420e42015157430 */ /* 0x000fe20000000000 */
[----:B----4-:R-:W-:Y:S02]  /*1940*/  LOP3.LUT R23, R36, 0x64006400, RZ, 0xfc, !PT ;  /* 0x6400640024177812 */ /* 0x010fe400078efcff */
[----:B------:R-:W-:Y:S01]  /*1950*/  LOP3.LUT R20, R20, 0x3f003f, RZ, 0xc0, !PT ;  /* 0x003f003f14147812 */ /* 0x000fe200078ec0ff */
[----:B------:R-:W-:Y:S01]  /*1960*/  HADD2 R37, R37, -1056, -1056 ;  /* 0xe420e42025257430 */ /* 0x000fe20000000000 */
[-C--:B-1----:R-:W-:Y:S01]  /*1970*/  HFMA2.MMA R35, R35, R16.reuse, RZ ;  /* 0x0000001023237235 */ /* 0x082fe200000000ff */
[----:B------:R-:W-:Y:S01]  /*1980*/  HADD2 R23, R23, -1056, -1056 ;  /* 0xe420e42017177430 */ /* 0x000fe20000000000 */
[----:B------:R-:W-:Y:S01]  /*1990*/  LOP3.LUT R20, R20, 0x64006400, RZ, 0xfc, !PT ;  /* 0x6400640014147812 */ /* 0x000fe200078efcff */
[-C--:B------:R-:W-:Y:S01]  /*19a0*/  HFMA2 R37, R37, R16.reuse, RZ.H0_H0 ;  /* 0x0000001025257231 */ /* 0x080fe200000400ff */
[----:B------:R-:W-:Y:S01]  /*19b0*/  HFMA2.MMA R21, R21, R16, RZ ;  /* 0x0000001015157235 */ /* 0x000fe200000000ff */
[----:B------:R-:W-:Y:S01]  /*19c0*/  HFMA2 R16, R23, R16, RZ.H0_H0 ;  /* 0x0000001017107231 */ /* 0x000fe200000400ff */
[----:B------:R-:W-:Y:S01]  /*19d0*/  SHF.R.U32.HI R22, RZ, 0x6, R5 ;  /* 0x00000006ff167819 */ /* 0x000fe20000011605 */
[----:B------:R-:W-:Y:S01]  /*19e0*/  HADD2 R20, R20, -1056, -1056 ;  /* 0xe420e42014147430 */ /* 0x000fe20000000000 */
[----:B------:R-:W-:-:S02]  /*19f0*/  SHF.R.U32.HI R23, RZ, 0x6, R6 ;  /* 0x00000006ff177819 */ /* 0x000fc40000011606 */
[----:B------:R-:W-:Y:S02]  /*1a00*/  LOP3.LUT R22, R22, 0x3f003f, RZ, 0xc0, !PT ;  /* 0x003f003f16167812 */ /* 0x000fe400078ec0ff */
[----:B------:R-:W-:Y:S01]  /*1a10*/  LOP3.LUT R34, R23, 0x3f003f, RZ, 0xc0, !PT ;  /* 0x003f003f17227812 */ /* 0x000fe200078ec0ff */
[----:B------:R-:W-:Y:S01]  /*1a20*/  HFMA2.MMA R20, R20, R17, R35 ;  /* 0x0000001114147235 */ /* 0x000fe20000000023 */
[----:B------:R-:W-:Y:S02]  /*1a30*/  LOP3.LUT R23, R22, 0x64006400, RZ, 0xfc, !PT ;  /* 0x6400640016177812 */ /* 0x000fe400078efcff */
[----:B------:R-:W-:Y:S02]  /*1a40*/  LOP3.LUT R34, R34, 0x64006400, RZ, 0xfc, !PT ;  /* 0x6400640022227812 */ /* 0x000fe400078efcff */
[----:B------:R-:W-:Y:S01]  /*1a50*/  SHF.R.U32.HI R35, RZ, 0x6, R7 ;  /* 0x00000006ff237819 */ /* 0x000fe20000011607 */
[----:B------:R-:W-:Y:S01]  /*1a60*/  HADD2 R36, R23, -1056, -1056 ;  /* 0xe420e42017247430 */ /* 0x000fe20000000000 */
[----:B------:R-:W-:Y:S01]  /*1a70*/  SHF.R.U32.HI R4, RZ, 0xc, R4 ;  /* 0x0000000cff047819 */ /* 0x000fe20000011604 */
[----:B------:R-:W-:Y:S01]  /*1a80*/  HADD2 R23, R34, -1056, -1056 ;  /* 0xe420e42022177430 */ /* 0x000fe20000000000 */
[----:B------:R-:W-:Y:S01]  /*1a90*/  LOP3.LUT R35, R35, 0x3f003f, RZ, 0xc0, !PT ;  /* 0x003f003f23237812 */ /* 0x000fe200078ec0ff */
[----:B------:R-:W-:Y:S01]  /*1aa0*/  HFMA2 R34, R36, R17, R37 ;  /* 0x0000001124227231 */ /* 0x000fe20000000025 */
[----:B------:R-:W-:-:S02]  /*1ab0*/  SHF.R.U32.HI R36, RZ, 0x6, R11 ;  /* 0x00000006ff247819 */ /* 0x000fc4000001160b */
[----:B------:R-:W-:Y:S01]  /*1ac0*/  LOP3.LUT R22, R35, 0x64006400, RZ, 0xfc, !PT ;  /* 0x6400640023167812 */ /* 0x000fe200078efcff */
[----:B------:R-:W-:Y:S01]  /*1ad0*/  HFMA2.MMA R21, R23, R17, R21 ;  /* 0x0000001117157235 */ /* 0x000fe20000000015 */
[----:B------:R-:W-:Y:S02]  /*1ae0*/  LOP3.LUT R23, R8, 0x3f003f, RZ, 0xc0, !PT ;  /* 0x003f003f08177812 */ /* 0x000fe400078ec0ff */
        /* <DEDUP_REMOVED lines=12> */
[----:B------:R-:W-:Y:S01]  /*1bb0*/  LOP3.LUT R23, R11, 0x3f003f, RZ, 0xc0, !PT ;  /* 0x003f003f0b177812 */ /* 0x000fe200078ec0ff */
[----:B------:R-:W-:Y:S01]  /*1bc0*/  HADD2 R20, R35, -1056, -1056 ;  /* 0xe420e42023147430 */ /* 0x000fe20000000000 */
[----:B------:R-:W-:Y:S01]  /*1bd0*/  SHF.R.U32.HI R5, RZ, 0xc, R5 ;  /* 0x0000000cff057819 */ /* 0x000fe20000011605 */
[----:B------:R-:W-:Y:S01]  /*1be0*/  HADD2 R17, R17, -1056, -1056 ;  /* 0xe420e42011117430 */ /* 0x000fe20000000000 */
[----:B------:R-:W-:Y:S02]  /*1bf0*/  LOP3.LUT R23, R23, 0x64006400, RZ, 0xfc, !PT ;  /* 0x6400640017177812 */ /* 0x000fe400078efcff */
[----:B------:R-:W-:Y:S01]  /*1c00*/  SHF.R.U32.HI R7, RZ, 0xc, R7 ;  /* 0x0000000cff077819 */ /* 0x000fe20000011607 */
[----:B------:R-:W-:Y:S01]  /*1c10*/  HFMA2 R34, R17, R18, R34 ;  /* 0x0000001211227231 */ /* 0x000fe20000000022 */
[----:B------:R-:W-:Y:S01]  /*1c20*/  HFMA2.MMA R17, R20, R18, R21 ;  /* 0x0000001214117235 */ /* 0x000fe20000000015 */
[----:B------:R-:W-:Y:S01]  /*1c30*/  SHF.R.U32.HI R20, RZ, 0x6, R8 ;  /* 0x00000006ff147819 */ /* 0x000fe20000011608 */
[----:B------:R-:W-:Y:S01]  /*1c40*/  HADD2 R23, R23, -1056, -1056 ;  /* 0xe420e42017177430 */ /* 0x000fe20000000000 */
[----:B------:R-:W-:-:S02]  /*1c50*/  SHF.R.U32.HI R21, RZ, 0x6, R9 ;  /* 0x00000006ff157819 */ /* 0x000fc40000011609 */
[----:B------:R-:W-:Y:S01]  /*1c60*/  LOP3.LUT R20, R20, 0x3f003f, RZ, 0xc0, !PT ;  /* 0x003f003f14147812 */ /* 0x000fe200078ec0ff */
[----:B------:R-:W-:Y:S01]  /*1c70*/  HFMA2 R35, R23, R18, R22 ;  /* 0x0000001217237231 */ /* 0x000fe20000000016 */
[----:B------:R-:W-:Y:S02]  /*1c80*/  LOP3.LUT R21, R21, 0x3f003f, RZ, 0xc0, !PT ;  /* 0x003f003f15157812 */ /* 0x000fe400078ec0ff */
[----:B------:R-:W-:Y:S02]  /*1c90*/  LOP3.LUT R20, R20, 0x64006400, RZ, 0xfc, !PT ;  /* 0x6400640014147812 */ /* 0x000fe400078efcff */
[----:B------:R-:W-:Y:S02]  /*1ca0*/  LOP3.LUT R21, R21, 0x64006400, RZ, 0xfc, !PT ;  /* 0x6400640015157812 */ /* 0x000fe400078efcff */
[----:B------:R-:W-:Y:S01]  /*1cb0*/  SHF.R.U32.HI R8, RZ, 0xc, R8 ;  /* 0x0000000cff087819 */ /* 0x000fe20000011608 */
[----:B------:R-:W-:Y:S01]  /*1cc0*/  HADD2 R37, R20, -1056, -1056 ;  /* 0xe420e42014257430 */ /* 0x000fe20000000000 */
[----:B------:R-:W-:Y:S01]  /*1cd0*/  SHF.R.U32.HI R9, RZ, 0xc, R9 ;  /* 0x0000000cff097819 */ /* 0x000fe20000011609 */
[----:B------:R-:W-:Y:S01]  /*1ce0*/  HADD2 R18, R21, -1056, -1056 ;  /* 0xe420e42015127430 */ /* 0x000fe20000000000 */
[----:B------:R-:W-:Y:S01]  /*1cf0*/  SHF.R.U32.HI R11, RZ, 0xc, R11 ;  /* 0x0000000cff0b7819 */ /* 0x000fe2000001160b */
[----:B------:R-:W1:Y:S02]  /*1d00*/  LDS.128 R20, [UR4+0x30] ;  /* 0x00003004ff147984 */ /* 0x000e640008000c00 */
[----:B------:R-:W-:Y:S01]  /*1d10*/  HFMA2 R34, R18, R19, R34 ;  /* 0x0000001312227231 */ /* 0x000fe20000000022 */
[----:B------:R-:W-:Y:S01]  /*1d20*/  SHF.R.U32.HI R18, RZ, 0x6, R10 ;  /* 0x00000006ff127819 */ /* 0x000fe2000001160a */
[----:B------:R-:W-:Y:S01]  /*1d30*/  HFMA2.MMA R16, R37, R19, R16 ;  /* 0x0000001325107235 */ /* 0x000fe20000000010 */
[----:B------:R-:W-:-:S02]  /*1d40*/  LOP3.LUT R11, R11, 0xf000f, RZ, 0xc0, !PT ;  /* 0x000f000f0b0b7812 */ /* 0x000fc400078ec0ff */
[----:B------:R-:W-:-:S04]  /*1d50*/  LOP3.LUT R18, R18, 0x3f003f, RZ, 0xc0, !PT ;  /* 0x003f003f12127812 */ /* 0x000fc800078ec0ff */
        /* <DEDUP_REMOVED lines=97> */
.L_x_3452:
        /* <DEDUP_REMOVED lines=8> */
.L_x_3450:
[----:B------:R-:W0:Y:S08]  /*23f0*/  S2UR UR4, SR_CTAID.Y ;  /* 0x00000000000479c3 */ /* 0x000e300000002600 */
[----:B------:R-:W0:Y:S02]  /*2400*/  LDC R0, c[0x0][0x238] ;  /* 0x00008e00ff007b82 */ /* 0x000e240000000800 */
[----:B0-----:R-:W-:-:S13]  /*2410*/  ISETP.LE.AND P0, PT, R0, UR4, PT ;  /* 0x0000000400007c0c */ /* 0x001fda000bf03270 */
[----:B------:R-:W-:Y:S05]  /*2420*/  @P0 EXIT ;  /* 0x000000000000094d */ /* 0x000fea0003800000 */
[----:B------:R-:W0:Y:S01]  /*2430*/  S2R R0, SR_CTAID.X ;  /* 0x0000000000007919 */ /* 0x000e220000002500 */
[----:B--2---:R-:W1:Y:S01]  /*2440*/  LDC.64 R2, c[0x0][0x230] ;  /* 0x00008c00ff027b82 */ /* 0x004e620000000a00 */
[----:B------:R-:W0:Y:S02]  /*2450*/  S2R R5, SR_TID.X ;  /* 0x0000000000057919 */ /* 0x000e240000002100 */
[----:B0-----:R-:W-:-:S04]  /*2460*/  IMAD R0, R0, 0x20, R5 ;  /* 0x0000002000007824 */ /* 0x001fc800078e0205 */
[----:B------:R-:W-:-:S04]  /*2470*/  IMAD.SHL.U32 R0, R0, 0x4, RZ ;  /* 0x0000000400007824 */ /* 0x000fc800078e00ff */
[----:B------:R-:W-:-:S04]  /*2480*/  IMAD R5, R29, UR4, R0 ;  /* 0x000000041d057c24 */ /* 0x000fc8000f8e0200 */
[----:B-1----:R-:W-:-:S05]  /*2490*/  IMAD.WIDE R4, R5, 0x2, R2 ;  /* 0x0000000205047825 */ /* 0x002fca00078e0202 */
[----:B------:R0:W-:Y:S01]  /*24a0*/  ATOM.E.ADD.F16x2.RN.STRONG.GPU P0, RZ, desc[UR6][R4.64], R26 ;  /* 0x0000001a04ff79a2 */ /* 0x0001e2000810e1c6 */
[----:B------:R-:W-:Y:S04]  /*24b0*/  BSSY B0, `(.L_x_3454) ;  /* 0x000000f000007945 */ /* 0x000fe80003800000 */
[----:B0-----:R-:W-:Y:S05]  /*24c0*/  @P0 BRA `(.L_x_3455) ;  /* 0x0000000000340947 */ /* 0x001fea0003800000 */
[----:B------:R-:W0:Y:S02]  /*24d0*/  QSPC.E.S P0, RZ, [R4] ;  /* 0x0000000004ff73aa */ /* 0x000e240000000500 */
[----:B0-----:R-:W-:Y:S05]  /*24e0*/  @!P0 BRA `(.L_x_3456) ;  /* 0x0000000000208947 */ /* 0x001fea0003800000 */
[----:B------:R-:W-:-:S05]  /*24f0*/  IMAD.MOV.U32 R2, RZ, RZ, R4 ;  /* 0x000000ffff027224 */ /* 0x000fca00078e0004 */
[----:B------:R-:W-:-:S07]  /*2500*/  MOV R0, R2 ;  /* 0x0000000200007202 */ /* 0x000fce0000000f00 */
.L_x_3457:
[----:B------:R-:W0:Y:S02]  /*2510*/  LDS R2, [R0] ;  /* 0x0000000000027984 */ /* 0x000e240000000800 */
[----:B0-----:R-:W-:-:S10]  /*2520*/  HFMA2.MMA R3, R2, 1, 1, R26 ;  /* 0x3c003c0002037835 */ /* 0x001fd4000000001a */
[----:B------:R-:W0:Y:S02]  /*2530*/  ATOMS.CAST.SPIN R3, [R0], R2, R3 ;  /* 0x000000020003738d */ /* 0x000e240001800003 */
[----:B0-----:R-:W-:-:S13]  /*2540*/  ISETP.EQ.U32.AND P0, PT, R3, 0x1, PT ;  /* 0x000000010300780c */ /* 0x001fda0003f02070 */
[----:B------:R-:W-:Y:S05]  /*2550*/  @!P0 BRA `(.L_x_3457) ;  /* 0xfffffffc00ec8947 */ /* 0x000fea000383ffff */
[----:B------:R-:W-:Y:S05]  /*2560*/  BRA `(.L_x_3455) ;  /* 0x00000000000c7947 */ /* 0x000fea0003800000 */
.L_x_3456:
[----:B------:R-:W2:Y:S02]  /*2570*/  LD.E R0, desc[UR6][R4.64] ;  /* 0x0000000604007980 */ /* 0x000ea4000c101900 */
[----:B--2---:R-:W-:-:S05]  /*2580*/  IMAD.IADD R3, R26, 0x1, R0 ;  /* 0x000000011a037824 */ /* 0x004fca00078e0200 */
[----:B------:R0:W-:Y:S02]  /*2590*/  ST.E desc[UR6][R4.64], R3 ;  /* 0x0000000304007985 */ /* 0x0001e4000c101906 */
.L_x_3455:
[----:B------:R-:W-:Y:S05]  /*25a0*/  BSYNC B0 ;  /* 0x0000000000007941 */ /* 0x000fea0003800000 */
.L_x_3454:
[----:B------:R1:W-:Y:S02]  /*25b0*/  ATOM.E.ADD.F16x2.RN.STRONG.GPU P0, RZ, desc[UR6][R4.64+0x4], R25 ;  /* 0x0000041904ff79a2 */ /* 0x0003e4000810e1c6 */
[----:B-1----:R-:W-:Y:S05]  /*25c0*/  @P0 EXIT ;  /* 0x000000000000094d */ /* 0x002fea0003800000 */
[----:B------:R-:W1:Y:S02]  /*25d0*/  QSPC.E.S P0, RZ, [R4+0x4] ;  /* 0x0000040004ff73aa */ /* 0x000e640000000500 */
[----:B-1----:R-:W-:Y:S05]  /*25e0*/  @!P0 BRA `(.L_x_3458) ;  /* 0x0000000000208947 */ /* 0x002fea0003800000 */
[----:B------:R-:W-:-:S05]  /*25f0*/  IMAD.MOV.U32 R2, RZ, RZ, R4 ;  /* 0x000000ffff027224 */ /* 0x000fca00078e0004 */
[----:B------:R-:W-:-:S07]  /*2600*/  MOV R0, R2 ;  /* 0x0000000200007202 */ /* 0x000fce0000000f00 */
.L_x_3459:
[----:B------:R-:W0:Y:S02]  /*2610*/  LDS R2, [R0+0x4] ;  /* 0x0000040000027984 */ /* 0x000e240000000800 */
[----:B0-----:R-:W-:-:S06]  /*2620*/  HADD2 R3, R2, R25 ;  /* 0x0000001902037230 */ /* 0x001fcc0000000000 */
[----:B------:R-:W0:Y:S02]  /*2630*/  ATOMS.CAST.SPIN R3, [R0+0x4], R2, R3 ;  /* 0x000004020003738d */ /* 0x000e240001800003 */
[----:B0-----:R-:W-:-:S13]  /*2640*/  ISETP.EQ.U32.AND P0, PT, R3, 0x1, PT ;  /* 0x000000010300780c */ /* 0x001fda0003f02070 */
[----:B------:R-:W-:Y:S05]  /*2650*/  @!P0 BRA `(.L_x_3459) ;  /* 0xfffffffc00ec8947 */ /* 0x000fea000383ffff */
[----:B------:R-:W-:Y:S05]  /*2660*/  EXIT ;  /* 0x000000000000794d */ /* 0x000fea0003800000 */
.L_x_3458:
[----:B------:R-:W0:Y:S02]  /*2670*/  LD.E R0, desc[UR6][R4.64+0x4] ;  /* 0x0000040604007980 */ /* 0x000e24000c101900 */
[----:B0-----:R-:W-:-:S05]  /*2680*/  IMAD.IADD R3, R25, 0x1, R0 ;  /* 0x0000000119037824 */ /* 0x001fca00078e0200 */
[----:B------:R-:W-:Y:S01]  /*2690*/  ST.E desc[UR6][R4.64+0x4], R3 ;  /* 0x0000040304007985 */ /* 0x000fe2000c101906 */
[----:B------:R-:W-:Y:S05]  /*26a0*/  EXIT ;  /* 0x000000000000794d */ /* 0x000fea0003800000 */
.L_x_3460:
        /* <DEDUP_REMOVED lines=13> */
.L_x_3730:


//--------------------- .text._Z23gemm_half_q_half_kernelILi1ELi48ELb1ELb0ELi32EEvPK6__halfPKjS4_S2_PS0_iiiiPKtS7_iiiiiibS2_i --------------------------
	.section	.text._Z23gemm_half_q_half_kernelILi1ELi48ELb1ELb0ELi32EEvPK6__halfPKjS4_S2_PS0_iiiiPKtS7_iiiiiibS2_i,"ax",@progbits
	.align	128
        .global         _Z23gemm_half_q_half_kernelILi1ELi48ELb1ELb0ELi32EEvPK6__halfPKjS4_S2_PS0_iiiiPKtS7_iiiiiibS2_i
        .type           _Z23gemm_half_q_half_kernelILi1ELi48ELb1ELb0ELi32EEvPK6__halfPKjS4_S2_PS0_iiiiPKtS7_iiiiiibS2_i,@function
        .size           _Z23gemm_half_q_half_kernelILi1ELi48ELb1ELb0ELi32EEvPK6__halfPKjS4_S2_PS0_iiiiPKtS7_iiiiiibS2_i,(.L_x_3731 - _Z23gemm_half_q_half_kernelILi1ELi48ELb1ELb0ELi32EEvPK6__halfPKjS4_S2_PS0_iiiiPKtS7_iiiiiibS2_i)
        .other          _Z23gemm_half_q_half_kernelILi1ELi48ELb1ELb0ELi32EEvPK6__halfPKjS4_S2_PS0_iiiiPKtS7_iiiiiibS2_i,@"STO_CUDA_ENTRY STV_DEFAULT"
_Z23gemm_half_q_half_kernelILi1ELi48ELb1ELb0ELi32EEvPK6__halfPKjS4_S2_PS0_iiiiPKtS7_iiiiiibS2_i:
.text._Z23gemm_half_q_half_kernelILi1ELi48ELb1ELb0ELi32EEvPK6__halfPKjS4_S2_PS0_iiiiPKtS7_iiiiiibS2_i:
[----:B------:R-:W-:Y:S08]  /*0000*/  LDC R1, c[0x0][0x28] ;  /* 0x00000a00ff017b82 */ /* 0x000ff00000000800 */
[----:B------:R-:W0:Y:S01]  /*0010*/  S2UR UR8, SR_CTAID.Y ;  /* 0x00000000000879c3 */ /* 0x000e220000002600 */
[----:B------:R-:W-:Y:S01]  /*0020*/  PRMT R23, RZ, 0x7610, R23 ;  /* 0x00007610ff177816 */ /* 0x000fe20000000017 */
[----:B------:R-:W-:-:S06]  /*0030*/  ULDC.64 UR6, c[0x0][0x208] ;  /* 0x0000820000067ab9 */ /* 0x000fcc0000000a00 */
[----:B------:R-:W0:Y:S02]  /*0040*/  LDC R0, c[0x0][0x238] ;  /* 0x00008e00ff007b82 */ /* 0x000e240000000800 */
[----:B0-----:R-:W-:-:S05]  /*0050*/  VIADD R0, R0, -UR8 ;  /* 0x8000000800007c36 */ /* 0x001fca0008000000 */
[----:B------:R-:W-:-:S13]  /*0060*/  ISETP.GE.AND P0, PT, R0, 0x1, PT ;  /* 0x000000010000780c */ /* 0x000fda0003f06270 */
[----:B------:R-:W0:Y:S02]  /*0070*/  @P0 LDC.64 R2, c[0x0][0x278] ;  /* 0x00009e00ff020b82 */ /* 0x000e240000000a00 */
[----:B0-----:R-:W2:Y:S02]  /*0080*/  @P0 LDG.E.U16 R23, desc[UR6][R2.64] ;  /* 0x0000000602170981 */ /* 0x001ea4000c1e1500 */
[----:B--2---:R-:W-:-:S13]  /*0090*/  ISETP.EQ.OR P1, PT, R23, RZ, !P0 ;  /* 0x000000ff1700720c */ /* 0x004fda0004722670 */
        /* <DEDUP_REMOVED lines=10> */
[----:B------:R-:W-:-:S13]  /*0140*/  ISETP.GE.OR P1, PT, R7, R40, !P0 ;  /* 0x000000280700720c */ /* 0x000fda0004726670 */
        /* <DEDUP_REMOVED lines=27> */
.L_x_3462:
[----:B------:R-:W-:Y:S05]  /*0300*/  BSYNC B0 ;  /* 0x0000000000007941 */ /* 0x000fea0003800000 */
.L_x_3461:
        /* <DEDUP_REMOVED lines=9> */
[----:B------:R-:W-:-:S04]  /*03a0*/  ISETP.NE.AND P1, PT, R2, RZ, PT ;  /* 0x000000ff0200720c */ /* 0x000fc80003f25270 */
[----:B------:R-:W-:-:S04]  /*03b0*/  ISETP.NE.OR P1, PT, R8, RZ, !P1 ;  /* 0x000000ff0800720c */ /* 0x000fc80004f25670 */
[----:B------:R-:W-:Y:S02]  /*03c0*/  ISETP.LT.OR P2, PT, R0, 0x1, P1 ;  /* 0x000000010000780c */ /* 0x000fe40000f41670 */
[----:B------:R-:W-:-:S11]  /*03d0*/  ISETP.GE.AND P1, PT, R21, R40, PT ;  /* 0x000000281500720c */ /* 0x000fd60003f26270 */
[----:B------:R-:W0:Y:S01]  /*03e0*/  @!P2 LDC.64 R2, c[0x0][0x230] ;  /* 0x00008c00ff02ab82 */ /* 0x000e220000000a00 */
[----:B------:R-:W-:-:S04]  /*03f0*/  @!P2 IMAD R5, R39, UR8, R10 ;  /* 0x000000082705ac24 */ /* 0x000fc8000f8e020a */
[----:B0-----:R-:W-:-:S05]  /*0400*/  @!P2 IMAD.WIDE R2, R5, 0x2, R2 ;  /* 0x000000020502a825 */ /* 0x001fca00078e0202 */
[----:B------:R0:W-:Y:S01]  /*0410*/  @!P2 STG.E.64 desc[UR6][R2.64], RZ ;  /* 0x000000ff0200a986 */ /* 0x0001e2000c101b06 */
[----:B------:R-:W-:Y:S06]  /*0420*/  BAR.SYNC.DEFER_BLOCKING 0x0 ;  /* 0x0000000000007b1d */ /* 0x000fec0000010000 */
[----:B-12---:R-:W-:Y:S05]  /*0430*/  @P1 BRA `(.L_x_3463) ;  /* 0x0000000000d41947 */ /* 0x006fea0003800000 */
[----:B------:R-:W1:Y:S01]  /*0440*/  LDC.64 R4, c[0x0][0x248] ;  /* 0x00009200ff047b82 */ /* 0x000e620000000a00 */
[----:B0-----:R-:W-:-:S07]  /*0450*/  IMAD.SHL.U32 R3, R8, 0x40, RZ ;  /* 0x0000004008037824 */ /* 0x001fce00078e00ff */
[----:B------:R-:W0:Y:S08]  /*0460*/  LDC.64 R6, c[0x0][0x220] ;  /* 0x00008800ff067b82 */ /* 0x000e300000000a00 */
[----:B------:R-:W2:Y:S01]  /*0470*/  LDC.64 R8, c[0x0][0x228] ;  /* 0x00008a00ff087b82 */ /* 0x000ea20000000a00 */
[----:B-1----:R-:W-:-:S05]  /*0480*/  IMAD.WIDE R2, R3, 0x2, R4 ;  /* 0x0000000203027825 */ /* 0x002fca00078e0204 */
[----:B------:R1:W5:Y:S01]  /*0490*/  LDG.E.U16.CONSTANT R11, desc[UR6][R2.64] ;  /* 0x00000006020b7981 */ /* 0x000362000c1e9500 */
[----:B------:R-:W-:Y:S01]  /*04a0*/  SHF.R.S32.HI R13, RZ, 0x1f, R10 ;  /* 0x0000001fff0d7819 */ /* 0x000fe2000001140a */
[----:B------:R-:W-:Y:S01]  /*04b0*/  IMAD.SHL.U32 R15, R10, 0x4, RZ ;  /* 0x000000040a0f7824 */ /* 0x000fe200078e00ff */
[----:B------:R-:W-:Y:S02]  /*04c0*/  UMOV UR4, URZ ;  /* 0x0000003f00047c82 */ /* 0x000fe40008000000 */
[----:B------:R-:W-:Y:S01]  /*04d0*/  LEA.HI R16, R13, R10, RZ, 0x3 ;  /* 0x0000000a0d107211 */ /* 0x000fe200078f18ff */
[----:B------:R-:W-:Y:S01]  /*04e0*/  IMAD.MOV.U32 R13, RZ, RZ, R21 ;  /* 0x000000ffff0d7224 */ /* 0x000fe200078e0015 */
[----:B------:R-:W-:Y:S02]  /*04f0*/  LOP3.LUT R15, R15, 0x10, RZ, 0xc0, !PT ;  /* 0x000000100f0f7812 */ /* 0x000fe400078ec0ff */
[----:B0-----:R-:W-:-:S07]  /*0500*/  SHF.R.S32.HI R16, RZ, 0x3, R16 ;  /* 0x00000003ff107819 */ /* 0x001fce0000011410 */
.L_x_3464:
[----:B-----5:R-:W-:-:S04]  /*0510*/  VIADD R18, R11, UR4 ;  /* 0x000000040b127c36 */ /* 0x020fc80008000000 */
[----:B------:R-:W-:-:S05]  /*0520*/  IMAD R0, R18, R39, RZ ;  /* 0x0000002712007224 */ /* 0x000fca00078e02ff */
[----:B-1----:R-:W-:-:S04]  /*0530*/  SHF.R.S32.HI R3, RZ, 0x1f, R0 ;  /* 0x0000001fff037819 */ /* 0x002fc80000011400 */
        /* <DEDUP_REMOVED lines=17> */
[----:B----4-:R-:W-:Y:S01]  /*0650*/  IMAD.IADD R13, R24, 0x1, R13 ;  /* 0x00000001180d7824 */ /* 0x010fe200078e020d */
[----:B------:R-:W-:Y:S01]  /*0660*/  LOP3.LUT R20, R20, 0xf, RZ, 0xc0, !PT ;  /* 0x0000000f14147812 */ /* 0x000fe200078ec0ff */
[----:B------:R-:W-:Y:S01]  /*0670*/  IMAD R17, R17, R17, RZ ;  /* 0x0000001111117224 */ /* 0x000fe200078e02ff */
[----:B------:R-:W-:Y:S01]  /*0680*/  LOP3.LUT R0, R0, 0xf, RZ, 0xc0, !PT ;  /* 0x0000000f00007812 */ /* 0x000fe200078ec0ff */
[----:B------:R-:W-:Y:S01]  /*0690*/  VIADD R2, R2, 0x1 ;  /* 0x0000000102027836 */ /* 0x000fe20000000000 */
[----:B------:R-:W-:Y:S01]  /*06a0*/  ISETP.GE.AND P2, PT, R13, R40, PT ;  /* 0x000000280d00720c */ /* 0x000fe20003f46270 */
[----:B------:R-:W-:-:S02]  /*06b0*/  VIADD R20, R20, 0x1 ;  /* 0x0000000114147836 */ /* 0x000fc40000000000 */
[----:B------:R-:W-:Y:S01]  /*06c0*/  VIADD R0, R0, 0x1 ;  /* 0x0000000100007836 */ /* 0x000fe20000000000 */
[----:B------:R-:W2:Y:S01]  /*06d0*/  I2F.F16 R17, R17 ;  /* 0x0000001100117306 */ /* 0x000ea20000200c00 */
[----:B0-----:R-:W-:Y:S02]  /*06e0*/  IMAD R19, R2, R2, RZ ;  /* 0x0000000202137224 */ /* 0x001fe400078e02ff */
[----:B------:R-:W-:Y:S02]  /*06f0*/  IMAD R20, R20, R20, RZ ;  /* 0x0000001414147224 */ /* 0x000fe400078e02ff */
[----:B------:R-:W-:-:S03]  /*0700*/  IMAD R22, R0, R0, RZ ;  /* 0x0000000000167224 */ /* 0x000fc600078e02ff */
[----:B------:R-:W0:Y:S01]  /*0710*/  I2F.F16 R3, R20 ;  /* 0x0000001400037306 */ /* 0x000e220000200c00 */
[----:B--2---:R-:W-:-:S07]  /*0720*/  HMUL2 R0, R17.H0_H0, R18.H0_H0 ;  /* 0x2000001211007232 */ /* 0x004fce0000000800 */
[----:B------:R-:W1:Y:S01]  /*0730*/  I2F.F16 R19, R19 ;  /* 0x0000001300137306 */ /* 0x000e620000200c00 */
[----:B0-----:R-:W-:-:S07]  /*0740*/  HMUL2 R2, R3.H0_H0, R18.H0_H0 ;  /* 0x2000001203027232 */ /* 0x001fce0000000800 */
[----:B------:R-:W0:Y:S01]  /*0750*/  I2F.F16 R25, R22 ;  /* 0x0000001600197306 */ /* 0x000e220000200c00 */
[-C--:B-1----:R-:W-:Y:S02]  /*0760*/  HMUL2 R3, R19.H0_H0, R18.reuse.H0_H0 ;  /* 0x2000001213037232 */ /* 0x082fe40000000800 */
[----:B0-----:R-:W-:Y:S01]  /*0770*/  HMUL2 R36, R25.H0_H0, R18.H0_H0 ;  /* 0x2000001219247232 */ /* 0x001fe20000000800 */
[----:B------:R-:W-:Y:S06]  /*0780*/  @!P2 BRA `(.L_x_3464) ;  /* 0xfffffffc0060a947 */ /* 0x000fec000383ffff */
.L_x_3463:
        /* <DEDUP_REMOVED lines=11> */
[----:B------:R-:W-:-:S07]  /*0840*/  IMAD R5, R6, 0x6, RZ ;  /* 0x0000000606057824 */ /* 0x000fce00078e02ff */
.L_x_3465:
        /* <DEDUP_REMOVED lines=8> */
.L_x_3466:
        /* <DEDUP_REMOVED lines=12> */
.L_x_3467:
        /* <DEDUP_REMOVED lines=8> */
.L_x_3468:
        /* <DEDUP_REMOVED lines=11> */
.L_x_3469:
[C---:B------:R-:W-:Y:S01]  /*0ac0*/  VIMNMX R8, R21.reuse, UR4, PT ;  /* 0x0000000415087c48 */ /* 0x040fe2000bfe0100 */
[----:B------:R-:W1:Y:S01]  /*0ad0*/  S2UR UR5, SR_CgaCtaId ;  /* 0x00000000000579c3 */ /* 0x000e620000008800 */
[----:B------:R-:W-:Y:S01]  /*0ae0*/  ISETP.GE.OR P1, PT, R21, R12, P1 ;  /* 0x0000000c1500720c */ /* 0x000fe20000f26670 */
[----:B------:R-:W-:Y:S01]  /*0af0*/  ULDC.64 UR8, c[0x0][0x218] ;  /* 0x0000860000087ab9 */ /* 0x000fe20000000a00 */
[----:B------:R-:W-:Y:S01]  /*0b00*/  SHF.R.S32.HI R11, RZ, 0x1f, R8 ;  /* 0x0000001fff0b7819 */ /* 0x000fe20000011408 */
[----:B------:R-:W-:Y:S01]  /*0b10*/  UMOV UR4, 0x400 ;  /* 0x0000040000047882 */ /* 0x000fe20000000000 */
[----:B------:R-:W-:Y:S02]  /*0b20*/  PRMT R38, RZ, 0x5410, RZ ;  /* 0x00005410ff267816 */ /* 0x000fe400000000ff */
[----:B------:R-:W-:Y:S02]  /*0b30*/  LEA.HI R11, R11, R8, RZ, 0x5 ;  /* 0x000000080b0b7211 */ /* 0x000fe400078f28ff */
[----:B------:R-:W-:-:S02]  /*0b40*/  PRMT R37, RZ, 0x5410, RZ ;  /* 0x00005410ff257816 */ /* 0x000fc400000000ff */
[----:B------:R-:W-:-:S05]  /*0b50*/  SHF.R.S32.HI R8, RZ, 0x5, R11 ;  /* 0x00000005ff087819 */ /* 0x000fca000001140b */
        /* <DEDUP_REMOVED lines=8> */
[----:B------:R-:W-:-:S04]  /*0be0*/  LEA R24, P2, R10, UR8, 0x2 ;  /* 0x000000080a187c11 */ /* 0x000fc8000f8410ff */
[----:B------:R-:W-:Y:S01]  /*0bf0*/  LEA.HI.X R25, R10, UR9, R5, 0x2, P2 ;  /* 0x000000090a197c11 */ /* 0x000fe200090f1405 */
[----:B------:R-:W-:Y:S08]  /*0c00*/  @P1 BRA `(.L_x_3470) ;  /* 0x0000001400fc1947 */ /* 0x000ff00003800000 */
[----:B------:R-:W1:Y:S01]  /*0c10*/  LDC R20, c[0x0][0x23c] ;  /* 0x00008f00ff147b82 */ /* 0x000e620000000800 */
[----:B------:R-:W-:Y:S01]  /*0c20*/  PRMT R4, R23, 0x9910, RZ ;  /* 0x0000991017047816 */ /* 0x000fe200000000ff */
[----:B------:R-:W-:Y:S01]  /*0c30*/  ULDC UR5, c[0x0][0x25c] ;  /* 0x0000970000057ab9 */ /* 0x000fe20000000800 */
[----:B------:R-:W-:Y:S02]  /*0c40*/  SHF.R.S32.HI R22, RZ, 0x1f, R39 ;  /* 0x0000001fff167819 */ /* 0x000fe40000011427 */
[----:B------:R-:W-:Y:S02]  /*0c50*/  ISETP.EQ.OR P0, PT, R4, RZ, !P0 ;  /* 0x000000ff0400720c */ /* 0x000fe40004702670 */
[----:B------:R-:W-:Y:S02]  /*0c60*/  PRMT R37, RZ, 0x5410, RZ ;  /* 0x00005410ff257816 */ /* 0x000fe400000000ff */
[----:B------:R-:W-:-:S09]  /*0c70*/  PRMT R38, RZ, 0x5410, RZ ;  /* 0x00005410ff267816 */ /* 0x000fd200000000ff */
.L_x_3473:
[----:B------:R2:W5:Y:S01]  /*0c80*/  LDG.E.128.CONSTANT R4, desc[UR6][R24.64] ;  /* 0x0000000618047981 */ /* 0x000562000c1e9d00 */
[----:B-1----:R-:W-:Y:S01]  /*0c90*/  IMAD.MOV.U32 R39, RZ, RZ, R20 ;  /* 0x000000ffff277224 */ /* 0x002fe200078e0014 */
[----:B------:R-:W-:Y:S06]  /*0ca0*/  @P0 BRA `(.L_x_3471) ;  /* 0x0000000800d00947 */ /* 0x000fec0003800000 */
[C---:B------:R-:W-:Y:S01]  /*0cb0*/  IMAD.WIDE R28, R39.reuse, 0x4, R24 ;  /* 0x00000004271c7825 */ /* 0x040fe200078e0218 */
[----:B------:R-:W1:Y:S04]  /*0cc0*/  LDS.128 R16, [UR4] ;  /* 0x00000004ff107984 */ /* 0x000e680008000c00 */
[----:B------:R3:W4:Y:S01]  /*0cd0*/  LDG.E.128.CONSTANT R8, desc[UR6][R28.64] ;  /* 0x000000061c087981 */ /* 0x000722000c1e9d00 */
[----:B------:R-:W-:-:S06]  /*0ce0*/  IMAD.WIDE R12, R39, 0x4, R28 ;  /* 0x00000004270c7825 */ /* 0x000fcc00078e021c */
[----:B------:R-:W2:Y:S01]  /*0cf0*/  LDG.E.128.CONSTANT R12, desc[UR6][R12.64] ;  /* 0x000000060c0c7981 */ /* 0x000ea2000c1e9d00 */
[----:B-----5:R-:W-:Y:S02]  /*0d00*/  LOP3.LUT R30, R4, 0x3f003f, RZ, 0xc0, !PT ;  /* 0x003f003f041e7812 */ /* 0x020fe400078ec0ff */
[--C-:B------:R-:W-:Y:S02]  /*0d10*/  SHF.R.U32.HI R26, RZ, 0xc, R4.reuse ;  /* 0x0000000cff1a7819 */ /* 0x100fe40000011604 */
[----:B------:R-:W-:Y:S02]  /*0d20*/  SHF.R.U32.HI R4, RZ, 0x6, R4 ;  /* 0x00000006ff047819 */ /* 0x000fe40000011604 */
[----:B------:R-:W-:Y:S02]  /*0d30*/  LOP3.LUT R30, R30, 0x64006400, RZ, 0xfc, !PT ;  /* 0x640064001e1e7812 */ /* 0x000fe400078efcff */
[----:B------:R-:W-:Y:S02]  /*0d40*/  LOP3.LUT R31, R5, 0x3f003f, RZ, 0xc0, !PT ;  /* 0x003f003f051f7812 */ /* 0x000fe400078ec0ff */
        /* <DEDUP_REMOVED lines=13> */
[-C--:B-1----:R-:W-:Y:S01]  /*0e20*/  HFMA2.MMA R31, R35, R16.reuse, RZ ;  /* 0x00000010231f7235 */ /* 0x082fe200000000ff */
[--C-:B---3--:R-:W-:Y:S01]  /*0e30*/  SHF.R.U32.HI R28, RZ, 0xc, R6.reuse ;  /* 0x0000000cff1c7819 */ /* 0x108fe20000011606 */
[----:B------:R-:W-:Y:S01]  /*0e40*/  HADD2 R45, R34, -1056, -1056 ;  /* 0xe420e420222d7430 */ /* 0x000fe20000000000 */
[----:B------:R-:W-:Y:S01]  /*0e50*/  SHF.R.U32.HI R6, RZ, 0x6, R6 ;  /* 0x00000006ff067819 */ /* 0x000fe20000011606 */
[----:B------:R-:W-:Y:S01]  /*0e60*/  HADD2 R34, R5, -1056, -1056 ;  /* 0xe420e42005227430 */ /* 0x000fe20000000000 */
[----:B------:R-:W-:Y:S01]  /*0e70*/  LOP3.LUT R32, R32, 0x64006400, RZ, 0xfc, !PT ;  /* 0x6400640020207812 */ /* 0x000fe200078efcff */
[-C--:B------:R-:W-:Y:S01]  /*0e80*/  HFMA2 R33, R41, R16.reuse, RZ.H0_H0 ;  /* 0x0000001029217231 */ /* 0x080fe200000400ff */
[--C-:B------:R-:W-:Y:S01]  /*0e90*/  SHF.R.U32.HI R29, RZ, 0xc, R7.reuse ;  /* 0x0000000cff1d7819 */ /* 0x100fe20000011607 */
[----:B------:R-:W-:Y:S01]  /*0ea0*/  HFMA2.MMA R4, R43, R16, RZ ;  /* 0x000000102b047235 */ /* 0x000fe200000000ff */
[----:B------:R-:W-:Y:S01]  /*0eb0*/  SHF.R.U32.HI R7, RZ, 0x6, R7 ;  /* 0x00000006ff077819 */ /* 0x000fe20000011607 */
[----:B------:R-:W-:Y:S01]  /*0ec0*/  HADD2 R32, R32, -1056, -1056 ;  /* 0xe420e42020207430 */ /* 0x000fe20000000000 */
[----:B------:R-:W-:Y:S01]  /*0ed0*/  LOP3.LUT R30, R6, 0x3f003f, RZ, 0xc0, !PT ;  /* 0x003f003f061e7812 */ /* 0x000fe200078ec0ff */
[----:B------:R-:W-:Y:S01]  /*0ee0*/  HFMA2.MMA R5, R34, R17, R31 ;  /* 0x0000001122057235 */ /* 0x000fe2000000001f */
[----:B------:R-:W-:Y:S01]  /*0ef0*/  LOP3.LUT R7, R7, 0x3f003f, RZ, 0xc0, !PT ;  /* 0x003f003f07077812 */ /* 0x000fe200078ec0ff */
[----:B------:R-:W-:Y:S01]  /*0f00*/  HFMA2 R6, R32, R17, R33 ;  /* 0x0000001120067231 */ /* 0x000fe20000000021 */
[----:B------:R-:W-:Y:S01]  /*0f10*/  LOP3.LUT R31, R30, 0x64006400, RZ, 0xfc, !PT ;  /* 0x640064001e1f7812 */ /* 0x000fe200078efcff */
[----:B------:R-:W-:Y:S01]  /*0f20*/  HFMA2 R16, R45, R16, RZ.H0_H0 ;  /* 0x000000102d107231 */ /* 0x000fe200000400ff */
[----:B------:R-:W-:-:S02]  /*0f30*/  LOP3.LUT R33, R7, 0x64006400, RZ, 0xfc, !PT ;  /* 0x6400640007217812 */ /* 0x000fc400078efcff */
[----:B------:R-:W-:Y:S01]  /*0f40*/  LOP3.LUT R34, R29, 0xf000f, RZ, 0xc0, !PT ;  /* 0x000f000f1d227812 */ /* 0x000fe200078ec0ff */
[----:B------:R-:W-:Y:S01]  /*0f50*/  HADD2 R31, R31, -1056, -1056 ;  /* 0xe420e4201f1f7430 */ /* 0x000fe20000000000 */
[----:B------:R-:W-:Y:S01]  /*0f60*/  PRMT R0, R0, 0x5410, R2 ;  /* 0x0000541000007816 */ /* 0x000fe20000000002 */
[----:B------:R-:W-:Y:S01]  /*0f70*/  HADD2 R33, R33, -1056, -1056 ;  /* 0xe420e42021217430 */ /* 0x000fe20000000000 */
[----:B0-----:R-:W-:-:S03]  /*0f80*/  PRMT R3, R3, 0x5410, R36 ;  /* 0x0000541003037816 */ /* 0x001fc60000000024 */
[----:B------:R-:W-:Y:S01]  /*0f90*/  HFMA2.MMA R31, R31, R17, R4 ;  /* 0x000000111f1f7235 */ /* 0x000fe20000000004 */
        /* <DEDUP_REMOVED lines=8> */
[----:B--2---:R-:W-:Y:S01]  /*1020*/  SHF.R.U32.HI R29, RZ, 0x8, R13 ;  /* 0x00000008ff1d7819 */ /* 0x004fe2000001160d */
[----:B------:R-:W-:Y:S01]  /*1030*/  HADD2 R7, R30, -1056, -1056 ;  /* 0xe420e4201e077430 */ /* 0x000fe20000000000 */
[----:B------:R-:W-:Y:S01]  /*1040*/  SHF.R.U32.HI R30, RZ, 0x6, R10 ;  /* 0x00000006ff1e7819 */ /* 0x000fe2000001160a */
[----:B------:R-:W-:Y:S01]  /*1050*/  HADD2 R32, R32, -1056, -1056 ;  /* 0xe420e42020207430 */ /* 0x000fe20000000000 */
[-C--:B------:R-:W-:Y:S01]  /*1060*/  HFMA2.MMA R5, R4, R18.reuse, R5 ;  /* 0x0000001204057235 */ /* 0x080fe20000000005 */
[----:B------:R-:W-:Y:S01]  /*1070*/  HFMA2 R4, R7, R18, R6 ;  /* 0x0000001207047231 */ /* 0x000fe20000000006 */
[----:B------:R-:W-:Y:S02]  /*1080*/  SHF.R.U32.HI R6, RZ, 0x6, R8 ;  /* 0x00000006ff067819 */ /* 0x000fe40000011608 */
[----:B------:R-:W-:Y:S01]  /*1090*/  SHF.R.U32.HI R7, RZ, 0x6, R9 ;  /* 0x00000006ff077819 */ /* 0x000fe20000011609 */
[----:B------:R-:W-:Y:S01]  /*10a0*/  HFMA2.MMA R17, R32, R18, R31 ;  /* 0x0000001220117235 */ /* 0x000fe2000000001f */
[----:B------:R-:W-:-:S02]  /*10b0*/  LOP3.LUT R6, R6, 0x3f003f, RZ, 0xc0, !PT ;  /* 0x003f003f06067812 */ /* 0x000fc400078ec0ff */
[----:B------:R-:W-:Y:S02]  /*10c0*/  LOP3.LUT R31, R11, 0x3f003f, RZ, 0xc0, !PT ;  /* 0x003f003f0b1f7812 */ /* 0x000fe400078ec0ff */
[----:B------:R-:W-:Y:S02]  /*10d0*/  LOP3.LUT R7, R7, 0x3f003f, RZ, 0xc0, !PT ;  /* 0x003f003f07077812 */ /* 0x000fe400078ec0ff */
[----:B------:R-:W-:Y:S02]  /*10e0*/  LOP3.LUT R6, R6, 0x64006400, RZ, 0xfc, !PT ;  /* 0x6400640006067812 */ /* 0x000fe400078efcff */
[----:B------:R-:W-:Y:S02]  /*10f0*/  LOP3.LUT R31, R31, 0x64006400, RZ, 0xfc, !PT ;  /* 0x640064001f1f7812 */ /* 0x000fe400078efcff */
[----:B------:R-:W-:Y:S01]  /*1100*/  LOP3.LUT R7, R7, 0x64006400, RZ, 0xfc, !PT ;  /* 0x6400640007077812 */ /* 0x000fe200078efcff */
[----:B------:R-:W-:Y:S01]  /*1110*/  HADD2 R6, R6, -1056, -1056 ;  /* 0xe420e42006067430 */ /* 0x000fe20000000000 */
[----:B------:R-:W-:Y:S01]  /*1120*/  SHF.R.U32.HI R32, RZ, 0x6, R11 ;  /* 0x00000006ff207819 */ /* 0x000fe2000001160b */
[----:B------:R-:W-:Y:S01]  /*1130*/  HADD2 R31, R31, -1056, -1056 ;  /* 0xe420e4201f1f7430 */ /* 0x000fe20000000000 */
[----:B------:R-:W-:Y:S01]  /*1140*/  LOP3.LUT R30, R30, 0x3f003f, RZ, 0xc0, !PT ;  /* 0x003f003f1e1e7812 */ /* 0x000fe200078ec0ff */
[----:B------:R-:W-:Y:S01]  /*1150*/  HADD2 R7, R7, -1056, -1056 ;  /* 0xe420e42007077430 */ /* 0x000fe20000000000 */
[----:B------:R-:W-:Y:S01]  /*1160*/  LOP3.LUT R32, R32, 0x3f003f, RZ, 0xc0, !PT ;  /* 0x003f003f20207812 */ /* 0x000fe200078ec0ff */
[----:B------:R-:W-:Y:S01]  /*1170*/  HFMA2 R31, R31, R18, R16 ;  /* 0x000000121f1f7231 */ /* 0x000fe20000000010 */
[----:B------:R-:W-:Y:S01]  /*1180*/  HFMA2.MMA R18, R6, R19, R5 ;  /* 0x0000001306127235 */ /* 0x000fe20000000005 */
[----:B------:R-:W-:Y:S01]  /*1190*/  HFMA2 R16, R7, R19, R4 ;  /* 0x0000001307107231 */ /* 0x000fe20000000004 */
[----:B------:R-:W-:Y:S01]  /*11a0*/  LOP3.LUT R30, R30, 0x64006400, RZ, 0xfc, !PT ;  /* 0x640064001e1e7812 */ /* 0x000fe200078efcff */
[----:B------:R-:W0:Y:S01]  /*11b0*/  LDS.128 R4, [UR4+0x10] ;  /* 0x00001004ff047984 */ /* 0x000e220008000c00 */
[----:B------:R-:W-:-:S02]  /*11c0*/  LOP3.LUT R32, R32, 0x64006400, RZ, 0xfc, !PT ;  /* 0x6400640020207812 */ /* 0x000fc400078efcff */
[----:B------:R-:W-:Y:S01]  /*11d0*/  SHF.R.U32.HI R10, RZ, 0xc, R10 ;  /* 0x0000000cff0a7819 */ /* 0x000fe2000001160a */
[----:B------:R-:W-:Y:S01]  /*11e0*/  HADD2 R30, R30, -1056, -1056 ;  /* 0xe420e4201e1e7430 */ /* 0x000fe20000000000 */
[----:B------:R-:W-:Y:S01]  /*11f0*/  SHF.R.U32.HI R33, RZ, 0xa, R13 ;  /* 0x0000000aff217819 */ /* 0x000fe2000001160d */
[----:B------:R-:W-:Y:S01]  /*1200*/  HADD2 R32, R32, -1056, -1056 ;  /* 0xe420e42020207430 */ /* 0x000fe20000000000 */
[----:B------:R-:W-:Y:S02]  /*1210*/  LOP3.LUT R41, R10, 0xf000f, RZ, 0xc0, !PT ;  /* 0x000f000f0a297812 */ /* 0x000fe400078ec0ff */
[----:B------:R-:W-:Y:S01]  /*1220*/  SHF.R.U32.HI R11, RZ, 0xc, R11 ;  /* 0x0000000cff0b7819 */ /* 0x000fe2000001160b */
[----:B------:R-:W-:Y:S01]  /*1230*/  HFMA2.MMA R17, R30, R19, R17 ;  /* 0x000000131e117235 */ /* 0x000fe20000000011 */
[----:B------:R-:W-:Y:S01]  /*1240*/  HFMA2 R19, R32, R19, R31 ;  /* 0x0000001320137231 */ /* 0x000fe2000000001f */
[----:B------:R-:W-:Y:S02]  /*1250*/  SHF.R.U32.HI R30, RZ, 0xc, R8 ;  /* 0x0000000cff1e7819 */ /* 0x000fe40000011608 */
[----:B------:R-:W-:-:S02]  /*1260*/  LOP3.LUT R31, R26, 0xf000f, RZ, 0xc0, !PT ;  /* 0x000f000f1a1f7812 */ /* 0x000fc400078ec0ff */
[----:B------:R-:W-:Y:S02]  /*1270*/  SHF.R.U32.HI R8, RZ, 0x8, R12 ;  /* 0x00000008ff087819 */ /* 0x000fe4000001160c */
[----:B------:R-:W-:Y:S02]  /*1280*/  LOP3.LUT R32, R27, 0xf000f, RZ, 0xc0, !PT ;  /* 0x000f000f1b207812 */ /* 0x000fe400078ec0ff */
[----:B------:R-:W-:Y:S02]  /*1290*/  SHF.R.U32.HI R26, RZ, 0xc, R9 ;  /* 0x0000000cff1a7819 */ /* 0x000fe40000011609 */
[----:B------:R-:W-:Y:S02]  /*12a0*/  LOP3.LUT R27, R28, 0xf000f, RZ, 0xc0, !PT ;  /* 0x000f000f1c1b7812 */ /* 0x000fe400078ec0ff */
[----:B------:R-:W-:Y:S02]  /*12b0*/  LOP3.LUT R8, R31, 0x300030, R8, 0xf8, !PT ;  /* 0x003000301f087812 */ /* 0x000fe400078ef808 */
[----:B------:R-:W-:-:S02]  /*12c0*/  LOP3.LUT R30, R30, 0xf000f, RZ, 0xc0, !PT ;  /* 0x000f000f1e1e7812 */ /* 0x000fc400078ec0ff */
[----:B------:R-:W-:Y:S02]  /*12d0*/  SHF.R.U32.HI R28, RZ, 0x8, R14 ;  /* 0x00000008ff1c7819 */ /* 0x000fe4000001160e */
[----:B------:R-:W-:Y:S02]  /*12e0*/  SHF.R.U32.HI R9, RZ, 0xa, R12 ;  /* 0x0000000aff097819 */ /* 0x000fe4000001160c */
[----:B------:R-:W-:Y:S02]  /*12f0*/  SHF.R.U32.HI R31, RZ, 0x8, R15 ;  /* 0x00000008ff1f7819 */ /* 0x000fe4000001160f */
[----:B------:R-:W-:Y:S02]  /*1300*/  LOP3.LUT R28, R27, 0x300030, R28, 0xf8, !PT ;  /* 0x003000301b1c7812 */ /* 0x000fe400078ef81c */
[----:B------:R-:W-:Y:S02]  /*1310*/  LOP3.LUT R9, R30, 0x300030, R9, 0xf8, !PT ;  /* 0x003000301e097812 */ /* 0x000fe400078ef809 */
[----:B------:R-:W-:-:S02]  /*1320*/  LOP3.LUT R42, R26, 0xf000f, RZ, 0xc0, !PT ;  /* 0x000f000f1a2a7812 */ /* 0x000fc400078ec0ff */
[----:B------:R-:W-:Y:S02]  /*1330*/  LOP3.LUT R29, R32, 0x300030, R29, 0xf8, !PT ;  /* 0x00300030201d7812 */ /* 0x000fe400078ef81d */
[----:B------:R-:W-:Y:S02]  /*1340*/  LOP3.LUT R27, R34, 0x300030, R31, 0xf8, !PT ;  /* 0x00300030221b7812 */ /* 0x000fe400078ef81f */
[----:B------:R-:W-:Y:S02]  /*1350*/  LOP3.LUT R30, R13, 0x3f003f, RZ, 0xc0, !PT ;  /* 0x003f003f0d1e7812 */ /* 0x000fe400078ec0ff */
[----:B------:R-:W-:Y:S02]  /*1360*/  LOP3.LUT R34, R12, 0x3f003f, RZ, 0xc0, !PT ;  /* 0x003f003f0c227812 */ /* 0x000fe400078ec0ff */
[----:B------:R-:W-:Y:S02]  /*1370*/  SHF.R.U32.HI R32, RZ, 0xa, R14 ;  /* 0x0000000aff207819 */ /* 0x000fe4000001160e */
[----:B------:R-:W-:-:S02]  /*1380*/  LOP3.LUT R31, R14, 0x3f003f, RZ, 0xc0, !PT ;  /* 0x003f003f0e1f7812 */ /* 0x000fc400078ec0ff */
[----:B------:R-:W-:Y:S02]  /*1390*/  LOP3.LUT R10, R42, 0x300030, R33, 0xf8, !PT ;  /* 0x003000302a0a7812 */ /* 0x000fe400078ef821 */
[----:B------:R-:W-:Y:S02]  /*13a0*/  LOP3.LUT R33, R30, 0x64006400, RZ, 0xfc, !PT ;  /* 0x640064001e217812 */ /* 0x000fe400078efcff */
[----:B------:R-:W-:Y:S02]  /*13b0*/  SHF.R.U32.HI R12, RZ, 0x6, R12 ;  /* 0x00000006ff0c7819 */ /* 0x000fe4000001160c */
[----:B------:R-:W-:Y:S01]  /*13c0*/  LOP3.LUT R34, R34, 0x64006400, RZ, 0xfc, !PT ;  /* 0x6400640022227812 */ /* 0x000fe200078efcff */
[----:B------:R-:W-:Y:S01]  /*13d0*/  HADD2 R33, R33, -1056, -1056 ;  /* 0xe420e42021217430 */ /* 0x000fe20000000000 */
[----:B------:R-:W-:Y:S02]  /*13e0*/  LOP3.LUT R30, R41, 0x300030, R32, 0xf8, !PT ;  /* 0x00300030291e7812 */ /* 0x000fe400078ef820 */
[----:B------:R-:W-:Y:S01]  /*13f0*/  SHF.R.U32.HI R14, RZ, 0x6, R14 ;  /* 0x00000006ff0e7819 */ /* 0x000fe2000001160e */
[----:B------:R-:W-:Y:S01]  /*1400*/  HADD2 R41, R34, -1056, -1056 ;  /* 0xe420e42022297430 */ /* 0x000fe20000000000 */
[----:B------:R-:W-:Y:S01]  /*1410*/  SHF.R.U32.HI R35, RZ, 0xa, R15 ;  /* 0x0000000aff237819 */ /* 0x000fe2000001160f */
[----:B0-----:R-:W-:Y:S01]  /*1420*/  HFMA2 R16, R33, R4, R16 ;  /* 0x0000000421107231 */ /* 0x001fe20000000010 */
[----:B------:R-:W-:-:S02]  /*1430*/  LOP3.LUT R32, R11, 0xf000f, RZ, 0xc0, !PT ;  /* 0x000f000f0b207812 */ /* 0x000fc400078ec0ff */
[----:B------:R-:W-:Y:S01]  /*1440*/  LOP3.LUT R31, R31, 0x64006400, RZ, 0xfc, !PT ;  /* 0x640064001f1f7812 */ /* 0x000fe200078efcff */
[----:B------:R-:W-:Y:S01]  /*1450*/  HFMA2.MMA R18, R41, R4, R18 ;  /* 0x0000000429127235 */ /* 0x000fe20000000012 */
[----:B------:R-:W-:Y:S02]  /*1460*/  LOP3.LUT R26, R15, 0x3f003f, RZ, 0xc0, !PT ;  /* 0x003f003f0f1a7812 */ /* 0x000fe400078ec0ff */
[----:B------:R-:W-:Y:S02]  /*1470*/  SHF.R.U32.HI R13, RZ, 0x6, R13 ;  /* 0x00000006ff0d7819 */ /* 0x000fe4000001160d */
[----:B------:R-:W-:Y:S02]  /*1480*/  SHF.R.U32.HI R15, RZ, 0x6, R15 ;  /* 0x00000006ff0f7819 */ /* 0x000fe4000001160f */
[----:B------:R-:W-:Y:S02]  /*1490*/  LOP3.LUT R12, R12, 0x3f003f, RZ, 0xc0, !PT ;  /* 0x003f003f0c0c7812 */ /* 0x000fe400078ec0ff */
[----:B------:R-:W-:Y:S01]  /*14a0*/  LOP3.LUT R11, R32, 0x300030, R35, 0xf8, !PT ;  /* 0x00300030200b7812 */ /* 0x000fe200078ef823 */
[----:B------:R-:W-:Y:S01]  /*14b0*/  HADD2 R32, R31, -1056, -1056 ;  /* 0xe420e4201f207430 */ /* 0x000fe20000000000 */
[----:B------:R-:W-:-:S02]  /*14c0*/  LOP3.LUT R14, R14, 0x3f003f, RZ, 0xc0, !PT ;  /* 0x003f003f0e0e7812 */ /* 0x000fc400078ec0ff */
[----:B------:R-:W-:Y:S02]  /*14d0*/  LOP3.LUT R26, R26, 0x64006400, RZ, 0xfc, !PT ;  /* 0x640064001a1a7812 */ /* 0x000fe400078efcff */
[----:B------:R-:W-:Y:S01]  /*14e0*/  LOP3.LUT R13, R13, 0x3f003f, RZ, 0xc0, !PT ;  /* 0x003f003f0d0d7812 */ /* 0x000fe200078ec0ff */
[----:B------:R-:W-:Y:S01]  /*14f0*/  HFMA2.MMA R17, R32, R4, R17 ;  /* 0x0000000420117235 */ /* 0x000fe20000000011 */
        /* <DEDUP_REMOVED lines=47> */
.L_x_3471:
[----:B------:R-:W-:Y:S05]  /*17f0*/  @P0 BRA `(.L_x_3472) ;  /* 0x0000000800e00947 */ /* 0x000fea0003800000 */
[----:B-----5:R-:W-:Y:S01]  /*1800*/  IMAD R5, R22, 0xc, RZ ;  /* 0x0000000c16057824 */ /* 0x020fe200078e02ff */
[----:B------:R-:W1:Y:S01]  /*1810*/  LDS.128 R16, [UR4+0x20] ;  /* 0x00002004ff107984 */ /* 0x000e620008000c00 */
[----:B------:R-:W-:-:S04]  /*1820*/  IMAD.WIDE.U32 R28, R39, 0xc, R24 ;  /* 0x0000000c271c7825 */ /* 0x000fc800078e0018 */
[----:B------:R-:W-:-:S05]  /*1830*/  IMAD.IADD R29, R29, 0x1, R5 ;  /* 0x000000011d1d7824 */ /* 0x000fca00078e0205 */
[----:B------:R-:W3:Y:S01]  /*1840*/  LDG.E.128.CONSTANT R4, desc[UR6][R28.64] ;  /* 0x000000061c047981 */ /* 0x000ee2000c1e9d00 */
[----:B------:R-:W-:-:S05]  /*1850*/  IMAD.WIDE R30, R39, 0x4, R28 ;  /* 0x00000004271e7825 */ /* 0x000fca00078e021c */
[----:B------:R4:W2:Y:S01]  /*1860*/  LDG.E.128.CONSTANT R8, desc[UR6][R30.64] ;  /* 0x000000061e087981 */ /* 0x0008a2000c1e9d00 */
[----:B------:R-:W-:-:S06]  /*1870*/  IMAD.WIDE R12, R39, 0x4, R30 ;  /* 0x00000004270c7825 */ /* 0x000fcc00078e021e */
[----:B------:R-:W2:Y:S01]  /*1880*/  LDG.E.128.CONSTANT R12, desc[UR6][R12.64] ;  /* 0x000000060c0c7981 */ /* 0x000ea2000c1e9d00 */
[----:B------:R-:W-:Y:S02]  /*1890*/  PRMT R0, R0, 0x5410, R2 ;  /* 0x0000541000007816 */ /* 0x000fe40000000002 */
[----:B0-----:R-:W-:Y:S02]  /*18a0*/  PRMT R3, R3, 0x5410, R36 ;  /* 0x0000541003037816 */ /* 0x001fe40000000024 */
[----:B---3--:R-:W-:Y:S02]  /*18b0*/  LOP3.LUT R32, R4, 0x3f003f, RZ, 0xc0, !PT ;  /* 0x003f003f04207812 */ /* 0x008fe400078ec0ff */
[--C-:B------:R-:W-:Y:S02]  /*18c0*/  SHF.R.U32.HI R27, RZ, 0xc, R4.reuse ;  /* 0x0000000cff1b7819 */ /* 0x100fe40000011604 */
[----:B------:R-:W-:Y:S02]  /*18d0*/  SHF.R.U32.HI R4, RZ, 0x6, R4 ;  /* 0x00000006ff047819 */ /* 0x000fe40000011604 */
[----:B------:R-:W-:-:S02]  /*18e0*/  LOP3.LUT R33, R5, 0x3f003f, RZ, 0xc0, !PT ;  /* 0x003f003f05217812 */ /* 0x000fc400078ec0ff */
[----:B------:R-:W-:Y:S02]  /*18f0*/  LOP3.LUT R32, R32, 0x64006400, RZ, 0xfc, !PT ;  /* 0x6400640020207812 */ /* 0x000fe400078efcff */
[----:B------:R-:W-:Y:S02]  /*1900*/  LOP3.LUT R4, R4, 0x3f003f, RZ, 0xc0, !PT ;  /* 0x003f003f04047812 */ /* 0x000fe400078ec0ff */
[--C-:B------:R-:W-:Y:S01]  /*1910*/  SHF.R.U32.HI R26, RZ, 0xc, R5.reuse ;  /* 0x0000000cff1a7819 */ /* 0x100fe20000011605 */
[----:B----4-:R-:W-:Y:S01]  /*1920*/  HADD2 R31, R32, -1056, -1056 ;  /* 0xe420e420201f7430 */ /* 0x010fe20000000000 */
[----:B------:R-:W-:Y:S02]  /*1930*/  SHF.R.U32.HI R5, RZ, 0x6, R5 ;  /* 0x00000006ff057819 */ /* 0x000fe40000011605 */
[----:B------:R-:W-:Y:S02]  /*1940*/  LOP3.LUT R33, R33, 0x64006400, RZ, 0xfc, !PT ;  /* 0x6400640021217812 */ /* 0x000fe400078efcff */
[----:B------:R-:W-:-:S02]  /*1950*/  LOP3.LUT R4, R4, 0x64006400, RZ, 0xfc, !PT ;  /* 0x6400640004047812 */ /* 0x000fc400078efcff */
[----:B------:R-:W-:Y:S01]  /*1960*/  LOP3.LUT R30, R7, 0x3f003f, RZ, 0xc0, !PT ;  /* 0x003f003f071e7812 */ /* 0x000fe200078ec0ff */
[----:B------:R-:W-:Y:S01]  /*1970*/  HADD2 R35, R33, -1056, -1056 ;  /* 0xe420e42021237430 */ /* 0x000fe20000000000 */
[----:B------:R-:W-:Y:S01]  /*1980*/  LOP3.LUT R5, R5, 0x3f003f, RZ, 0xc0, !PT ;  /* 0x003f003f05057812 */ /* 0x000fe200078ec0ff */
[----:B------:R-:W-:Y:S01]  /*1990*/  HADD2 R33, R4, -1056, -1056 ;  /* 0xe420e42004217430 */ /* 0x000fe20000000000 */
[----:B------:R-:W-:Y:S01]  /*19a0*/  LOP3.LUT R34, R6, 0x3f003f, RZ, 0xc0, !PT ;  /* 0x003f003f06227812 */ /* 0x000fe200078ec0ff */
[----:B-1----:R-:W-:Y:S01]  /*19b0*/  HFMA2.MMA R4, R31, R16, RZ ;  /* 0x000000101f047235 */ /* 0x002fe200000000ff */
[----:B------:R-:W-:Y:S01]  /*19c0*/  LOP3.LUT R30, R30, 0x64006400, RZ, 0xfc, !PT ;  /* 0x640064001e1e7812 */ /* 0x000fe200078efcff */
[----:B------:R-:W-:Y:S01]  /*19d0*/  HFMA2 R31, R35, R16, RZ.H0_H0 ;  /* 0x00000010231f7231 */ /* 0x000fe200000400ff */
[----:B------:R-:W-:Y:S02]  /*19e0*/  LOP3.LUT R5, R5, 0x64006400, RZ, 0xfc, !PT ;  /* 0x6400640005057812 */ /* 0x000fe400078efcff */
[--C-:B------:R-:W-:Y:S01]  /*19f0*/  SHF.R.U32.HI R28, RZ, 0xc, R6.reuse ;  /* 0x0000000cff1c7819 */ /* 0x100fe20000011606 */
[----:B------:R-:W-:Y:S01]  /*1a00*/  HADD2 R43, R30, -1056, -1056 ;  /* 0xe420e4201e2b7430 */ /* 0x000fe20000000000 */
[----:B------:R-:W-:Y:S01]  /*1a10*/  SHF.R.U32.HI R6, RZ, 0x6, R6 ;  /* 0x00000006ff067819 */ /* 0x000fe20000011606 */
[----:B------:R-:W-:Y:S01]  /*1a20*/  HADD2 R32, R5, -1056, -1056 ;  /* 0xe420e42005207430 */ /* 0x000fe20000000000 */
[----:B------:R-:W-:-:S02]  /*1a30*/  LOP3.LUT R34, R34, 0x64006400, RZ, 0xfc, !PT ;  /* 0x6400640022227812 */ /* 0x000fc400078efcff */
[--C-:B------:R-:W-:Y:S02]  /*1a40*/  SHF.R.U32.HI R29, RZ, 0xc, R7.reuse ;  /* 0x0000000cff1d7819 */ /* 0x100fe40000011607 */
[----:B------:R-:W-:Y:S01]  /*1a50*/  LOP3.LUT R30, R6, 0x3f003f, RZ, 0xc0, !PT ;  /* 0x003f003f061e7812 */ /* 0x000fe200078ec0ff */
[----:B------:R-:W-:Y:S01]  /*1a60*/  HADD2 R41, R34, -1056, -1056 ;  /* 0xe420e42022297430 */ /* 0x000fe20000000000 */
[----:B------:R-:W-:Y:S01]  /*1a70*/  SHF.R.U32.HI R7, RZ, 0x6, R7 ;  /* 0x00000006ff077819 */ /* 0x000fe20000011607 */
[----:B------:R-:W-:Y:S01]  /*1a80*/  HFMA2.MMA R6, R33, R17, R4 ;  /* 0x0000001121067235 */ /* 0x000fe20000000004 */
[----:B------:R-:W-:Y:S01]  /*1a90*/  HFMA2 R4, R32, R17, R31 ;  /* 0x0000001120047231 */ /* 0x000fe2000000001f */
[----:B------:R-:W-:Y:S02]  /*1aa0*/  LOP3.LUT R31, R30, 0x64006400, RZ, 0xfc, !PT ;  /* 0x640064001e1f7812 */ /* 0x000fe400078efcff */
[----:B------:R-:W-:Y:S01]  /*1ab0*/  LOP3.LUT R33, R7, 0x3f003f, RZ, 0xc0, !PT ;  /* 0x003f003f07217812 */ /* 0x000fe200078ec0ff */
[----:B------:R-:W-:Y:S01]  /*1ac0*/  HFMA2.MMA R5, R41, R16, RZ ;  /* 0x0000001029057235 */ /* 0x000fe200000000ff */
[----:B--2---:R-:W-:Y:S01]  /*1ad0*/  LOP3.LUT R7, R8, 0x3f003f, RZ, 0xc0, !PT ;  /* 0x003f003f08077812 */ /* 0x004fe200078ec0ff */
        /* <DEDUP_REMOVED lines=11> */
[----:B------:R-:W-:Y:S01]  /*1b90*/  LOP3.LUT R26, R26, 0xf000f, RZ, 0xc0, !PT ;  /* 0x000f000f1a1a7812 */ /* 0x000fe200078ec0ff */
[----:B------:R-:W-:Y:S01]  /*1ba0*/  HADD2 R5, R33, -1056, -1056 ;  /* 0xe420e42021057430 */ /* 0x000fe20000000000 */
[-C--:B------:R-:W-:Y:S01]  /*1bb0*/  HFMA2.MMA R6, R7, R18.reuse, R6 ;  /* 0x0000001207067235 */ /* 0x080fe20000000006 */
[----:B------:R-:W-:Y:S01]  /*1bc0*/  HADD2 R33, R30, -1056, -1056 ;  /* 0xe420e4201e217430 */ /* 0x000fe20000000000 */
[----:B------:R-:W-:Y:S01]  /*1bd0*/  SHF.R.U32.HI R7, RZ, 0x6, R8 ;  /* 0x00000006ff077819 */ /* 0x000fe20000011608 */
[----:B------:R-:W-:Y:S01]  /*1be0*/  HFMA2 R5, R5, R17, R16 ;  /* 0x0000001105057231 */ /* 0x000fe20000000010 */
[----:B------:R-:W-:Y:S01]  /*1bf0*/  SHF.R.U32.HI R30, RZ, 0x6, R10 ;  /* 0x00000006ff1e7819 */ /* 0x000fe2000001160a */
[----:B------:R-:W-:Y:S01]  /*1c00*/  HFMA2.MMA R17, R32, R18, R31 ;  /* 0x0000001220117235 */ /* 0x000fe2000000001f */
[----:B------:R-:W-:Y:S01]  /*1c10*/  LOP3.LUT R31, R11, 0x3f003f, RZ, 0xc0, !PT ;  /* 0x003f003f0b1f7812 */ /* 0x000fe200078ec0ff */
[----:B------:R-:W-:Y:S01]  /*1c20*/  HFMA2 R4, R33, R18, R4 ;  /* 0x0000001221047231 */ /* 0x000fe20000000004 */
[----:B------:R-:W-:-:S02]  /*1c30*/  SHF.R.U32.HI R16, RZ, 0x6, R9 ;  /* 0x00000006ff107819 */ /* 0x000fc40000011609 */
[----:B------:R-:W-:Y:S02]  /*1c40*/  SHF.R.U32.HI R32, RZ, 0x6, R11 ;  /* 0x00000006ff207819 */ /* 0x000fe4000001160b */
        /* <DEDUP_REMOVED lines=15> */
[----:B------:R-:W-:Y:S01]  /*1d40*/  SHF.R.U32.HI R29, RZ, 0x8, R13 ;  /* 0x00000008ff1d7819 */ /* 0x000fe2000001160d */
[----:B------:R-:W-:Y:S01]  /*1d50*/  HADD2 R32, R32, -1056, -1056 ;  /* 0xe420e42020207430 */ /* 0x000fe20000000000 */
[-C--:B------:R-:W-:Y:S01]  /*1d60*/  HFMA2.MMA R18, R7, R19.reuse, R6 ;  /* 0x0000001307127235 */ /* 0x080fe20000000006 */
[-C--:B------:R-:W-:Y:S01]  /*1d70*/  HFMA2 R16, R31, R19.reuse, R4 ;  /* 0x000000131f107231 */ /* 0x080fe20000000004 */
[----:B------:R-:W-:Y:S01]  /*1d80*/  HFMA2.MMA R17, R30, R19, R17 ;  /* 0x000000131e117235 */ /* 0x000fe20000000011 */
[----:B------:R-:W-:Y:S01]  /*1d90*/  HFMA2 R19, R32, R19, R5 ;  /* 0x0000001320137231 */ /* 0x000fe20000000005 */
[----:B------:R-:W-:Y:S01]  /*1da0*/  SHF.R.U32.HI R30, RZ, 0xc, R8 ;  /* 0x0000000cff1e7819 */ /* 0x000fe20000011608 */
[----:B------:R-:W0:Y:S01]  /*1db0*/  LDS.128 R4, [UR4+0x30] ;  /* 0x00003004ff047984 */ /* 0x000e220008000c00 */
[----:B------:R-:W-:-:S02]  /*1dc0*/  LOP3.LUT R31, R27, 0xf000f, RZ, 0xc0, !PT ;  /* 0x000f000f1b1f7812 */ /* 0x000fc400078ec0ff */
[----:B------:R-:W-:Y:S02]  /*1dd0*/  SHF.R.U32.HI R8, RZ, 0x8, R12 ;  /* 0x00000008ff087819 */ /* 0x000fe4000001160c */
[----:B------:R-:W-:Y:S02]  /*1de0*/  SHF.R.U32.HI R27, RZ, 0xc, R9 ;  /* 0x0000000cff1b7819 */ /* 0x000fe40000011609 */
[----:B------:R-:W-:Y:S02]  /*1df0*/  SHF.R.U32.HI R32, RZ, 0x8, R15 ;  /* 0x00000008ff207819 */ /* 0x000fe4000001160f */
[----:B------:R-:W-:Y:S02]  /*1e00*/  LOP3.LUT R8, R31, 0x300030, R8, 0xf8, !PT ;  /* 0x003000301f087812 */ /* 0x000fe400078ef808 */
[----:B------:R-:W-:Y:S02]  /*1e10*/  LOP3.LUT R30, R30, 0xf000f, RZ, 0xc0, !PT ;  /* 0x000f000f1e1e7812 */ /* 0x000fe400078ec0ff */
[----:B------:R-:W-:-:S02]  /*1e20*/  SHF.R.U32.HI R9, RZ, 0xa, R12 ;  /* 0x0000000aff097819 */ /* 0x000fc4000001160c */
[----:B------:R-:W-:Y:S02]  /*1e30*/  LOP3.LUT R31, R28, 0xf000f, RZ, 0xc0, !PT ;  /* 0x000f000f1c1f7812 */ /* 0x000fe400078ec0ff */
[----:B------:R-:W-:Y:S02]  /*1e40*/  SHF.R.U32.HI R10, RZ, 0xc, R10 ;  /* 0x0000000cff0a7819 */ /* 0x000fe4000001160a */
[----:B------:R-:W-:Y:S02]  /*1e50*/  SHF.R.U32.HI R28, RZ, 0x8, R14 ;  /* 0x00000008ff1c7819 */ /* 0x000fe4000001160e */
[----:B------:R-:W-:Y:S02]  /*1e60*/  LOP3.LUT R29, R26, 0x300030, R29, 0xf8, !PT ;  /* 0x003000301a1d7812 */ /* 0x000fe400078ef81d */
[----:B------:R-:W-:Y:S02]  /*1e70*/  LOP3.LUT R26, R33, 0x300030, R32, 0xf8, !PT ;  /* 0x00300030211a7812 */ /* 0x000fe400078ef820 */
[----:B------:R-:W-:-:S02]  /*1e80*/  LOP3.LUT R9, R30, 0x300030, R9, 0xf8, !PT ;  /* 0x003000301e097812 */ /* 0x000fc400078ef809 */
[----:B------:R-:W-:Y:S02]  /*1e90*/  SHF.R.U32.HI R33, RZ, 0xa, R13 ;  /* 0x0000000aff217819 */ /* 0x000fe4000001160d */
[----:B------:R-:W-:Y:S02]  /*1ea0*/  LOP3.LUT R42, R27, 0xf000f, RZ, 0xc0, !PT ;  /* 0x000f000f1b2a7812 */ /* 0x000fe400078ec0ff */
[----:B------:R-:W-:Y:S02]  /*1eb0*/  LOP3.LUT R30, R13, 0x3f003f, RZ, 0xc0, !PT ;  /* 0x003f003f0d1e7812 */ /* 0x000fe400078ec0ff */
[----:B------:R-:W-:Y:S02]  /*1ec0*/  LOP3.LUT R28, R31, 0x300030, R28, 0xf8, !PT ;  /* 0x003000301f1c7812 */ /* 0x000fe400078ef81c */
[----:B------:R-:W-:Y:S02]  /*1ed0*/  LOP3.LUT R34, R12, 0x3f003f, RZ, 0xc0, !PT ;  /* 0x003f003f0c227812 */ /* 0x000fe400078ec0ff */
[----:B------:R-:W-:-:S02]  /*1ee0*/  SHF.R.U32.HI R32, RZ, 0xa, R14 ;  /* 0x0000000aff207819 */ /* 0x000fc4000001160e */
[----:B------:R-:W-:Y:S02]  /*1ef0*/  LOP3.LUT R41, R10, 0xf000f, RZ, 0xc0, !PT ;  /* 0x000f000f0a297812 */ /* 0x000fe400078ec0ff */
[----:B------:R-:W-:Y:S02]  /*1f00*/  SHF.R.U32.HI R11, RZ, 0xc, R11 ;  /* 0x0000000cff0b7819 */ /* 0x000fe4000001160b */
[----:B------:R-:W-:Y:S02]  /*1f10*/  LOP3.LUT R31, R14, 0x3f003f, RZ, 0xc0, !PT ;  /* 0x003f003f0e1f7812 */ /* 0x000fe400078ec0ff */
[----:B------:R-:W-:Y:S02]  /*1f20*/  LOP3.LUT R10, R42, 0x300030, R33, 0xf8, !PT ;  /* 0x003000302a0a7812 */ /* 0x000fe400078ef821 */
[----:B------:R-:W-:Y:S02]  /*1f30*/  LOP3.LUT R33, R30, 0x64006400, RZ, 0xfc, !PT ;  /* 0x640064001e217812 */ /* 0x000fe400078efcff */
[----:B------:R-:W-:-:S02]  /*1f40*/  SHF.R.U32.HI R12, RZ, 0x6, R12 ;  /* 0x00000006ff0c7819 */ /* 0x000fc4000001160c */
[----:B------:R-:W-:Y:S01]  /*1f50*/  LOP3.LUT R34, R34, 0x64006400, RZ, 0xfc, !PT ;  /* 0x6400640022227812 */ /* 0x000fe200078efcff */
[----:B------:R-:W-:Y:S01]  /*1f60*/  HADD2 R33, R33, -1056, -1056 ;  /* 0xe420e42021217430 */ /* 0x000fe20000000000 */
[----:B------:R-:W-:Y:S02]  /*1f70*/  LOP3.LUT R30, R41, 0x300030, R32, 0xf8, !PT ;  /* 0x00300030291e7812 */ /* 0x000fe400078ef820 */
[----:B------:R-:W-:Y:S01]  /*1f80*/  SHF.R.U32.HI R14, RZ, 0x6, R14 ;  /* 0x00000006ff0e7819 */ /* 0x000fe2000001160e */
[----:B------:R-:W-:Y:S01]  /*1f90*/  HADD2 R41, R34, -1056, -1056 ;  /* 0xe420e42022297430 */ /* 0x000fe20000000000 */
[----:B------:R-:W-:Y:S01]  /*1fa0*/  SHF.R.U32.HI R35, RZ, 0xa, R15 ;  /* 0x0000000aff237819 */ /* 0x000fe2000001160f */
[----:B0-----:R-:W-:Y:S01]  /*1fb0*/  HFMA2 R16, R33, R4, R16 ;  /* 0x0000000421107231 */ /* 0x001fe20000000010 */
[----:B------:R-:W-:Y:S02]  /*1fc0*/  LOP3.LUT R32, R11, 0xf000f, RZ, 0xc0, !PT ;  /* 0x000f000f0b207812 */ /* 0x000fe400078ec0ff */
[----:B------:R-:W-:Y:S01]  /*1fd0*/  LOP3.LUT R31, R31, 0x64006400, RZ, 0xfc, !PT ;  /* 0x640064001f1f7812 */ /* 0x000fe200078efcff */
[----:B------:R-:W-:Y:S01]  /*1fe0*/  HFMA2.MMA R18, R41, R4, R18 ;  /* 0x0000000429127235 */ /* 0x000fe20000000012 */
[----:B------:R-:W-:-:S02]  /*1ff0*/  LOP3.LUT R27, R15, 0x3f003f, RZ, 0xc0, !PT ;  /* 0x003f003f0f1b7812 */ /* 0x000fc400078ec0ff */
[----:B------:R-:W-:Y:S02]  /*2000*/  SHF.R.U32.HI R13, RZ, 0x6, R13 ;  /* 0x00000006ff0d7819 */ /* 0x000fe4000001160d */
[----:B------:R-:W-:Y:S02]  /*2010*/  SHF.R.U32.HI R15, RZ, 0x6, R15 ;  /* 0x00000006ff0f7819 */ /* 0x000fe4000001160f */
[----:B------:R-:W-:Y:S02]  /*2020*/  LOP3.LUT R12, R12, 0x3f003f, RZ, 0xc0, !PT ;  /* 0x003f003f0c0c7812 */ /* 0x000fe400078ec0ff */
[----:B------:R-:W-:Y:S01]  /*2030*/  LOP3.LUT R11, R32, 0x300030, R35, 0xf8, !PT ;  /* 0x00300030200b7812 */ /* 0x000fe200078ef823 */
[----:B------:R-:W-:Y:S01]  /*2040*/  HADD2 R32, R31, -1056, -1056 ;  /* 0xe420e4201f207430 */ /* 0x000fe20000000000 */
[----:B------:R-:W-:Y:S02]  /*2050*/  LOP3.LUT R14, R14, 0x3f003f, RZ, 0xc0, !PT ;  /* 0x003f003f0e0e7812 */ /* 0x000fe400078ec0ff */
[----:B------:R-:W-:-:S02]  /*2060*/  LOP3.LUT R27, R27, 0x64006400, RZ, 0xfc, !PT ;  /* 0x640064001b1b7812 */ /* 0x000fc400078efcff */
        /* <DEDUP_REMOVED lines=49> */
.L_x_3472:
[----:B------:R-:W-:Y:S01]  /*2380*/  VIADD R21, R21, 0x20 ;  /* 0x0000002015157836 */ /* 0x000fe20000000000 */
[----:B------:R-:W-:Y:S01]  /*2390*/  UIADD3 UR4, UR4, 0x40, URZ ;  /* 0x0000004004047890 */ /* 0x000fe2000fffe03f */
[----:B--2---:R-:W-:-:S03]  /*23a0*/  IMAD.WIDE.U32 R24, R39, 0x18, R24 ;  /* 0x0000001827187825 */ /* 0x004fc600078e0018 */
[C---:B------:R-:W-:Y:S01]  /*23b0*/  ISETP.GE.AND P1, PT, R21.reuse, UR5, PT ;  /* 0x0000000515007c0c */ /* 0x040fe2000bf26270 */
[----:B-----5:R-:W-:Y:S01]  /*23c0*/  IMAD R5, R22, 0x18, RZ ;  /* 0x0000001816057824 */ /* 0x020fe200078e02ff */
[----:B------:R-:W-:-:S03]  /*23d0*/  ISETP.LT.AND P2, PT, R21, R40, PT ;  /* 0x000000281500720c */ /* 0x000fc60003f41270 */
[----:B------:R-:W-:-:S10]  /*23e0*/  IMAD.IADD R25, R25, 0x1, R5 ;  /* 0x0000000119197824 */ /* 0x000fd400078e0205 */
[----:B------:R-:W-:Y:S05]  /*23f0*/  @!P1 BRA P2, `(.L_x_3473) ;  /* 0xffffffe800209947 */ /* 0x000fea000103ffff */
.L_x_3470:
[----:B------:R-:W-:Y:S01]  /*2400*/  ISETP.GE.AND P0, PT, R21, R40, PT ;  /* 0x000000281500720c */ /* 0x000fe20003f06270 */
[----:B------:R-:W-:-:S03]  /*2410*/  ULDC UR5, c[0x0][0x260] ;  /* 0x0000980000057ab9 */ /* 0x000fc60000000800 */
[----:B------:R-:W-:-:S13]  /*2420*/  ISETP.GE.OR P0, PT, R21, UR5, P0 ;  /* 0x0000000515007c0c */ /* 0x000fda0008706670 */
[----:B------:R-:W-:Y:S05]  /*2430*/  @P0 BRA `(.L_x_3474) ;  /* 0x0000001400940947 */ /* 0x000fea0003800000 */
[----:B------:R-:W1:Y:S01]  /*2440*/  S2UR UR5, SR_CTAID.Y ;  /* 0x00000000000579c3 */ /* 0x000e620000002600 */
[----:B------:R-:W-:-:S04]  /*2450*/  PRMT R5, R23, 0x9910, RZ ;  /* 0x0000991017057816 */ /* 0x000fc800000000ff */
[----:B------:R-:W-:-:S03]  /*2460*/  ISETP.NE.AND P0, PT, R5, RZ, PT ;  /* 0x000000ff0500720c */ /* 0x000fc60003f05270 */
[----:B------:R-:W1:Y:S02]  /*2470*/  LDC R4, c[0x0][0x238] ;  /* 0x00008e00ff047b82 */ /* 0x000e640000000800 */
[----:B-1----:R-:W-:Y:S01]  /*2480*/  VIADD R4, R4, -UR5 ;  /* 0x8000000504047c36 */ /* 0x002fe20008000000 */
[----:B------:R-:W-:-:S04]  /*2490*/  ULDC UR5, c[0x0][0x260] ;  /* 0x0000980000057ab9 */ /* 0x000fc80000000800 */
[----:B------:R-:W-:-:S13]  /*24a0*/  ISETP.LT.OR P0, PT, R4, 0x1, !P0 ;  /* 0x000000010400780c */ /* 0x000fda0004701670 */
.L_x_3476:
[----:B-1----:R-:W1:Y:S01]  /*24b0*/  LDC R39, c[0x0][0x23c] ;  /* 0x00008f00ff277b82 */ /* 0x002e620000000800 */
[----:B-----5:R-:W-:Y:S02]  /*24c0*/  IMAD.MOV.U32 R4, RZ, RZ, R24 ;  /* 0x000000ffff047224 */ /* 0x020fe400078e0018 */
[----:B------:R-:W-:Y:S02]  /*24d0*/  IMAD.MOV.U32 R5, RZ, RZ, R25 ;  /* 0x000000ffff057224 */ /* 0x000fe400078e0019 */
[----:B-1----:R-:W-:-:S04]  /*24e0*/  IMAD.WIDE R8, R39, 0x4, R4 ;  /* 0x0000000427087825 */ /* 0x002fc800078e0204 */
[----:B------:R-:W5:Y:S01]  /*24f0*/  LDG.E.128.CONSTANT R4, desc[UR6][R4.64] ;  /* 0x0000000604047981 */ /* 0x000f62000c1e9d00 */
[----:B------:R-:W-:-:S03]  /*2500*/  IMAD.WIDE R12, R39, 0x4, R8 ;  /* 0x00000004270c7825 */ /* 0x000fc600078e0208 */
[----:B------:R-:W5:Y:S01]  /*2510*/  LDG.E.128.CONSTANT R8, desc[UR6][R8.64] ;  /* 0x0000000608087981 */ /* 0x000f62000c1e9d00 */
[----:B------:R-:W-:-:S03]  /*2520*/  IMAD.WIDE R22, R39, 0x4, R12 ;  /* 0x0000000427167825 */ /* 0x000fc600078e020c */
[----:B------:R-:W5:Y:S04]  /*2530*/  LDG.E.128.CONSTANT R12, desc[UR6][R12.64] ;  /* 0x000000060c0c7981 */ /* 0x000f68000c1e9d00 */
[----:B------:R1:W5:Y:S01]  /*2540*/  LDG.E.128.CONSTANT R16, desc[UR6][R22.64] ;  /* 0x0000000616107981 */ /* 0x000362000c1e9d00 */
[----:B------:R-:W-:Y:S02]  /*2550*/  VIADD R41, R21, 0x20 ;  /* 0x0000002015297836 */ /* 0x000fe40000000000 */
[----:B------:R-:W-:-:S03]  /*2560*/  IMAD.WIDE R20, R39, 0x4, R22 ;  /* 0x0000000427147825 */ /* 0x000fc600078e0216 */
[----:B------:R-:W-:Y:S01]  /*2570*/  ISETP.GE.AND P1, PT, R41, UR5, PT ;  /* 0x0000000529007c0c */ /* 0x000fe2000bf26270 */
[----:B------:R-:W-:Y:S01]  /*2580*/  IMAD.WIDE R42, R39, 0x4, R20 ;  /* 0x00000004272a7825 */ /* 0x000fe200078e0214 */
[----:B------:R-:W-:Y:S11]  /*2590*/  @P0 BRA `(.L_x_3475) ;  /* 0x0000001400240947 */ /* 0x000ff60003800000 */
[----:B-1----:R-:W2:Y:S01]  /*25a0*/  LDG.E.128.CONSTANT R20, desc[UR6][R20.64] ;  /* 0x0000000614147981 */ /* 0x002ea2000c1e9d00 */
[----:B------:R-:W-:Y:S01]  /*25b0*/  IMAD.MOV.U32 R28, RZ, RZ, 0x2800 ;  /* 0x00002800ff1c7424 */ /* 0x000fe200078e00ff */
[----:B-----5:R-:W-:Y:S02]  /*25c0*/  LOP3.LUT R29, R4, 0x3e003e0, RZ, 0xc0, !PT ;  /* 0x03e003e0041d7812 */ /* 0x020fe400078ec0ff */
[----:B------:R-:W1:Y:S01]  /*25d0*/  LDS.128 R24, [UR4] ;  /* 0x00000004ff187984 */ /* 0x000e620008000c00 */
[----:B------:R-:W-:Y:S02]  /*25e0*/  LOP3.LUT R30, R5, 0x1f001f, RZ, 0xc0, !PT ;  /* 0x001f001f051e7812 */ /* 0x000fe400078ec0ff */
[----:B------:R-:W-:Y:S02]  /*25f0*/  PRMT R0, R0, 0x5410, R28 ;  /* 0x0000541000007816 */ /* 0x000fe4000000001c */
[----:B------:R-:W-:Y:S02]  /*2600*/  LOP3.LUT R28, R4, 0x1f001f, RZ, 0xc0, !PT ;  /* 0x001f001f041c7812 */ /* 0x000fe400078ec0ff */
[----:B------:R-:W-:-:S02]  /*2610*/  LOP3.LUT R29, R29, 0x64006400, RZ, 0xfc, !PT ;  /* 0x640064001d1d7812 */ /* 0x000fc400078efcff */
[----:B------:R-:W-:Y:S02]  /*2620*/  LOP3.LUT R28, R28, 0x64006400, RZ, 0xfc, !PT ;  /* 0x640064001c1c7812 */ /* 0x000fe400078efcff */
[----:B------:R-:W-:Y:S02]  /*2630*/  LOP3.LUT R33, R7, 0x1f001f, RZ, 0xc0, !PT ;  /* 0x001f001f07217812 */ /* 0x000fe400078ec0ff */
[----:B------:R-:W-:Y:S02]  /*2640*/  LOP3.LUT R32, R6, 0x1f001f, RZ, 0xc0, !PT ;  /* 0x001f001f06207812 */ /* 0x000fe400078ec0ff */
        /* <DEDUP_REMOVED lines=8> */
[----:B0-----:R-:W-:Y:S01]  /*26d0*/  PRMT R3, R3, 0x5410, R36 ;  /* 0x0000541003037816 */ /* 0x001fe20000000024 */
[----:B------:R-:W-:Y:S01]  /*26e0*/  HADD2 R35, R32, -1040, -1040 ;  /* 0xe410e41020237430 */ /* 0x000fe20000000000 */
[----:B-1----:R-:W-:Y:S01]  /*26f0*/  HFMA2.MMA R33, R29, R24, RZ ;  /* 0x000000181d217235 */ /* 0x002fe200000000ff */
[----:B------:R-:W-:-:S04]  /*2700*/  HFMA2 R28, R31, R24, RZ.H0_H0 ;  /* 0x000000181f1c7231 */ /* 0x000fc800000400ff */
[----:B------:R-:W-:Y:S01]  /*2710*/  HFMA2.MMA R29, R35, R24, RZ ;  /* 0x00000018231d7235 */ /* 0x000fe200000000ff */
[----:B------:R-:W-:Y:S01]  /*2720*/  HFMA2 R32, R45, R24, RZ.H0_H0 ;  /* 0x000000182d207231 */ /* 0x000fe200000400ff */
[----:B------:R-:W-:Y:S02]  /*2730*/  LOP3.LUT R24, R5, 0x3e003e0, RZ, 0xc0, !PT ;  /* 0x03e003e005187812 */ /* 0x000fe400078ec0ff */
[----:B------:R-:W-:Y:S01]  /*2740*/  LOP3.LUT R45, R34, 0x64006400, RZ, 0xfc, !PT ;  /* 0x64006400222d7812 */ /* 0x000fe200078efcff */
[----:B------:R-:W-:Y:S01]  /*2750*/  HFMA2.MMA R33, R30, R25, R33 ;  /* 0x000000191e217235 */ /* 0x000fe20000000021 */
[----:B------:R-:W-:Y:S02]  /*2760*/  LOP3.LUT R30, R6, 0x3e003e0, RZ, 0xc0, !PT ;  /* 0x03e003e0061e7812 */ /* 0x000fe400078ec0ff */
[----:B------:R-:W-:Y:S01]  /*2770*/  LOP3.LUT R31, R24, 0x64006400, RZ, 0xfc, !PT ;  /* 0x64006400181f7812 */ /* 0x000fe200078efcff */
[----:B------:R-:W-:Y:S01]  /*2780*/  HFMA2 R45, R45, R0.H1_H1, -48, -48 ;  /* 0xd200d2002d2d7431 */ /* 0x000fe20000060000 */
[----:B------:R-:W-:-:S02]  /*2790*/  LOP3.LUT R35, R30, 0x64006400, RZ, 0xfc, !PT ;  /* 0x640064001e237812 */ /* 0x000fc400078efcff */
[--C-:B------:R-:W-:Y:S01]  /*27a0*/  SHF.R.U32.HI R30, RZ, 0xa, R6.reuse ;  /* 0x0000000aff1e7819 */ /* 0x100fe20000011606 */
[-C--:B------:R-:W-:Y:S01]  /*27b0*/  HFMA2 R31, R31, R0.reuse.H1_H1, -48, -48 ;  /* 0xd200d2001f1f7431 */ /* 0x080fe20000060000 */
[----:B------:R-:W-:Y:S01]  /*27c0*/  SHF.R.U32.HI R34, RZ, 0xa, R7 ;  /* 0x0000000aff227819 */ /* 0x000fe20000011607 */
[----:B------:R-:W-:Y:S01]  /*27d0*/  HFMA2 R24, R35, R0.H1_H1, -48, -48 ;  /* 0xd200d20023187431 */ /* 0x000fe20000060000 */
[-C--:B------:R-:W-:Y:S01]  /*27e0*/  HFMA2.MMA R32, R45, R25.reuse, R32 ;  /* 0x000000192d207235 */ /* 0x080fe20000000020 */
[----:B------:R-:W-:Y:S02]  /*27f0*/  SHF.R.U32.HI R6, RZ, 0xf, R6 ;  /* 0x0000000fff067819 */ /* 0x000fe40000011606 */
[----:B------:R-:W-:Y:S01]  /*2800*/  HFMA2.MMA R28, R31, R25, R28 ;  /* 0x000000191f1c7235 */ /* 0x000fe2000000001c */
[----:B------:R-:W-:Y:S01]  /*2810*/  HFMA2 R24, R24, R25, R29 ;  /* 0x0000001918187231 */ /* 0x000fe2000000001d */
        /* <DEDUP_REMOVED lines=16> */
[----:B------:R-:W-:Y:S02]  /*2920*/  HADD2 R35, R29, -1040, -1040 ;  /* 0xe410e4101d237430 */ /* 0x000fe40000000000 */
[----:B------:R-:W-:Y:S01]  /*2930*/  HFMA2.MMA R25, R25, R26, R28 ;  /* 0x0000001a19197235 */ /* 0x000fe2000000001c */
[----:B------:R-:W-:-:S02]  /*2940*/  HFMA2 R24, R31, R26, R24 ;  /* 0x0000001a1f187231 */ /* 0x000fc40000000018 */
[----:B------:R-:W0:Y:S01]  /*2950*/  LDS.128 R28, [UR4+0x10] ;  /* 0x00001004ff1c7984 */ /* 0x000e220008000c00 */
[----:B------:R-:W-:Y:S01]  /*2960*/  HFMA2 R33, R34, R26, R33 ;  /* 0x0000001a22217231 */ /* 0x000fe20000000021 */
[----:B------:R-:W-:Y:S01]  /*2970*/  HFMA2.MMA R26, R35, R26, R32 ;  /* 0x0000001a231a7235 */ /* 0x000fe20000000020 */
[C---:B------:R-:W-:Y:S02]  /*2980*/  LOP3.LUT R32, R8.reuse, 0x1f001f, RZ, 0xc0, !PT ;  /* 0x001f001f08207812 */ /* 0x040fe400078ec0ff */
[----:B------:R-:W-:Y:S02]  /*2990*/  LOP3.LUT R35, R8, 0x3e003e0, RZ, 0xc0, !PT ;  /* 0x03e003e008237812 */ /* 0x000fe400078ec0ff */
[----:B------:R-:W-:Y:S02]  /*29a0*/  LOP3.LUT R32, R32, 0x64006400, RZ, 0xfc, !PT ;  /* 0x6400640020207812 */ /* 0x000fe400078efcff */
[----:B------:R-:W-:-:S03]  /*29b0*/  LOP3.LUT R35, R35, 0x64006400, RZ, 0xfc, !PT ;  /* 0x6400640023237812 */ /* 0x000fc600078efcff */
[----:B------:R-:W-:Y:S02]  /*29c0*/  HADD2 R32, R32, -1040, -1040 ;  /* 0xe410e41020207430 */ /* 0x000fe40000000000 */
[----:B------:R-:W-:Y:S01]  /*29d0*/  HFMA2 R44, R35, R0.H1_H1, -48, -48 ;  /* 0xd200d200232c7431 */ /* 0x000fe20000060000 */
[----:B------:R-:W-:Y:S01]  /*29e0*/  SHF.R.U32.HI R35, RZ, 0xc, R17 ;  /* 0x0000000cff237819 */ /* 0x000fe20000011611 */
[----:B------:R-:W-:Y:S01]  /*29f0*/  HFMA2 R33, R32, R27, R33 ;  /* 0x0000001b20217231 */ /* 0x000fe20000000021 */
[----:B------:R-:W-:-:S04]  /*2a00*/  LOP3.LUT R32, R9, 0x1f001f, RZ, 0xc0, !PT ;  /* 0x001f001f09207812 */ /* 0x000fc800078ec0ff */
[----:B------:R-:W-:Y:S02]  /*2a10*/  LOP3.LUT R34, R32, 0x64006400, RZ, 0xfc, !PT ;  /* 0x6400640020227812 */ /* 0x000fe400078efcff */
[----:B------:R-:W-:-:S03]  /*2a20*/  LOP3.LUT R32, R9, 0x3e003e0, RZ, 0xc0, !PT ;  /* 0x03e003e009207812 */ /* 0x000fc600078ec0ff */
[----:B------:R-:W-:Y:S01]  /*2a30*/  HADD2 R34, R34, -1040, -1040 ;  /* 0xe410e41022227430 */ /* 0x000fe20000000000 */
[----:B------:R-:W-:-:S05]  /*2a40*/  LOP3.LUT R45, R32, 0x64006400, RZ, 0xfc, !PT ;  /* 0x64006400202d7812 */ /* 0x000fca00078efcff */
[----:B------:R-:W-:Y:S01]  /*2a50*/  HFMA2.MMA R32, R34, R27, R25 ;  /* 0x0000001b22207235 */ /* 0x000fe20000000019 */
[----:B------:R-:W-:Y:S01]  /*2a60*/  SHF.R.U32.HI R34, RZ, 0xf, R4 ;  /* 0x0000000fff227819 */ /* 0x000fe20000011604 */
[----:B------:R-:W-:-:S03]  /*2a70*/  HFMA2 R45, R45, R0.H1_H1, -48, -48 ;  /* 0xd200d2002d2d7431 */ /* 0x000fc60000060000 */
[----:B------:R-:W-:Y:S01]  /*2a80*/  LOP3.LUT R34, R34, 0x10001, RZ, 0xc0, !PT ;  /* 0x0001000122227812 */ /* 0x000fe200078ec0ff */
[----:B0-----:R-:W-:Y:S01]  /*2a90*/  HFMA2.MMA R25, R44, R28, R33 ;  /* 0x0000001c2c197235 */ /* 0x001fe20000000021 */
[----:B------:R-:W-:-:S03]  /*2aa0*/  SHF.R.U32.HI R33, RZ, 0xe, R8 ;  /* 0x0000000eff217819 */ /* 0x000fc60000011608 */
[----:B------:R-:W-:Y:S01]  /*2ab0*/  HFMA2 R4, R45, R28, R32 ;  /* 0x0000001c2d047231 */ /* 0x000fe20000000020 */
[----:B------:R-:W-:Y:S02]  /*2ac0*/  LOP3.LUT R32, R5, 0x10001, RZ, 0xc0, !PT ;  /* 0x0001000105207812 */ /* 0x000fe400078ec0ff */
[----:B------:R-:W-:Y:S02]  /*2ad0*/  LOP3.LUT R34, R34, 0x20002, R33, 0xf8, !PT ;  /* 0x0002000222227812 */ /* 0x000fe400078ef821 */
[----:B------:R-:W-:Y:S02]  /*2ae0*/  SHF.R.U32.HI R33, RZ, 0xe, R9 ;  /* 0x0000000eff217819 */ /* 0x000fe40000011609 */
[----:B------:R-:W-:Y:S02]  /*2af0*/  SHF.R.U32.HI R5, RZ, 0xd, R12 ;  /* 0x0000000dff057819 */ /* 0x000fe4000001160c */
[----:B------:R-:W-:Y:S02]  /*2b00*/  LOP3.LUT R33, R32, 0x20002, R33, 0xf8, !PT ;  /* 0x0002000220217812 */ /* 0x000fe400078ef821 */
[----:B------:R-:W-:-:S02]  /*2b10*/  SHF.R.U32.HI R32, RZ, 0xd, R13 ;  /* 0x0000000dff207819 */ /* 0x000fc4000001160d */
[----:B------:R-:W-:Y:S02]  /*2b20*/  LOP3.LUT R34, R34, 0x40004, R5, 0xf8, !PT ;  /* 0x0004000422227812 */ /* 0x000fe400078ef805 */
[----:B------:R-:W-:Y:S02]  /*2b30*/  LOP3.LUT R32, R33, 0x40004, R32, 0xf8, !PT ;  /* 0x0004000421207812 */ /* 0x000fe400078ef820 */
[----:B------:R-:W-:Y:S02]  /*2b40*/  SHF.R.U32.HI R33, RZ, 0xa, R8 ;  /* 0x0000000aff217819 */ /* 0x000fe40000011608 */
[----:B------:R-:W-:Y:S02]  /*2b50*/  SHF.R.U32.HI R5, RZ, 0xc, R16 ;  /* 0x0000000cff057819 */ /* 0x000fe40000011610 */
[----:B------:R-:W-:Y:S02]  /*2b60*/  LOP3.LUT R33, R33, 0x1f001f, RZ, 0xc0, !PT ;  /* 0x001f001f21217812 */ /* 0x000fe400078ec0ff */
[----:B------:R-:W-:-:S02]  /*2b70*/  SHF.R.U32.HI R9, RZ, 0xa, R9 ;  /* 0x0000000aff097819 */ /* 0x000fc40000011609 */
[----:B------:R-:W-:Y:S02]  /*2b80*/  LOP3.LUT R8, R32, 0x80008, R35, 0xf8, !PT ;  /* 0x0008000820087812 */ /* 0x000fe400078ef823 */
[----:B------:R-:W-:Y:S02]  /*2b90*/  LOP3.LUT R5, R34, 0x80008, R5, 0xf8, !PT ;  /* 0x0008000822057812 */ /* 0x000fe400078ef805 */
[----:B------:R-:W-:Y:S02]  /*2ba0*/  LOP3.LUT R33, R33, 0x64006400, RZ, 0xfc, !PT ;  /* 0x6400640021217812 */ /* 0x000fe400078efcff */
[----:B------:R-:W-:-:S04]  /*2bb0*/  LOP3.LUT R34, R9, 0x1f001f, RZ, 0xc0, !PT ;  /* 0x001f001f09227812 */ /* 0x000fc800078ec0ff */
[----:B------:R-:W-:Y:S02]  /*2bc0*/  LOP3.LUT R34, R34, 0x64006400, RZ, 0xfc, !PT ;  /* 0x6400640022227812 */ /* 0x000fe400078efcff */
[----:B--2---:R-:W-:-:S04]  /*2bd0*/  SHF.R.U32.HI R32, RZ, 0xb, R20 ;  /* 0x0000000bff207819 */ /* 0x004fc80000011614 */
[----:B------:R-:W-:Y:S01]  /*2be0*/  LOP3.LUT R9, R5, 0x100010, R32, 0xf8, !PT ;  /* 0x0010001005097812 */ /* 0x000fe200078ef820 */
[----:B------:R-:W-:Y:S01]  /*2bf0*/  HADD2 R32, R33, -1040, -1040 ;  /* 0xe410e41021207430 */ /* 0x000fe20000000000 */
[----:B------:R-:W-:Y:S01]  /*2c00*/  SHF.R.U32.HI R5, RZ, 0xb, R21 ;  /* 0x0000000bff057819 */ /* 0x000fe20000011615 */
[----:B------:R-:W-:Y:S01]  /*2c10*/  HADD2 R33, R34, -1040, -1040 ;  /* 0xe410e41022217430 */ /* 0x000fe20000000000 */
[----:B------:R-:W-:Y:S02]  /*2c20*/  LOP3.LUT R9, R9, 0x64006400, RZ, 0xfc, !PT ;  /* 0x6400640009097812 */ /* 0x000fe400078efcff */
[----:B------:R-:W-:Y:S01]  /*2c30*/  LOP3.LUT R8, R8, 0x100010, R5, 0xf8, !PT ;  /* 0x0010001008087812 */ /* 0x000fe200078ef805 */
[----:B------:R-:W-:Y:S01]  /*2c40*/  HFMA2.MMA R25, R32, R29, R25 ;  /* 0x0000001d20197235 */ /* 0x000fe20000000019 */
        /* <DEDUP_REMOVED lines=8> */
[----:B------:R-:W-:Y:S01]  /*2cd0*/  SHF.R.U32.HI R12, RZ, 0xa, R12 ;  /* 0x0000000aff0c7819 */ /* 0x000fe2000001160c */
[----:B------:R-:W-:Y:S01]  /*2ce0*/  HADD2 R5, R32, -1040, -1040 ;  /* 0xe410e41020057430 */ /* 0x000fe20000000000 */
[----:B------:R-:W-:Y:S02]  /*2cf0*/  LOP3.LUT R33, R33, 0x64006400, RZ, 0xfc, !PT ;  /* 0x6400640021217812 */ /* 0x000fe400078efcff */
[----:B------:R-:W-:Y:S01]  /*2d00*/  LOP3.LUT R12, R12, 0x1f001f, RZ, 0xc0, !PT ;  /* 0x001f001f0c0c7812 */ /* 0x000fe200078ec0ff */
[----:B------:R-:W-:Y:S01]  /*2d10*/  HFMA2 R5, R5, R30, R4 ;  /* 0x0000001e05057231 */ /* 0x000fe20000000004 */
[----:B------:R-:W-:Y:S01]  /*2d20*/  HFMA2.MMA R25, R34, R30, R25 ;  /* 0x0000001e22197235 */ /* 0x000fe20000000019 */
[----:B------:R-:W-:Y:S01]  /*2d30*/  HFMA2 R4, R33, R0.H1_H1, -48, -48 ;  /* 0xd200d20021047431 */ /* 0x000fe20000060000 */
[----:B------:R-:W-:Y:S01]  /*2d40*/  LOP3.LUT R8, R8, 0x64006400, RZ, 0xfc, !PT ;  /* 0x6400640008087812 */ /* 0x000fe200078efcff */
[----:B------:R-:W0:Y:S04]  /*2d50*/  LDS.128 R32, [UR4+0x20] ;  /* 0x00002004ff207984 */ /* 0x000e280008000c00 */
[----:B------:R-:W-:Y:S01]  /*2d60*/  HADD2 R8, R8, -1040, -1040 ;  /* 0xe410e41008087430 */ /* 0x000fe20000000000 */
[----:B------:R-:W-:Y:S01]  /*2d70*/  HFMA2.MMA R4, R4, R31, R25 ;  /* 0x0000001f04047235 */ /* 0x000fe20000000019 */
[----:B------:R-:W-:-:S02]  /*2d80*/  LOP3.LUT R25, R13, 0x3e003e0, RZ, 0xc0, !PT ;  /* 0x03e003e00d197812 */ /* 0x000fc400078ec0ff */
[----:B------:R-:W-:Y:S02]  /*2d90*/  SHF.R.U32.HI R13, RZ, 0xa, R13 ;  /* 0x0000000aff0d7819 */ /* 0x000fe4000001160d */
[----:B------:R-:W-:-:S05]  /*2da0*/  LOP3.LUT R25, R25, 0x64006400, RZ, 0xfc, !PT ;  /* 0x6400640019197812 */ /* 0x000fca00078efcff */
[----:B------:R-:W-:Y:S01]  /*2db0*/  HFMA2 R44, R25, R0.H1_H1, -48, -48 ;  /* 0xd200d200192c7431 */ /* 0x000fe20000060000 */
[----:B------:R-:W-:-:S05]  /*2dc0*/  LOP3.LUT R25, R12, 0x64006400, RZ, 0xfc, !PT ;  /* 0x640064000c197812 */ /* 0x000fca00078efcff */
[----:B------:R-:W-:Y:S01]  /*2dd0*/  HFMA2.MMA R5, R44, R31, R5 ;  /* 0x0000001f2c057235 */ /* 0x000fe20000000005 */
[----:B------:R-:W-:Y:S01]  /*2de0*/  LOP3.LUT R44, R13, 0x1f001f, RZ, 0xc0, !PT ;  /* 0x001f001f0d2c7812 */ /* 0x000fe200078ec0ff */
[----:B------:R-:W-:Y:S01]  /*2df0*/  HADD2 R25, R25, -1040, -1040 ;  /* 0xe410e41019197430 */ /* 0x000fe20000000000 */
[----:B------:R-:W-:Y:S02]  /*2e00*/  LOP3.LUT R13, R16, 0x1f001f, RZ, 0xc0, !PT ;  /* 0x001f001f100d7812 */ /* 0x000fe400078ec0ff */
[----:B------:R-:W-:Y:S02]  /*2e10*/  LOP3.LUT R12, R44, 0x64006400, RZ, 0xfc, !PT ;  /* 0x640064002c0c7812 */ /* 0x000fe400078efcff */
[----:B------:R-:W-:-:S03]  /*2e20*/  LOP3.LUT R13, R13, 0x64006400, RZ, 0xfc, !PT ;  /* 0x640064000d0d7812 */ /* 0x000fc600078efcff */
[----:B------:R-:W-:Y:S02]  /*2e30*/  HADD2 R12, R12, -1040, -1040 ;  /* 0xe410e4100c0c7430 */ /* 0x000fe40000000000 */
[----:B------:R-:W-:-:S04]  /*2e40*/  HADD2 R13, R13, -1040, -1040 ;  /* 0xe410e4100d0d7430 */ /* 0x000fc80000000000 */
[----:B0-----:R-:W-:Y:S01]  /*2e50*/  HFMA2.MMA R5, R12, R32, R5 ;  /* 0x000000200c057235 */ /* 0x001fe20000000005 */
[C---:B------:R-:W-:Y:S01]  /*2e60*/  LOP3.LUT R12, R17.reuse, 0x1f001f, RZ, 0xc0, !PT ;  /* 0x001f001f110c7812 */ /* 0x040fe200078ec0ff */
[----:B------:R-:W-:Y:S01]  /*2e70*/  HFMA2 R4, R25, R32, R4 ;  /* 0x0000002019047231 */ /* 0x000fe20000000004 */
[----:B------:R-:W-:Y:S02]  /*2e80*/  LOP3.LUT R25, R16, 0x3e003e0, RZ, 0xc0, !PT ;  /* 0x03e003e010197812 */ /* 0x000fe400078ec0ff */
[----:B------:R-:W-:Y:S01]  /*2e90*/  LOP3.LUT R12, R12, 0x64006400, RZ, 0xfc, !PT ;  /* 0x640064000c0c7812 */ /* 0x000fe200078efcff */
[----:B------:R-:W-:Y:S01]  /*2ea0*/  HFMA2 R4, R13, R33, R4 ;  /* 0x000000210d047231 */ /* 0x000fe20000000004 */
[----:B------:R-:W-:Y:S02]  /*2eb0*/  LOP3.LUT R13, R17, 0x3e003e0, RZ, 0xc0, !PT ;  /* 0x03e003e0110d7812 */ /* 0x000fe400078ec0ff */
[----:B------:R-:W-:Y:S01]  /*2ec0*/  LOP3.LUT R25, R25, 0x64006400, RZ, 0xfc, !PT ;  /* 0x6400640019197812 */ /* 0x000fe200078efcff */
[----:B------:R-:W-:Y:S01]  /*2ed0*/  HADD2 R12, R12, -1040, -1040 ;  /* 0xe410e4100c0c7430 */ /* 0x000fe20000000000 */
[----:B------:R-:W-:-:S02]  /*2ee0*/  LOP3.LUT R13, R13, 0x64006400, RZ, 0xfc, !PT ;  /* 0x640064000d0d7812 */ /* 0x000fc400078efcff */
[----:B------:R-:W-:Y:S01]  /*2ef0*/  SHF.R.U32.HI R16, RZ, 0xa, R16 ;  /* 0x0000000aff107819 */ /* 0x000fe20000011610 */
[-C--:B------:R-:W-:Y:S01]  /*2f00*/  HFMA2 R25, R25, R0.reuse.H1_H1, -48, -48 ;  /* 0xd200d20019197431 */ /* 0x080fe20000060000 */
[----:B------:R-:W-:Y:S01]  /*2f10*/  SHF.R.U32.HI R17, RZ, 0xa, R17 ;  /* 0x0000000aff117819 */ /* 0x000fe20000011611 */
[----:B------:R-:W-:Y:S01]  /*2f20*/  HFMA2.MMA R5, R12, R33, R5 ;  /* 0x000000210c057235 */ /* 0x000fe20000000005 */
[----:B------:R-:W-:Y:S02]  /*2f30*/  HFMA2 R12, R13, R0.H1_H1, -48, -48 ;  /* 0xd200d2000d0c7431 */ /* 0x000fe40000060000 */
[----:B------:R-:W-:Y:S01]  /*2f40*/  HFMA2 R4, R25, R34, R4 ;  /* 0x0000002219047231 */ /* 0x000fe20000000004 */
[----:B------:R-:W-:Y:S02]  /*2f50*/  SHF.R.U32.HI R25, RZ, 0xe, R10 ;  /* 0x0000000eff197819 */ /* 0x000fe4000001160a */
[----:B------:R-:W-:Y:S02]  /*2f60*/  LOP3.LUT R17, R17, 0x1f001f, RZ, 0xc0, !PT ;  /* 0x001f001f11117812 */ /* 0x000fe400078ec0ff */
[----:B------:R-:W-:Y:S01]  /*2f70*/  HFMA2.MMA R13, R12, R34, R5 ;  /* 0x000000220c0d7235 */ /* 0x000fe20000000005 */
[----:B------:R-:W-:-:S02]  /*2f80*/  LOP3.LUT R5, R16, 0x1f001f, RZ, 0xc0, !PT ;  /* 0x001f001f10057812 */ /* 0x000fc400078ec0ff */
[----:B------:R-:W-:Y:S02]  /*2f90*/  LOP3.LUT R16, R6, 0x20002, R25, 0xf8, !PT ;  /* 0x0002000206107812 */ /* 0x000fe400078ef819 */
[----:B------:R-:W-:Y:S02]  /*2fa0*/  LOP3.LUT R6, R5, 0x64006400, RZ, 0xfc, !PT ;  /* 0x6400640005067812 */ /* 0x000fe400078efcff */
[----:B------:R-:W-:Y:S02]  /*2fb0*/  LOP3.LUT R12, R10, 0x1f001f, RZ, 0xc0, !PT ;  /* 0x001f001f0a0c7812 */ /* 0x000fe400078ec0ff */
[----:B------:R-:W-:Y:S01]  /*2fc0*/  SHF.R.U32.HI R5, RZ, 0xd, R14 ;  /* 0x0000000dff057819 */ /* 0x000fe2000001160e */
[----:B------:R-:W-:Y:S01]  /*2fd0*/  HADD2 R25, R6, -1040, -1040 ;  /* 0xe410e41006197430 */ /* 0x000fe20000000000 */
[----:B------:R-:W-:Y:S02]  /*2fe0*/  LOP3.LUT R12, R12, 0x64006400, RZ, 0xfc, !PT ;  /* 0x640064000c0c7812 */ /* 0x000fe400078efcff */
[----:B------:R-:W-:-:S02]  /*2ff0*/  LOP3.LUT R5, R16, 0x40004, R5, 0xf8, !PT ;  /* 0x0004000410057812 */ /* 0x000fc400078ef805 */
[----:B------:R-:W-:Y:S01]  /*3000*/  LOP3.LUT R6, R11, 0x1f001f, RZ, 0xc0, !PT ;  /* 0x001f001f0b067812 */ /* 0x000fe200078ec0ff */
[----:B------:R-:W-:Y:S01]  /*3010*/  HFMA2.MMA R16, R25, R35, R4 ;  /* 0x0000002319107235 */ /* 0x000fe20000000004 */
[----:B------:R-:W-:Y:S01]  /*3020*/  SHF.R.U32.HI R4, RZ, 0xc, R18 ;  /* 0x0000000cff047819 */ /* 0x000fe20000011612 */
[----:B------:R-:W-:Y:S01]  /*3030*/  HADD2 R45, R12, -1040, -1040 ;  /* 0xe410e4100c2d7430 */ /* 0x000fe20000000000 */
[----:B------:R-:W-:Y:S02]  /*3040*/  LOP3.LUT R17, R17, 0x64006400, RZ, 0xfc, !PT ;  /* 0x6400640011117812 */ /* 0x000fe400078efcff */
[----:B------:R-:W-:Y:S01]  /*3050*/  LOP3.LUT R5, R5, 0x80008, R4, 0xf8, !PT ;  /* 0x0008000805057812 */ /* 0x000fe200078ef804 */
[----:B------:R-:W-:Y:S01]  /*3060*/  HFMA2 R24, R45, R27, R24 ;  /* 0x0000001b2d187231 */ /* 0x000fe20000000018 */
[----:B------:R-:W-:Y:S01]  /*3070*/  LOP3.LUT R6, R6, 0x64006400, RZ, 0xfc, !PT ;  /* 0x6400640006067812 */ /* 0x000fe200078efcff */
[----:B------:R-:W-:Y:S01]  /*3080*/  HADD2 R4, R17, -1040, -1040 ;  /* 0xe410e41011047430 */ /* 0x000fe20000000000 */
[----:B------:R-:W-:-:S03]  /*3090*/  SHF.R.U32.HI R12, RZ, 0xb, R22 ;  /* 0x0000000bff0c7819 */ /* 0x000fc60000011616 */
[----:B------:R-:W-:Y:S01]  /*30a0*/  HFMA2 R13, R4, R35, R13 ;  /* 0x00000023040d7231 */ /* 0x000fe2000000000d */
[----:B------:R-:W-:Y:S01]  /*30b0*/  LOP3.LUT R12, R5, 0x100010, R12, 0xf8, !PT ;  /* 0x00100010050c7812 */ /* 0x000fe200078ef80c */
[----:B------:R-:W-:Y:S01]  /*30c0*/  HADD2 R5, R6, -1040, -1040 ;  /* 0xe410e41006057430 */ /* 0x000fe20000000000 */
[----:B------:R-:W-:Y:S02]  /*30d0*/  LOP3.LUT R4, R10, 0x3e003e0, RZ, 0xc0, !PT ;  /* 0x03e003e00a047812 */ /* 0x000fe400078ec0ff */
[----:B------:R-:W-:Y:S02]  /*30e0*/  SHF.R.U32.HI R10, RZ, 0xa, R10 ;  /* 0x0000000aff0a7819 */ /* 0x000fe4000001160a */
[----:B------:R-:W-:Y:S01]  /*30f0*/  LOP3.LUT R6, R11, 0x3e003e0, RZ, 0xc0, !PT ;  /* 0x03e003e00b067812 */ /* 0x000fe200078ec0ff */
[----:B------:R-:W-:Y:S01]  /*3100*/  HFMA2.MMA R26, R5, R27, R26 ;  /* 0x0000001b051a7235 */ /* 0x000fe2000000001a */
[----:B------:R-:W-:Y:S02]  /*3110*/  LOP3.LUT R5, R4, 0x64006400, RZ, 0xfc, !PT ;  /* 0x6400640004057812 */ /* 0x000fe400078efcff */
[----:B------:R-:W-:-:S02]  /*3120*/  SHF.R.U32.HI R4, RZ, 0xa, R11 ;  /* 0x0000000aff047819 */ /* 0x000fc4000001160b */
[----:B------:R-:W-:Y:S01]  /*3130*/  LOP3.LUT R10, R10, 0x1f001f, RZ, 0xc0, !PT ;  /* 0x001f001f0a0a7812 */ /* 0x000fe200078ec0ff */
[-C--:B------:R-:W-:Y:S01]  /*3140*/  HFMA2 R5, R5, R0.reuse.H1_H1, -48, -48 ;  /* 0xd200d20005057431 */ /* 0x080fe20000060000 */
[----:B------:R-:W-:Y:S02]  /*3150*/  LOP3.LUT R17, R6, 0x64006400, RZ, 0xfc, !PT ;  /* 0x6400640006117812 */ /* 0x000fe400078efcff */
[----:B------:R-:W-:Y:S02]  /*3160*/  LOP3.LUT R4, R4, 0x1f001f, RZ, 0xc0, !PT ;  /* 0x001f001f04047812 */ /* 0x000fe400078ec0ff */
[----:B------:R-:W-:Y:S01]  /*3170*/  LOP3.LUT R10, R10, 0x64006400, RZ, 0xfc, !PT ;  /* 0x640064000a0a7812 */ /* 0x000fe200078efcff */
[----:B------:R-:W-:Y:S01]  /*3180*/  HFMA2.MMA R24, R5, R28, R24 ;  /* 0x0000001c05187235 */ /* 0x000fe20000000018 */
[----:B------:R-:W-:Y:S01]  /*3190*/  LOP3.LUT R5, R4, 0x64006400, RZ, 0xfc, !PT ;  /* 0x6400640004057812 */ /* 0x000fe200078efcff */
[----:B------:R-:W-:Y:S01]  /*31a0*/  HFMA2 R17, R17, R0.H1_H1, -48, -48 ;  /* 0xd200d20011117431 */ /* 0x000fe20000060000 */
[----:B------:R-:W-:Y:S01]  /*31b0*/  LOP3.LUT R6, R7, 0x10001, RZ, 0xc0, !PT ;  /* 0x0001000107067812 */ /* 0x000fe200078ec0ff */
[----:B------:R-:W-:Y:S01]  /*31c0*/  HADD2 R7, R10, -1040, -1040 ;  /* 0xe410e4100a077430 */ /* 0x000fe20000000000 */
[----:B------:R-:W-:Y:S01]  /*31d0*/  LOP3.LUT R4, R14, 0x1f001f, RZ, 0xc0, !PT ;  /* 0x001f001f0e047812 */ /* 0x000fe200078ec0ff */
[----:B------:R-:W-:Y:S01]  /*31e0*/  HFMA2 R26, R17, R28, R26 ;  /* 0x0000001c111a7231 */ /* 0x000fe2000000001a */
[----:B------:R-:W-:Y:S01]  /*31f0*/  SHF.R.U32.HI R11, RZ, 0xe, R11 ;  /* 0x0000000eff0b7819 */ /* 0x000fe2000001160b */
[----:B------:R-:W-:Y:S01]  /*3200*/  HADD2 R5, R5, -1040, -1040 ;  /* 0xe410e41005057430 */ /* 0x000fe20000000000 */
[----:B------:R-:W-:Y:S01]  /*3210*/  LOP3.LUT R4, R4, 0x64006400, RZ, 0xfc, !PT ;  /* 0x6400640004047812 */ /* 0x000fe200078efcff */
[----:B------:R-:W-:Y:S01]  /*3220*/  HFMA2.MMA R24, R7, R29, R24 ;  /* 0x0000001d07187235 */ /* 0x000fe20000000018 */
[----:B------:R-:W-:Y:S01]  /*3230*/  LOP3.LUT R11, R6, 0x20002, R11, 0xf8, !PT ;  /* 0x00020002060b7812 */ /* 0x000fe200078ef80b */
[----:B------:R-:W-:Y:S01]  /*3240*/  HFMA2 R29, R5, R29, R26 ;  /* 0x0000001d051d7231 */ /* 0x000fe2000000001a */
[----:B------:R-:W-:Y:S01]  /*3250*/  LOP3.LUT R5, R14, 0x3e003e0, RZ, 0xc0, !PT ;  /* 0x03e003e00e057812 */ /* 0x000fe200078ec0ff */
[----:B------:R-:W-:Y:S01]  /*3260*/  HADD2 R7, R4, -1040, -1040 ;  /* 0xe410e41004077430 */ /* 0x000fe20000000000 */
[----:B------:R-:W-:-:S02]  /*3270*/  LOP3.LUT R6, R15, 0x1f001f, RZ, 0xc0, !PT ;  /* 0x001f001f0f067812 */ /* 0x000fc400078ec0ff */
[----:B------:R-:W-:Y:S02]  /*3280*/  SHF.R.U32.HI R14, RZ, 0xa, R14 ;  /* 0x0000000aff0e7819 */ /* 0x000fe4000001160e */
[----:B------:R-:W-:Y:S01]  /*3290*/  LOP3.LUT R5, R5, 0x64006400, RZ, 0xfc, !PT ;  /* 0x6400640005057812 */ /* 0x000fe200078efcff */
[-C--:B------:R-:W-:Y:S01]  /*32a0*/  HFMA2.MMA R24, R7, R30.reuse, R24 ;  /* 0x0000001e07187235 */ /* 0x080fe20000000018 */
[----:B------:R-:W-:Y:S02]  /*32b0*/  LOP3.LUT R4, R15, 0x3e003e0, RZ, 0xc0, !PT ;  /* 0x03e003e00f047812 */ /* 0x000fe400078ec0ff */
[----:B------:R-:W-:Y:S01]  /*32c0*/  LOP3.LUT R6, R6, 0x64006400, RZ, 0xfc, !PT ;  /* 0x6400640006067812 */ /* 0x000fe200078efcff */
[-C--:B------:R-:W-:Y:S01]  /*32d0*/  HFMA2 R7, R5, R0.reuse.H1_H1, -48, -48 ;  /* 0xd200d20005077431 */ /* 0x080fe20000060000 */
[----:B------:R-:W-:Y:S02]  /*32e0*/  LOP3.LUT R14, R14, 0x1f001f, RZ, 0xc0, !PT ;  /* 0x001f001f0e0e7812 */ /* 0x000fe400078ec0ff */
[----:B------:R-:W-:Y:S01]  /*32f0*/  LOP3.LUT R5, R4, 0x64006400, RZ, 0xfc, !PT ;  /* 0x6400640004057812 */ /* 0x000fe200078efcff */
[----:B------:R-:W-:Y:S01]  /*3300*/  HADD2 R6, R6, -1040, -1040 ;  /* 0xe410e41006067430 */ /* 0x000fe20000000000 */
[----:B------:R-:W-:Y:S01]  /*3310*/  LOP3.LUT R14, R14, 0x64006400, RZ, 0xfc, !PT ;  /* 0x640064000e0e7812 */ /* 0x000fe200078efcff */
[----:B------:R-:W-:Y:S01]  /*3320*/  HFMA2 R24, R7, R31, R24 ;  /* 0x0000001f07187231 */ /* 0x000fe20000000018 */
[--C-:B------:R-:W-:Y:S01]  /*3330*/  SHF.R.U32.HI R10, RZ, 0xd, R15.reuse ;  /* 0x0000000dff0a7819 */ /* 0x100fe2000001160f */
[----:B------:R-:W-:Y:S01]  /*3340*/  HFMA2 R4, R5, R0.H1_H1, -48, -48 ;  /* 0xd200d20005047431 */ /* 0x000fe20000060000 */
[----:B------:R-:W-:Y:S01]  /*3350*/  SHF.R.U32.HI R15, RZ, 0xa, R15 ;  /* 0x0000000aff0f7819 */ /* 0x000fe2000001160f */
[----:B------:R-:W-:Y:S01]  /*3360*/  HADD2 R5, R14, -1040, -1040 ;  /* 0xe410e4100e057430 */ /* 0x000fe20000000000 */
[----:B------:R-:W-:Y:S01]  /*3370*/  HFMA2.MMA R17, R6, R30, R29 ;  /* 0x0000001e06117235 */ /* 0x000fe2000000001d */
[----:B------:R-:W-:-:S02]  /*3380*/  SHF.R.U32.HI R7, RZ, 0xc, R19 ;  /* 0x0000000cff077819 */ /* 0x000fc40000011613 */
[----:B------:R-:W-:Y:S01]  /*3390*/  HFMA2 R24, R5, R32, R24 ;  /* 0x0000002005187231 */ /* 0x000fe20000000018 */
[----:B------:R-:W-:Y:S02]  /*33a0*/  LOP3.LUT R5, R15, 0x1f001f, RZ, 0xc0, !PT ;  /* 0x001f001f0f057812 */ /* 0x000fe400078ec0ff */
[----:B------:R-:W-:Y:S02]  /*33b0*/  LOP3.LUT R10, R11, 0x40004, R10, 0xf8, !PT ;  /* 0x000400040b0a7812 */ /* 0x000fe400078ef80a */
[----:B------:R-:W-:Y:S01]  /*33c0*/  LOP3.LUT R5, R5, 0x64006400, RZ, 0xfc, !PT ;  /* 0x6400640005057812 */ /* 0x000fe200078efcff */
[----:B------:R-:W-:Y:S01]  /*33d0*/  HFMA2.MMA R17, R4, R31, R17 ;  /* 0x0000001f04117235 */ /* 0x000fe20000000011 */
[----:B------:R-:W-:Y:S02]  /*33e0*/  LOP3.LUT R4, R18, 0x1f001f, RZ, 0xc0, !PT ;  /* 0x001f001f12047812 */ /* 0x000fe400078ec0ff */
[----:B------:R-:W-:Y:S01]  /*33f0*/  LOP3.LUT R10, R10, 0x80008, R7, 0xf8, !PT ;  /* 0x000800080a0a7812 */ /* 0x000fe200078ef807 */
[----:B------:R-:W-:Y:S01]  /*3400*/  HADD2 R6, R5, -1040, -1040 ;  /* 0xe410e41005067430 */ /* 0x000fe20000000000 */
[----:B------:R-:W-:-:S02]  /*3410*/  LOP3.LUT R4, R4, 0x64006400, RZ, 0xfc, !PT ;  /* 0x6400640004047812 */ /* 0x000fc400078efcff */
[----:B------:R-:W-:Y:S02]  /*3420*/  LOP3.LUT R11, R18, 0x3e003e0, RZ, 0xc0, !PT ;  /* 0x03e003e0120b7812 */ /* 0x000fe400078ec0ff */
[----:B------:R-:W-:Y:S01]  /*3430*/  SHF.R.U32.HI R15, RZ, 0xa, R18 ;  /* 0x0000000aff0f7819 */ /* 0x000fe20000011612 */
[----:B------:R-:W-:Y:S01]  /*3440*/  HADD2 R25, R4, -1040, -1040 ;  /* 0xe410e41004197430 */ /* 0x000fe20000000000 */
[----:B------:R-:W-:Y:S01]  /*3450*/  HFMA2.MMA R17, R6, R32, R17 ;  /* 0x0000002006117235 */ /* 0x000fe20000000011 */
[C---:B------:R-:W-:Y:S01]  /*3460*/  LOP3.LUT R18, R19.reuse, 0x1f001f, RZ, 0xc0, !PT ;  /* 0x001f001f13127812 */ /* 0x040fe200078ec0ff */
[----:B------:R-:W0:Y:S01]  /*3470*/  LDS.128 R4, [UR4+0x30] ;  /* 0x00003004ff047984 */ /* 0x000e220008000c00 */
[----:B------:R-:W-:Y:S01]  /*3480*/  LOP3.LUT R14, R19, 0x3e003e0, RZ, 0xc0, !PT ;  /* 0x03e003e0130e7812 */ /* 0x000fe200078ec0ff */
[----:B------:R-:W-:Y:S01]  /*3490*/  HFMA2 R25, R25, R33, R24 ;  /* 0x0000002119197231 */ /* 0x000fe20000000018 */
[----:B------:R-:W-:Y:S02]  /*34a0*/  LOP3.LUT R30, R18, 0x64006400, RZ, 0xfc, !PT ;  /* 0x64006400121e7812 */ /* 0x000fe400078efcff */
[----:B------:R-:W-:-:S02]  /*34b0*/  LOP3.LUT R27, R11, 0x64006400, RZ, 0xfc, !PT ;  /* 0x640064000b1b7812 */ /* 0x000fc400078efcff */
[----:B------:R-:W-:Y:S01]  /*34c0*/  SHF.R.U32.HI R19, RZ, 0xa, R19 ;  /* 0x0000000aff137819 */ /* 0x000fe20000011613 */
[----:B------:R-:W-:Y:S01]  /*34d0*/  HADD2 R30, R30, -1040, -1040 ;  /* 0xe410e4101e1e7430 */ /* 0x000fe20000000000 */
[----:B------:R-:W-:Y:S01]  /*34e0*/  LOP3.LUT R11, R14, 0x64006400, RZ, 0xfc, !PT ;  /* 0x640064000e0b7812 */ /* 0x000fe200078efcff */
[-C--:B------:R-:W-:Y:S01]  /*34f0*/  HFMA2 R28, R27, R0.reuse.H1_H1, -48, -48 ;  /* 0xd200d2001b1c7431 */ /* 0x080fe20000060000 */
[----:B------:R-:W-:Y:S02]  /*3500*/  LOP3.LUT R18, R21, 0x3e003e0, RZ, 0xc0, !PT ;  /* 0x03e003e015127812 */ /* 0x000fe400078ec0ff */
[----:B------:R-:W-:Y:S01]  /*3510*/  LOP3.LUT R14, R20, 0x3e003e0, RZ, 0xc0, !PT ;  /* 0x03e003e0140e7812 */ /* 0x000fe200078ec0ff */
[----:B------:R-:W-:Y:S01]  /*3520*/  HFMA2.MMA R17, R30, R33, R17 ;  /* 0x000000211e117235 */ /* 0x000fe20000000011 */
[----:B------:R-:W-:Y:S01]  /*3530*/  LOP3.LUT R29, R18, 0x64006400, RZ, 0xfc, !PT ;  /* 0x64006400121d7812 */ /* 0x000fe200078efcff */
[----:B------:R-:W-:Y:S01]  /*3540*/  HFMA2 R11, R11, R0.H1_H1, -48, -48 ;  /* 0xd200d2000b0b7431 */ /* 0x000fe20000060000 */
[----:B------:R-:W-:Y:S01]  /*3550*/  LOP3.LUT R30, R19, 0x1f001f, RZ, 0xc0, !PT ;  /* 0x001f001f131e7812 */ /* 0x000fe200078ec0ff */
[----:B------:R-:W-:Y:S01]  /*3560*/  HFMA2 R28, R28, R34, R25 ;  /* 0x000000221c1c7231 */ /* 0x000fe20000000019 */
[----:B------:R-:W-:Y:S01]  /*3570*/  LOP3.LUT R24, R22, 0x3e003e0, RZ, 0xc0, !PT ;  /* 0x03e003e016187812 */ /* 0x000fe200078ec0ff */
[----:B------:R-:W-:Y:S01]  /*3580*/  HFMA2 R18, R29, R0.H1_H1, -48, -48 ;  /* 0xd200d2001d127431 */ /* 0x000fe20000060000 */
[----:B------:R-:W-:Y:S01]  /*3590*/  LOP3.LUT R30, R30, 0x64006400, RZ, 0xfc, !PT ;  /* 0x640064001e1e7812 */ /* 0x000fe200078efcff */
[----:B------:R-:W-:Y:S01]  /*35a0*/  HFMA2.MMA R17, R11, R34, R17 ;  /* 0x000000220b117235 */ /* 0x000fe20000000011 */
[----:B------:R-:W-:-:S02]  /*35b0*/  LOP3.LUT R29, R15, 0x1f001f, RZ, 0xc0, !PT ;  /* 0x001f001f0f1d7812 */ /* 0x000fc400078ec0ff */
[----:B------:R-:W-:Y:S01]  /*35c0*/  LOP3.LUT R15, R21, 0x1f001f, RZ, 0xc0, !PT ;  /* 0x001f001f150f7812 */ /* 0x000fe200078ec0ff */
[----:B------:R-:W-:Y:S01]  /*35d0*/  HADD2 R30, R30, -1040, -1040 ;  /* 0xe410e4101e1e7430 */ /* 0x000fe20000000000 */
[----:B------:R-:W-:Y:S02]  /*35e0*/  LOP3.LUT R27, R14, 0x64006400, RZ, 0xfc, !PT ;  /* 0x640064000e1b7812 */ /* 0x000fe400078efcff */
[----:B------:R-:W-:Y:S02]  /*35f0*/  LOP3.LUT R15, R15, 0x64006400, RZ, 0xfc, !PT ;  /* 0x640064000f0f7812 */ /* 0x000fe400078efcff */
[----:B------:R-:W-:Y:S01]  /*3600*/  LOP3.LUT R19, R23, 0x1f001f, RZ, 0xc0, !PT ;  /* 0x001f001f17137812 */ /* 0x000fe200078ec0ff */
[----:B------:R-:W-:Y:S01]  /*3610*/  HFMA2.MMA R17, R30, R35, R17 ;  /* 0x000000231e117235 */ /* 0x000fe20000000011 */
[----:B------:R-:W-:Y:S01]  /*3620*/  LOP3.LUT R31, R24, 0x64006400, RZ, 0xfc, !PT ;  /* 0x64006400181f7812 */ /* 0x000fe200078efcff */
[----:B------:R-:W-:Y:S01]  /*3630*/  HADD2 R30, R15, -1040, -1040 ;  /* 0xe410e4100f1e7430 */ /* 0x000fe20000000000 */
[----:B------:R-:W-:Y:S01]  /*3640*/  LOP3.LUT R25, R20, 0x1f001f, RZ, 0xc0, !PT ;  /* 0x001f001f14197812 */ /* 0x000fe200078ec0ff */
[-C--:B------:R-:W-:Y:S01]  /*3650*/  HFMA2 R24, R27, R0.reuse.H1_H1, -48, -48 ;  /* 0xd200d2001b187431 */ /* 0x080fe20000060000 */
[----:B------:R-:W-:Y:S01]  /*3660*/  LOP3.LUT R27, R22, 0x1f001f, RZ, 0xc0, !PT ;  /* 0x001f001f161b7812 */ /* 0x000fe200078ec0ff */
[----:B------:R-:W-:Y:S01]  /*3670*/  HFMA2 R14, R31, R0.H1_H1, -48, -48 ;  /* 0xd200d2001f0e7431 */ /* 0x000fe20000060000 */
[----:B------:R-:W-:Y:S01]  /*3680*/  LOP3.LUT R29, R29, 0x64006400, RZ, 0xfc, !PT ;  /* 0x640064001d1d7812 */ /* 0x000fe200078efcff */
[----:B0-----:R-:W-:Y:S01]  /*3690*/  HFMA2.MMA R13, R30, R4, R13 ;  /* 0x000000041e0d7235 */ /* 0x001fe2000000000d */
[----:B------:R-:W-:-:S02]  /*36a0*/  LOP3.LUT R19, R19, 0x64006400, RZ, 0xfc, !PT ;  /* 0x6400640013137812 */ /* 0x000fc400078efcff */
[----:B------:R-:W-:Y:S01]  /*36b0*/  SHF.R.U32.HI R21, RZ, 0xa, R21 ;  /* 0x0000000aff157819 */ /* 0x000fe20000011615 */
[----:B------:R-:W-:Y:S01]  /*36c0*/  HADD2 R29, R29, -1040, -1040 ;  /* 0xe410e4101d1d7430 */ /* 0x000fe20000000000 */
[----:B------:R-:W-:Y:S01]  /*36d0*/  LOP3.LUT R26, R23, 0x3e003e0, RZ, 0xc0, !PT ;  /* 0x03e003e0171a7812 */ /* 0x000fe200078ec0ff */
[----:B------:R-:W-:Y:S01]  /*36e0*/  HADD2 R32, R19, -1040, -1040 ;  /* 0xe410e41013207430 */ /* 0x000fe20000000000 */
[----:B------:R-:W-:Y:S01]  /*36f0*/  LOP3.LUT R25, R25, 0x64006400, RZ, 0xfc, !PT ;  /* 0x6400640019197812 */ /* 0x000fe200078efcff */
[----:B------:R-:W-:Y:S01]  /*3700*/  HFMA2 R28, R29, R35, R28 ;  /* 0x000000231d1c7231 */ /* 0x000fe2000000001c */
[----:B------:R-:W-:Y:S01]  /*3710*/  LOP3.LUT R27, R27, 0x64006400, RZ, 0xfc, !PT ;  /* 0x640064001b1b7812 */ /* 0x000fe200078efcff */
[----:B------:R-:W-:Y:S01]  /*3720*/  HFMA2.MMA R13, R18, R5, R13 ;  /* 0x00000005120d7235 */ /* 0x000fe2000000000d */
[----:B------:R-:W-:Y:S01]  /*3730*/  LOP3.LUT R21, R21, 0x1f001f, RZ, 0xc0, !PT ;  /* 0x001f001f15157812 */ /* 0x000fe200078ec0ff */
[----:B------:R-:W-:Y:S01]  /*3740*/  HADD2 R25, R25, -1040, -1040 ;  /* 0xe410e41019197430 */ /* 0x000fe20000000000 */
[--C-:B------:R-:W-:Y:S01]  /*3750*/  SHF.R.U32.HI R31, RZ, 0xb, R23.reuse ;  /* 0x0000000bff1f7819 */ /* 0x100fe20000011617 */
[----:B------:R-:W-:Y:S01]  /*3760*/  HADD2 R27, R27, -1040, -1040 ;  /* 0xe410e4101b1b7430 */ /* 0x000fe20000000000 */
[----:B------:R-:W-:Y:S01]  /*3770*/  LOP3.LUT R45, R26, 0x64006400, RZ, 0xfc, !PT ;  /* 0x640064001a2d7812 */ /* 0x000fe200078efcff */
[----:B------:R-:W-:Y:S01]  /*3780*/  HFMA2.MMA R17, R32, R4, R17 ;  /* 0x0000000420117235 */ /* 0x000fe20000000011 */
[----:B------:R-:W-:Y:S01]  /*3790*/  SHF.R.U32.HI R23, RZ, 0xa, R23 ;  /* 0x0000000aff177819 */ /* 0x000fe20000011617 */
[----:B------:R-:W-:Y:S01]  /*37a0*/  HFMA2 R16, R25, R4, R16 ;  /* 0x0000000419107231 */ /* 0x000fe20000000010 */
[----:B------:R-:W-:Y:S01]  /*37b0*/  LOP3.LUT R21, R21, 0x64006400, RZ, 0xfc, !PT ;  /* 0x6400640015157812 */ /* 0x000fe200078efcff */
[----:B------:R-:W-:Y:S01]  /*37c0*/  HFMA2 R26, R45, R0.H1_H1, -48, -48 ;  /* 0xd200d2002d1a7431 */ /* 0x000fe20000060000 */
[----:B------:R-:W-:Y:S01]  /*37d0*/  LOP3.LUT R23, R23, 0x1f001f, RZ, 0xc0, !PT ;  /* 0x001f001f17177812 */ /* 0x000fe200078ec0ff */
[----:B------:R-:W-:Y:S01]  /*37e0*/  HFMA2 R28, R27, R4, R28 ;  /* 0x000000041b1c7231 */ /* 0x000fe2000000001c */
[----:B------:R-:W-:Y:S01]  /*37f0*/  SHF.R.U32.HI R22, RZ, 0xa, R22 ;  /* 0x0000000aff167819 */ /* 0x000fe20000011616 */
[----:B------:R-:W-:Y:S01]  /*3800*/  HADD2 R4, R21, -1040, -1040 ;  /* 0xe410e41015047430 */ /* 0x000fe20000000000 */
[----:B------:R-:W-:Y:S01]  /*3810*/  LOP3.LUT R23, R23, 0x64006400, RZ, 0xfc, !PT ;  /* 0x6400640017177812 */ /* 0x000fe200078efcff */
[----:B------:R-:W-:Y:S01]  /*3820*/  HFMA2.MMA R17, R26, R5, R17 ;  /* 0x000000051a117235 */ /* 0x000fe20000000011 */
[----:B------:R-:W-:Y:S01]  /*3830*/  LOP3.LUT R10, R10, 0x100010, R31, 0xf8, !PT ;  /* 0x001000100a0a7812 */ /* 0x000fe200078ef81f */
[-C--:B------:R-:W-:Y:S01]  /*3840*/  HFMA2 R28, R14, R5.reuse, R28 ;  /* 0x000000050e1c7231 */ /* 0x080fe2000000001c */
[----:B------:R-:W-:Y:S01]  /*3850*/  SHF.R.U32.HI R20, RZ, 0xa, R20 ;  /* 0x0000000aff147819 */ /* 0x000fe20000011614 */
[----:B------:R-:W-:Y:S01]  /*3860*/  HFMA2.MMA R13, R4, R6, R13 ;  /* 0x00000006040d7235 */ /* 0x000fe2000000000d */
[----:B------:R-:W-:Y:S01]  /*3870*/  HADD2 R4, R23, -1040, -1040 ;  /* 0xe410e41017047430 */ /* 0x000fe20000000000 */
[----:B------:R-:W-:Y:S01]  /*3880*/  LOP3.LUT R22, R22, 0x1f001f, RZ, 0xc0, !PT ;  /* 0x001f001f16167812 */ /* 0x000fe200078ec0ff */
[----:B------:R-:W-:Y:S01]  /*3890*/  HFMA2 R16, R24, R5, R16 ;  /* 0x0000000518107231 */ /* 0x000fe20000000010 */
[----:B------:R-:W-:-:S02]  /*38a0*/  LOP3.LUT R10, R10, 0x64006400, RZ, 0xfc, !PT ;  /* 0x640064000a0a7812 */ /* 0x000fc400078efcff */
[----:B------:R-:W-:Y:S01]  /*38b0*/  LOP3.LUT R20, R20, 0x1f001f, RZ, 0xc0, !PT ;  /* 0x001f001f14147812 */ /* 0x000fe200078ec0ff */
[----:B------:R-:W-:Y:S01]  /*38c0*/  HFMA2.MMA R17, R4, R6, R17 ;  /* 0x0000000604117235 */ /* 0x000fe20000000011 */
[----:B------:R-:W-:Y:S01]  /*38d0*/  LOP3.LUT R22, R22, 0x64006400, RZ, 0xfc, !PT ;  /* 0x6400640016167812 */ /* 0x000fe200078efcff */
[----:B------:R-:W-:Y:S01]  /*38e0*/  HADD2 R10, R10, -1040, -1040 ;  /* 0xe410e4100a0a7430 */ /* 0x000fe20000000000 */
[----:B------:R-:W-:Y:S01]  /*38f0*/  LOP3.LUT R20, R20, 0x64006400, RZ, 0xfc, !PT ;  /* 0x6400640014147812 */ /* 0x000fe200078efcff */
[-C--:B------:R-:W-:Y:S01]  /*3900*/  HFMA2.MMA R13, R8, R7.reuse, R13 ;  /* 0x00000007080d7235 */ /* 0x080fe2000000000d */
[----:B------:R-:W-:Y:S01]  /*3910*/  LOP3.LUT R12, R12, 0x64006400, RZ, 0xfc, !PT ;  /* 0x640064000c0c7812 */ /* 0x000fe200078efcff */
[----:B------:R-:W-:Y:S01]  /*3920*/  HADD2 R15, R22, -1040, -1040 ;  /* 0xe410e410160f7430 */ /* 0x000fe20000000000 */
[----:B------:R-:W-:Y:S01]  /*3930*/  PRMT R0, R0, 0x5410, R2 ;  /* 0x0000541000007816 */ /* 0x000fe20000000002 */
[----:B------:R-:W-:Y:S01]  /*3940*/  HFMA2.MMA R17, R10, R7, R17 ;  /* 0x000000070a117235 */ /* 0x000fe20000000011 */
[----:B------:R-:W-:-:S02]  /*3950*/  HADD2 R11, R20, -1040, -1040 ;  /* 0xe410e410140b7430 */ /* 0x000fc40000000000 */
[-C--:B------:R-:W-:Y:S02]  /*3960*/  HFMA2 R28, R15, R6.reuse, R28 ;  /* 0x000000060f1c7231 */ /* 0x080fe4000000001c */
[----:B------:R-:W-:Y:S02]  /*3970*/  HADD2 R5, R12, -1040, -1040 ;  /* 0xe410e4100c057430 */ /* 0x000fe40000000000 */
[----:B------:R-:W-:Y:S02]  /*3980*/  HFMA2 R16, R11, R6, R16 ;  /* 0x000000060b107231 */ /* 0x000fe40000000010 */
[-C--:B------:R-:W-:Y:S02]  /*3990*/  HFMA2 R28, R5, R7.reuse, R28 ;  /* 0x00000007051c7231 */ /* 0x080fe4000000001c */
[----:B------:R-:W-:Y:S02]  /*39a0*/  HFMA2 R16, R9, R7, R16 ;  /* 0x0000000709107231 */ /* 0x000fe40000000010 */
[----:B------:R-:W-:-:S02]  /*39b0*/  HADD2 R28, R28.H0_H0, R28.H1_H1 ;  /* 0x3000001c1c1c7230 */ /* 0x000fc40000000800 */
[----:B------:R-:W-:Y:S02]  /*39c0*/  HADD2 R14, R17.H0_H0, R17.H1_H1 ;  /* 0x30000011110e7230 */ /* 0x000fe40000000800 */
[----:B------:R-:W-:Y:S02]  /*39d0*/  HADD2 R16, R16.H0_H0, R16.H1_H1 ;  /* 0x3000001010107230 */ /* 0x000fe40000000800 */
[----:B------:R-:W-:Y:S01]  /*39e0*/  HADD2 R8, R13.H0_H0, R13.H1_H1 ;  /* 0x3000000d0d087230 */ /* 0x000fe20000000800 */
[----:B------:R-:W-:-:S04]  /*39f0*/  PRMT R28, R28, 0x5410, R14 ;  /* 0x000054101c1c7816 */ /* 0x000fc8000000000e */
[----:B------:R-:W-:Y:S02]  /*3a00*/  PRMT R16, R16, 0x5410, R8 ;  /* 0x0000541010107816 */ /* 0x000fe40000000008 */
[----:B------:R-:W-:-:S03]  /*3a10*/  HFMA2.MMA R37, R28, R3, R37 ;  /* 0x000000031c257235 */ /* 0x000fc60000000025 */
[----:B------:R-:W-:-:S08]  /*3a20*/  HFMA2 R38, R16, R0, R38 ;  /* 0x0000000010267231 */ /* 0x000fd00000000026 */
.L_x_3475:
[----:B------:R-:W-:Y:S01]  /*3a30*/  ISETP.LT.AND P2, PT, R41, R40, PT ;  /* 0x000000282900720c */ /* 0x000fe20003f41270 */
[----:B------:R-:W-:Y:S01]  /*3a40*/  UIADD3 UR4, UR4, 0x40, URZ ;  /* 0x0000004004047890 */ /* 0x000fe2000fffe03f */
[----:B------:R-:W-:Y:S02]  /*3a50*/  IMAD.MOV.U32 R24, RZ, RZ, R42 ;  /* 0x000000ffff187224 */ /* 0x000fe400078e002a */
[----:B------:R-:W-:Y:S02]  /*3a60*/  IMAD.MOV.U32 R25, RZ, RZ, R43 ;  /* 0x000000ffff197224 */ /* 0x000fe400078e002b */
[----:B------:R-:W-:-:S07]  /*3a70*/  IMAD.MOV.U32 R21, RZ, RZ, R41 ;  /* 0x000000ffff157224 */ /* 0x000fce00078e0029 */
[----:B------:R-:W-:Y:S05]  /*3a80*/  @!P1 BRA P2, `(.L_x_3476) ;  /* 0xffffffe800889947 */ /* 0x000fea000103ffff */
.L_x_3474:
[----:B------:R-:W2:Y:S08]  /*3a90*/  S2UR UR4, SR_CTAID.Y ;  /* 0x00000000000479c3 */ /* 0x000eb00000002600 */
[----:B------:R-:W2:Y:S02]  /*3aa0*/  LDC R0, c[0x0][0x238] ;  /* 0x00008e00ff007b82 */ /* 0x000ea40000000800 */
[----:B--2---:R-:W-:-:S05]  /*3ab0*/  VIADD R0, R0, -UR4 ;  /* 0x8000000400007c36 */ /* 0x004fca0008000000 */
[----:B------:R-:W-:-:S13]  /*3ac0*/  ISETP.GE.AND P0, PT, R0, 0x1, PT ;  /* 0x000000010000780c */ /* 0x000fda0003f06270 */
[----:B------:R-:W-:Y:S05]  /*3ad0*/  @!P0 EXIT ;  /* 0x000000000000894d */ /* 0x000fea0003800000 */
[----:B------:R-:W2:Y:S01]  /*3ae0*/  S2R R0, SR_CTAID.X ;  /* 0x0000000000007919 */ /* 0x000ea20000002500 */
[----:B0-----:R-:W0:Y:S01]  /*3af0*/  LDC.64 R2, c[0x0][0x230] ;  /* 0x00008c00ff027b82 */ /* 0x001e220000000a00 */
[----:B-----5:R-:W2:Y:S02]  /*3b00*/  S2R R5, SR_TID.X ;  /* 0x0000000000057919 */ /* 0x020ea40000002100 */
[----:B--2---:R-:W-:-:S04]  /*3b10*/  IMAD R0, R0, 0x20, R5 ;  /* 0x0000002000007824 */ /* 0x004fc800078e0205 */
[----:B------:R-:W-:-:S04]  /*3b20*/  IMAD.SHL.U32 R0, R0, 0x4, RZ ;  /* 0x0000000400007824 */ /* 0x000fc800078e00ff */
        /* <DEDUP_REMOVED lines=9> */
.L_x_3480:
[----:B------:R-:W0:Y:S02]  /*3bc0*/  LDS R2, [R0] ;  /* 0x0000000000027984 */ /* 0x000e240000000800 */
[----:B0-----:R-:W-:-:S10]  /*3bd0*/  HFMA2.MMA R3, R2, 1, 1, R38 ;  /* 0x3c003c0002037835 */ /* 0x001fd40000000026 */
[----:B------:R-:W0:Y:S02]  /*3be0*/  ATOMS.CAST.SPIN R3, [R0], R2, R3 ;  /* 0x000000020003738d */ /* 0x000e240001800003 */
[----:B0-----:R-:W-:-:S13]  /*3bf0*/  ISETP.EQ.U32.AND P0, PT, R3, 0x1, PT ;  /* 0x000000010300780c */ /* 0x001fda0003f02070 */
[----:B------:R-:W-:Y:S05]  /*3c00*/  @!P0 BRA `(.L_x_3480) ;  /* 0xfffffffc00ec8947 */ /* 0x000fea000383ffff */
[----:B------:R-:W-:Y:S05]  /*3c10*/  BRA `(.L_x_3478) ;  /* 0x00000000000c7947 */ /* 0x000fea0003800000 */
.L_x_3479:
[----:B------:R-:W2:Y:S02]  /*3c20*/  LD.E R0, desc[UR6][R4.64] ;  /* 0x0000000604007980 */ /* 0x000ea4000c101900 */
[----:B--2---:R-:W-:-:S05]  /*3c30*/  IMAD.IADD R3, R38, 0x1, R0 ;  /* 0x0000000126037824 */ /* 0x004fca00078e0200 */
[----:B------:R0:W-:Y:S02]  /*3c40*/  ST.E desc[UR6][R4.64], R3 ;  /* 0x0000000304007985 */ /* 0x0001e4000c101906 */
.L_x_3478:
[----:B------:R-:W-:Y:S05]  /*3c50*/  BSYNC B0 ;  /* 0x0000000000007941 */ /* 0x000fea0003800000 */
.L_x_3477:
[----:B------:R2:W-:Y:S02]  /*3c60*/  ATOM.E.ADD.F16x2.RN.STRONG.GPU P0, RZ, desc[UR6][R4.64+0x4], R37 ;  /* 0x0000042504ff79a2 */ /* 0x0005e4000810e1c6 */
[----:B--2---:R-:W-:Y:S05]  /*3c70*/  @P0 EXIT ;  /* 0x000000000000094d */ /* 0x004fea0003800000 */
[----:B------:R-:W2:Y:S02]  /*3c80*/  QSPC.E.S P0, RZ, [R4+0x4] ;  /* 0x0000040004ff73aa */ /* 0x000ea40000000500 */
[----:B--2---:R-:W-:Y:S05]  /*3c90*/  @!P0 BRA `(.L_x_3481) ;  /* 0x0000000000208947 */ /* 0x004fea0003800000 */
[----:B------:R-:W-:-:S05]  /*3ca0*/  IMAD.MOV.U32 R2, RZ, RZ, R4 ;  /* 0x000000ffff027224 */ /* 0x000fca00078e0004 */
[----:B------:R-:W-:-:S07]  /*3cb0*/  MOV R0, R2 ;  /* 0x0000000200007202 */ /* 0x000fce0000000f00 */
.L_x_3482:
[----:B------:R-:W0:Y:S02]  /*3cc0*/  LDS R2, [R0+0x4] ;  /* 0x0000040000027984 */ /* 0x000e240000000800 */
[----:B0-----:R-:W-:-:S06]  /*3cd0*/  HADD2 R3, R2, R37 ;  /* 0x0000002502037230 */ /* 0x001fcc0000000000 */
[----:B------:R-:W0:Y:S02]  /*3ce0*/  ATOMS.CAST.SPIN R3, [R0+0x4], R2, R3 ;  /* 0x000004020003738d */ /* 0x000e240001800003 */
[----:B0-----:R-:W-:-:S13]  /*3cf0*/  ISETP.EQ.U32.AND P0, PT, R3, 0x1, PT ;  /* 0x000000010300780c */ /* 0x001fda0003f02070 */
[----:B------:R-:W-:Y:S05]  /*3d00*/  @!P0 BRA `(.L_x_3482) ;  /* 0xfffffffc00ec8947 */ /* 0x000fea000383ffff */
[----:B------:R-:W-:Y:S05]  /*3d10*/  EXIT ;  /* 0x000000000000794d */ /* 0x000fea0003800000 */
.L_x_3481:
[----:B------:R-:W0:Y:S02]  /*3d20*/  LD.E R0, desc[UR6][R4.64+0x4] ;  /* 0x0000040604007980 */ /* 0x000e24000c101900 */
[----:B0-----:R-:W-:-:S05]  /*3d30*/  IMAD.IADD R3, R37, 0x1, R0 ;  /* 0x0000000125037824 */ /* 0x001fca00078e0200 */
[----:B------:R-:W-:Y:S01]  /*3d40*/  ST.E desc[UR6][R4.64+0x4], R3 ;  /* 0x0000040304007985 */ /* 0x000fe2000c101906 */
[----:B------:R-:W-:Y:S05]  /*3d50*/  EXIT ;  /* 0x000000000000794d */ /* 0x000fea0003800000 */
.L_x_3483:
        /* <DEDUP_REMOVED lines=10> */
.L_x_3731:


//--------------------- .text._Z23gemm_half_q_half_kernelILi1ELi16ELb1ELb0ELi32EEvPK6__halfPKjS4_S2_PS0_iiiiPKtS7_iiiiiibS2_i --------------------------
	.section	.text._Z23gemm_half_q_half_kernelILi1ELi16ELb1ELb0ELi32EEvPK6__halfPKjS4_S2_PS0_iiiiPKtS7_iiiiiibS2_i,"ax",@progbits
	.align	128
        .global         _Z23gemm_half_q_half_kernelILi1ELi16ELb1ELb0ELi32EEvPK6__halfPKjS4_S2_PS0_iiiiPKtS7_iiiiiibS2_i
        .type           _Z23gemm_half_q_half_kernelILi1ELi16ELb1ELb0ELi32EEvPK6__halfPKjS4_S2_PS0_iiiiPKtS7_iiiiiibS2_i,@function
        .size           _Z23gemm_half_q_half_kernelILi1ELi16ELb1ELb0ELi32EEvPK6__halfPKjS4_S2_PS0_iiiiPKtS7_iiiiiibS2_i,(.L_x_3732 - _Z23gemm_half_q_half_kernelILi1ELi16ELb1ELb0ELi32EEvPK6__halfPKjS4_S2_PS0_iiiiPKtS7_iiiiiibS2_i)
        .other          _Z23gemm_half_q_half_kernelILi1ELi16ELb1ELb0ELi32EEvPK6__halfPKjS4_S2_PS0_iiiiPKtS7_iiiiiibS2_i,@"STO_CUDA_ENTRY STV_DEFAULT"
_Z23gemm_half_q_half_kernelILi1ELi16ELb1ELb0ELi32EEvPK6__halfPKjS4_S2_PS0_iiiiPKtS7_iiiiiibS2_i:
.text._Z23gemm_half_q_half_kernelILi1ELi16ELb1ELb0ELi32EEvPK6__halfPKjS4_S2_PS0_iiiiPKtS7_iiiiiibS2_i:
        /* <DEDUP_REMOVED lines=29> */
[----:B------:R-:W-:-:S03]  /*01d0*/  ULDC.64 UR4, c[0x0][0x210] ;  /* 0x0000840000047ab9 */ /* 0x000fc60000000a00 */
        /* <DEDUP_REMOVED lines=18> */
.L_x_3485:
[----:B------:R-:W-:Y:S05]  /*0300*/  BSYNC B0 ;  /* 0x0000000000007941 */ /* 0x000fea0003800000 */
.L_x_3484:
        /* <DEDUP_REMOVED lines=10> */
[----:B------:R-:W-:Y:S02]  /*03b0*/  ISETP.LT.OR P2, PT, R10, 0x1, P1 ;  /* 0x000000010a00780c */ /* 0x000fe40000f41670 */
        /* <DEDUP_REMOVED lines=8> */
[----:B--2---:R-:W0:Y:S01]  /*0440*/  LDC.64 R2, c[0x0][0x248] ;  /* 0x00009200ff027b82 */ /* 0x004e220000000a00 */
[----:B------:R-:W-:-:S07]  /*0450*/  IMAD.SHL.U32 R17, R17, 0x40, RZ ;  /* 0x0000004011117824 */ /* 0x000fce00078e00ff */
        /* <DEDUP_REMOVED lines=11> */
.L_x_3487:
[----:B-----5:R-:W-:-:S04]  /*0510*/  VIADD R19, R11, UR4 ;  /* 0x000000040b137c36 */ /* 0x020fc80008000000 */
[----:B0-----:R-:W-:-:S05]  /*0520*/  IMAD R16, R19, R32, RZ ;  /* 0x0000002013107224 */ /* 0x001fca00078e02ff */
        /* <DEDUP_REMOVED lines=9> */
[----:B------:R-:W2:Y:S01]  /*05c0*/  LDG.E.U16.CONSTANT R18, desc[UR6][R18.64] ;  /* 0x0000000612127981 */ /* 0x000ea2000c1e9500 */
        /* <DEDUP_REMOVED lines=8> */
[----:B----4-:R-:W-:Y:S01]  /*0650*/  IMAD.IADD R13, R20, 0x1, R13 ;  /* 0x00000001140d7824 */ /* 0x010fe200078e020d */
[----:B------:R-:W-:Y:S01]  /*0660*/  LOP3.LUT R16, R16, 0xf, RZ, 0xc0, !PT ;  /* 0x0000000f10107812 */ /* 0x000fe200078ec0ff */
[----:B------:R-:W-:Y:S01]  /*0670*/  IMAD R23, R23, R23, RZ ;  /* 0x0000001717177224 */ /* 0x000fe200078e02ff */
[----:B------:R-:W-:Y:S01]  /*0680*/  LOP3.LUT R22, R22, 0xf, RZ, 0xc0, !PT ;  /* 0x0000000f16167812 */ /* 0x000fe200078ec0ff */
[----:B------:R-:W-:Y:S01]  /*0690*/  VIADD R24, R24, 0x1 ;  /* 0x0000000118187836 */ /* 0x000fe20000000000 */
[----:B------:R-:W-:Y:S01]  /*06a0*/  ISETP.GE.AND P2, PT, R13, R0, PT ;  /* 0x000000000d00720c */ /* 0x000fe20003f46270 */
[----:B------:R-:W-:Y:S01]  /*06b0*/  VIADD R16, R16, 0x1 ;  /* 0x0000000110107836 */ /* 0x000fe20000000000 */
[----:B------:R-:W2:Y:S01]  /*06c0*/  I2F.F16 R33, R23 ;  /* 0x0000001700217306 */ /* 0x000ea20000200c00 */
[----:B------:R-:W-:-:S02]  /*06d0*/  VIADD R22, R22, 0x1 ;  /* 0x0000000116167836 */ /* 0x000fc40000000000 */
[----:B------:R-:W-:Y:S02]  /*06e0*/  IMAD R24, R24, R24, RZ ;  /* 0x0000001818187224 */ /* 0x000fe400078e02ff */
[----:B------:R-:W-:Y:S02]  /*06f0*/  IMAD R16, R16, R16, RZ ;  /* 0x0000001010107224 */ /* 0x000fe400078e02ff */
[----:B------:R-:W-:Y:S01]  /*0700*/  IMAD R22, R22, R22, RZ ;  /* 0x0000001616167224 */ /* 0x000fe200078e02ff */
        /* <DEDUP_REMOVED lines=8> */
.L_x_3486:
[----:B------:R-:W-:Y:S01]  /*0790*/  ULDC UR4, c[0x0][0x258] ;  /* 0x0000960000047ab9 */ /* 0x000fe20000000800 */
[C---:B------:R-:W-:Y:S02]  /*07a0*/  ISETP.GT.AND P3, PT, R37.reuse, R10, PT ;  /* 0x0000000a2500720c */ /* 0x040fe40003f64270 */
[----:B--2---:R-:W-:Y:S02]  /*07b0*/  CS2R R2, SRZ ;  /* 0x0000000000027805 */ /* 0x004fe4000001ff00 */
        /* <DEDUP_REMOVED lines=9> */
.L_x_3488:
        /* <DEDUP_REMOVED lines=8> */
.L_x_3489:
        /* <DEDUP_REMOVED lines=12> */
.L_x_3490:
        /* <DEDUP_REMOVED lines=8> */
.L_x_3491:
        /* <DEDUP_REMOVED lines=11> */
.L_x_3492:
        /* <DEDUP_REMOVED lines=13> */
[----:B------:R-:W-:Y:S01]  /*0b90*/  PRMT R2, R4, 0x9910, RZ ;  /* 0x0000991004027816 */ /* 0x000fe200000000ff */
[----:B------:R-:W-:Y:S01]  /*0ba0*/  ULDC.64 UR8, c[0x0][0x218] ;  /* 0x0000860000087ab9 */ /* 0x000fe20000000a00 */
[----:B------:R-:W-:Y:S01]  /*0bb0*/  UMOV UR4, 0x400 ;  /* 0x0000040000047882 */ /* 0x000fe20000000000 */
[----:B------:R-:W-:Y:S02]  /*0bc0*/  PRMT R38, RZ, 0x5410, RZ ;  /* 0x00005410ff267816 */ /* 0x000fe400000000ff */
[----:B------:R-:W-:Y:S02]  /*0bd0*/  SHF.R.S32.HI R4, RZ, 0x1f, R32 ;  /* 0x0000001fff047819 */ /* 0x000fe40000011420 */
[----:B------:R-:W-:Y:S02]  /*0be0*/  IADD3 R21, P1, R5, R32, RZ ;  /* 0x0000002005157210 */ /* 0x000fe40007f3e0ff */
[----:B------:R-:W-:-:S02]  /*0bf0*/  ISETP.EQ.OR P0, PT, R2, RZ, !P0 ;  /* 0x000000ff0200720c */ /* 0x000fc40004702670 */
[----:B------:R-:W-:Y:S02]  /*0c00*/  LEA.HI.X.SX32 R4, R5, R4, 0x1, P1 ;  /* 0x0000000405047211 */ /* 0x000fe400008f0eff */
[C---:B------:R-:W-:Y:S02]  /*0c10*/  LEA R20, P1, R21.reuse, UR8, 0x2 ;  /* 0x0000000815147c11 */ /* 0x040fe4000f8210ff */
[----:B------:R-:W-:Y:S02]  /*0c20*/  PRMT R39, RZ, 0x5410, RZ ;  /* 0x00005410ff277816 */ /* 0x000fe400000000ff */
[----:B------:R-:W-:Y:S01]  /*0c30*/  LEA.HI.X R21, R21, UR9, R4, 0x2, P1 ;  /* 0x0000000915157c11 */ /* 0x000fe200088f1404 */
[----:B0-----:R-:W-:-:S03]  /*0c40*/  ULEA UR4, UR5, UR4, 0x18 ;  /* 0x0000000405047291 */ /* 0x001fc6000f8ec03f */
[----:B------:R-:W-:-:S09]  /*0c50*/  ULDC UR5, c[0x0][0x260] ;  /* 0x0000980000057ab9 */ /* 0x000fd20000000800 */
.L_x_3495:
[----:B------:R-:W0:Y:S02]  /*0c60*/  LDC R32, c[0x0][0x23c] ;  /* 0x00008f00ff207b82 */ /* 0x000e240000000800 */
[C---:B0-----:R-:W-:Y:S02]  /*0c70*/  IMAD.WIDE R24, R32.reuse, 0x4, R20 ;  /* 0x0000000420187825 */ /* 0x041fe400078e0214 */
[----:B------:R-:W5:Y:S02]  /*0c80*/  LDG.E.128.CONSTANT R20, desc[UR6][R20.64] ;  /* 0x0000000614147981 */ /* 0x000f64000c1e9d00 */
[C---:B------:R-:W-:Y:S02]  /*0c90*/  IMAD.WIDE R8, R32.reuse, 0x4, R24 ;  /* 0x0000000420087825 */ /* 0x040fe400078e0218 */
[----:B------:R-:W5:Y:S02]  /*0ca0*/  LDG.E.128.CONSTANT R24, desc[UR6][R24.64] ;  /* 0x0000000618187981 */ /* 0x000f64000c1e9d00 */
[----:B------:R-:W-:-:S02]  /*0cb0*/  IMAD.WIDE R4, R32, 0x4, R8 ;  /* 0x0000000420047825 */ /* 0x000fc400078e0208 */
[----:B------:R-:W5:Y:S04]  /*0cc0*/  LDG.E.128.CONSTANT R8, desc[UR6][R8.64] ;  /* 0x0000000608087981 */ /* 0x000f68000c1e9d00 */
[----:B------:R0:W5:Y:S01]  /*0cd0*/  LDG.E.128.CONSTANT R12, desc[UR6][R4.64] ;  /* 0x00000006040c7981 */ /* 0x000162000c1e9d00 */
[----:B------:R-:W-:-:S04]  /*0ce0*/  IMAD.WIDE R6, R32, 0x4, R4 ;  /* 0x0000000420067825 */ /* 0x000fc800078e0204 */
[----:B------:R-:W-:Y:S02]  /*0cf0*/  VIADD R37, R37, 0x20 ;  /* 0x0000002025257836 */ /* 0x000fe40000000000 */
[----:B------:R-:W-:-:S03]  /*0d00*/  IMAD.WIDE R2, R32, 0x4, R6 ;  /* 0x0000000420027825 */ /* 0x000fc600078e0206 */
[----:B------:R-:W-:Y:S01]  /*0d10*/  ISETP.GE.AND P1, PT, R37, UR5, PT ;  /* 0x0000000525007c0c */ /* 0x000fe2000bf26270 */
[----:B0-----:R-:W-:-:S12]  /*0d20*/  @P0 BRA `(.L_x_3494) ;  /* 0x0000001400240947 */ /* 0x001fd80003800000 */
[----:B------:R-:W2:Y:S01]  /*0d30*/  LDG.E.128.CONSTANT R4, desc[UR6][R6.64] ;  /* 0x0000000606047981 */ /* 0x000ea2000c1e9d00 */
[----:B-----5:R-:W-:Y:S01]  /*0d40*/  SHF.R.U32.HI R16, RZ, 0xf, R20 ;  /* 0x0000000fff107819 */ /* 0x020fe20000011614 */
[----:B------:R-:W-:Y:S01]  /*0d50*/  IMAD.MOV.U32 R17, RZ, RZ, 0x2800 ;  /* 0x00002800ff117424 */ /* 0x000fe200078e00ff */
[----:B------:R-:W-:Y:S01]  /*0d60*/  SHF.R.U32.HI R45, RZ, 0xe, R24 ;  /* 0x0000000eff2d7819 */ /* 0x000fe20000011618 */
[----:B------:R-:W0:Y:S01]  /*0d70*/  LDS.128 R28, [UR4] ;  /* 0x00000004ff1c7984 */ /* 0x000e220008000c00 */
        /* <DEDUP_REMOVED lines=11> */
[----:B------:R-:W-:Y:S01]  /*0e30*/  PRMT R33, R33, 0x5410, R17 ;  /* 0x0000541021217816 */ /* 0x000fe20000000011 */
[----:B------:R-:W-:Y:S01]  /*0e40*/  HADD2 R47, R19, -1040, -1040 ;  /* 0xe410e410132f7430 */ /* 0x000fe20000000000 */
[----:B------:R-:W-:Y:S01]  /*0e50*/  LOP3.LUT R18, R18, 0x64006400, RZ, 0xfc, !PT ;  /* 0x6400640012127812 */ /* 0x000fe200078efcff */
[----:B------:R-:W-:Y:S01]  /*0e60*/  HADD2 R49, R40, -1040, -1040 ;  /* 0xe410e41028317430 */ /* 0x000fe20000000000 */
[----:B------:R-:W-:Y:S02]  /*0e70*/  LOP3.LUT R41, R41, 0x64006400, RZ, 0xfc, !PT ;  /* 0x6400640029297812 */ /* 0x000fe400078efcff */
[----:B------:R-:W-:Y:S01]  /*0e80*/  LOP3.LUT R17, R21, 0x3e003e0, RZ, 0xc0, !PT ;  /* 0x03e003e015117812 */ /* 0x000fe200078ec0ff */
[----:B------:R-:W-:Y:S01]  /*0e90*/  HFMA2 R44, R18, R33.H1_H1, -48, -48 ;  /* 0xd200d200122c7431 */ /* 0x000fe20000060021 */
[----:B------:R-:W-:Y:S01]  /*0ea0*/  SHF.R.U32.HI R50, RZ, 0xa, R24 ;  /* 0x0000000aff327819 */ /* 0x000fe20000011618 */
[----:B------:R-:W-:Y:S01]  /*0eb0*/  HADD2 R41, R41, -1040, -1040 ;  /* 0xe410e41029297430 */ /* 0x000fe20000000000 */
[----:B------:R-:W-:-:S02]  /*0ec0*/  LOP3.LUT R42, R17, 0x64006400, RZ, 0xfc, !PT ;  /* 0x64006400112a7812 */ /* 0x000fc400078efcff */
[----:B------:R-:W-:Y:S02]  /*0ed0*/  SHF.R.U32.HI R17, RZ, 0xa, R20 ;  /* 0x0000000aff117819 */ /* 0x000fe40000011614 */
[----:B------:R-:W-:Y:S02]  /*0ee0*/  LOP3.LUT R20, R23, 0x3e003e0, RZ, 0xc0, !PT ;  /* 0x03e003e017147812 */ /* 0x000fe400078ec0ff */
[----:B------:R-:W-:Y:S02]  /*0ef0*/  LOP3.LUT R17, R17, 0x1f001f, RZ, 0xc0, !PT ;  /* 0x001f001f11117812 */ /* 0x000fe400078ec0ff */
[----:B------:R-:W-:Y:S01]  /*0f00*/  LOP3.LUT R50, R50, 0x1f001f, RZ, 0xc0, !PT ;  /* 0x001f001f32327812 */ /* 0x000fe200078ec0ff */
[-C--:B0-----:R-:W-:Y:S01]  /*0f10*/  HFMA2.MMA R19, R43, R28.reuse, RZ ;  /* 0x0000001c2b137235 */ /* 0x081fe200000000ff */
[-C--:B------:R-:W-:Y:S01]  /*0f20*/  HFMA2 R18, R47, R28.reuse, RZ.H0_H0 ;  /* 0x0000001c2f127231 */ /* 0x080fe200000400ff */
[----:B------:R-:W-:Y:S01]  /*0f30*/  HFMA2.MMA R40, R49, R28, RZ ;  /* 0x0000001c31287235 */ /* 0x000fe200000000ff */
[----:B------:R-:W-:Y:S01]  /*0f40*/  HFMA2 R16, R41, R28, RZ.H0_H0 ;  /* 0x0000001c29107231 */ /* 0x000fe200000400ff */
[----:B------:R-:W-:Y:S01]  /*0f50*/  LOP3.LUT R17, R17, 0x64006400, RZ, 0xfc, !PT ;  /* 0x6400640011117812 */ /* 0x000fe200078efcff */
[----:B------:R-:W-:Y:S01]  /*0f60*/  HFMA2 R41, R42, R33.H1_H1, -48, -48 ;  /* 0xd200d2002a297431 */ /* 0x000fe20000060021 */
[----:B------:R-:W-:-:S02]  /*0f70*/  LOP3.LUT R50, R50, 0x64006400, RZ, 0xfc, !PT ;  /* 0x6400640032327812 */ /* 0x000fc400078efcff */
[-C--:B------:R-:W-:Y:S01]  /*0f80*/  HFMA2.MMA R28, R44, R29.reuse, R19 ;  /* 0x0000001d2c1c7235 */ /* 0x080fe20000000013 */
[----:B------:R-:W-:Y:S02]  /*0f90*/  LOP3.LUT R19, R22, 0x3e003e0, RZ, 0xc0, !PT ;  /* 0x03e003e016137812 */ /* 0x000fe400078ec0ff */
[----:B------:R-:W-:Y:S01]  /*0fa0*/  LOP3.LUT R44, R20, 0x64006400, RZ, 0xfc, !PT ;  /* 0x64006400142c7812 */ /* 0x000fe200078efcff */
[----:B------:R-:W-:Y:S01]  /*0fb0*/  HFMA2.MMA R20, R41, R29, R18 ;  /* 0x0000001d29147235 */ /* 0x000fe20000000012 */
[----:B------:R-:W-:Y:S01]  /*0fc0*/  LOP3.LUT R42, R19, 0x64006400, RZ, 0xfc, !PT ;  /* 0x64006400132a7812 */ /* 0x000fe200078efcff */
[----:B------:R-:W-:Y:S01]  /*0fd0*/  HADD2 R51, R50, -1040, -1040 ;  /* 0xe410e41032337430 */ /* 0x000fe20000000000 */
[--C-:B------:R-:W-:Y:S01]  /*0fe0*/  SHF.R.U32.HI R19, RZ, 0xa, R21.reuse ;  /* 0x0000000aff137819 */ /* 0x100fe20000011615 */
[-C--:B------:R-:W-:Y:S01]  /*0ff0*/  HFMA2 R43, R44, R33.reuse.H1_H1, -48, -48 ;  /* 0xd200d2002c2b7431 */ /* 0x080fe20000060021 */
[----:B------:R-:W-:Y:S01]  /*1000*/  SHF.R.U32.HI R21, RZ, 0xf, R21 ;  /* 0x0000000fff157819 */ /* 0x000fe20000011615 */
[----:B------:R-:W-:Y:S01]  /*1010*/  HFMA2 R41, R42, R33.H1_H1, -48, -48 ;  /* 0xd200d2002a297431 */ /* 0x000fe20000060021 */
[----:B------:R-:W-:-:S02]  /*1020*/  LOP3.LUT R19, R19, 0x1f001f, RZ, 0xc0, !PT ;  /* 0x001f001f13137812 */ /* 0x000fc400078ec0ff */
[----:B------:R-:W-:Y:S02]  /*1030*/  SHF.R.U32.HI R42, RZ, 0xa, R22 ;  /* 0x0000000aff2a7819 */ /* 0x000fe40000011616 */
[----:B------:R-:W-:Y:S01]  /*1040*/  SHF.R.U32.HI R50, RZ, 0xe, R25 ;  /* 0x0000000eff327819 */ /* 0x000fe20000011619 */
[----:B------:R-:W-:Y:S01]  /*1050*/  HFMA2.MMA R40, R41, R29, R40 ;  /* 0x0000001d29287235 */ /* 0x000fe20000000028 */
[----:B------:R-:W-:Y:S01]  /*1060*/  HFMA2 R29, R43, R29, R16 ;  /* 0x0000001d2b1d7231 */ /* 0x000fe20000000010 */
[----:B------:R-:W-:Y:S01]  /*1070*/  LOP3.LUT R41, R19, 0x64006400, RZ, 0xfc, !PT ;  /* 0x6400640013297812 */ /* 0x000fe200078efcff */
[----:B------:R-:W-:Y:S01]  /*1080*/  HADD2 R43, R17, -1040, -1040 ;  /* 0xe410e410112b7430 */ /* 0x000fe20000000000 */
[----:B------:R-:W-:Y:S01]  /*1090*/  LOP3.LUT R42, R42, 0x1f001f, RZ, 0xc0, !PT ;  /* 0x001f001f2a2a7812 */ /* 0x000fe200078ec0ff */
[----:B------:R-:W0:Y:S01]  /*10a0*/  LDS.128 R16, [UR4+0x10] ;  /* 0x00001004ff107984 */ /* 0x000e220008000c00 */
[----:B------:R-:W-:Y:S01]  /*10b0*/  LOP3.LUT R52, R9, 0x3e003e0, RZ, 0xc0, !PT ;  /* 0x03e003e009347812 */ /* 0x000fe200078ec0ff */
[----:B------:R-:W-:Y:S01]  /*10c0*/  HADD2 R47, R41, -1040, -1040 ;  /* 0xe410e410292f7430 */ /* 0x000fe20000000000 */
[----:B------:R-:W-:Y:S01]  /*10d0*/  SHF.R.U32.HI R41, RZ, 0xa, R23 ;  /* 0x0000000aff297819 */ /* 0x000fe20000011617 */
[----:B------:R-:W-:Y:S01]  /*10e0*/  HFMA2.MMA R28, R43, R30, R28 ;  /* 0x0000001e2b1c7235 */ /* 0x000fe2000000001c */
[----:B------:R-:W-:Y:S01]  /*10f0*/  LOP3.LUT R43, R42, 0x64006400, RZ, 0xfc, !PT ;  /* 0x640064002a2b7812 */ /* 0x000fe200078efcff */
[----:B------:R-:W-:Y:S01]  /*1100*/  HFMA2 R20, R47, R30, R20 ;  /* 0x0000001e2f147231 */ /* 0x000fe20000000014 */
        /* <DEDUP_REMOVED lines=18> */
[----:B------:R-:W-:Y:S01]  /*1230*/  HADD2 R44, R44, -1040, -1040 ;  /* 0xe410e4102c2c7430 */ /* 0x000fe20000000000 */
[----:B------:R-:W-:Y:S01]  /*1240*/  LOP3.LUT R41, R26, 0x3e003e0, RZ, 0xc0, !PT ;  /* 0x03e003e01a297812 */ /* 0x000fe200078ec0ff */
[----:B------:R-:W-:Y:S01]  /*1250*/  HADD2 R46, R42, -1040, -1040 ;  /* 0xe410e4102a2e7430 */ /* 0x000fe20000000000 */
[----:B------:R-:W-:Y:S01]  /*1260*/  LOP3.LUT R30, R30, 0x64006400, RZ, 0xfc, !PT ;  /* 0x640064001e1e7812 */ /* 0x000fe200078efcff */
[-C--:B------:R-:W-:Y:S01]  /*1270*/  HFMA2 R20, R43, R31.reuse, R20 ;  /* 0x0000001f2b147231 */ /* 0x080fe20000000014 */
[----:B------:R-:W-:Y:S01]  /*1280*/  LOP3.LUT R42, R41, 0x64006400, RZ, 0xfc, !PT ;  /* 0x64006400292a7812 */ /* 0x000fe200078efcff */
[----:B------:R-:W-:Y:S01]  /*1290*/  HFMA2.MMA R47, R44, R31, R47 ;  /* 0x0000001f2c2f7235 */ /* 0x000fe2000000002f */
[----:B------:R-:W-:Y:S01]  /*12a0*/  HFMA2 R29, R46, R31, R29 ;  /* 0x0000001f2e1d7231 */ /* 0x000fe2000000001d */
[----:B------:R-:W-:Y:S01]  /*12b0*/  LOP3.LUT R40, R25, 0x3e003e0, RZ, 0xc0, !PT ;  /* 0x03e003e019287812 */ /* 0x000fe200078ec0ff */
[-C--:B------:R-:W-:Y:S01]  /*12c0*/  HFMA2 R31, R30, R33.reuse.H1_H1, -48, -48 ;  /* 0xd200d2001e1f7431 */ /* 0x080fe20000060021 */
[----:B------:R-:W-:Y:S01]  /*12d0*/  LOP3.LUT R43, R27, 0x3e003e0, RZ, 0xc0, !PT ;  /* 0x03e003e01b2b7812 */ /* 0x000fe200078ec0ff */
[----:B------:R-:W-:Y:S01]  /*12e0*/  HFMA2 R42, R42, R33.H1_H1, -48, -48 ;  /* 0xd200d2002a2a7431 */ /* 0x000fe20000060021 */
[----:B------:R-:W-:-:S02]  /*12f0*/  LOP3.LUT R40, R40, 0x64006400, RZ, 0xfc, !PT ;  /* 0x6400640028287812 */ /* 0x000fc400078efcff */
[----:B------:R-:W-:Y:S01]  /*1300*/  LOP3.LUT R44, R43, 0x64006400, RZ, 0xfc, !PT ;  /* 0x640064002b2c7812 */ /* 0x000fe200078efcff */
[-C--:B0-----:R-:W-:Y:S01]  /*1310*/  HFMA2.MMA R48, R31, R16.reuse, R28 ;  /* 0x000000101f307235 */ /* 0x081fe2000000001c */
[----:B------:R-:W-:Y:S01]  /*1320*/  SHF.R.U32.HI R25, RZ, 0xa, R25 ;  /* 0x0000000aff197819 */ /* 0x000fe20000011619 */
[----:B------:R-:W-:Y:S01]  /*1330*/  HFMA2.MMA R47, R42, R16, R47 ;  /* 0x000000102a2f7235 */ /* 0x000fe2000000002f */
[----:B------:R-:W-:Y:S01]  /*1340*/  LOP3.LUT R42, R12, 0x3e003e0, RZ, 0xc0, !PT ;  /* 0x03e003e00c2a7812 */ /* 0x000fe200078ec0ff */
[-C--:B------:R-:W-:Y:S01]  /*1350*/  HFMA2 R49, R40, R33.reuse.H1_H1, -48, -48 ;  /* 0xd200d20028317431 */ /* 0x080fe20000060021 */
[----:B------:R-:W-:Y:S01]  /*1360*/  LOP3.LUT R21, R21, 0x10001, RZ, 0xc0, !PT ;  /* 0x0001000115157812 */ /* 0x000fe200078ec0ff */
[-C--:B------:R-:W-:Y:S01]  /*1370*/  HFMA2 R44, R44, R33.reuse.H1_H1, -48, -48 ;  /* 0xd200d2002c2c7431 */ /* 0x080fe20000060021 */
[----:B------:R-:W-:Y:S01]  /*1380*/  LOP3.LUT R42, R42, 0x64006400, RZ, 0xfc, !PT ;  /* 0x640064002a2a7812 */ /* 0x000fe200078efcff */
[----:B------:R-:W-:Y:S01]  /*1390*/  HFMA2.MMA R48, R51, R17, R48 ;  /* 0x0000001133307235 */ /* 0x000fe20000000030 */
[----:B------:R-:W-:Y:S01]  /*13a0*/  LOP3.LUT R52, R52, 0x64006400, RZ, 0xfc, !PT ;  /* 0x6400640034347812 */ /* 0x000fe200078efcff */
[-C--:B------:R-:W-:Y:S01]  /*13b0*/  HFMA2 R49, R49, R16.reuse, R20 ;  /* 0x0000001031317231 */ /* 0x080fe20000000014 */
[----:B------:R-:W-:Y:S01]  /*13c0*/  SHF.R.U32.HI R51, RZ, 0xf, R22 ;  /* 0x0000000fff337819 */ /* 0x000fe20000011616 */
[----:B------:R-:W-:Y:S01]  /*13d0*/  HFMA2 R20, R44, R16, R29 ;  /* 0x000000102c147231 */ /* 0x000fe2000000001d */
[----:B------:R-:W-:Y:S01]  /*13e0*/  LOP3.LUT R25, R25, 0x1f001f, RZ, 0xc0, !PT ;  /* 0x001f001f19197812 */ /* 0x000fe200078ec0ff */
[-C--:B------:R-:W-:Y:S01]  /*13f0*/  HFMA2 R41, R42, R33.reuse.H1_H1, -48, -48 ;  /* 0xd200d2002a297431 */ /* 0x080fe20000060021 */
[----:B------:R-:W-:Y:S01]  /*1400*/  LOP3.LUT R22, R21, 0x20002, R50, 0xf8, !PT ;  /* 0x0002000215167812 */ /* 0x000fe200078ef832 */
[----:B------:R-:W-:Y:S01]  /*1410*/  HFMA2 R42, R52, R33.H1_H1, -48, -48 ;  /* 0xd200d200342a7431 */ /* 0x000fe20000060021 */
[----:B------:R-:W-:-:S02]  /*1420*/  SHF.R.U32.HI R50, RZ, 0xe, R26 ;  /* 0x0000000eff327819 */ /* 0x000fc4000001161a */
[----:B------:R-:W-:Y:S02]  /*1430*/  SHF.R.U32.HI R26, RZ, 0xa, R26 ;  /* 0x0000000aff1a7819 */ /* 0x000fe4000001161a */
[----:B------:R-:W-:Y:S02]  /*1440*/  LOP3.LUT R21, R51, 0x10001, RZ, 0xc0, !PT ;  /* 0x0001000133157812 */ /* 0x000fe400078ec0ff */
[----:B------:R-:W-:Y:S02]  /*1450*/  LOP3.LUT R25, R25, 0x64006400, RZ, 0xfc, !PT ;  /* 0x6400640019197812 */ /* 0x000fe400078efcff */
[----:B------:R-:W-:Y:S02]  /*1460*/  LOP3.LUT R16, R15, 0x3e003e0, RZ, 0xc0, !PT ;  /* 0x03e003e00f107812 */ /* 0x000fe400078ec0ff */
[----:B------:R-:W-:Y:S02]  /*1470*/  LOP3.LUT R26, R26, 0x1f001f, RZ, 0xc0, !PT ;  /* 0x001f001f1a1a7812 */ /* 0x000fe400078ec0ff */
[----:B------:R-:W-:Y:S01]  /*1480*/  LOP3.LUT R21, R21, 0x20002, R50, 0xf8, !PT ;  /* 0x0002000215157812 */ /* 0x000fe200078ef832 */
[----:B------:R-:W-:Y:S01]  /*1490*/  HADD2 R50, R25, -1040, -1040 ;  /* 0xe410e41019327430 */ /* 0x000fe20000000000 */
[----:B------:R-:W-:-:S02]  /*14a0*/  LOP3.LUT R16, R16, 0x64006400, RZ, 0xfc, !PT ;  /* 0x6400640010107812 */ /* 0x000fc400078efcff */
[----:B------:R-:W-:Y:S02]  /*14b0*/  SHF.R.U32.HI R25, RZ, 0xf, R23 ;  /* 0x0000000fff197819 */ /* 0x000fe40000011617 */
[----:B------:R-:W-:Y:S01]  /*14c0*/  LOP3.LUT R23, R26, 0x64006400, RZ, 0xfc, !PT ;  /* 0x640064001a177812 */ /* 0x000fe200078efcff */
[----:B------:R-:W-:Y:S01]  /*14d0*/  HFMA2 R26, R50, R17, R49 ;  /* 0x00000011321a7231 */ /* 0x000fe20000000031 */
[----:B------:R-:W-:Y:S01]  /*14e0*/  LOP3.LUT R25, R25, 0x10001, RZ, 0xc0, !PT ;  /* 0x0001000119197812 */ /* 0x000fe200078ec0ff */
[----:B------:R-:W-:Y:S01]  /*14f0*/  HFMA2 R43, R16, R33.H1_H1, -48, -48 ;  /* 0xd200d200102b7431 */ /* 0x000fe20000060021 */
[--C-:B------:R-:W-:Y:S02]  /*1500*/  SHF.R.U32.HI R50, RZ, 0xe, R27.reuse ;  /* 0x0000000eff327819 */ /* 0x100fe4000001161b */
[----:B------:R-:W-:Y:S02]  /*1510*/  SHF.R.U32.HI R27, RZ, 0xa, R27 ;  /* 0x0000000aff1b7819 */ /* 0x000fe4000001161b */
        /* <DEDUP_REMOVED lines=12> */
[----:B------:R-:W-:Y:S02]  /*15e0*/  LOP3.LUT R28, R28, 0x64006400, RZ, 0xfc, !PT ;  /* 0x640064001c1c7812 */ /* 0x000fe400078efcff */
[----:B------:R-:W-:Y:S01]  /*15f0*/  PRMT R35, R35, 0x5410, R36 ;  /* 0x0000541023237816 */ /* 0x000fe20000000024 */
[-C--:B------:R-:W-:Y:S02]  /*1600*/  HFMA2 R31, R30, R33.reuse.H1_H1, -48, -48 ;  /* 0xd200d2001e1f7431 */ /* 0x080fe40000060021 */
[----:B------:R-:W-:Y:S01]  /*1610*/  HFMA2 R29, R28, R33.H1_H1, -48, -48 ;  /* 0xd200d2001c1d7431 */ /* 0x000fe20000060021 */
[----:B--2---:R-:W-:-:S02]  /*1620*/  LOP3.LUT R52, R7, 0x3e003e0, RZ, 0xc0, !PT ;  /* 0x03e003e007347812 */ /* 0x004fc400078ec0ff */
[----:B------:R-:W-:Y:S02]  /*1630*/  LOP3.LUT R24, R4, 0x3e003e0, RZ, 0xc0, !PT ;  /* 0x03e003e004187812 */ /* 0x000fe400078ec0ff */
[----:B------:R-:W-:Y:S02]  /*1640*/  LOP3.LUT R52, R52, 0x64006400, RZ, 0xfc, !PT ;  /* 0x6400640034347812 */ /* 0x000fe400078efcff */
[----:B------:R-:W-:Y:S02]  /*1650*/  LOP3.LUT R30, R24, 0x64006400, RZ, 0xfc, !PT ;  /* 0x64006400181e7812 */ /* 0x000fe400078efcff */
[----:B------:R-:W-:Y:S01]  /*1660*/  LOP3.LUT R24, R6, 0x3e003e0, RZ, 0xc0, !PT ;  /* 0x03e003e006187812 */ /* 0x000fe200078ec0ff */
[-C--:B------:R-:W-:Y:S01]  /*1670*/  HFMA2 R16, R52, R33.reuse.H1_H1, -48, -48 ;  /* 0xd200d20034107431 */ /* 0x080fe20000060021 */
[----:B------:R-:W-:Y:S01]  /*1680*/  LOP3.LUT R28, R5, 0x3e003e0, RZ, 0xc0, !PT ;  /* 0x03e003e0051c7812 */ /* 0x000fe200078ec0ff */
[----:B------:R-:W-:Y:S01]  /*1690*/  HADD2 R52, R23, -1040, -1040 ;  /* 0xe410e41017347430 */ /* 0x000fe20000000000 */
[----:B------:R-:W-:Y:S01]  /*16a0*/  LOP3.LUT R23, R25, 0x20002, R50, 0xf8, !PT ;  /* 0x0002000219177812 */ /* 0x000fe200078ef832 */
[----:B------:R-:W-:Y:S01]  /*16b0*/  HFMA2 R30, R30, R33.H1_H1, -48, -48 ;  /* 0xd200d2001e1e7431 */ /* 0x000fe20000060021 */
[----:B------:R-:W-:-:S02]  /*16c0*/  SHF.R.U32.HI R50, RZ, 0xd, R8 ;  /* 0x0000000dff327819 */ /* 0x000fc40000011608 */
[----:B------:R-:W-:Y:S01]  /*16d0*/  LOP3.LUT R24, R24, 0x64006400, RZ, 0xfc, !PT ;  /* 0x6400640018187812 */ /* 0x000fe200078efcff */
[----:B------:R-:W-:Y:S01]  /*16e0*/  HFMA2.MMA R25, R52, R17, R47 ;  /* 0x0000001134197235 */ /* 0x000fe2000000002f */
[----:B------:R-:W-:Y:S02]  /*16f0*/  SHF.R.U32.HI R47, RZ, 0xd, R9 ;  /* 0x0000000dff2f7819 */ /* 0x000fe40000011609 */
[----:B------:R-:W-:Y:S01]  /*1700*/  LOP3.LUT R49, R45, 0x40004, R50, 0xf8, !PT ;  /* 0x000400042d317812 */ /* 0x000fe200078ef832 */
[----:B------:R-:W-:Y:S01]  /*1710*/  HFMA2 R24, R24, R33.H1_H1, -48, -48 ;  /* 0xd200d20018187431 */ /* 0x000fe20000060021 */
[----:B------:R-:W-:Y:S02]  /*1720*/  LOP3.LUT R45, R27, 0x1f001f, RZ, 0xc0, !PT ;  /* 0x001f001f1b2d7812 */ /* 0x000fe400078ec0ff */
[----:B------:R-:W-:Y:S02]  /*1730*/  LOP3.LUT R27, R8, 0x1f001f, RZ, 0xc0, !PT ;  /* 0x001f001f081b7812 */ /* 0x000fe400078ec0ff */
[----:B------:R-:W-:-:S02]  /*1740*/  LOP3.LUT R22, R22, 0x40004, R47, 0xf8, !PT ;  /* 0x0004000416167812 */ /* 0x000fc400078ef82f */
        /* <DEDUP_REMOVED lines=8> */
[----:B------:R-:W-:Y:S01]  /*17d0*/  HFMA2 R20, R47, R17, R20 ;  /* 0x000000112f147231 */ /* 0x000fe20000000014 */
[----:B------:R-:W-:-:S02]  /*17e0*/  LOP3.LUT R47, R11, 0x1f001f, RZ, 0xc0, !PT ;  /* 0x001f001f0b2f7812 */ /* 0x000fc400078ec0ff */
[----:B------:R-:W-:Y:S01]  /*17f0*/  LOP3.LUT R17, R9, 0x1f001f, RZ, 0xc0, !PT ;  /* 0x001f001f09117812 */ /* 0x000fe200078ec0ff */
[----:B------:R-:W-:Y:S01]  /*1800*/  HFMA2.MMA R48, R21, R18, R48 ;  /* 0x0000001215307235 */ /* 0x000fe20000000030 */
[----:B------:R-:W-:Y:S02]  /*1810*/  LOP3.LUT R21, R10, 0x1f001f, RZ, 0xc0, !PT ;  /* 0x001f001f0a157812 */ /* 0x000fe400078ec0ff */
[----:B------:R-:W-:Y:S02]  /*1820*/  LOP3.LUT R47, R47, 0x64006400, RZ, 0xfc, !PT ;  /* 0x640064002f2f7812 */ /* 0x000fe400078efcff */
[----:B------:R-:W-:Y:S02]  /*1830*/  LOP3.LUT R45, R23, 0x40004, R50, 0xf8, !PT ;  /* 0x00040004172d7812 */ /* 0x000fe400078ef832 */
[----:B------:R-:W-:Y:S01]  /*1840*/  LOP3.LUT R17, R17, 0x64006400, RZ, 0xfc, !PT ;  /* 0x6400640011117812 */ /* 0x000fe200078efcff */
[----:B------:R-:W-:Y:S01]  /*1850*/  HADD2 R47, R47, -1040, -1040 ;  /* 0xe410e4102f2f7430 */ /* 0x000fe20000000000 */
[----:B------:R-:W-:Y:S01]  /*1860*/  LOP3.LUT R23, R21, 0x64006400, RZ, 0xfc, !PT ;  /* 0x6400640015177812 */ /* 0x000fe200078efcff */
[----:B------:R-:W-:Y:S01]  /*1870*/  HFMA2.MMA R48, R40, R19, R48 ;  /* 0x0000001328307235 */ /* 0x000fe20000000030 */
[----:B------:R-:W-:Y:S01]  /*1880*/  SHF.R.U32.HI R50, RZ, 0xc, R12 ;  /* 0x0000000cff327819 */ /* 0x000fe2000001160c */
[----:B------:R-:W-:Y:S01]  /*1890*/  HADD2 R51, R17, -1040, -1040 ;  /* 0xe410e41011337430 */ /* 0x000fe20000000000 */
[----:B------:R-:W-:Y:S01]  /*18a0*/  SHF.R.U32.HI R21, RZ, 0xc, R13 ;  /* 0x0000000cff157819 */ /* 0x000fe2000001160d */
[-C--:B------:R-:W-:Y:S01]  /*18b0*/  HFMA2 R47, R47, R18.reuse, R20 ;  /* 0x000000122f2f7231 */ /* 0x080fe20000000014 */
[----:B------:R-:W-:Y:S01]  /*18c0*/  LOP3.LUT R49, R49, 0x80008, R50, 0xf8, !PT ;  /* 0x0008000831317812 */ /* 0x000fe200078ef832 */
[----:B------:R-:W-:Y:S01]  /*18d0*/  HADD2 R50, R23, -1040, -1040 ;  /* 0xe410e41017327430 */ /* 0x000fe20000000000 */
[----:B------:R-:W-:Y:S01]  /*18e0*/  LOP3.LUT R17, R22, 0x80008, R21, 0xf8, !PT ;  /* 0x0008000816117812 */ /* 0x000fe200078ef815 */
[----:B------:R-:W-:Y:S01]  /*18f0*/  HFMA2 R26, R51, R18, R26 ;  /* 0x00000012331a7231 */ /* 0x000fe2000000001a */
[----:B------:R-:W0:Y:S01]  /*1900*/  LDS.128 R20, [UR4+0x20] ;  /* 0x00002004ff147984 */ /* 0x000e220008000c00 */
[----:B------:R-:W-:Y:S01]  /*1910*/  SHF.R.U32.HI R9, RZ, 0xa, R9 ;  /* 0x0000000aff097819 */ /* 0x000fe20000011609 */
[-C--:B------:R-:W-:Y:S01]  /*1920*/  HFMA2 R47, R46, R19.reuse, R47 ;  /* 0x000000132e2f7231 */ /* 0x080fe2000000002f */
[----:B------:R-:W-:Y:S01]  /*1930*/  HFMA2.MMA R25, R50, R18, R25 ;  /* 0x0000001232197235 */ /* 0x000fe20000000019 */
[----:B------:R-:W-:Y:S01]  /*1940*/  SHF.R.U32.HI R18, RZ, 0xc, R14 ;  /* 0x0000000cff127819 */ /* 0x000fe2000001160e */
[----:B------:R-:W-:Y:S01]  /*1950*/  HFMA2 R26, R42, R19, R26 ;  /* 0x000000132a1a7231 */ /* 0x000fe2000000001a */
[----:B------:R-:W-:-:S02]  /*1960*/  LOP3.LUT R8, R8, 0x1f001f, RZ, 0xc0, !PT ;  /* 0x001f001f08087812 */ /* 0x000fc400078ec0ff */
[----:B------:R-:W-:Y:S02]  /*1970*/  LOP3.LUT R27, R27, 0x80008, R18, 0xf8, !PT ;  /* 0x000800081b1b7812 */ /* 0x000fe400078ef812 */
[----:B------:R-:W-:Y:S01]  /*1980*/  LOP3.LUT R9, R9, 0x1f001f, RZ, 0xc0, !PT ;  /* 0x001f001f09097812 */ /* 0x000fe200078ec0ff */
[----:B------:R-:W-:Y:S01]  /*1990*/  HFMA2.MMA R25, R44, R19, R25 ;  /* 0x000000132c197235 */ /* 0x000fe20000000019 */
[----:B------:R-:W-:Y:S02]  /*19a0*/  SHF.R.U32.HI R18, RZ, 0xb, R4 ;  /* 0x0000000bff127819 */ /* 0x000fe40000011604 */
[----:B------:R-:W-:Y:S02]  /*19b0*/  SHF.R.U32.HI R10, RZ, 0xa, R10 ;  /* 0x0000000aff0a7819 */ /* 0x000fe4000001160a */
[----:B------:R-:W-:Y:S02]  /*19c0*/  SHF.R.U32.HI R11, RZ, 0xa, R11 ;  /* 0x0000000aff0b7819 */ /* 0x000fe4000001160b */
        /* <DEDUP_REMOVED lines=15> */
[-C--:B0-----:R-:W-:Y:S01]  /*1ac0*/  HFMA2.MMA R48, R49, R20.reuse, R48 ;  /* 0x0000001431307235 */ /* 0x081fe20000000030 */
[-C--:B------:R-:W-:Y:S01]  /*1ad0*/  HFMA2 R26, R9, R20.reuse, R26 ;  /* 0x00000014091a7231 */ /* 0x080fe2000000001a */
[----:B------:R-:W-:Y:S01]  /*1ae0*/  SHF.R.U32.HI R19, RZ, 0xa, R13 ;  /* 0x0000000aff137819 */ /* 0x000fe2000001160d */
[----:B------:R-:W-:Y:S01]  /*1af0*/  HADD2 R9, R42, -1040, -1040 ;  /* 0xe410e4102a097430 */ /* 0x000fe20000000000 */
[----:B------:R-:W-:Y:S01]  /*1b00*/  HFMA2.MMA R25, R10, R20, R25 ;  /* 0x000000140a197235 */ /* 0x000fe20000000019 */
[----:B------:R-:W-:Y:S01]  /*1b10*/  HADD2 R11, R44, -1040, -1040 ;  /* 0xe410e4102c0b7430 */ /* 0x000fe20000000000 */
[----:B------:R-:W-:Y:S01]  /*1b20*/  LOP3.LUT R13, R14, 0x1f001f, RZ, 0xc0, !PT ;  /* 0x001f001f0e0d7812 */ /* 0x000fe200078ec0ff */
[----:B------:R-:W-:Y:S01]  /*1b30*/  HFMA2 R47, R8, R20, R47 ;  /* 0x00000014082f7231 */ /* 0x000fe2000000002f */
[----:B------:R-:W-:Y:S01]  /*1b40*/  SHF.R.U32.HI R46, RZ, 0xb, R6 ;  /* 0x0000000bff2e7819 */ /* 0x000fe20000011606 */
[----:B------:R-:W-:Y:S01]  /*1b50*/  HFMA2.MMA R44, R9, R21, R48 ;  /* 0x00000015092c7235 */ /* 0x000fe20000000030 */
[----:B------:R-:W-:Y:S01]  /*1b60*/  HFMA2 R26, R11, R21, R26 ;  /* 0x000000150b1a7231 */ /* 0x000fe2000000001a */
[----:B------:R-:W-:Y:S01]  /*1b70*/  SHF.R.U32.HI R50, RZ, 0xc, R15 ;  /* 0x0000000cff327819 */ /* 0x000fe2000001160f */
[----:B------:R-:W0:Y:S01]  /*1b80*/  LDS.128 R8, [UR4+0x30] ;  /* 0x00003004ff087984 */ /* 0x000e220008000c00 */
[----:B------:R-:W-:Y:S01]  /*1b90*/  LOP3.LUT R42, R13, 0x64006400, RZ, 0xfc, !PT ;  /* 0x640064000d2a7812 */ /* 0x000fe200078efcff */
[----:B------:R-:W-:Y:S01]  /*1ba0*/  HFMA2 R26, R31, R22, R26 ;  /* 0x000000161f1a7231 */ /* 0x000fe2000000001a */
[----:B------:R-:W-:-:S02]  /*1bb0*/  LOP3.LUT R27, R27, 0x100010, R46, 0xf8, !PT ;  /* 0x001000101b1b7812 */ /* 0x000fc400078ef82e */
[----:B------:R-:W-:Y:S01]  /*1bc0*/  LOP3.LUT R45, R45, 0x80008, R50, 0xf8, !PT ;  /* 0x000800082d2d7812 */ /* 0x000fe200078ef832 */
[----:B------:R-:W-:Y:S01]  /*1bd0*/  HADD2 R48, R42, -1040, -1040 ;  /* 0xe410e4102a307430 */ /* 0x000fe20000000000 */
[----:B------:R-:W-:Y:S01]  /*1be0*/  SHF.R.U32.HI R46, RZ, 0xb, R7 ;  /* 0x0000000bff2e7819 */ /* 0x000fe20000011607 */
[----:B------:R-:W-:Y:S01]  /*1bf0*/  HFMA2.MMA R44, R41, R22, R44 ;  /* 0x00000016292c7235 */ /* 0x000fe2000000002c */
[----:B------:R-:W-:Y:S02]  /*1c00*/  LOP3.LUT R40, R15, 0x1f001f, RZ, 0xc0, !PT ;  /* 0x001f001f0f287812 */ /* 0x000fe400078ec0ff */
[----:B------:R-:W-:Y:S01]  /*1c10*/  SHF.R.U32.HI R12, RZ, 0xa, R12 ;  /* 0x0000000aff0c7819 */ /* 0x000fe2000001160c */
[----:B------:R-:W-:Y:S01]  /*1c20*/  HFMA2.MMA R25, R48, R21, R25 ;  /* 0x0000001530197235 */ /* 0x000fe20000000019 */
[----:B------:R-:W-:Y:S02]  /*1c30*/  LOP3.LUT R45, R45, 0x100010, R46, 0xf8, !PT ;  /* 0x001000102d2d7812 */ /* 0x000fe400078ef82e */
[----:B------:R-:W-:-:S02]  /*1c40*/  SHF.R.U32.HI R14, RZ, 0xa, R14 ;  /* 0x0000000aff0e7819 */ /* 0x000fc4000001160e */
[----:B------:R-:W-:Y:S02]  /*1c50*/  LOP3.LUT R46, R40, 0x64006400, RZ, 0xfc, !PT ;  /* 0x64006400282e7812 */ /* 0x000fe400078efcff */
[----:B------:R-:W-:Y:S01]  /*1c60*/  LOP3.LUT R12, R12, 0x1f001f, RZ, 0xc0, !PT ;  /* 0x001f001f0c0c7812 */ /* 0x000fe200078ec0ff */
[----:B------:R-:W-:Y:S01]  /*1c70*/  HFMA2.MMA R25, R29, R22, R25 ;  /* 0x000000161d197235 */ /* 0x000fe20000000019 */
[----:B------:R-:W-:Y:S01]  /*1c80*/  SHF.R.U32.HI R15, RZ, 0xa, R15 ;  /* 0x0000000aff0f7819 */ /* 0x000fe2000001160f */
[----:B------:R-:W-:Y:S01]  /*1c90*/  HADD2 R46, R46, -1040, -1040 ;  /* 0xe410e4102e2e7430 */ /* 0x000fe20000000000 */
[----:B------:R-:W-:Y:S02]  /*1ca0*/  LOP3.LUT R14, R14, 0x1f001f, RZ, 0xc0, !PT ;  /* 0x001f001f0e0e7812 */ /* 0x000fe400078ec0ff */
[----:B------:R-:W-:Y:S01]  /*1cb0*/  LOP3.LUT R12, R12, 0x64006400, RZ, 0xfc, !PT ;  /* 0x640064000c0c7812 */ /* 0x000fe200078efcff */
[----:B------:R-:W-:Y:S01]  /*1cc0*/  HFMA2 R47, R46, R21, R47 ;  /* 0x000000152e2f7231 */ /* 0x000fe2000000002f */
[----:B------:R-:W-:-:S02]  /*1cd0*/  LOP3.LUT R15, R15, 0x1f001f, RZ, 0xc0, !PT ;  /* 0x001f001f0f0f7812 */ /* 0x000fc400078ec0ff */
        /* <DEDUP_REMOVED lines=11> */
[----:B------:R-:W-:Y:S01]  /*1d90*/  HFMA2.MMA R25, R14, R23, R25 ;  /* 0x000000170e197235 */ /* 0x000fe20000000019 */
[----:B------:R-:W-:Y:S01]  /*1da0*/  SHF.R.U32.HI R4, RZ, 0xa, R4 ;  /* 0x0000000aff047819 */ /* 0x000fe20000011604 */
[----:B------:R-:W-:Y:S01]  /*1db0*/  HADD2 R15, R20, -1040, -1040 ;  /* 0xe410e410140f7430 */ /* 0x000fe20000000000 */
[----:B------:R-:W-:Y:S01]  /*1dc0*/  LOP3.LUT R19, R19, 0x1f001f, RZ, 0xc0, !PT ;  /* 0x001f001f13137812 */ /* 0x000fe200078ec0ff */
[----:B------:R-:W-:Y:S01]  /*1dd0*/  HFMA2 R47, R12, R23, R47 ;  /* 0x000000170c2f7231 */ /* 0x000fe2000000002f */
[----:B------:R-:W-:Y:S01]  /*1de0*/  SHF.R.U32.HI R6, RZ, 0xa, R6 ;  /* 0x0000000aff067819 */ /* 0x000fe20000011606 */
[----:B------:R-:W-:Y:S01]  /*1df0*/  HADD2 R12, R40, -1040, -1040 ;  /* 0xe410e410280c7430 */ /* 0x000fe20000000000 */
[----:B------:R-:W-:Y:S01]  /*1e00*/  LOP3.LUT R4, R4, 0x1f001f, RZ, 0xc0, !PT ;  /* 0x001f001f04047812 */ /* 0x000fe200078ec0ff */
[----:B0-----:R-:W-:Y:S01]  /*1e10*/  HFMA2.MMA R15, R15, R8, R44 ;  /* 0x000000080f0f7235 */ /* 0x001fe2000000002c */
        /* <DEDUP_REMOVED lines=8> */
[----:B------:R-:W-:Y:S01]  /*1ea0*/  HFMA2 R26, R19, R23, R26 ;  /* 0x00000017131a7231 */ /* 0x000fe2000000001a */
[--C-:B------:R-:W-:Y:S01]  /*1eb0*/  SHF.R.U32.HI R50, RZ, 0xb, R5.reuse ;  /* 0x0000000bff327819 */ /* 0x100fe20000011605 */
[----:B------:R-:W-:Y:S01]  /*1ec0*/  HADD2 R4, R4, -1040, -1040 ;  /* 0xe410e41004047430 */ /* 0x000fe20000000000 */
[----:B------:R-:W-:Y:S01]  /*1ed0*/  LOP3.LUT R6, R6, 0x64006400, RZ, 0xfc, !PT ;  /* 0x6400640006067812 */ /* 0x000fe200078efcff */
[----:B------:R-:W-:Y:S01]  /*1ee0*/  HFMA2.MMA R12, R24, R9, R12 ;  /* 0x00000009180c7235 */ /* 0x000fe2000000000c */
[----:B------:R-:W-:-:S02]  /*1ef0*/  SHF.R.U32.HI R5, RZ, 0xa, R5 ;  /* 0x0000000aff057819 */ /* 0x000fc40000011605 */
[----:B------:R-:W-:Y:S01]  /*1f00*/  LOP3.LUT R13, R13, 0x64006400, RZ, 0xfc, !PT ;  /* 0x640064000d0d7812 */ /* 0x000fe200078efcff */
[----:B------:R-:W-:Y:S01]  /*1f10*/  HADD2 R19, R6, -1040, -1040 ;  /* 0xe410e41006137430 */ /* 0x000fe20000000000 */
[----:B------:R-:W-:Y:S01]  /*1f20*/  SHF.R.U32.HI R7, RZ, 0xa, R7 ;  /* 0x0000000aff077819 */ /* 0x000fe20000011607 */
[-C--:B------:R-:W-:Y:S01]  /*1f30*/  HFMA2.MMA R15, R4, R10.reuse, R15 ;  /* 0x0000000a040f7235 */ /* 0x080fe2000000000f */
[----:B------:R-:W-:Y:S01]  /*1f40*/  LOP3.LUT R42, R42, 0x64006400, RZ, 0xfc, !PT ;  /* 0x640064002a2a7812 */ /* 0x000fe200078efcff */
[----:B------:R-:W-:Y:S01]  /*1f50*/  HADD2 R13, R13, -1040, -1040 ;  /* 0xe410e4100d0d7430 */ /* 0x000fe20000000000 */
[----:B------:R-:W-:Y:S01]  /*1f60*/  LOP3.LUT R28, R28, 0x64006400, RZ, 0xfc, !PT ;  /* 0x640064001c1c7812 */ /* 0x000fe200078efcff */
[----:B------:R-:W-:Y:S01]  /*1f70*/  HFMA2.MMA R12, R19, R10, R12 ;  /* 0x0000000a130c7235 */ /* 0x000fe2000000000c */
[----:B------:R-:W-:Y:S01]  /*1f80*/  LOP3.LUT R5, R5, 0x1f001f, RZ, 0xc0, !PT ;  /* 0x001f001f05057812 */ /* 0x000fe200078ec0ff */
[----:B------:R-:W-:Y:S01]  /*1f90*/  HADD2 R42, R42, -1040, -1040 ;  /* 0xe410e4102a2a7430 */ /* 0x000fe20000000000 */
[----:B------:R-:W-:Y:S01]  /*1fa0*/  LOP3.LUT R18, R18, 0x64006400, RZ, 0xfc, !PT ;  /* 0x6400640012127812 */ /* 0x000fe200078efcff */
[----:B------:R-:W-:Y:S01]  /*1fb0*/  HFMA2 R28, R28, R33.H1_H1, -48, -48 ;  /* 0xd200d2001c1c7431 */ /* 0x000fe20000060021 */
[----:B------:R-:W-:Y:S01]  /*1fc0*/  LOP3.LUT R7, R7, 0x1f001f, RZ, 0xc0, !PT ;  /* 0x001f001f07077812 */ /* 0x000fe200078ec0ff */
[-C--:B------:R-:W-:Y:S01]  /*1fd0*/  HFMA2 R14, R13, R8.reuse, R26 ;  /* 0x000000080d0e7231 */ /* 0x080fe2000000001a */
[----:B------:R-:W-:Y:S01]  /*1fe0*/  LOP3.LUT R27, R27, 0x64006400, RZ, 0xfc, !PT ;  /* 0x640064001b1b7812 */ /* 0x000fe200078efcff */
[----:B------:R-:W-:Y:S01]  /*1ff0*/  HADD2 R18, R18, -1040, -1040 ;  /* 0xe410e41012127430 */ /* 0x000fe20000000000 */
[----:B------:R-:W-:Y:S01]  /*2000*/  LOP3.LUT R17, R17, 0x100010, R50, 0xf8, !PT ;  /* 0x0010001011117812 */ /* 0x000fe200078ef832 */
        /* <DEDUP_REMOVED lines=8> */
[----:B------:R-:W-:Y:S01]  /*2090*/  HFMA2 R5, R16, R9, R8 ;  /* 0x0000000910057231 */ /* 0x000fe20000000008 */
[-C--:B------:R-:W-:Y:S01]  /*20a0*/  HFMA2.MMA R15, R18, R11.reuse, R15 ;  /* 0x0000000b120f7235 */ /* 0x080fe2000000000f */
[----:B------:R-:W-:Y:S01]  /*20b0*/  HADD2 R4, R7, -1040, -1040 ;  /* 0xe410e41007047430 */ /* 0x000fe20000000000 */
[----:B------:R-:W-:Y:S01]  /*20c0*/  HFMA2.MMA R12, R27, R11, R12 ;  /* 0x0000000b1b0c7235 */ /* 0x000fe2000000000c */
[----:B------:R-:W-:Y:S01]  /*20d0*/  HFMA2 R14, R13, R10, R14 ;  /* 0x0000000a0d0e7231 */ /* 0x000fe2000000000e */
[----:B------:R-:W-:Y:S01]  /*20e0*/  PRMT R33, R33, 0x5410, R34 ;  /* 0x0000541021217816 */ /* 0x000fe20000000022 */
[----:B------:R-:W-:-:S02]  /*20f0*/  HADD2 R17, R17, -1040, -1040 ;  /* 0xe410e41011117430 */ /* 0x000fc40000000000 */
        /* <DEDUP_REMOVED lines=12> */
.L_x_3494:
[----:B------:R-:W-:Y:S01]  /*21c0*/  ISETP.LT.AND P2, PT, R37, R0, PT ;  /* 0x000000002500720c */ /* 0x000fe20003f41270 */
[----:B------:R-:W-:Y:S01]  /*21d0*/  UIADD3 UR4, UR4, 0x40, URZ ;  /* 0x0000004004047890 */ /* 0x000fe2000fffe03f */
[----:B-----5:R-:W-:Y:S02]  /*21e0*/  IMAD.MOV.U32 R20, RZ, RZ, R2 ;  /* 0x000000ffff147224 */ /* 0x020fe400078e0002 */
[----:B------:R-:W-:-:S09]  /*21f0*/  IMAD.MOV.U32 R21, RZ, RZ, R3 ;  /* 0x000000ffff157224 */ /* 0x000fd200078e0003 */
[----:B------:R-:W-:Y:S05]  /*2200*/  @!P1 BRA P2, `(.L_x_3495) ;  /* 0xffffffe800949947 */ /* 0x000fea000103ffff */
.L_x_3493:
[----:B------:R-:W0:Y:S08]  /*2210*/  S2UR UR4, SR_CTAID.Y ;  /* 0x00000000000479c3 */ /* 0x000e300000002600 */
[----:B------:R-:W0:Y:S02]  /*2220*/  LDC R0, c[0x0][0x238] ;  /* 0x00008e00ff007b82 */ /* 0x000e240000000800 */
[----:B0-----:R-:W-:-:S05]  /*2230*/  VIADD R0, R0, -UR4 ;  /* 0x8000000400007c36 */ /* 0x001fca0008000000 */
[----:B------:R-:W-:-:S13]  /*2240*/  ISETP.GE.AND P0, PT, R0, 0x1, PT ;  /* 0x000000010000780c */ /* 0x000fda0003f06270 */
[----:B------:R-:W-:Y:S05]  /*2250*/  @!P0 EXIT ;  /* 0x000000000000894d */ /* 0x000fea0003800000 */
[----:B------:R-:W0:Y:S01]  /*2260*/  S2R R0, SR_CTAID.X ;  /* 0x0000000000007919 */ /* 0x000e220000002500 */
[----:B------:R-:W1:Y:S01]  /*2270*/  LDC.64 R2, c[0x0][0x230] ;  /* 0x00008c00ff027b82 */ /* 0x000e620000000a00 */
        /* <DEDUP_REMOVED lines=12> */
.L_x_3499:
[----:B------:R-:W0:Y:S02]  /*2340*/  LDS R2, [R0] ;  /* 0x0000000000027984 */ /* 0x000e240000000800 */
[----:B0-----:R-:W-:-:S10]  /*2350*/  HFMA2.MMA R3, R2, 1, 1, R39 ;  /* 0x3c003c0002037835 */ /* 0x001fd40000000027 */
[----:B------:R-:W0:Y:S02]  /*2360*/  ATOMS.CAST.SPIN R3, [R0], R2, R3 ;  /* 0x000000020003738d */ /* 0x000e240001800003 */
[----:B0-----:R-:W-:-:S13]  /*2370*/  ISETP.EQ.U32.AND P0, PT, R3, 0x1, PT ;  /* 0x000000010300780c */ /* 0x001fda0003f02070 */
[----:B------:R-:W-:Y:S05]  /*2380*/  @!P0 BRA `(.L_x_3499) ;  /* 0xfffffffc00ec8947 */ /* 0x000fea000383ffff */
[----:B------:R-:W-:Y:S05]  /*2390*/  BRA `(.L_x_3497) ;  /* 0x00000000000c7947 */ /* 0x000fea0003800000 */
.L_x_3498:
[----:B------:R-:W2:Y:S02]  /*23a0*/  LD.E R0, desc[UR6][R4.64] ;  /* 0x0000000604007980 */ /* 0x000ea4000c101900 */
[----:B--2---:R-:W-:-:S05]  /*23b0*/  IMAD.IADD R3, R39, 0x1, R0 ;  /* 0x0000000127037824 */ /* 0x004fca00078e0200 */
[----:B------:R0:W-:Y:S02]  /*23c0*/  ST.E desc[UR6][R4.64], R3 ;  /* 0x0000000304007985 */ /* 0x0001e4000c101906 */
.L_x_3497:
[----:B------:R-:W-:Y:S05]  /*23d0*/  BSYNC B0 ;  /* 0x0000000000007941 */ /* 0x000fea0003800000 */
.L_x_3496:
[----:B------:R1:W-:Y:S02]  /*23e0*/  ATOM.E.ADD.F16x2.RN.STRONG.GPU P0, RZ, desc[UR6][R4.64+0x4], R38 ;  /* 0x0000042604ff79a2 */ /* 0x0003e4000810e1c6 */
[----:B-1----:R-:W-:Y:S05]  /*23f0*/  @P0 EXIT ;  /* 0x000000000000094d */ /* 0x002fea0003800000 */
[----:B------:R-:W1:Y:S02]  /*2400*/  QSPC.E.S P0, RZ, [R4+0x4] ;  /* 0x0000040004ff73aa */ /* 0x000e640000000500 */
[----:B-1----:R-:W-:Y:S05]  /*2410*/  @!P0 BRA `(.L_x_3500) ;  /* 0x0000000000208947 */ /* 0x002fea0003800000 */
[----:B------:R-:W-:-:S05]  /*2420*/  IMAD.MOV.U32 R2, RZ, RZ, R4 ;  /* 0x000000ffff027224 */ /* 0x000fca00078e0004 */
[----:B------:R-:W-:-:S07]  /*2430*/  MOV R0, R2 ;  /* 0x0000000200007202 */ /* 0x000fce0000000f00 */
.L_x_3501:
[----:B------:R-:W0:Y:S02]  /*2440*/  LDS R2, [R0+0x4] ;  /* 0x0000040000027984 */ /* 0x000e240000000800 */
[----:B0-----:R-:W-:-:S06]  /*2450*/  HADD2 R3, R2, R38 ;  /* 0x0000002602037230 */ /* 0x001fcc0000000000 */
[----:B------:R-:W0:Y:S02]  /*2460*/  ATOMS.CAST.SPIN R3, [R0+0x4], R2, R3 ;  /* 0x000004020003738d */ /* 0x000e240001800003 */
[----:B0-----:R-:W-:-:S13]  /*2470*/  ISETP.EQ.U32.AND P0, PT, R3, 0x1, PT ;  /* 0x000000010300780c */ /* 0x001fda0003f02070 */
[----:B------:R-:W-:Y:S05]  /*2480*/  @!P0 BRA `(.L_x_3501) ;  /* 0xfffffffc00ec8947 */ /* 0x000fea000383ffff */
[----:B------:R-:W-:Y:S05]  /*2490*/  EXIT ;  /* 0x000000000000794d */ /* 0x000fea0003800000 */
.L_x_3500:
[----:B------:R-:W0:Y:S02]  /*24a0*/  LD.E R0, desc[UR6][R4.64+0x4] ;  /* 0x0000040604007980 */ /* 0x000e24000c101900 */
[----:B0-----:R-:W-:-:S05]  /*24b0*/  IMAD.IADD R3, R38, 0x1, R0 ;  /* 0x0000000126037824 */ /* 0x001fca00078e0200 */
[----:B------:R-:W-:Y:S01]  /*24c0*/  ST.E desc[UR6][R4.64+0x4], R3 ;  /* 0x0000040304007985 */ /* 0x000fe2000c101906 */
[----:B------:R-:W-:Y:S05]  /*24d0*/  EXIT ;  /* 0x000000000000794d */ /* 0x000fea0003800000 */
.L_x_3502:
        /* <DEDUP_REMOVED lines=10> */
.L_x_3732:


//--------------------- .text._Z23gemm_half_q_half_kernelILi1ELi24ELb1ELb0ELi32EEvPK6__halfPKjS4_S2_PS0_iiiiPKtS7_iiiiiibS2_i --------------------------
	.section	.text._Z23gemm_half_q_half_kernelILi1ELi24ELb1ELb0ELi32EEvPK6__halfPKjS4_S2_PS0_iiiiPKtS7_iiiiiibS2_i,"ax",@progbits
	.align	128
        .global         _Z23gemm_half_q_half_kernelILi1ELi24ELb1ELb0ELi32EEvPK6__halfPKjS4_S2_PS0_iiiiPKtS7_iiiiiibS2_i
        .type           _Z23gemm_half_q_half_kernelILi1ELi24ELb1ELb0ELi32EEvPK6__halfPKjS4_S2_PS0_iiiiPKtS7_iiiiiibS2_i,@function
        .size           _Z23gemm_half_q_half_kernelILi1ELi24ELb1ELb0ELi32EEvPK6__halfPKjS4_S2_PS0_iiiiPKtS7_iiiiiibS2_i,(.L_x_3733 - _Z23gemm_half_q_half_kernelILi1ELi24ELb1ELb0ELi32EEvPK6__halfPKjS4_S2_PS0_iiiiPKtS7_iiiiiibS2_i)
        .other          _Z23gemm_half_q_half_kernelILi1ELi24ELb1ELb0ELi32EEvPK6__halfPKjS4_S2_PS0_iiiiPKtS7_iiiiiibS2_i,@"STO_CUDA_ENTRY STV_DEFAULT"
_Z23gemm_half_q_half_kernelILi1ELi24ELb1ELb0ELi32EEvPK6__halfPKjS4_S2_PS0_iiiiPKtS7_iiiiiibS2_i:
.text._Z23gemm_half_q_half_kernelILi1ELi24ELb1ELb0ELi32EEvPK6__halfPKjS4_S2_PS0_iiiiPKtS7_iiiiiibS2_i:
[----:B------:R-:W-:Y:S08]  /*0000*/  LDC R1, c[0x0][0x28] ;  /* 0x00000a00ff017b82 */ /* 0x000ff00000000800 */
[----:B------:R-:W0:Y:S01]  /*0010*/  S2UR UR8, SR_CTAID.Y ;  /* 0x00000000000879c3 */ /* 0x000e220000002600 */
[----:B------:R-:W-:Y:S01]  /*0020*/  PRMT R41, RZ, 0x7610, R41 ;  /* 0x00007610ff297816 */ /* 0x000fe20000000029 */
[----:B------:R-:W-:-:S06]  /*0030*/  ULDC.64 UR6, c[0x0][0x208] ;  /* 0x0000820000067ab9 */ /* 0x000fcc0000000a00 */
[----:B------:R-:W0:Y:S02]  /*0040*/  LDC R8, c[0x0][0x238] ;  /* 0x00008e00ff087b82 */ /* 0x000e240000000800 */
[----:B0-----:R-:W-:-:S04]  /*0050*/  IADD3 R8, R8, -UR8, RZ ;  /* 0x8000000808087c10 */ /* 0x001fc8000fffe0ff */
        /* <DEDUP_REMOVED lines=42> */
.L_x_3504:
[----:B------:R-:W-:Y:S05]  /*0300*/  BSYNC B0 ;  /* 0x0000000000007941 */ /* 0x000fea0003800000 */
.L_x_3503:
[----:B------:R-:W-:Y:S01]  /*0310*/  ULDC UR4, c[0x0][0x23c] ;  /* 0x00008f0000047ab9 */ /* 0x000fe20000000800 */
[----:B------:R-:W-:Y:S02]  /*0320*/  SHF.L.U32 R9, R9, 0x2, RZ ;  /* 0x0000000209097819 */ /* 0x000fe400000006ff */
[----:B0-----:R-:W-:-:S04]  /*0330*/  MOV R0, UR4 ;  /* 0x0000000400007c02 */ /* 0x001fc80008000f00 */
[----:B------:R-:W-:-:S13]  /*0340*/  ISETP.GE.AND P0, PT, R9, R0, PT ;  /* 0x000000000900720c */ /* 0x000fda0003f06270 */
[----:B------:R-:W-:Y:S05]  /*0350*/  @P0 EXIT ;  /* 0x000000000000094d */ /* 0x000fea0003800000 */
[----:B------:R-:W0:Y:S08]  /*0360*/  LDC.U8 R2, c[0x0][0x270] ;  /* 0x00009c00ff027b82 */ /* 0x000e300000000000 */
        /* <DEDUP_REMOVED lines=14> */
[----:B------:R-:W-:-:S07]  /*0450*/  SHF.L.U32 R13, R57, 0x6, RZ ;  /* 0x00000006390d7819 */ /* 0x000fce00000006ff */
[----:B------:R-:W1:Y:S08]  /*0460*/  LDC.64 R4, c[0x0][0x220] ;  /* 0x00008800ff047b82 */ /* 0x000e700000000a00 */
[----:B------:R-:W2:Y:S01]  /*0470*/  LDC.64 R6, c[0x0][0x228] ;  /* 0x00008a00ff067b82 */ /* 0x000ea20000000a00 */
        /* <DEDUP_REMOVED lines=8> */
[----:B012---:R-:W-:-:S07]  /*0500*/  SHF.R.S32.HI R19, RZ, 0x3, R16 ;  /* 0x00000003ff137819 */ /* 0x007fce0000011410 */
.L_x_3506:
        /* <DEDUP_REMOVED lines=10> */
[----:B------:R-:W-:-:S06]  /*05b0*/  IMAD.WIDE R14, R15, 0x2, R6 ;  /* 0x000000020f0e7825 */ /* 0x000fcc00078e0206 */
[----:B------:R-:W4:Y:S01]  /*05c0*/  LDG.E.U16.CONSTANT R14, desc[UR6][R14.64] ;  /* 0x000000060e0e7981 */ /* 0x000f22000c1e9500 */
[----:B------:R-:W-:Y:S01]  /*05d0*/  UIADD3 UR4, UR4, 0x1, URZ ;  /* 0x0000000104047890 */ /* 0x000fe2000fffe03f */
[----:B--2---:R-:W-:-:S04]  /*05e0*/  SHF.R.U32.HI R20, RZ, R18, R13 ;  /* 0x00000012ff147219 */ /* 0x004fc8000001160d */
        /* <DEDUP_REMOVED lines=26> */
.L_x_3505:
[----:B------:R-:W-:Y:S01]  /*0790*/  ULDC UR4, c[0x0][0x258] ;  /* 0x0000960000047ab9 */ /* 0x000fe20000000800 */
[C---:B------:R-:W-:Y:S02]  /*07a0*/  ISETP.GT.AND P3, PT, R35.reuse, R10, PT ;  /* 0x0000000a2300720c */ /* 0x040fe40003f64270 */
[----:B--2---:R-:W-:Y:S02]  /*07b0*/  CS2R R2, SRZ ;  /* 0x0000000000027805 */ /* 0x004fe4000001ff00 */
[----:B------:R-:W-:-:S13]  /*07c0*/  ISETP.GT.AND P2, PT, R35, UR4, PT ;  /* 0x0000000423007c0c */ /* 0x000fda000bf44270 */
[----:B------:R-:W-:Y:S05]  /*07d0*/  @!P2 BRA `(.L_x_3507) ;  /* 0x00000000001ca947 */ /* 0x000fea0003800000 */
[----:B------:R-:W0:Y:S02]  /*07e0*/  LDC R4, c[0x0][0x25c] ;  /* 0x00009700ff047b82 */ /* 0x000e240000000800 */
[----:B0-----:R-:W-:-:S04]  /*07f0*/  VIMNMX R3, R35, R4, PT ;  /* 0x0000000423037248 */ /* 0x001fc80003fe0100 */
[----:B------:R-:W-:-:S04]  /*0800*/  IADD3 R3, R3, -UR4, RZ ;  /* 0x8000000403037c10 */ /* 0x000fc8000fffe0ff */
[----:B------:R-:W-:-:S04]  /*0810*/  SHF.R.S32.HI R4, RZ, 0x1f, R3 ;  /* 0x0000001fff047819 */ /* 0x000fc80000011403 */
[----:B------:R-:W-:-:S04]  /*0820*/  LEA.HI R4, R4, R3, RZ, 0x5 ;  /* 0x0000000304047211 */ /* 0x000fc800078f28ff */
[----:B------:R-:W-:-:S05]  /*0830*/  SHF.R.S32.HI R4, RZ, 0x5, R4 ;  /* 0x00000005ff047819 */ /* 0x000fca0000011404 */
[----:B------:R-:W-:-:S07]  /*0840*/  IMAD R3, R4, 0x6, RZ ;  /* 0x0000000604037824 */ /* 0x000fce00078e02ff */
.L_x_3507:
        /* <DEDUP_REMOVED lines=8> */
.L_x_3508:
[----:B------:R-:W-:Y:S01]  /*08d0*/  ULDC UR10, c[0x0][0x260] ;  /* 0x00009800000a7ab9 */ /* 0x000fe20000000800 */
[C---:B------:R-:W-:Y:S02]  /*08e0*/  ISETP.GT.AND P3, PT, R35.reuse, R8, PT ;  /* 0x000000082300720c */ /* 0x040fe40003f64270 */
[----:B------:R-:W-:Y:S02]  /*08f0*/  CS2R R4, SRZ ;  /* 0x0000000000047805 */ /* 0x000fe4000001ff00 */
        /* <DEDUP_REMOVED lines=9> */
.L_x_3509:
        /* <DEDUP_REMOVED lines=8> */
.L_x_3510:
        /* <DEDUP_REMOVED lines=11> */
.L_x_3511:
[C---:B------:R-:W-:Y:S01]  /*0ac0*/  VIMNMX R6, R35.reuse, UR4, PT ;  /* 0x0000000423067c48 */ /* 0x040fe2000bfe0100 */
[----:B------:R-:W0:Y:S01]  /*0ad0*/  S2UR UR5, SR_CgaCtaId ;  /* 0x00000000000579c3 */ /* 0x000e220000008800 */
[----:B------:R-:W-:Y:S01]  /*0ae0*/  ISETP.GE.OR P0, PT, R35, UR10, P0 ;  /* 0x0000000a23007c0c */ /* 0x000fe20008706670 */
[----:B------:R-:W-:Y:S01]  /*0af0*/  ULDC.64 UR8, c[0x0][0x218] ;  /* 0x0000860000087ab9 */ /* 0x000fe20000000a00 */
[----:B------:R-:W-:Y:S01]  /*0b00*/  SHF.R.S32.HI R11, RZ, 0x1f, R6 ;  /* 0x0000001fff0b7819 */ /* 0x000fe20000011406 */
[----:B------:R-:W-:Y:S01]  /*0b10*/  UMOV UR4, 0x400 ;  /* 0x0000040000047882 */ /* 0x000fe20000000000 */
[----:B------:R-:W-:Y:S02]  /*0b20*/  PRMT R29, RZ, 0x5410, RZ ;  /* 0x00005410ff1d7816 */ /* 0x000fe400000000ff */
[----:B------:R-:W-:Y:S02]  /*0b30*/  LEA.HI R11, R11, R6, RZ, 0x5 ;  /* 0x000000060b0b7211 */ /* 0x000fe400078f28ff */
[----:B------:R-:W-:-:S02]  /*0b40*/  PRMT R28, RZ, 0x5410, RZ ;  /* 0x00005410ff1c7816 */ /* 0x000fc400000000ff */
[----:B------:R-:W-:-:S04]  /*0b50*/  SHF.R.S32.HI R6, RZ, 0x5, R11 ;  /* 0x00000005ff067819 */ /* 0x000fc8000001140b */
[----:B------:R-:W-:-:S04]  /*0b60*/  LEA R3, R6, R3, 0x3 ;  /* 0x0000000306037211 */ /* 0x000fc800078e18ff */
[----:B------:R-:W-:Y:S02]  /*0b70*/  IADD3 R2, R5, R3, R2 ;  /* 0x0000000305027210 */ /* 0x000fe40007ffe002 */
[----:B------:R-:W-:Y:S02]  /*0b80*/  SHF.R.S32.HI R3, RZ, 0x1f, R9 ;  /* 0x0000001fff037819 */ /* 0x000fe40000011409 */
[----:B------:R-:W-:Y:S01]  /*0b90*/  IADD3 R7, R7, R2, R4 ;  /* 0x0000000207077210 */ /* 0x000fe20007ffe004 */
[----:B0-----:R-:W-:-:S04]  /*0ba0*/  ULEA UR4, UR5, UR4, 0x18 ;  /* 0x0000000405047291 */ /* 0x001fc8000f8ec03f */
[----:B------:R-:W-:-:S05]  /*0bb0*/  IMAD R2, R7, R0, RZ ;  /* 0x0000000007027224 */ /* 0x000fca00078e02ff */
[----:B------:R-:W-:-:S04]  /*0bc0*/  IADD3 R7, P2, R9, R2, RZ ;  /* 0x0000000209077210 */ /* 0x000fc80007f5e0ff */
[----:B------:R-:W-:Y:S02]  /*0bd0*/  LEA.HI.X.SX32 R2, R2, R3, 0x1, P2 ;  /* 0x0000000302027211 */ /* 0x000fe400010f0eff */
[----:B------:R-:W-:-:S04]  /*0be0*/  LEA R6, P2, R7, UR8, 0x2 ;  /* 0x0000000807067c11 */ /* 0x000fc8000f8410ff */
[----:B------:R-:W-:Y:S01]  /*0bf0*/  LEA.HI.X R7, R7, UR9, R2, 0x2, P2 ;  /* 0x0000000907077c11 */ /* 0x000fe200090f1402 */
[----:B------:R-:W-:Y:S08]  /*0c00*/  @P0 BRA `(.L_x_3512) ;  /* 0x0000001400900947 */ /* 0x000ff00003800000 */
[----:B------:R-:W-:Y:S01]  /*0c10*/  PRMT R28, RZ, 0x5410, RZ ;  /* 0x00005410ff1c7816 */ /* 0x000fe200000000ff */
[----:B------:R-:W-:Y:S01]  /*0c20*/  ULDC UR5, c[0x0][0x260] ;  /* 0x0000980000057ab9 */ /* 0x000fe20000000800 */
[----:B------:R-:W-:Y:S01]  /*0c30*/  PRMT R29, RZ, 0x5410, RZ ;  /* 0x00005410ff1d7816 */ /* 0x000fe200000000ff */
[----:B------:R-:W-:-:S06]  /*0c40*/  ULDC UR8, c[0x0][0x240] ;  /* 0x0000900000087ab9 */ /* 0x000fcc0000000800 */
.L_x_3514:
[----:B------:R-:W0:Y:S01]  /*0c50*/  LDC R0, c[0x0][0x23c] ;  /* 0x00008f00ff007b82 */ /* 0x000e220000000800 */
[----:B------:R-:W-:Y:S02]  /*0c60*/  MOV R38, R6 ;  /* 0x0000000600267202 */ /* 0x000fe40000000f00 */
[----:B------:R-:W-:-:S05]  /*0c70*/  MOV R39, R7 ;  /* 0x0000000700277202 */ /* 0x000fca0000000f00 */
[----:B------:R-:W2:Y:S01]  /*0c80*/  LDG.E.128.CONSTANT R24, desc[UR6][R38.64] ;  /* 0x0000000626187981 */ /* 0x000ea2000c1e9d00 */
[----:B0-----:R-:W-:-:S05]  /*0c90*/  IMAD.WIDE R20, R0, 0x4, R38 ;  /* 0x0000000400147825 */ /* 0x001fca00078e0226 */
[----:B------:R0:W3:Y:S01]  /*0ca0*/  LDG.E.128.CONSTANT R16, desc[UR6][R20.64] ;  /* 0x0000000614107981 */ /* 0x0000e2000c1e9d00 */
[----:B------:R-:W-:-:S05]  /*0cb0*/  IMAD.WIDE R22, R0, 0x4, R20 ;  /* 0x0000000400167825 */ /* 0x000fca00078e0214 */
[----:B------:R-:W4:Y:S01]  /*0cc0*/  LDG.E.128.CONSTANT R12, desc[UR6][R22.64] ;  /* 0x00000006160c7981 */ /* 0x000f22000c1e9d00 */
[----:B------:R-:W-:-:S05]  /*0cd0*/  IMAD.WIDE R36, R0, 0x4, R22 ;  /* 0x0000000400247825 */ /* 0x000fca00078e0216 */
[----:B------:R-:W5:Y:S01]  /*0ce0*/  LDG.E.128.CONSTANT R8, desc[UR6][R36.64] ;  /* 0x0000000624087981 */ /* 0x000f62000c1e9d00 */
[----:B------:R-:W-:-:S05]  /*0cf0*/  IMAD.WIDE R2, R0, 0x4, R36 ;  /* 0x0000000400027825 */ /* 0x000fca00078e0224 */
[----:B------:R1:W5:Y:S01]  /*0d00*/  LDG.E.128.CONSTANT R4, desc[UR6][R2.64] ;  /* 0x0000000602047981 */ /* 0x000362000c1e9d00 */
[----:B0-----:R-:W-:Y:S01]  /*0d10*/  PRMT R20, R41, 0x9910, RZ ;  /* 0x0000991029147816 */ /* 0x001fe200000000ff */
[----:B------:R-:W-:Y:S01]  /*0d20*/  HFMA2.MMA R43, -RZ, RZ, 0, 0.03125 ;  /* 0x00002800ff2b7435 */ /* 0x000fe200000001ff */
[----:B------:R-:W-:Y:S02]  /*0d30*/  LEA R40, R57, 0x20, 0x5 ;  /* 0x0000002039287811 */ /* 0x000fe400078e28ff */
[----:B------:R-:W-:Y:S02]  /*0d40*/  ISETP.EQ.OR P0, PT, R20, RZ, !P1 ;  /* 0x000000ff1400720c */ /* 0x000fe40004f02670 */
[----:B------:R-:W-:Y:S02]  /*0d50*/  IADD3 R35, R35, 0x20, RZ ;  /* 0x0000002023237810 */ /* 0x000fe40007ffe0ff */
[----:B------:R-:W-:Y:S01]  /*0d60*/  VIMNMX R40, R40, UR8, PT ;  /* 0x0000000828287c48 */ /* 0x000fe2000bfe0100 */
[----:B-1----:R-:W-:-:S03]  /*0d70*/  IMAD.WIDE R2, R0, 0x4, R2 ;  /* 0x0000000400027825 */ /* 0x002fc600078e0202 */
[----:B------:R-:W-:Y:S02]  /*0d80*/  ISETP.LT.AND P2, PT, R35, R40, PT ;  /* 0x000000282300720c */ /* 0x000fe40003f41270 */
[----:B--2---:R-:W-:Y:S02]  /*0d90*/  SHF.R.U32.HI R37, RZ, 0xf, R27 ;  /* 0x0000000fff257819 */ /* 0x004fe4000001161b */
[----:B------:R-:W-:Y:S02]  /*0da0*/  SHF.R.U32.HI R21, RZ, 0xf, R25 ;  /* 0x0000000fff157819 */ /* 0x000fe40000011619 */
[----:B------:R-:W-:Y:S02]  /*0db0*/  SHF.R.U32.HI R23, RZ, 0xf, R26 ;  /* 0x0000000fff177819 */ /* 0x000fe4000001161a */
[----:B------:R-:W-:Y:S02]  /*0dc0*/  SHF.R.U32.HI R20, RZ, 0xf, R24 ;  /* 0x0000000fff147819 */ /* 0x000fe40000011618 */
[----:B------:R-:W-:-:S02]  /*0dd0*/  LOP3.LUT R38, R37, 0x10001, RZ, 0xc0, !PT ;  /* 0x0001000125267812 */ /* 0x000fc400078ec0ff */
[----:B------:R-:W-:Y:S02]  /*0de0*/  LOP3.LUT R22, R21, 0x10001, RZ, 0xc0, !PT ;  /* 0x0001000115167812 */ /* 0x000fe400078ec0ff */
[----:B------:R-:W-:Y:S02]  /*0df0*/  LOP3.LUT R36, R23, 0x10001, RZ, 0xc0, !PT ;  /* 0x0001000117247812 */ /* 0x000fe400078ec0ff */
[----:B------:R-:W-:Y:S02]  /*0e00*/  LOP3.LUT R20, R20, 0x10001, RZ, 0xc0, !PT ;  /* 0x0001000114147812 */ /* 0x000fe400078ec0ff */
[----:B---3--:R-:W-:Y:S02]  /*0e10*/  SHF.R.U32.HI R37, RZ, 0xe, R18 ;  /* 0x0000000eff257819 */ /* 0x008fe40000011612 */
[----:B------:R-:W-:Y:S02]  /*0e20*/  SHF.R.U32.HI R21, RZ, 0xe, R16 ;  /* 0x0000000eff157819 */ /* 0x000fe40000011610 */
[----:B------:R-:W-:-:S02]  /*0e30*/  SHF.R.U32.HI R23, RZ, 0xe, R17 ;  /* 0x0000000eff177819 */ /* 0x000fc40000011611 */
[----:B------:R-:W-:Y:S02]  /*0e40*/  SHF.R.U32.HI R39, RZ, 0xe, R19 ;  /* 0x0000000eff277819 */ /* 0x000fe40000011613 */
[----:B------:R-:W-:Y:S02]  /*0e50*/  LOP3.LUT R37, R36, 0x20002, R37, 0xf8, !PT ;  /* 0x0002000224257812 */ /* 0x000fe400078ef825 */
[----:B------:R-:W-:Y:S02]  /*0e60*/  LOP3.LUT R21, R20, 0x20002, R21, 0xf8, !PT ;  /* 0x0002000214157812 */ /* 0x000fe400078ef815 */
[----:B------:R-:W-:Y:S02]  /*0e70*/  LOP3.LUT R23, R22, 0x20002, R23, 0xf8, !PT ;  /* 0x0002000216177812 */ /* 0x000fe400078ef817 */
[----:B----4-:R-:W-:Y:S02]  /*0e80*/  SHF.R.U32.HI R36, RZ, 0xd, R14 ;  /* 0x0000000dff247819 */ /* 0x010fe4000001160e */
[----:B------:R-:W-:-:S02]  /*0e90*/  SHF.R.U32.HI R20, RZ, 0xd, R12 ;  /* 0x0000000dff147819 */ /* 0x000fc4000001160c */
[----:B------:R-:W-:Y:S02]  /*0ea0*/  SHF.R.U32.HI R22, RZ, 0xd, R13 ;  /* 0x0000000dff167819 */ /* 0x000fe4000001160d */
[----:B------:R-:W-:Y:S02]  /*0eb0*/  LOP3.LUT R39, R38, 0x20002, R39, 0xf8, !PT ;  /* 0x0002000226277812 */ /* 0x000fe400078ef827 */
[----:B------:R-:W-:Y:S02]  /*0ec0*/  SHF.R.U32.HI R38, RZ, 0xd, R15 ;  /* 0x0000000dff267819 */ /* 0x000fe4000001160f */
[----:B------:R-:W-:Y:S02]  /*0ed0*/  LOP3.LUT R37, R37, 0x40004, R36, 0xf8, !PT ;  /* 0x0004000425257812 */ /* 0x000fe400078ef824 */
[----:B------:R-:W-:Y:S02]  /*0ee0*/  LOP3.LUT R21, R21, 0x40004, R20, 0xf8, !PT ;  /* 0x0004000415157812 */ /* 0x000fe400078ef814 */
[----:B------:R-:W-:-:S02]  /*0ef0*/  LOP3.LUT R23, R23, 0x40004, R22, 0xf8, !PT ;  /* 0x0004000417177812 */ /* 0x000fc400078ef816 */
[----:B-----5:R-:W-:Y:S02]  /*0f00*/  SHF.R.U32.HI R36, RZ, 0xc, R10 ;  /* 0x0000000cff247819 */ /* 0x020fe4000001160a */
[----:B------:R-:W-:Y:S02]  /*0f10*/  SHF.R.U32.HI R20, RZ, 0xc, R8 ;  /* 0x0000000cff147819 */ /* 0x000fe40000011608 */
[----:B------:R-:W-:Y:S02]  /*0f20*/  SHF.R.U32.HI R22, RZ, 0xc, R9 ;  /* 0x0000000cff167819 */ /* 0x000fe40000011609 */
[----:B------:R-:W-:Y:S02]  /*0f30*/  LOP3.LUT R39, R39, 0x40004, R38, 0xf8, !PT ;  /* 0x0004000427277812 */ /* 0x000fe400078ef826 */
[----:B------:R-:W-:Y:S02]  /*0f40*/  SHF.R.U32.HI R38, RZ, 0xc, R11 ;  /* 0x0000000cff267819 */ /* 0x000fe4000001160b */
[----:B------:R-:W-:-:S02]  /*0f50*/  LOP3.LUT R37, R37, 0x80008, R36, 0xf8, !PT ;  /* 0x0008000825257812 */ /* 0x000fc400078ef824 */
[----:B------:R-:W-:Y:S02]  /*0f60*/  LOP3.LUT R21, R21, 0x80008, R20, 0xf8, !PT ;  /* 0x0008000815157812 */ /* 0x000fe400078ef814 */
[----:B------:R-:W-:Y:S02]  /*0f70*/  LOP3.LUT R23, R23, 0x80008, R22, 0xf8, !PT ;  /* 0x0008000817177812 */ /* 0x000fe400078ef816 */
[----:B------:R-:W-:Y:S02]  /*0f80*/  SHF.R.U32.HI R36, RZ, 0xb, R4 ;  /* 0x0000000bff247819 */ /* 0x000fe40000011604 */
[----:B------:R-:W-:Y:S02]  /*0f90*/  SHF.R.U32.HI R42, RZ, 0xb, R5 ;  /* 0x0000000bff2a7819 */ /* 0x000fe40000011605 */
[----:B------:R-:W-:Y:S02]  /*0fa0*/  LOP3.LUT R38, R39, 0x80008, R38, 0xf8, !PT ;  /* 0x0008000827267812 */ /* 0x000fe400078ef826 */
[----:B------:R-:W-:-:S02]  /*0fb0*/  SHF.R.U32.HI R39, RZ, 0xb, R7 ;  /* 0x0000000bff277819 */ /* 0x000fc40000011607 */
[----:B------:R-:W-:Y:S02]  /*0fc0*/  LOP3.LUT R36, R21, 0x100010, R36, 0xf8, !PT ;  /* 0x0010001015247812 */ /* 0x000fe400078ef824 */
[----:B------:R-:W-:Y:S02]  /*0fd0*/  LOP3.LUT R42, R23, 0x100010, R42, 0xf8, !PT ;  /* 0x00100010172a7812 */ /* 0x000fe400078ef82a */
[----:B------:R-:W-:Y:S02]  /*0fe0*/  LOP3.LUT R21, R25, 0x3e003e0, RZ, 0xc0, !PT ;  /* 0x03e003e019157812 */ /* 0x000fe400078ec0ff */
[----:B------:R-:W-:Y:S02]  /*0ff0*/  LOP3.LUT R23, R27, 0x3e003e0, RZ, 0xc0, !PT ;  /* 0x03e003e01b177812 */ /* 0x000fe400078ec0ff */
[----:B------:R-:W-:Y:S02]  /*1000*/  SHF.R.U32.HI R40, RZ, 0xb, R6 ;  /* 0x0000000bff287819 */ /* 0x000fe40000011606 */
[----:B------:R-:W-:-:S02]  /*1010*/  LOP3.LUT R39, R38, 0x100010, R39, 0xf8, !PT ;  /* 0x0010001026277812 */ /* 0x000fc400078ef827 */
[----:B------:R-:W-:Y:S02]  /*1020*/  LOP3.LUT R58, R21, 0x64006400, RZ, 0xfc, !PT ;  /* 0x64006400153a7812 */ /* 0x000fe400078efcff */
[----:B------:R-:W-:Y:S02]  /*1030*/  LOP3.LUT R38, R23, 0x64006400, RZ, 0xfc, !PT ;  /* 0x6400640017267812 */ /* 0x000fe400078efcff */
[----:B------:R-:W-:Y:S01]  /*1040*/  LOP3.LUT R40, R37, 0x100010, R40, 0xf8, !PT ;  /* 0x0010001025287812 */ /* 0x000fe200078ef828 */
        /* <DEDUP_REMOVED lines=53> */
[----:B------:R-:W-:-:S02]  /*13a0*/  HFMA2 R38, R22, R43.H0_H0, -48, -48 ;  /* 0xd200d20016267431 */ /* 0x000fc4000004002b */
        /* <DEDUP_REMOVED lines=29> */
[-C--:B0-----:R-:W-:Y:S01]  /*1580*/  HFMA2 R64, R63, R20.reuse, RZ.H0_H0 ;  /* 0x000000143f407231 */ /* 0x081fe200000400ff */
[-C--:B------:R-:W-:Y:S01]  /*1590*/  HFMA2.MMA R65, R61, R20.reuse, RZ ;  /* 0x000000143d417235 */ /* 0x080fe200000000ff */
[----:B------:R-:W-:Y:S01]  /*15a0*/  HFMA2 R61, R69, R20, RZ.H0_H0 ;  /* 0x00000014453d7231 */ /* 0x000fe200000400ff */
[----:B------:R-:W-:Y:S01]  /*15b0*/  HFMA2.MMA R63, R67, R20, RZ ;  /* 0x00000014433f7235 */ /* 0x000fe200000000ff */
[-C--:B------:R-:W-:Y:S01]  /*15c0*/  HFMA2 R58, R58, R21.reuse, R64 ;  /* 0x000000153a3a7231 */ /* 0x080fe20000000040 */
[----:B------:R-:W-:Y:S01]  /*15d0*/  PRMT R31, R31, 0x5410, R32 ;  /* 0x000054101f1f7816 */ /* 0x000fe20000000020 */
[----:B------:R-:W-:Y:S01]  /*15e0*/  HFMA2 R61, R59, R21, R61 ;  /* 0x000000153b3d7231 */ /* 0x000fe2000000003d */
[----:B------:R-:W-:Y:S01]  /*15f0*/  LOP3.LUT R59, R27, 0x1f001f, RZ, 0xc0, !PT ;  /* 0x001f001f1b3b7812 */ /* 0x000fe200078ec0ff */
[----:B------:R-:W-:Y:S01]  /*1600*/  HADD2 R40, R40, -1040, -1040 ;  /* 0xe410e41028287430 */ /* 0x000fe20000000000 */
[-C--:B------:R-:W-:Y:S01]  /*1610*/  HFMA2.MMA R20, R62, R21.reuse, R65 ;  /* 0x000000153e147235 */ /* 0x080fe20000000041 */
[----:B------:R-:W-:Y:S01]  /*1620*/  HADD2 R65, R24, -1040, -1040 ;  /* 0xe410e41018417430 */ /* 0x000fe20000000000 */
[----:B------:R-:W-:Y:S01]  /*1630*/  HFMA2.MMA R63, R60, R21, R63 ;  /* 0x000000153c3f7235 */ /* 0x000fe2000000003f */
[----:B------:R-:W-:-:S02]  /*1640*/  LOP3.LUT R21, R25, 0x64006400, RZ, 0xfc, !PT ;  /* 0x6400640019157812 */ /* 0x000fc400078efcff */
[----:B------:R-:W-:Y:S02]  /*1650*/  LOP3.LUT R60, R26, 0x64006400, RZ, 0xfc, !PT ;  /* 0x640064001a3c7812 */ /* 0x000fe400078efcff */
[----:B------:R-:W0:Y:S01]  /*1660*/  LDS.128 R24, [UR4+0x10] ;  /* 0x00001004ff187984 */ /* 0x000e220008000c00 */
[----:B------:R-:W-:Y:S01]  /*1670*/  LOP3.LUT R62, R59, 0x64006400, RZ, 0xfc, !PT ;  /* 0x640064003b3e7812 */ /* 0x000fe200078efcff */
[-C--:B------:R-:W-:Y:S01]  /*1680*/  HFMA2.MMA R59, R65, R22.reuse, R20 ;  /* 0x00000016413b7235 */ /* 0x080fe20000000014 */
[----:B------:R-:W-:Y:S01]  /*1690*/  HADD2 R20, R60, -1040, -1040 ;  /* 0xe410e4103c147430 */ /* 0x000fe20000000000 */
[----:B------:R-:W-:Y:S01]  /*16a0*/  PRMT R33, R33, 0x5410, R34 ;  /* 0x0000541021217816 */ /* 0x000fe20000000022 */
[----:B------:R-:W-:Y:S02]  /*16b0*/  HADD2 R21, R21, -1040, -1040 ;  /* 0xe410e41015157430 */ /* 0x000fe40000000000 */
[----:B------:R-:W-:Y:S02]  /*16c0*/  HADD2 R62, R62, -1040, -1040 ;  /* 0xe410e4103e3e7430 */ /* 0x000fe40000000000 */
[-C--:B------:R-:W-:Y:S01]  /*16d0*/  HFMA2 R60, R21, R22.reuse, R58 ;  /* 0x00000016153c7231 */ /* 0x080fe2000000003a */
[----:B------:R-:W-:Y:S01]  /*16e0*/  HFMA2.MMA R58, R20, R22, R63 ;  /* 0x00000016143a7235 */ /* 0x000fe2000000003f */
[----:B------:R-:W-:Y:S01]  /*16f0*/  HFMA2 R61, R62, R22, R61 ;  /* 0x000000163e3d7231 */ /* 0x000fe2000000003d */
[----:B------:R-:W-:-:S02]  /*1700*/  LOP3.LUT R22, R16, 0x1f001f, RZ, 0xc0, !PT ;  /* 0x001f001f10167812 */ /* 0x000fc400078ec0ff */
[----:B------:R-:W-:Y:S02]  /*1710*/  LOP3.LUT R62, R17, 0x1f001f, RZ, 0xc0, !PT ;  /* 0x001f001f113e7812 */ /* 0x000fe400078ec0ff */
[----:B------:R-:W-:Y:S02]  /*1720*/  SHF.R.U32.HI R20, RZ, 0xa, R17 ;  /* 0x0000000aff147819 */ /* 0x000fe40000011611 */
[----:B------:R-:W-:Y:S02]  /*1730*/  LOP3.LUT R17, R22, 0x64006400, RZ, 0xfc, !PT ;  /* 0x6400640016117812 */ /* 0x000fe400078efcff */
[----:B------:R-:W-:Y:S02]  /*1740*/  LOP3.LUT R63, R18, 0x1f001f, RZ, 0xc0, !PT ;  /* 0x001f001f123f7812 */ /* 0x000fe400078ec0ff */
[----:B------:R-:W-:Y:S01]  /*1750*/  SHF.R.U32.HI R21, RZ, 0xa, R18 ;  /* 0x0000000aff157819 */ /* 0x000fe20000011612 */
[----:B------:R-:W-:Y:S01]  /*1760*/  HADD2 R64, R17, -1040, -1040 ;  /* 0xe410e41011407430 */ /* 0x000fe20000000000 */
[----:B------:R-:W-:-:S02]  /*1770*/  LOP3.LUT R18, R19, 0x1f001f, RZ, 0xc0, !PT ;  /* 0x001f001f13127812 */ /* 0x000fc400078ec0ff */
[----:B------:R-:W-:Y:S02]  /*1780*/  LOP3.LUT R62, R62, 0x64006400, RZ, 0xfc, !PT ;  /* 0x640064003e3e7812 */ /* 0x000fe400078efcff */
[----:B------:R-:W-:Y:S01]  /*1790*/  LOP3.LUT R63, R63, 0x64006400, RZ, 0xfc, !PT ;  /* 0x640064003f3f7812 */ /* 0x000fe200078efcff */
[-C--:B------:R-:W-:Y:S01]  /*17a0*/  HFMA2.MMA R64, R64, R23.reuse, R59 ;  /* 0x0000001740407235 */ /* 0x080fe2000000003b */
[----:B------:R-:W-:Y:S01]  /*17b0*/  SHF.R.U32.HI R16, RZ, 0xa, R16 ;  /* 0x0000000aff107819 */ /* 0x000fe20000011610 */
        /* <DEDUP_REMOVED lines=9> */
[----:B0-----:R-:W-:Y:S01]  /*1850*/  HFMA2 R65, R54, R24, R60 ;  /* 0x0000001836417231 */ /* 0x001fe2000000003c */
[----:B------:R-:W-:Y:S01]  /*1860*/  HFMA2.MMA R64, R56, R24, R64 ;  /* 0x0000001838407235 */ /* 0x000fe20000000040 */
[----:B------:R-:W-:Y:S01]  /*1870*/  HFMA2 R59, R18, R23, R61 ;  /* 0x00000017123b7231 */ /* 0x000fe2000000003d */
[----:B------:R-:W-:-:S02]  /*1880*/  LOP3.LUT R61, R9, 0x1f001f, RZ, 0xc0, !PT ;  /* 0x001f001f093d7812 */ /* 0x000fc400078ec0ff */
[----:B------:R-:W-:Y:S01]  /*1890*/  SHF.R.U32.HI R54, RZ, 0xa, R9 ;  /* 0x0000000aff367819 */ /* 0x000fe20000011609 */
[----:B------:R-:W-:Y:S01]  /*18a0*/  HADD2 R9, R16, -1040, -1040 ;  /* 0xe410e41010097430 */ /* 0x000fe20000000000 */
[----:B------:R-:W-:Y:S01]  /*18b0*/  LOP3.LUT R21, R21, 0x64006400, RZ, 0xfc, !PT ;  /* 0x6400640015157812 */ /* 0x000fe200078efcff */
[----:B------:R-:W-:Y:S01]  /*18c0*/  HFMA2.MMA R66, R55, R24, R66 ;  /* 0x0000001837427235 */ /* 0x000fe20000000042 */
[----:B------:R-:W-:Y:S01]  /*18d0*/  SHF.R.U32.HI R22, RZ, 0xa, R19 ;  /* 0x0000000aff167819 */ /* 0x000fe20000011613 */
[----:B------:R-:W-:Y:S01]  /*18e0*/  HFMA2 R59, R53, R24, R59 ;  /* 0x00000018353b7231 */ /* 0x000fe2000000003b */
[----:B------:R-:W-:Y:S01]  /*18f0*/  LOP3.LUT R58, R12, 0x1f001f, RZ, 0xc0, !PT ;  /* 0x001f001f0c3a7812 */ /* 0x000fe200078ec0ff */
[----:B------:R-:W-:Y:S01]  /*1900*/  HFMA2.MMA R64, R9, R25, R64 ;  /* 0x0000001909407235 */ /* 0x000fe20000000040 */
[----:B------:R-:W-:Y:S01]  /*1910*/  HADD2 R9, R21, -1040, -1040 ;  /* 0xe410e41015097430 */ /* 0x000fe20000000000 */
[----:B------:R-:W-:Y:S02]  /*1920*/  SHF.R.U32.HI R17, RZ, 0xa, R12 ;  /* 0x0000000aff117819 */ /* 0x000fe4000001160c */
[----:B------:R-:W-:-:S02]  /*1930*/  LOP3.LUT R12, R13, 0x1f001f, RZ, 0xc0, !PT ;  /* 0x001f001f0d0c7812 */ /* 0x000fc400078ec0ff */
[----:B------:R-:W-:Y:S01]  /*1940*/  SHF.R.U32.HI R18, RZ, 0xa, R13 ;  /* 0x0000000aff127819 */ /* 0x000fe2000001160d */
[----:B------:R-:W-:Y:S01]  /*1950*/  HFMA2.MMA R66, R9, R25, R66 ;  /* 0x0000001909427235 */ /* 0x000fe20000000042 */
[----:B------:R-:W-:Y:S02]  /*1960*/  LOP3.LUT R20, R20, 0x1f001f, RZ, 0xc0, !PT ;  /* 0x001f001f14147812 */ /* 0x000fe400078ec0ff */
[----:B------:R-:W-:Y:S02]  /*1970*/  LOP3.LUT R22, R22, 0x1f001f, RZ, 0xc0, !PT ;  /* 0x001f001f16167812 */ /* 0x000fe400078ec0ff */
[----:B------:R-:W-:Y:S02]  /*1980*/  LOP3.LUT R13, R14, 0x1f001f, RZ, 0xc0, !PT ;  /* 0x001f001f0e0d7812 */ /* 0x000fe400078ec0ff */
        /* <DEDUP_REMOVED lines=9> */
[----:B------:R-:W-:Y:S01]  /*1a20*/  LOP3.LUT R58, R58, 0x64006400, RZ, 0xfc, !PT ;  /* 0x640064003a3a7812 */ /* 0x000fe200078efcff */
[----:B------:R-:W0:Y:S01]  /*1a30*/  LDS.128 R8, [UR4+0x20] ;  /* 0x00002004ff087984 */ /* 0x000e220008000c00 */
        /* <DEDUP_REMOVED lines=9> */
[----:B------:R-:W-:Y:S01]  /*1ad0*/  SHF.R.U32.HI R20, RZ, 0xa, R4 ;  /* 0x0000000aff147819 */ /* 0x000fe20000011604 */
[----:B------:R-:W-:Y:S01]  /*1ae0*/  HFMA2 R59, R22, R25, R59 ;  /* 0x00000019163b7231 */ /* 0x000fe2000000003b */
[----:B------:R-:W-:Y:S01]  /*1af0*/  HFMA2.MMA R25, R21, R26, R64 ;  /* 0x0000001a15197235 */ /* 0x000fe20000000040 */
[----:B------:R-:W-:-:S02]  /*1b00*/  LOP3.LUT R21, R5, 0x1f001f, RZ, 0xc0, !PT ;  /* 0x001f001f05157812 */ /* 0x000fc400078ec0ff */
[----:B------:R-:W-:Y:S02]  /*1b10*/  SHF.R.U32.HI R22, RZ, 0xa, R5 ;  /* 0x0000000aff167819 */ /* 0x000fe40000011605 */
[----:B------:R-:W-:Y:S02]  /*1b20*/  LOP3.LUT R5, R13, 0x64006400, RZ, 0xfc, !PT ;  /* 0x640064000d057812 */ /* 0x000fe400078efcff */
[----:B------:R-:W-:Y:S02]  /*1b30*/  LOP3.LUT R4, R12, 0x64006400, RZ, 0xfc, !PT ;  /* 0x640064000c047812 */ /* 0x000fe400078efcff */
[----:B------:R-:W-:Y:S01]  /*1b40*/  SHF.R.U32.HI R12, RZ, 0xa, R6 ;  /* 0x0000000aff0c7819 */ /* 0x000fe20000011606 */
[----:B------:R-:W-:Y:S01]  /*1b50*/  HADD2 R53, R5, -1040, -1040 ;  /* 0xe410e41005357430 */ /* 0x000fe20000000000 */
[----:B------:R-:W-:Y:S01]  /*1b60*/  LOP3.LUT R19, R19, 0x1f001f, RZ, 0xc0, !PT ;  /* 0x001f001f13137812 */ /* 0x000fe200078ec0ff */
[----:B------:R-:W-:Y:S01]  /*1b70*/  HADD2 R4, R4, -1040, -1040 ;  /* 0xe410e41004047430 */ /* 0x000fe20000000000 */
[----:B------:R-:W-:-:S02]  /*1b80*/  LOP3.LUT R18, R18, 0x1f001f, RZ, 0xc0, !PT ;  /* 0x001f001f12127812 */ /* 0x000fc400078ec0ff */
[----:B------:R-:W-:Y:S01]  /*1b90*/  LOP3.LUT R17, R17, 0x64006400, RZ, 0xfc, !PT ;  /* 0x6400640011117812 */ /* 0x000fe200078efcff */
        /* <DEDUP_REMOVED lines=9> */
[-C--:B------:R-:W-:Y:S01]  /*1c30*/  HFMA2 R5, R51, R27.reuse, R5 ;  /* 0x0000001b33057231 */ /* 0x080fe20000000005 */
[----:B------:R-:W-:Y:S01]  /*1c40*/  LOP3.LUT R13, R7, 0x1f001f, RZ, 0xc0, !PT ;  /* 0x001f001f070d7812 */ /* 0x000fe200078ec0ff */
[----:B------:R-:W-:Y:S01]  /*1c50*/  HADD2 R18, R18, -1040, -1040 ;  /* 0xe410e41012127430 */ /* 0x000fe20000000000 */
[-C--:B0-----:R-:W-:Y:S01]  /*1c60*/  HFMA2.MMA R17, R17, R8.reuse, R4 ;  /* 0x0000000811117235 */ /* 0x081fe20000000004 */
[----:B------:R-:W-:Y:S01]  /*1c70*/  HADD2 R58, R14, -1040, -1040 ;  /* 0xe410e4100e3a7430 */ /* 0x000fe20000000000 */
[----:B------:R-:W-:Y:S01]  /*1c80*/  SHF.R.U32.HI R14, RZ, 0xa, R7 ;  /* 0x0000000aff0e7819 */ /* 0x000fe20000011607 */
[----:B------:R-:W-:Y:S01]  /*1c90*/  HFMA2 R18, R18, R8, R5 ;  /* 0x0000000812127231 */ /* 0x000fe20000000005 */
[----:B------:R-:W-:Y:S01]  /*1ca0*/  HFMA2.MMA R19, R19, R8, R6 ;  /* 0x0000000813137235 */ /* 0x000fe20000000006 */
[----:B------:R-:W-:Y:S01]  /*1cb0*/  LOP3.LUT R60, R60, 0x64006400, RZ, 0xfc, !PT ;  /* 0x640064003c3c7812 */ /* 0x000fe200078efcff */
[----:B------:R-:W0:Y:S01]  /*1cc0*/  LDS.128 R4, [UR4+0x30] ;  /* 0x00003004ff047984 */ /* 0x000e220008000c00 */
[----:B------:R-:W-:Y:S01]  /*1cd0*/  LOP3.LUT R23, R23, 0x1f001f, RZ, 0xc0, !PT ;  /* 0x001f001f17177812 */ /* 0x000fe200078ec0ff */
[----:B------:R-:W-:Y:S01]  /*1ce0*/  HFMA2 R59, R58, R26, R59 ;  /* 0x0000001a3a3b7231 */ /* 0x000fe2000000003b */
[----:B------:R-:W-:Y:S01]  /*1cf0*/  LOP3.LUT R62, R62, 0x64006400, RZ, 0xfc, !PT ;  /* 0x640064003e3e7812 */ /* 0x000fe200078efcff */
[----:B------:R-:W-:Y:S01]  /*1d00*/  HADD2 R60, R60, -1040, -1040 ;  /* 0xe410e4103c3c7430 */ /* 0x000fe20000000000 */
[----:B------:R-:W-:Y:S01]  /*1d10*/  LOP3.LUT R23, R23, 0x64006400, RZ, 0xfc, !PT ;  /* 0x6400640017177812 */ /* 0x000fe200078efcff */
[----:B------:R-:W-:Y:S01]  /*1d20*/  HFMA2 R59, R49, R27, R59 ;  /* 0x0000001b313b7231 */ /* 0x000fe2000000003b */
[----:B------:R-:W-:Y:S01]  /*1d30*/  LOP3.LUT R61, R61, 0x64006400, RZ, 0xfc, !PT ;  /* 0x640064003d3d7812 */ /* 0x000fe200078efcff */
[----:B------:R-:W-:Y:S01]  /*1d40*/  HADD2 R62, R62, -1040, -1040 ;  /* 0xe410e4103e3e7430 */ /* 0x000fe20000000000 */
[----:B------:R-:W-:Y:S01]  /*1d50*/  LOP3.LUT R63, R63, 0x64006400, RZ, 0xfc, !PT ;  /* 0x640064003f3f7812 */ /* 0x000fe200078efcff */
[----:B------:R-:W-:Y:S01]  /*1d60*/  HADD2 R26, R23, -1040, -1040 ;  /* 0xe410e410171a7430 */ /* 0x000fe20000000000 */
[-C--:B------:R-:W-:Y:S01]  /*1d70*/  HFMA2.MMA R17, R60, R9.reuse, R17 ;  /* 0x000000093c117235 */ /* 0x080fe20000000011 */
[----:B------:R-:W-:Y:S01]  /*1d80*/  LOP3.LUT R15, R15, 0x1f001f, RZ, 0xc0, !PT ;  /* 0x001f001f0f0f7812 */ /* 0x000fe200078ec0ff */
[----:B------:R-:W-:Y:S01]  /*1d90*/  HADD2 R61, R61, -1040, -1040 ;  /* 0xe410e4103d3d7430 */ /* 0x000fe20000000000 */
[----:B------:R-:W-:Y:S01]  /*1da0*/  HFMA2.MMA R19, R62, R9, R19 ;  /* 0x000000093e137235 */ /* 0x000fe20000000013 */
[----:B------:R-:W-:Y:S01]  /*1db0*/  HFMA2 R59, R26, R8, R59 ;  /* 0x000000081a3b7231 */ /* 0x000fe2000000003b */
[----:B------:R-:W-:Y:S01]  /*1dc0*/  LOP3.LUT R55, R55, 0x1f001f, RZ, 0xc0, !PT ;  /* 0x001f001f37377812 */ /* 0x000fe200078ec0ff */
[----:B------:R-:W-:Y:S01]  /*1dd0*/  HADD2 R8, R63, -1040, -1040 ;  /* 0xe410e4103f087430 */ /* 0x000fe20000000000 */
[----:B------:R-:W-:Y:S01]  /*1de0*/  LOP3.LUT R15, R15, 0x64006400, RZ, 0xfc, !PT ;  /* 0x640064000f0f7812 */ /* 0x000fe200078efcff */
[-C--:B------:R-:W-:Y:S01]  /*1df0*/  HFMA2 R18, R61, R9.reuse, R18 ;  /* 0x000000093d127231 */ /* 0x080fe20000000012 */
[-C--:B------:R-:W-:Y:S01]  /*1e00*/  HFMA2.MMA R17, R48, R10.reuse, R17 ;  /* 0x0000000a30117235 */ /* 0x080fe20000000011 */
[----:B------:R-:W-:Y:S01]  /*1e10*/  HFMA2 R59, R8, R9, R59 ;  /* 0x00000009083b7231 */ /* 0x000fe2000000003b */
[----:B------:R-:W-:Y:S01]  /*1e20*/  LOP3.LUT R55, R55, 0x64006400, RZ, 0xfc, !PT ;  /* 0x6400640037377812 */ /* 0x000fe200078efcff */
[----:B------:R-:W-:Y:S01]  /*1e30*/  HADD2 R8, R15, -1040, -1040 ;  /* 0xe410e4100f087430 */ /* 0x000fe20000000000 */
[----:B------:R-:W-:Y:S01]  /*1e40*/  HFMA2.MMA R19, R45, R10, R19 ;  /* 0x0000000a2d137235 */ /* 0x000fe20000000013 */
[-C--:B------:R-:W-:Y:S01]  /*1e50*/  HFMA2 R18, R46, R10.reuse, R18 ;  /* 0x0000000a2e127231 */ /* 0x080fe20000000012 */
[----:B------:R-:W-:Y:S01]  /*1e60*/  LOP3.LUT R16, R16, 0x64006400, RZ, 0xfc, !PT ;  /* 0x6400640010107812 */ /* 0x000fe200078efcff */
[----:B------:R-:W-:Y:S01]  /*1e70*/  HFMA2 R59, R47, R10, R59 ;  /* 0x0000000a2f3b7231 */ /* 0x000fe2000000003b */
[----:B------:R-:W-:Y:S01]  /*1e80*/  LOP3.LUT R24, R24, 0x64006400, RZ, 0xfc, !PT ;  /* 0x6400640018187812 */ /* 0x000fe200078efcff */
[----:B------:R-:W-:Y:S01]  /*1e90*/  HADD2 R10, R55, -1040, -1040 ;  /* 0xe410e410370a7430 */ /* 0x000fe20000000000 */
[-C--:B------:R-:W-:Y:S01]  /*1ea0*/  HFMA2.MMA R17, R8, R11.reuse, R17 ;  /* 0x0000000b08117235 */ /* 0x080fe20000000011 */
[----:B------:R-:W-:Y:S01]  /*1eb0*/  HADD2 R16, R16, -1040, -1040 ;  /* 0xe410e41010107430 */ /* 0x000fe20000000000 */
[----:B------:R-:W-:Y:S01]  /*1ec0*/  LOP3.LUT R54, R54, 0x1f001f, RZ, 0xc0, !PT ;  /* 0x001f001f36367812 */ /* 0x000fe200078ec0ff */
[----:B------:R-:W-:Y:S01]  /*1ed0*/  HADD2 R24, R24, -1040, -1040 ;  /* 0xe410e41018187430 */ /* 0x000fe20000000000 */
[----:B------:R-:W-:Y:S01]  /*1ee0*/  LOP3.LUT R56, R56, 0x1f001f, RZ, 0xc0, !PT ;  /* 0x001f001f38387812 */ /* 0x000fe200078ec0ff */
[----:B------:R-:W-:Y:S01]  /*1ef0*/  HFMA2.MMA R19, R10, R11, R19 ;  /* 0x0000000b0a137235 */ /* 0x000fe20000000013 */
[----:B------:R-:W-:-:S02]  /*1f00*/  LOP3.LUT R20, R20, 0x1f001f, RZ, 0xc0, !PT ;  /* 0x001f001f14147812 */ /* 0x000fc400078ec0ff */
[----:B------:R-:W-:Y:S01]  /*1f10*/  LOP3.LUT R54, R54, 0x64006400, RZ, 0xfc, !PT ;  /* 0x6400640036367812 */ /* 0x000fe200078efcff */
[----:B0-----:R-:W-:Y:S01]  /*1f20*/  HFMA2.MMA R17, R16, R4, R17 ;  /* 0x0000000410117235 */ /* 0x001fe20000000011 */
[----:B------:R-:W-:-:S03]  /*1f30*/  LOP3.LUT R56, R56, 0x64006400, RZ, 0xfc, !PT ;  /* 0x6400640038387812 */ /* 0x000fc600078efcff */
[----:B------:R-:W-:Y:S01]  /*1f40*/  HFMA2.MMA R19, R24, R4, R19 ;  /* 0x0000000418137235 */ /* 0x000fe20000000013 */
[----:B------:R-:W-:Y:S01]  /*1f50*/  LOP3.LUT R12, R12, 0x1f001f, RZ, 0xc0, !PT ;  /* 0x001f001f0c0c7812 */ /* 0x000fe200078ec0ff */
        /* <DEDUP_REMOVED lines=9> */
[-C--:B------:R-:W-:Y:S01]  /*1ff0*/  HFMA2 R18, R9, R11.reuse, R18 ;  /* 0x0000000b09127231 */ /* 0x080fe20000000012 */
[----:B------:R-:W-:Y:S01]  /*2000*/  LOP3.LUT R22, R22, 0x1f001f, RZ, 0xc0, !PT ;  /* 0x001f001f16167812 */ /* 0x000fe200078ec0ff */
[----:B------:R-:W-:Y:S01]  /*2010*/  HFMA2 R59, R56, R11, R59 ;  /* 0x0000000b383b7231 */ /* 0x000fe2000000003b */
[----:B------:R-:W-:Y:S01]  /*2020*/  LOP3.LUT R14, R14, 0x1f001f, RZ, 0xc0, !PT ;  /* 0x001f001f0e0e7812 */ /* 0x000fe200078ec0ff */
[----:B------:R-:W-:Y:S01]  /*2030*/  HADD2 R21, R21, -1040, -1040 ;  /* 0xe410e41015157430 */ /* 0x000fe20000000000 */
[----:B------:R-:W-:Y:S01]  /*2040*/  LOP3.LUT R22, R22, 0x64006400, RZ, 0xfc, !PT ;  /* 0x6400640016167812 */ /* 0x000fe200078efcff */
[----:B------:R-:W-:Y:S01]  /*2050*/  HADD2 R8, R13, -1040, -1040 ;  /* 0xe410e4100d087430 */ /* 0x000fe20000000000 */
[----:B------:R-:W-:Y:S01]  /*2060*/  HFMA2.MMA R17, R20, R6, R17 ;  /* 0x0000000614117235 */ /* 0x000fe20000000011 */
[----:B------:R-:W-:Y:S01]  /*2070*/  HADD2 R12, R12, -1040, -1040 ;  /* 0xe410e4100c0c7430 */ /* 0x000fe20000000000 */
[----:B------:R-:W-:Y:S01]  /*2080*/  LOP3.LUT R14, R14, 0x64006400, RZ, 0xfc, !PT ;  /* 0x640064000e0e7812 */ /* 0x000fe200078efcff */
[----:B------:R-:W-:-:S02]  /*2090*/  HFMA2 R18, R21, R4, R18 ;  /* 0x0000000415127231 */ /* 0x000fc40000000012 */
[----:B------:R-:W-:Y:S02]  /*20a0*/  HFMA2 R59, R8, R4, R59 ;  /* 0x00000004083b7231 */ /* 0x000fe4000000003b */
[----:B------:R-:W-:Y:S01]  /*20b0*/  HFMA2.MMA R19, R12, R6, R19 ;  /* 0x000000060c137235 */ /* 0x000fe20000000013 */
[-C--:B------:R-:W-:Y:S01]  /*20c0*/  HFMA2 R18, R38, R5.reuse, R18 ;  /* 0x0000000526127231 */ /* 0x080fe20000000012 */
[-C--:B------:R-:W-:Y:S01]  /*20d0*/  HFMA2.MMA R17, R36, R7.reuse, R17 ;  /* 0x0000000724117235 */ /* 0x080fe20000000011 */
[----:B------:R-:W-:Y:S02]  /*20e0*/  HFMA2 R59, R43, R5, R59 ;  /* 0x000000052b3b7231 */ /* 0x000fe4000000003b */
[----:B------:R-:W-:Y:S02]  /*20f0*/  HADD2 R5, R22, -1040, -1040 ;  /* 0xe410e41016057430 */ /* 0x000fe40000000000 */
[----:B------:R-:W-:Y:S01]  /*2100*/  HADD2 R14, R14, -1040, -1040 ;  /* 0xe410e4100e0e7430 */ /* 0x000fe20000000000 */
[----:B------:R-:W-:Y:S01]  /*2110*/  HFMA2.MMA R19, R40, R7, R19 ;  /* 0x0000000728137235 */ /* 0x000fe20000000013 */
[----:B------:R-:W-:-:S02]  /*2120*/  HFMA2 R18, R5, R6, R18 ;  /* 0x0000000605127231 */ /* 0x000fc40000000012 */
[----:B------:R-:W-:Y:S02]  /*2130*/  HADD2 R5, R42, -1040, -1040 ;  /* 0xe410e4102a057430 */ /* 0x000fe40000000000 */
[----:B------:R-:W-:Y:S02]  /*2140*/  HFMA2 R59, R14, R6, R59 ;  /* 0x000000060e3b7231 */ /* 0x000fe4000000003b */
[----:B------:R-:W-:Y:S02]  /*2150*/  HADD2 R4, R39, -1040, -1040 ;  /* 0xe410e41027047430 */ /* 0x000fe40000000000 */
        /* <DEDUP_REMOVED lines=10> */
.L_x_3513:
[----:B------:R-:W-:Y:S01]  /*2200*/  ISETP.GE.AND P0, PT, R35, UR5, PT ;  /* 0x0000000523007c0c */ /* 0x000fe2000bf06270 */
[----:B------:R-:W-:Y:S01]  /*2210*/  UIADD3 UR4, UR4, 0x40, URZ ;  /* 0x0000004004047890 */ /* 0x000fe2000fffe03f */
[----:B------:R-:W-:Y:S02]  /*2220*/  MOV R6, R2 ;  /* 0x0000000200067202 */ /* 0x000fe40000000f00 */
[----:B------:R-:W-:-:S09]  /*2230*/  MOV R7, R3 ;  /* 0x0000000300077202 */ /* 0x000fd20000000f00 */
[----:B------:R-:W-:Y:S05]  /*2240*/  @!P0 BRA P2, `(.L_x_3514) ;  /* 0xffffffe800808947 */ /* 0x000fea000103ffff */
.L_x_3512:
[----:B------:R-:W-:Y:S01]  /*2250*/  ISETP.GE.AND P0, PT, R35, R30, PT ;  /* 0x0000001e2300720c */ /* 0x000fe20003f06270 */
[----:B------:R-:W-:-:S03]  /*2260*/  ULDC UR5, c[0x0][0x264] ;  /* 0x0000990000057ab9 */ /* 0x000fc60000000800 */
[----:B------:R-:W-:-:S13]  /*2270*/  ISETP.GE.OR P0, PT, R35, UR5, P0 ;  /* 0x0000000523007c0c */ /* 0x000fda0008706670 */
[----:B------:R-:W-:Y:S05]  /*2280*/  @P0 BRA `(.L_x_3515) ;  /* 0x00000024001c0947 */ /* 0x000fea0003800000 */
[----:B------:R-:W-:Y:S01]  /*2290*/  SHF.R.S32.HI R15, RZ, 0x1f, R0 ;  /* 0x0000001fff0f7819 */ /* 0x000fe20000011400 */
[----:B------:R-:W-:Y:S01]  /*22a0*/  HADD2.F32 R31, -RZ, R31.H0_H0 ;  /* 0x2000001fff1f7230 */ /* 0x000fe20000004100 */
[C---:B------:R-:W-:Y:S01]  /*22b0*/  SHF.L.U32 R17, R0.reuse, 0x4, RZ ;  /* 0x0000000400117819 */ /* 0x040fe200000006ff */
[----:B------:R-:W-:Y:S01]  /*22c0*/  HADD2.F32 R32, -RZ, R32.H0_H0 ;  /* 0x20000020ff207230 */ /* 0x000fe20000004100 */
[----:B------:R-:W-:Y:S01]  /*22d0*/  SHF.L.U64.HI R15, R0, 0x4, R15 ;  /* 0x00000004000f7819 */ /* 0x000fe2000001020f */
[----:B------:R-:W-:Y:S01]  /*22e0*/  HADD2.F32 R33, -RZ, R33.H0_H0 ;  /* 0x20000021ff217230 */ /* 0x000fe20000004100 */
[----:B------:R-:W-:Y:S01]  /*22f0*/  ULDC UR5, c[0x0][0x264] ;  /* 0x0000990000057ab9 */ /* 0x000fe20000000800 */
[----:B------:R-:W-:-:S07]  /*2300*/  HADD2.F32 R34, -RZ, R34.H0_H0 ;  /* 0x20000022ff227230 */ /* 0x000fce0000004100 */
.L_x_3520:
[----:B------:R-:W-:Y:S05]  /*2310*/  @!P1 BRA `(.L_x_3516) ;  /* 0x0000002000dc9947 */ /* 0x000fea0003800000 */
        /* <DEDUP_REMOVED lines=15> */
[----:B------:R-:W-:Y:S02]  /*2410*/  LOP3.LUT R0, R0, 0x64006400, RZ, 0xfc, !PT ;  /* 0x6400640000007812 */ /* 0x000fe400078efcff */
[----:B------:R-:W-:Y:S02]  /*2420*/  SHF.R.U32.HI R16, RZ, 0x8, R8 ;  /* 0x00000008ff107819 */ /* 0x000fe40000011608 */
[----:B------:R-:W-:Y:S01]  /*2430*/  LOP3.LUT R2, R9, 0xf000f, RZ, 0xc0, !PT ;  /* 0x000f000f09027812 */ /* 0x000fe200078ec0ff */
[----:B------:R-:W-:Y:S01]  /*2440*/  HADD2 R37, R0, -1032, -1032 ;  /* 0xe408e40800257430 */ /* 0x000fe20000000000 */
[----:B------:R-:W-:-:S02]  /*2450*/  LOP3.LUT R4, R10, 0xf000f, RZ, 0xc0, !PT ;  /* 0x000f000f0a047812 */ /* 0x000fc400078ec0ff */
        /* <DEDUP_REMOVED lines=16> */
[----:B------:R-:W-:Y:S01]  /*2560*/  HADD2.F32 R4, -RZ, R42.H0_H0 ;  /* 0x2000002aff047230 */ /* 0x000fe20000004100 */
[----:B------:R-:W-:Y:S01]  /*2570*/  LOP3.LUT R26, R10, 0xf000f0, RZ, 0xc0, !PT ;  /* 0x00f000f00a1a7812 */ /* 0x000fe200078ec0ff */
[----:B------:R-:W-:Y:S01]  /*2580*/  FFMA.FTZ R39, R3, R36, RZ ;  /* 0x0000002403277223 */ /* 0x000fe200000100ff */
[----:B------:R-:W-:Y:S01]  /*2590*/  LOP3.LUT R0, R25, 0x64006400, RZ, 0xfc, !PT ;  /* 0x6400640019007812 */ /* 0x000fe200078efcff */
[----:B------:R-:W-:Y:S01]  /*25a0*/  FFMA.FTZ R2, R3, R2, RZ ;  /* 0x0000000203027223 */ /* 0x000fe200000100ff */
[----:B------:R-:W-:Y:S01]  /*25b0*/  LOP3.LUT R27, R11, 0xf000f0, RZ, 0xc0, !PT ;  /* 0x00f000f00b1b7812 */ /* 0x000fe200078ec0ff */
[----:B------:R-:W-:Y:S01]  /*25c0*/  FFMA.FTZ R45, R3, R4, RZ ;  /* 0x00000004032d7223 */ /* 0x000fe200000100ff */
[----:B------:R-:W-:Y:S01]  /*25d0*/  LOP3.LUT R24, R24, 0x64006400, RZ, 0xfc, !PT ;  /* 0x6400640018187812 */ /* 0x000fe200078efcff */
[----:B------:R-:W-:Y:S01]  /*25e0*/  HADD2.F32 R3, -RZ, R38.H1_H1 ;  /* 0x30000026ff037230 */ /* 0x000fe20000004100 */
[----:B------:R-:W-:Y:S01]  /*25f0*/  LOP3.LUT R26, R26, 0x64006400, RZ, 0xfc, !PT ;  /* 0x640064001a1a7812 */ /* 0x000fe200078efcff */
[----:B------:R-:W-:Y:S01]  /*2600*/  HFMA2 R38, R0, R5.H0_H0, -72, -72 ;  /* 0xd480d48000267431 */ /* 0x000fe20000040005 */
[----:B------:R-:W-:Y:S01]  /*2610*/  LOP3.LUT R0, R27, 0x64006400, RZ, 0xfc, !PT ;  /* 0x640064001b007812 */ /* 0x000fe200078efcff */
[----:B------:R-:W-:-:S02]  /*2620*/  HADD2.F32 R43, -RZ, R40.H1_H1 ;  /* 0x30000028ff2b7230 */ /* 0x000fc40000004100 */
[-C--:B------:R-:W-:Y:S02]  /*2630*/  HFMA2 R36, R24, R5.reuse.H0_H0, -72, -72 ;  /* 0xd480d48018247431 */ /* 0x080fe40000040005 */
[C---:B------:R-:W-:Y:S01]  /*2640*/  FFMA.FTZ R3, R22.reuse, R3, R39 ;  /* 0x0000000316037223 */ /* 0x040fe20000010027 */
[-C--:B------:R-:W-:Y:S02]  /*2650*/  HFMA2 R26, R26, R5.reuse.H0_H0, -72, -72 ;  /* 0xd480d4801a1a7431 */ /* 0x080fe40000040005 */
[----:B------:R-:W-:Y:S02]  /*2660*/  HADD2.F32 R4, -RZ, R38.H0_H0 ;  /* 0x20000026ff047230 */ /* 0x000fe40000004100 */
[----:B------:R-:W-:Y:S02]  /*2670*/  HFMA2 R27, R0, R5.H0_H0, -72, -72 ;  /* 0xd480d480001b7431 */ /* 0x000fe40000040005 */
[----:B------:R-:W-:Y:S01]  /*2680*/  FFMA.FTZ R43, R22, R43, R2 ;  /* 0x0000002b162b7223 */ /* 0x000fe20000010002 */
[----:B------:R-:W-:Y:S01]  /*2690*/  HADD2.F32 R25, -RZ, R42.H1_H1 ;  /* 0x3000002aff197230 */ /* 0x000fe20000004100 */
[----:B------:R-:W-:Y:S01]  /*26a0*/  SHF.R.U32.HI R10, RZ, 0x8, R10 ;  /* 0x00000008ff0a7819 */ /* 0x000fe2000001160a */
[----:B------:R-:W-:-:S02]  /*26b0*/  HADD2.F32 R2, -RZ, R36.H0_H0 ;  /* 0x20000024ff027230 */ /* 0x000fc40000004100 */
        /* <DEDUP_REMOVED lines=9> */
[----:B------:R-:W-:Y:S01]  /*2750*/  HADD2.F32 R22, -RZ, R26.H1_H1 ;  /* 0x3000001aff167230 */ /* 0x000fe20000004100 */
[----:B------:R-:W-:Y:S01]  /*2760*/  SHF.R.U32.HI R11, RZ, 0x8, R11 ;  /* 0x00000008ff0b7819 */ /* 0x000fe2000001160b */
[----:B------:R-:W-:Y:S02]  /*2770*/  HADD2.F32 R24, -RZ, R27.H1_H1 ;  /* 0x3000001bff187230 */ /* 0x000fe40000004100 */
[----:B------:R-:W-:Y:S01]  /*2780*/  FFMA.FTZ R37, R0, R23, R37 ;  /* 0x0000001700257223 */ /* 0x000fe20000010025 */
[----:B------:R-:W-:Y:S01]  /*2790*/  LOP3.LUT R0, R16, 0xf000f, RZ, 0xc0, !PT ;  /* 0x000f000f10007812 */ /* 0x000fe200078ec0ff */
[C---:B------:R-:W-:Y:S01]  /*27a0*/  FFMA.FTZ R25, R23.reuse, R2, R4 ;  /* 0x0000000217197223 */ /* 0x040fe20000010004 */
[C---:B------:R-:W-:Y:S01]  /*27b0*/  FFMA.FTZ R43, R23.reuse, R22, R43 ;  /* 0x00000016172b7223 */ /* 0x040fe2000001002b */
[----:B------:R-:W-:Y:S01]  /*27c0*/  FFMA.FTZ R23, R23, R24, R3 ;  /* 0x0000001817177223 */ /* 0x000fe20000010003 */
[----:B------:R-:W-:Y:S01]  /*27d0*/  LOP3.LUT R3, R14, 0xf000f, RZ, 0xc0, !PT ;  /* 0x000f000f0e037812 */ /* 0x000fe200078ec0ff */
[--C-:B0-----:R-:W-:Y:S01]  /*27e0*/  HADD2.F32 R22, -RZ, R8.reuse.H0_H0 ;  /* 0x20000008ff167230 */ /* 0x101fe20000004100 */
[----:B------:R-:W-:Y:S01]  /*27f0*/  LOP3.LUT R4, R10, 0xf000f, RZ, 0xc0, !PT ;  /* 0x000f000f0a047812 */ /* 0x000fe200078ec0ff */
[----:B------:R-:W-:Y:S01]  /*2800*/  HADD2.F32 R8, -RZ, R8.H1_H1 ;  /* 0x30000008ff087230 */ /* 0x000fe20000004100 */
[----:B------:R-:W-:-:S02]  /*2810*/  LOP3.LUT R18, R11, 0xf000f, RZ, 0xc0, !PT ;  /* 0x000f000f0b127812 */ /* 0x000fc400078ec0ff */
[----:B------:R-:W-:Y:S01]  /*2820*/  LOP3.LUT R2, R0, 0x64006400, RZ, 0xfc, !PT ;  /* 0x6400640000027812 */ /* 0x000fe200078efcff */
[--C-:B------:R-:W-:Y:S01]  /*2830*/  HADD2.F32 R0, -RZ, R9.reuse.H0_H0 ;  /* 0x20000009ff007230 */ /* 0x100fe20000004100 */
[----:B------:R-:W-:Y:S01]  /*2840*/  LOP3.LUT R3, R3, 0x64006400, RZ, 0xfc, !PT ;  /* 0x6400640003037812 */ /* 0x000fe200078efcff */
[----:B------:R-:W-:Y:S01]  /*2850*/  HADD2.F32 R9, -RZ, R9.H1_H1 ;  /* 0x30000009ff097230 */ /* 0x000fe20000004100 */
[----:B------:R-:W-:Y:S01]  /*2860*/  LOP3.LUT R4, R4, 0x64006400, RZ, 0xfc, !PT ;  /* 0x6400640004047812 */ /* 0x000fe200078efcff */
[----:B------:R-:W-:Y:S01]  /*2870*/  HADD2 R26, R2, -1032, -1032 ;  /* 0xe408e408021a7430 */ /* 0x000fe20000000000 */
[----:B------:R-:W-:Y:S01]  /*2880*/  LOP3.LUT R18, R18, 0x64006400, RZ, 0xfc, !PT ;  /* 0x6400640012127812 */ /* 0x000fe200078efcff */
[----:B------:R-:W-:Y:S01]  /*2890*/  HADD2 R27, R3, -1032, -1032 ;  /* 0xe408e408031b7430 */ /* 0x000fe20000000000 */
[----:B------:R-:W-:Y:S01]  /*28a0*/  LOP3.LUT R10, R10, 0xf000f0, RZ, 0xc0, !PT ;  /* 0x00f000f00a0a7812 */ /* 0x000fe200078ec0ff */
[----:B------:R-:W-:Y:S02]  /*28b0*/  HADD2 R36, R4, -1032, -1032 ;  /* 0xe408e40804247430 */ /* 0x000fe40000000000 */
[----:B------:R-:W-:-:S02]  /*28c0*/  HADD2.F32 R2, -RZ, R26.H0_H0 ;  /* 0x2000001aff027230 */ /* 0x000fc40000004100 */
[----:B------:R-:W-:Y:S01]  /*28d0*/  HADD2 R38, R18, -1032, -1032 ;  /* 0xe408e40812267430 */ /* 0x000fe20000000000 */
[----:B------:R-:W-:Y:S01]  /*28e0*/  LOP3.LUT R16, R16, 0xf000f0, RZ, 0xc0, !PT ;  /* 0x00f000f010107812 */ /* 0x000fe200078ec0ff */
[--C-:B------:R-:W-:Y:S01]  /*28f0*/  HADD2.F32 R4, -RZ, R27.reuse.H0_H0 ;  /* 0x2000001bff047230 */ /* 0x100fe20000004100 */
[----:B------:R-:W-:Y:S01]  /*2900*/  LOP3.LUT R14, R14, 0xf000f0, RZ, 0xc0, !PT ;  /* 0x00f000f00e0e7812 */ /* 0x000fe200078ec0ff */
[----:B------:R-:W-:Y:S01]  /*2910*/  HADD2.F32 R18, -RZ, R36.H0_H0 ;  /* 0x20000024ff127230 */ /* 0x000fe20000004100 */
[----:B------:R-:W-:Y:S01]  /*2920*/  LOP3.LUT R10, R10, 0x64006400, RZ, 0xfc, !PT ;  /* 0x640064000a0a7812 */ /* 0x000fe200078efcff */
        /* <DEDUP_REMOVED lines=9> */
[----:B------:R-:W-:Y:S01]  /*29c0*/  FFMA.FTZ R3, R3, R8, R2 ;  /* 0x0000000803037223 */ /* 0x000fe20000010002 */
[----:B------:R-:W-:-:S02]  /*29d0*/  HADD2.F32 R23, -RZ, R27.H1_H1 ;  /* 0x3000001bff177230 */ /* 0x000fc40000004100 */
[-C--:B------:R-:W-:Y:S02]  /*29e0*/  HFMA2 R22, R10, R5.reuse.H0_H0, -72, -72 ;  /* 0xd480d4800a167431 */ /* 0x080fe40000040005 */
[----:B------:R-:W-:Y:S02]  /*29f0*/  HADD2.F32 R27, -RZ, R36.H1_H1 ;  /* 0x30000024ff1b7230 */ /* 0x000fe40000004100 */
[-C--:B------:R-:W-:Y:S01]  /*2a00*/  HFMA2 R16, R16, R5.reuse.H0_H0, -72, -72 ;  /* 0xd480d48010107431 */ /* 0x080fe20000040005 */
[----:B------:R-:W-:Y:S01]  /*2a10*/  LOP3.LUT R2, R11, 0x64006400, RZ, 0xfc, !PT ;  /* 0x640064000b027812 */ /* 0x000fe200078efcff */
[----:B------:R-:W-:Y:S02]  /*2a20*/  HFMA2 R18, R14, R5.H0_H0, -72, -72 ;  /* 0xd480d4800e127431 */ /* 0x000fe40000040005 */
[----:B------:R-:W-:Y:S02]  /*2a30*/  HADD2.F32 R14, -RZ, R22.H0_H0 ;  /* 0x20000016ff0e7230 */ /* 0x000fe40000004100 */
[----:B------:R-:W-:Y:S01]  /*2a40*/  FFMA.FTZ R27, R8, R27, R43 ;  /* 0x0000001b081b7223 */ /* 0x000fe2000001002b */
[----:B------:R-:W-:-:S02]  /*2a50*/  HADD2.F32 R4, -RZ, R16.H0_H0 ;  /* 0x20000010ff047230 */ /* 0x000fc40000004100 */
[----:B------:R-:W-:Y:S02]  /*2a60*/  HFMA2 R24, R2, R5.H0_H0, -72, -72 ;  /* 0xd480d48002187431 */ /* 0x000fe40000040005 */
[----:B------:R-:W-:Y:S02]  /*2a70*/  HADD2.F32 R11, -RZ, R38.H1_H1 ;  /* 0x30000026ff0b7230 */ /* 0x000fe40000004100 */
[----:B------:R-:W-:Y:S01]  /*2a80*/  FFMA.FTZ R23, R8, R23, R25 ;  /* 0x0000001708177223 */ /* 0x000fe20000010019 */
[----:B------:R-:W-:Y:S02]  /*2a90*/  HADD2.F32 R10, -RZ, R18.H0_H0 ;  /* 0x20000012ff0a7230 */ /* 0x000fe40000004100 */
[----:B------:R-:W-:Y:S01]  /*2aa0*/  FFMA.FTZ R27, R0, R14, R27 ;  /* 0x0000000e001b7223 */ /* 0x000fe2000001001b */
        /* <DEDUP_REMOVED lines=25> */
.L_x_3517:
        /* <DEDUP_REMOVED lines=28> */
[----:B------:R-:W0:Y:S01]  /*2e00*/  LDS.64 R8, [UR4+0x18] ;  /* 0x00001804ff087984 */ /* 0x000e220008000a00 */
[----:B------:R-:W-:Y:S02]  /*2e10*/  HADD2.F32 R21, -RZ, R21.H1_H1 ;  /* 0x30000015ff157230 */ /* 0x000fe40000004100 */
[C---:B------:R-:W-:Y:S01]  /*2e20*/  FFMA.FTZ R27, R3.reuse, R36, RZ ;  /* 0x00000024031b7223 */ /* 0x040fe200000100ff */
[C---:B------:R-:W-:Y:S01]  /*2e30*/  FFMA.FTZ R2, R3.reuse, R2, RZ ;  /* 0x0000000203027223 */ /* 0x040fe200000100ff */
[----:B------:R-:W-:Y:S01]  /*2e40*/  FFMA.FTZ R39, R3, R4, RZ ;  /* 0x0000000403277223 */ /* 0x000fe200000100ff */
[----:B------:R-:W-:-:S02]  /*2e50*/  HADD2.F32 R3, -RZ, R37.H1_H1 ;  /* 0x30000025ff037230 */ /* 0x000fc40000004100 */
        /* <DEDUP_REMOVED lines=8> */
[----:B------:R-:W-:Y:S01]  /*2ee0*/  FFMA.FTZ R37, R22, R37, R2 ;  /* 0x0000002516257223 */ /* 0x000fe20000010002 */
        /* <DEDUP_REMOVED lines=8> */
[----:B------:R-:W-:Y:S02]  /*2f70*/  HADD2.F32 R25, -RZ, R40.H1_H1 ;  /* 0x30000028ff197230 */ /* 0x000fe40000004100 */
        /* <DEDUP_REMOVED lines=35> */
[----:B------:R-:W-:Y:S01]  /*31b0*/  HADD2.F32 R4, -RZ, R26.H0_H0 ;  /* 0x2000001aff047230 */ /* 0x000fe20000004100 */
        /* <DEDUP_REMOVED lines=13> */
[----:B------:R-:W-:-:S02]  /*3290*/  HFMA2 R20, R10, R5.H0_H0, -72, -72 ;  /* 0xd480d4800a147431 */ /* 0x000fc40000040005 */
[----:B------:R-:W-:Y:S02]  /*32a0*/  HADD2.F32 R23, -RZ, R36.H1_H1 ;  /* 0x30000024ff177230 */ /* 0x000fe40000004100 */
[-C--:B------:R-:W-:Y:S01]  /*32b0*/  HFMA2 R16, R16, R5.reuse.H0_H0, -72, -72 ;  /* 0xd480d48010107431 */ /* 0x080fe20000040005 */
[----:B------:R-:W-:Y:S01]  /*32c0*/  LOP3.LUT R2, R11, 0x64006400, RZ, 0xfc, !PT ;  /* 0x640064000b027812 */ /* 0x000fe200078efcff */
[-C--:B------:R-:W-:Y:S02]  /*32d0*/  HFMA2 R18, R14, R5.reuse.H0_H0, -72, -72 ;  /* 0xd480d4800e127431 */ /* 0x080fe40000040005 */
[----:B------:R-:W-:Y:S02]  /*32e0*/  HADD2.F32 R21, -RZ, R26.H1_H1 ;  /* 0x3000001aff157230 */ /* 0x000fe40000004100 */
[----:B------:R-:W-:Y:S01]  /*32f0*/  FFMA.FTZ R23, R8, R23, R37 ;  /* 0x0000001708177223 */ /* 0x000fe20000010025 */
[----:B------:R-:W-:Y:S02]  /*3300*/  HADD2.F32 R14, -RZ, R20.H0_H0 ;  /* 0x20000014ff0e7230 */ /* 0x000fe40000004100 */
[----:B------:R-:W-:-:S02]  /*3310*/  HFMA2 R22, R2, R5.H0_H0, -72, -72 ;  /* 0xd480d48002167431 */ /* 0x000fc40000040005 */
[----:B------:R-:W-:Y:S02]  /*3320*/  HADD2.F32 R4, -RZ, R16.H0_H0 ;  /* 0x20000010ff047230 */ /* 0x000fe40000004100 */
[----:B------:R-:W-:Y:S01]  /*3330*/  FFMA.FTZ R21, R8, R21, R25 ;  /* 0x0000001508157223 */ /* 0x000fe20000010019 */
        /* <DEDUP_REMOVED lines=28> */
.L_x_3518:
        /* <DEDUP_REMOVED lines=140> */
.L_x_3519:
        /* <DEDUP_REMOVED lines=21> */
[----:B------:R-:W0:Y:S01]  /*3f10*/  LDS.64 R8, [UR4+0x38] ;  /* 0x00003804ff087984 */ /* 0x000e220008000a00 */
[----:B------:R-:W-:Y:S01]  /*3f20*/  HADD2.F32 R24, -RZ, R23.H0_H0 ;  /* 0x20000017ff187230 */ /* 0x000fe20000004100 */
[----:B------:R-:W-:Y:S01]  /*3f30*/  LOP3.LUT R21, R10, 0xf000f0, RZ, 0xc0, !PT ;  /* 0x00f000f00a157812 */ /* 0x000fe200078ec0ff */
[----:B------:R-:W-:-:S02]  /*3f40*/  HADD2.F32 R4, -RZ, R38.H0_H0 ;  /* 0x20000026ff047230 */ /* 0x000fc40000004100 */
[----:B------:R-:W-:Y:S02]  /*3f50*/  HADD2 R26, R0, -1032, -1032 ;  /* 0xe408e408001a7430 */ /* 0x000fe40000000000 */
[----:B------:R-:W-:Y:S02]  /*3f60*/  HADD2.F32 R23, -RZ, R23.H1_H1 ;  /* 0x30000017ff177230 */ /* 0x000fe40000004100 */
[C---:B------:R-:W-:Y:S01]  /*3f70*/  FFMA.FTZ R25, R3.reuse, R24, RZ ;  /* 0x0000001803197223 */ /* 0x040fe200000100ff */
[----:B------:R-:W-:Y:S02]  /*3f80*/  HADD2.F32 R2, -RZ, R36.H0_H0 ;  /* 0x20000024ff027230 */ /* 0x000fe40000004100 */
[----:B------:R-:W-:Y:S01]  /*3f90*/  FFMA.FTZ R37, R3, R4, RZ ;  /* 0x0000000403257223 */ /* 0x000fe200000100ff */
[----:B------:R-:W-:Y:S02]  /*3fa0*/  HADD2.F32 R0, -RZ, R26.H0_H0 ;  /* 0x2000001aff007230 */ /* 0x000fe40000004100 */
[----:B------:R-:W-:Y:S01]  /*3fb0*/  FFMA.FTZ R4, R12, R23, R25 ;  /* 0x000000170c047223 */ /* 0x000fe20000010019 */
[----:B------:R-:W-:-:S02]  /*3fc0*/  HADD2.F32 R23, -RZ, R36.H1_H1 ;  /* 0x30000024ff177230 */ /* 0x000fc40000004100 */
[----:B------:R-:W-:Y:S01]  /*3fd0*/  FFMA.FTZ R27, R3, R2, RZ ;  /* 0x00000002031b7223 */ /* 0x000fe200000100ff */
[----:B------:R-:W-:Y:S01]  /*3fe0*/  LOP3.LUT R2, R21, 0x64006400, RZ, 0xfc, !PT ;  /* 0x6400640015027812 */ /* 0x000fe200078efcff */
        /* <DEDUP_REMOVED lines=9> */
[----:B------:R-:W-:Y:S01]  /*4080*/  SHF.R.U32.HI R16, RZ, 0x8, R10 ;  /* 0x00000008ff107819 */ /* 0x000fe2000001160a */
[----:B------:R-:W-:Y:S01]  /*4090*/  HFMA2 R23, R0, R5.H0_H0, -72, -72 ;  /* 0xd480d48000177431 */ /* 0x000fe20000040005 */
[----:B------:R-:W-:Y:S01]  /*40a0*/  SHF.R.U32.HI R10, RZ, 0x8, R11 ;  /* 0x00000008ff0a7819 */ /* 0x000fe2000001160b */
[----:B------:R-:W-:-:S02]  /*40b0*/  HADD2.F32 R21, -RZ, R38.H1_H1 ;  /* 0x30000026ff157230 */ /* 0x000fc40000004100 */
[----:B------:R-:W-:Y:S02]  /*40c0*/  HFMA2 R22, R22, R5.H0_H0, -72, -72 ;  /* 0xd480d48016167431 */ /* 0x000fe40000040005 */
[----:B------:R-:W-:Y:S02]  /*40d0*/  HADD2.F32 R11, -RZ, R13.H0_H0 ;  /* 0x2000000dff0b7230 */ /* 0x000fe40000004100 */
[----:B------:R-:W-:Y:S01]  /*40e0*/  FFMA.FTZ R24, R3, R12, R24 ;  /* 0x0000000c03187223 */ /* 0x000fe20000010018 */
[----:B------:R-:W-:Y:S02]  /*40f0*/  HADD2.F32 R19, -RZ, R27.H0_H0 ;  /* 0x2000001bff137230 */ /* 0x000fe40000004100 */
[----:B------:R-:W-:Y:S01]  /*4100*/  FFMA.FTZ R20, R12, R21, R37 ;  /* 0x000000150c147223 */ /* 0x000fe20000010025 */
[----:B------:R-:W-:Y:S02]  /*4110*/  HADD2.F32 R0, -RZ, R25.H0_H0 ;  /* 0x20000019ff007230 */ /* 0x000fe40000004100 */
        /* <DEDUP_REMOVED lines=8> */
[----:B------:R-:W-:-:S02]  /*41a0*/  HADD2.F32 R2, -RZ, R25.H1_H1 ;  /* 0x30000019ff027230 */ /* 0x000fc40000004100 */
[----:B------:R-:W-:Y:S02]  /*41b0*/  HADD2.F32 R12, -RZ, R27.H1_H1 ;  /* 0x3000001bff0c7230 */ /* 0x000fe40000004100 */
[----:B------:R-:W-:Y:S01]  /*41c0*/  FFMA.FTZ R11, R0, R13, R3 ;  /* 0x0000000d000b7223 */ /* 0x000fe20000010003 */
[----:B------:R-:W-:Y:S01]  /*41d0*/  LOP3.LUT R0, R18, 0xf000f, RZ, 0xc0, !PT ;  /* 0x000f000f12007812 */ /* 0x000fe200078ec0ff */
[C---:B------:R-:W-:Y:S01]  /*41e0*/  FFMA.FTZ R19, R13.reuse, R2, R4 ;  /* 0x000000020d137223 */ /* 0x040fe20000010004 */
[----:B------:R-:W-:Y:S01]  /*41f0*/  LOP3.LUT R4, R16, 0xf000f, RZ, 0xc0, !PT ;  /* 0x000f000f10047812 */ /* 0x000fe200078ec0ff */
[----:B------:R-:W-:Y:S01]  /*4200*/  HADD2.F32 R22, -RZ, R22.H1_H1 ;  /* 0x30000016ff167230 */ /* 0x000fe20000004100 */
[----:B------:R-:W-:Y:S01]  /*4210*/  LOP3.LUT R3, R14, 0xf000f, RZ, 0xc0, !PT ;  /* 0x000f000f0e037812 */ /* 0x000fe200078ec0ff */
[C---:B------:R-:W-:Y:S01]  /*4220*/  FFMA.FTZ R21, R13.reuse, R12, R21 ;  /* 0x0000000c0d157223 */ /* 0x040fe20000010015 */
[--C-:B0-----:R-:W-:Y:S01]  /*4230*/  HADD2.F32 R12, -RZ, R8.reuse.H0_H0 ;  /* 0x20000008ff0c7230 */ /* 0x101fe20000004100 */
[----:B------:R-:W-:Y:S01]  /*4240*/  LOP3.LUT R2, R0, 0x64006400, RZ, 0xfc, !PT ;  /* 0x6400640000027812 */ /* 0x000fe200078efcff */
[----:B------:R-:W-:Y:S01]  /*4250*/  HADD2.F32 R20, -RZ, R8.H1_H1 ;  /* 0x30000008ff147230 */ /* 0x000fe20000004100 */
[----:B------:R-:W-:Y:S01]  /*4260*/  LOP3.LUT R8, R10, 0xf000f, RZ, 0xc0, !PT ;  /* 0x000f000f0a087812 */ /* 0x000fe200078ec0ff */
[----:B------:R-:W-:Y:S01]  /*4270*/  FFMA.FTZ R23, R13, R22, R23 ;  /* 0x000000160d177223 */ /* 0x000fe20000010017 */
[----:B------:R-:W-:Y:S01]  /*4280*/  LOP3.LUT R4, R4, 0x64006400, RZ, 0xfc, !PT ;  /* 0x6400640004047812 */ /* 0x000fe200078efcff */
[----:B------:R-:W-:Y:S01]  /*4290*/  HADD2 R13, R2, -1032, -1032 ;  /* 0xe408e408020d7430 */ /* 0x000fe20000000000 */
[----:B------:R-:W-:Y:S01]  /*42a0*/  LOP3.LUT R3, R3, 0x64006400, RZ, 0xfc, !PT ;  /* 0x6400640003037812 */ /* 0x000fe200078efcff */
[----:B------:R-:W-:Y:S01]  /*42b0*/  HADD2.F32 R0, -RZ, R9.H0_H0 ;  /* 0x20000009ff007230 */ /* 0x000fe20000004100 */
[----:B------:R-:W-:Y:S01]  /*42c0*/  LOP3.LUT R8, R8, 0x64006400, RZ, 0xfc, !PT ;  /* 0x6400640008087812 */ /* 0x000fe200078efcff */
[----:B------:R-:W-:Y:S01]  /*42d0*/  HADD2 R25, R4, -1032, -1032 ;  /* 0xe408e40804197430 */ /* 0x000fe20000000000 */
[----:B------:R-:W-:Y:S01]  /*42e0*/  LOP3.LUT R18, R18, 0xf000f0, RZ, 0xc0, !PT ;  /* 0x00f000f012127812 */ /* 0x000fe200078ec0ff */
[----:B------:R-:W-:Y:S01]  /*42f0*/  HADD2 R24, R3, -1032, -1032 ;  /* 0xe408e40803187430 */ /* 0x000fe20000000000 */
[----:B------:R-:W-:Y:S01]  /*4300*/  LOP3.LUT R14, R14, 0xf000f0, RZ, 0xc0, !PT ;  /* 0x00f000f00e0e7812 */ /* 0x000fe200078ec0ff */
[----:B------:R-:W-:-:S02]  /*4310*/  HADD2 R26, R8, -1032, -1032 ;  /* 0xe408e408081a7430 */ /* 0x000fc40000000000 */
[----:B------:R-:W-:Y:S01]  /*4320*/  HADD2.F32 R2, -RZ, R13.H0_H0 ;  /* 0x2000000dff027230 */ /* 0x000fe20000004100 */
[----:B------:R-:W-:Y:S01]  /*4330*/  LOP3.LUT R16, R16, 0xf000f0, RZ, 0xc0, !PT ;  /* 0x00f000f010107812 */ /* 0x000fe200078ec0ff */
[----:B------:R-:W-:Y:S01]  /*4340*/  HADD2.F32 R8, -RZ, R25.H0_H0 ;  /* 0x20000019ff087230 */ /* 0x000fe20000004100 */
[----:B------:R-:W-:Y:S01]  /*4350*/  LOP3.LUT R18, R18, 0x64006400, RZ, 0xfc, !PT ;  /* 0x6400640012127812 */ /* 0x000fe200078efcff */
[----:B------:R-:W-:Y:S01]  /*4360*/  HADD2.F32 R4, -RZ, R24.H0_H0 ;  /* 0x20000018ff047230 */ /* 0x000fe20000004100 */
[----:B------:R-:W-:Y:S01]  /*4370*/  LOP3.LUT R14, R14, 0x64006400, RZ, 0xfc, !PT ;  /* 0x640064000e0e7812 */ /* 0x000fe200078efcff */
[----:B------:R-:W-:Y:S01]  /*4380*/  HADD2.F32 R3, -RZ, R13.H1_H1 ;  /* 0x3000000dff037230 */ /* 0x000fe20000004100 */
[----:B------:R-:W-:Y:S01]  /*4390*/  LOP3.LUT R10, R10, 0xf000f0, RZ, 0xc0, !PT ;  /* 0x00f000f00a0a7812 */ /* 0x000fe200078ec0ff */
[----:B------:R-:W-:Y:S01]  /*43a0*/  FFMA.FTZ R2, R2, R12, R11 ;  /* 0x0000000c02027223 */ /* 0x000fe2000001000b */
[----:B------:R-:W-:Y:S01]  /*43b0*/  LOP3.LUT R16, R16, 0x64006400, RZ, 0xfc, !PT ;  /* 0x6400640010107812 */ /* 0x000fe200078efcff */
[----:B------:R-:W-:-:S02]  /*43c0*/  HADD2.F32 R13, -RZ, R25.H1_H1 ;  /* 0x30000019ff0d7230 */ /* 0x000fc40000004100 */
[-C--:B------:R-:W-:Y:S02]  /*43d0*/  HFMA2 R18, R18, R5.reuse.H0_H0, -72, -72 ;  /* 0xd480d48012127431 */ /* 0x080fe40000040005 */
[----:B------:R-:W-:Y:S01]  /*43e0*/  FFMA.FTZ R21, R12, R8, R21 ;  /* 0x000000080c157223 */ /* 0x000fe20000010015 */
[----:B------:R-:W-:Y:S02]  /*43f0*/  HADD2.F32 R11, -RZ, R24.H1_H1 ;  /* 0x30000018ff0b7230 */ /* 0x000fe40000004100 */
[-C--:B------:R-:W-:Y:S01]  /*4400*/  HFMA2 R14, R14, R5.reuse.H0_H0, -72, -72 ;  /* 0xd480d4800e0e7431 */ /* 0x080fe20000040005 */
[----:B------:R-:W-:Y:S01]  /*4410*/  LOP3.LUT R10, R10, 0x64006400, RZ, 0xfc, !PT ;  /* 0x640064000a0a7812 */ /* 0x000fe200078efcff */
[----:B------:R-:W-:Y:S01]  /*4420*/  FFMA.FTZ R19, R12, R4, R19 ;  /* 0x000000040c137223 */ /* 0x000fe20000010013 */
[----:B------:R-:W-:Y:S02]  /*4430*/  HADD2.F32 R22, -RZ, R26.H0_H0 ;  /* 0x2000001aff167230 */ /* 0x000fe40000004100 */
[----:B------:R-:W-:Y:S01]  /*4440*/  FFMA.FTZ R3, R3, R20, R2 ;  /* 0x0000001403037223 */ /* 0x000fe20000010002 */
[----:B------:R-:W-:-:S02]  /*4450*/  HFMA2 R16, R16, R5.H0_H0, -72, -72 ;  /* 0xd480d48010107431 */ /* 0x000fc40000040005 */
[C---:B------:R-:W-:Y:S01]  /*4460*/  FFMA.FTZ R13, R20.reuse, R13, R21 ;  /* 0x0000000d140d7223 */ /* 0x040fe20000010015 */
[----:B------:R-:W-:Y:S02]  /*4470*/  HADD2.F32 R2, -RZ, R18.H0_H0 ;  /* 0x20000012ff027230 */ /* 0x000fe40000004100 */
[----:B------:R-:W-:Y:S01]  /*4480*/  FFMA.FTZ R11, R20, R11, R19 ;  /* 0x0000000b140b7223 */ /* 0x000fe20000010013 */
[----:B------:R-:W-:Y:S02]  /*4490*/  HADD2.F32 R4, -RZ, R14.H0_H0 ;  /* 0x2000000eff047230 */ /* 0x000fe40000004100 */
[----:B------:R-:W-:Y:S02]  /*44a0*/  HFMA2 R21, R10, R5.H0_H0, -72, -72 ;  /* 0xd480d4800a157431 */ /* 0x000fe40000040005 */
        /* <DEDUP_REMOVED lines=30> */
.L_x_3516:
[----:B------:R-:W-:Y:S01]  /*4690*/  IADD3 R35, R35, 0x20, RZ ;  /* 0x0000002023237810 */ /* 0x000fe20007ffe0ff */
[----:B------:R-:W-:Y:S01]  /*46a0*/  UIADD3 UR4, UR4, 0x40, URZ ;  /* 0x0000004004047890 */ /* 0x000fe2000fffe03f */
[----:B------:R-:W-:Y:S02]  /*46b0*/  IADD3 R6, P2, R6, R17, RZ ;  /* 0x0000001106067210 */ /* 0x000fe40007f5e0ff */
[C---:B------:R-:W-:Y:S02]  /*46c0*/  ISETP.GE.AND P0, PT, R35.reuse, UR5, PT ;  /* 0x0000000523007c0c */ /* 0x040fe4000bf06270 */
[----:B------:R-:W-:Y:S02]  /*46d0*/  ISETP.LT.AND P3, PT, R35, R30, PT ;  /* 0x0000001e2300720c */ /* 0x000fe40003f61270 */
[----:B------:R-:W-:-:S11]  /*46e0*/  IADD3.X R7, R7, R15, RZ, P2, !PT ;  /* 0x0000000f07077210 */ /* 0x000fd600017fe4ff */
[----:B------:R-:W-:Y:S05]  /*46f0*/  @!P0 BRA P3, `(.L_x_3520) ;  /* 0xffffffdc00048947 */ /* 0x000fea000183ffff */
.L_x_3515:
[----:B------:R-:W-:Y:S05]  /*4700*/  @!P1 EXIT ;  /* 0x000000000000994d */ /* 0x000fea0003800000 */
        /* <DEDUP_REMOVED lines=16> */
.L_x_3524:
[----:B------:R-:W0:Y:S02]  /*4810*/  LDS R6, [R2] ;  /* 0x0000000002067984 */ /* 0x000e240000000800 */
[----:B0-----:R-:W-:-:S10]  /*4820*/  HFMA2.MMA R7, R6, 1, 1, R29 ;  /* 0x3c003c0006077835 */ /* 0x001fd4000000001d */
[----:B------:R-:W0:Y:S02]  /*4830*/  ATOMS.CAST.SPIN R7, [R2], R6, R7 ;  /* 0x000000060207738d */ /* 0x000e240001800007 */
[----:B0-----:R-:W-:-:S13]  /*4840*/  ISETP.EQ.U32.AND P0, PT, R7, 0x1, PT ;  /* 0x000000010700780c */ /* 0x001fda0003f02070 */
[----:B------:R-:W-:Y:S05]  /*4850*/  @!P0 BRA `(.L_x_3524) ;  /* 0xfffffffc00ec8947 */ /* 0x000fea000383ffff */
[----:B------:R-:W-:Y:S05]  /*4860*/  BRA `(.L_x_3522) ;  /* 0x00000000000c7947 */ /* 0x000fea0003800000 */
.L_x_3523:
[----:B------:R-:W2:Y:S02]  /*4870*/  LD.E R0, desc[UR6][R4.64] ;  /* 0x0000000604007980 */ /* 0x000ea4000c101900 */
[----:B--2---:R-:W-:-:S05]  /*4880*/  IADD3 R3, R29, R0, RZ ;  /* 0x000000001d037210 */ /* 0x004fca0007ffe0ff */
[----:B------:R0:W-:Y:S02]  /*4890*/  ST.E desc[UR6][R4.64], R3 ;  /* 0x0000000304007985 */ /* 0x0001e4000c101906 */
.L_x_3522:
[----:B------:R-:W-:Y:S05]  /*48a0*/  BSYNC B0 ;  /* 0x0000000000007941 */ /* 0x000fea0003800000 */
.L_x_3521:
[----:B------:R1:W-:Y:S02]  /*48b0*/  ATOM.E.ADD.F16x2.RN.STRONG.GPU P0, RZ, desc[UR6][R4.64+0x4], R28 ;  /* 0x0000041c04ff79a2 */ /* 0x0003e4000810e1c6 */
[----:B-1----:R-:W-:Y:S05]  /*48c0*/  @P0 EXIT ;  /* 0x000000000000094d */ /* 0x002fea0003800000 */
[----:B------:R-:W1:Y:S02]  /*48d0*/  QSPC.E.S P0, RZ, [R4+0x4] ;  /* 0x0000040004ff73aa */ /* 0x000e640000000500 */
[----:B-1----:R-:W-:Y:S05]  /*48e0*/  @!P0 BRA `(.L_x_3525) ;  /* 0x0000000000208947 */ /* 0x002fea0003800000 */
[----:B------:R-:W-:-:S04]  /*48f0*/  MOV R2, R4 ;  /* 0x0000000400027202 */ /* 0x000fc80000000f00 */
[----:B------:R-:W-:-:S07]  /*4900*/  MOV R2, R2 ;  /* 0x0000000200027202 */ /* 0x000fce0000000f00 */
.L_x_3526:
[----:B0-----:R-:W0:Y:S02]  /*4910*/  LDS R4, [R2+0x4] ;  /* 0x0000040002047984 */ /* 0x001e240000000800 */
[----:B0-----:R-:W-:-:S06]  /*4920*/  HADD2 R5, R4, R28 ;  /* 0x0000001c04057230 */ /* 0x001fcc0000000000 */
[----:B------:R-:W0:Y:S02]  /*4930*/  ATOMS.CAST.SPIN R5, [R2+0x4], R4, R5 ;  /* 0x000004040205738d */ /* 0x000e240001800005 */
[----:B0-----:R-:W-:-:S13]  /*4940*/  ISETP.EQ.U32.AND P0, PT, R5, 0x1, PT ;  /* 0x000000010500780c */ /* 0x001fda0003f02070 */
[----:B------:R-:W-:Y:S05]  /*4950*/  @!P0 BRA `(.L_x_3526) ;  /* 0xfffffffc00ec8947 */ /* 0x000fea000383ffff */
[----:B------:R-:W-:Y:S05]  /*4960*/  EXIT ;  /* 0x000000000000794d */ /* 0x000fea0003800000 */
.L_x_3525:
[----:B------:R-:W0:Y:S02]  /*4970*/  LD.E R0, desc[UR6][R4.64+0x4] ;  /* 0x0000040604007980 */ /* 0x000e24000c101900 */
[----:B0-----:R-:W-:-:S05]  /*4980*/  IADD3 R3, R28, R0, RZ ;  /* 0x000000001c037210 */ /* 0x001fca0007ffe0ff */
[----:B------:R-:W-:Y:S01]  /*4990*/  ST.E desc[UR6][R4.64+0x4], R3 ;  /* 0x0000040304007985 */ /* 0x000fe2000c101906 */
[----:B------:R-:W-:Y:S05]  /*49a0*/  EXIT ;  /* 0x000000000000794d */ /* 0x000fea0003800000 */
.L_x_3527:
        /* <DEDUP_REMOVED lines=13> */
.L_x_3733:


//--------------------- .text._Z23gemm_half_q_half_kernelILi1ELi8ELb1ELb0ELi32EEvPK6__halfPKjS4_S2_PS0_iiiiPKtS7_iiiiiibS2_i --------------------------
	.section	.text._Z23gemm_half_q_half_kernelILi1ELi8ELb1ELb0ELi32EEvPK6__halfPKjS4_S2_PS0_iiiiPKtS7_iiiiiibS2_i,"ax",@progbits
	.align	128
        .global         _Z23gemm_half_q_half_kernelILi1ELi8ELb1ELb0ELi32EEvPK6__halfPKjS4_S2_PS0_iiiiPKtS7_iiiiiibS2_i
        .type           _Z23gemm_half_q_half_kernelILi1ELi8ELb1ELb0ELi32EEvPK6__halfPKjS4_S2_PS0_iiiiPKtS7_iiiiiibS2_i,@function
        .size           _Z23gemm_half_q_half_kernelILi1ELi8ELb1ELb0ELi32EEvPK6__halfPKjS4_S2_PS0_iiiiPKtS7_iiiiiibS2_i,(.L_x_3734 - _Z23gemm_half_q_half_kernelILi1ELi8ELb1ELb0ELi32EEvPK6__halfPKjS4_S2_PS0_iiiiPKtS7_iiiiiibS2_i)
        .other          _Z23gemm_half_q_half_kernelILi1ELi8ELb1ELb0ELi32EEvPK6__halfPKjS4_S2_PS0_iiiiPKtS7_iiiiiibS2_i,@"STO_CUDA_ENTRY STV_DEFAULT"
_Z23gemm_half_q_half_kernelILi1ELi8ELb1ELb0ELi32EEvPK6__halfPKjS4_S2_PS0_iiiiPKtS7_iiiiiibS2_i:
.text._Z23gemm_half_q_half_kernelILi1ELi8ELb1ELb0ELi32EEvPK6__halfPKjS4_S2_PS0_iiiiPKtS7_iiiiiibS2_i:
[----:B------:R-:W-:Y:S08]  /*0000*/  LDC R1, c[0x0][0x28] ;  /* 0x00000a00ff017b82 */ /* 0x000ff00000000800 */
[----:B------:R-:W0:Y:S01]  /*0010*/  S2UR UR7, SR_CTAID.Y ;  /* 0x00000000000779c3 */ /* 0x000e220000002600 */
[----:B------:R-:W-:Y:S01]  /*0020*/  PRMT R0, RZ, 0x7610, R0 ;  /* 0x00007610ff007816 */ /* 0x000fe20000000000 */
[----:B------:R-:W-:-:S06]  /*0030*/  ULDC.64 UR10, c[0x0][0x208] ;  /* 0x00008200000a7ab9 */ /* 0x000fcc0000000a00 */
[----:B------:R-:W0:Y:S02]  /*0040*/  LDC R13, c[0x0][0x238] ;  /* 0x00008e00ff0d7b82 */ /* 0x000e240000000800 */
[----:B0-----:R-:W-:-:S13]  /*0050*/  ISETP.LE.AND P2, PT, R13, UR7, PT ;  /* 0x000000070d007c0c */ /* 0x001fda000bf43270 */
[----:B------:R-:W0:Y:S02]  /*0060*/  @!P2 LDC.64 R2, c[0x0][0x278] ;  /* 0x00009e00ff02ab82 */ /* 0x000e240000000a00 */
[----:B0-----:R-:W2:Y:S01]  /*0070*/  @!P2 LDG.E.U16 R0, desc[UR10][R2.64] ;  /* 0x0000000a0200a981 */ /* 0x001ea2000c1e1500 */
[----:B------:R-:W0:Y:S01]  /*0080*/  S2R R9, SR_TID.X ;  /* 0x0000000000097919 */ /* 0x000e220000002100 */
[----:B------:R-:W1:Y:S01]  /*0090*/  S2R R4, SR_CTAID.X ;  /* 0x0000000000047919 */ /* 0x000e620000002500 */
[----:B--2---:R-:W-:-:S13]  /*00a0*/  ISETP.EQ.OR P0, PT, R0, RZ, P2 ;  /* 0x000000ff0000720c */ /* 0x004fda0001702670 */
[----:B01----:R-:W-:Y:S05]  /*00b0*/  @P0 EXIT ;  /* 0x000000000000094d */ /* 0x003fea0003800000 */
[----:B------:R-:W0:Y:S01]  /*00c0*/  S2UR UR6, SR_CTAID.Z ;  /* 0x00000000000679c3 */ /* 0x000e220000002700 */
[----:B------:R-:W-:Y:S01]  /*00d0*/  LEA R4, R4, R9, 0x5 ;  /* 0x0000000904047211 */ /* 0x000fe200078e28ff */
[----:B------:R-:W-:Y:S01]  /*00e0*/  ULDC UR9, c[0x0][0x23c] ;  /* 0x00008f0000097ab9 */ /* 0x000fe20000000800 */
[----:B------:R-:W-:Y:S02]  /*00f0*/  BSSY B0, `(.L_x_3528) ;  /* 0x0000024000007945 */ /* 0x000fe40003800000 */
[----:B------:R-:W-:-:S03]  /*0100*/  SHF.L.U32 R8, R4, 0x2, RZ ;  /* 0x0000000204087819 */ /* 0x000fc600000006ff */
[----:B------:R-:W1:Y:S01]  /*0110*/  LDC R3, c[0x0][0x240] ;  /* 0x00009000ff037b82 */ /* 0x000e620000000800 */
[----:B------:R-:W-:Y:S01]  /*0120*/  ISETP.GE.AND P1, PT, R8, UR9, PT ;  /* 0x0000000908007c0c */ /* 0x000fe2000bf26270 */
[----:B0-----:R-:W-:-:S06]  /*0130*/  USHF.L.U32 UR8, UR6, 0x5, URZ ;  /* 0x0000000506087899 */ /* 0x001fcc000800063f */
[----:B------:R-:W-:Y:S02]  /*0140*/  MOV R2, UR8 ;  /* 0x0000000800027c02 */ /* 0x000fe40008000f00 */
[----:B------:R-:W-:Y:S02]  /*0150*/  IADD3 R7, R9, UR8, RZ ;  /* 0x0000000809077c10 */ /* 0x000fe4000fffe0ff */
[----:B-1----:R-:W-:-:S04]  /*0160*/  VIADDMNMX R2, R2, 0x20, R3, PT ;  /* 0x0000002002027846 */ /* 0x002fc80003800103 */
        /* <DEDUP_REMOVED lines=12> */
[----:B------:R-:W-:-:S04]  /*0230*/  @!P0 IADD3 R7, P3, R7, R3, RZ ;  /* 0x0000000307078210 */ /* 0x000fc80007f7e0ff */
[----:B------:R-:W-:Y:S02]  /*0240*/  @!P0 IADD3.X R12, R12, R6, RZ, P3, !PT ;  /* 0x000000060c0c8210 */ /* 0x000fe40001ffe4ff */
[----:B------:R-:W-:-:S04]  /*0250*/  @!P0 LEA R10, P3, R7, UR4, 0x1 ;  /* 0x00000004070a8c11 */ /* 0x000fc8000f8608ff */
[----:B------:R-:W-:-:S05]  /*0260*/  @!P0 LEA.HI.X R11, R7, UR5, R12, 0x1, P3 ;  /* 0x00000005070b8c11 */ /* 0x000fca00098f0c0c */
[----:B------:R-:W3:Y:S01]  /*0270*/  @!P0 LDG.E.U16.CONSTANT R10, desc[UR10][R10.64] ;  /* 0x0000000a0a0a8981 */ /* 0x000ee2000c1e9500 */
[----:B--2---:R-:W-:-:S04]  /*0280*/  @P0 IADD3 R3, P4, R3, R4, RZ ;  /* 0x0000000403030210 */ /* 0x004fc80007f9e0ff */
[----:B------:R-:W-:Y:S02]  /*0290*/  @P0 IADD3.X R14, RZ, R6, RZ, P4, !PT ;  /* 0x00000006ff0e0210 */ /* 0x000fe400027fe4ff */
[----:B------:R-:W-:-:S04]  /*02a0*/  @P0 LEA R6, P4, R3, UR4, 0x1 ;  /* 0x0000000403060c11 */ /* 0x000fc8000f8808ff */
[----:B------:R-:W-:-:S05]  /*02b0*/  @P0 LEA.HI.X R7, R3, UR5, R14, 0x1, P4 ;  /* 0x0000000503070c11 */ /* 0x000fca000a0f0c0e */
[----:B------:R-:W2:Y:S01]  /*02c0*/  @P0 LDG.E.U16.CONSTANT R6, desc[UR10][R6.64] ;  /* 0x0000000a06060981 */ /* 0x000ea2000c1e9500 */
[----:B------:R-:W0:Y:S01]  /*02d0*/  S2UR UR5, SR_CgaCtaId ;  /* 0x00000000000579c3 */ /* 0x000e220000008800 */
[----:B------:R-:W-:Y:S02]  /*02e0*/  UMOV UR4, 0x400 ;  /* 0x0000040000047882 */ /* 0x000fe40000000000 */
[----:B0-----:R-:W-:-:S06]  /*02f0*/  ULEA UR4, UR5, UR4, 0x18 ;  /* 0x0000000405047291 */ /* 0x001fcc000f8ec03f */
[----:B------:R-:W-:-:S05]  /*0300*/  LEA R3, R9, UR4, 0x1 ;  /* 0x0000000409037c11 */ /* 0x000fca000f8e08ff */
[----:B--2---:R0:W-:Y:S04]  /*0310*/  @P0 STS.U16 [R3], R6 ;  /* 0x0000000603000388 */ /* 0x0041e80000000400 */
[----:B---3--:R0:W-:Y:S02]  /*0320*/  @!P0 STS.U16 [R3], R10 ;  /* 0x0000000a03008388 */ /* 0x0081e40000000400 */
.L_x_3529:
[----:B------:R-:W-:Y:S05]  /*0330*/  BSYNC B0 ;  /* 0x0000000000007941 */ /* 0x000fea0003800000 */
.L_x_3528:
[----:B------:R-:W-:Y:S05]  /*0340*/  @P1 EXIT ;  /* 0x000000000000194d */ /* 0x000fea0003800000 */
[----:B0-----:R-:W0:Y:S01]  /*0350*/  LDC.U8 R3, c[0x0][0x270] ;  /* 0x00009c00ff037b82 */ /* 0x001e220000000000 */
[----:B------:R-:W1:Y:S07]  /*0360*/  S2R R7, SR_CTAID.Y ;  /* 0x0000000000077919 */ /* 0x000e6e0000002600 */
[----:B------:R-:W2:Y:S01]  /*0370*/  LDC R9, c[0x0][0x264] ;  /* 0x00009900ff097b82 */ /* 0x000ea20000000800 */
[----:B0-----:R-:W-:-:S04]  /*0380*/  PRMT R3, R3, 0x8880, RZ ;  /* 0x0000888003037816 */ /* 0x001fc800000000ff */
[----:B------:R-:W-:-:S03]  /*0390*/  ISETP.NE.AND P0, PT, R3, RZ, PT ;  /* 0x000000ff0300720c */ /* 0x000fc60003f05270 */
[----:B------:R-:W0:Y:S01]  /*03a0*/  LDC R3, c[0x0][0x25c] ;  /* 0x00009700ff037b82 */ /* 0x000e220000000800 */
[----:B------:R-:W-:-:S04]  /*03b0*/  ISETP.NE.OR P0, PT, RZ, UR6, !P0 ;  /* 0x00000006ff007c0c */ /* 0x000fc8000c705670 */
[----:B------:R-:W-:Y:S02]  /*03c0*/  ISETP.LE.OR P1, PT, R13, UR7, P0 ;  /* 0x000000070d007c0c */ /* 0x000fe40008723670 */
[----:B------:R-:W-:-:S11]  /*03d0*/  ISETP.LE.AND P0, PT, R2, UR8, PT ;  /* 0x0000000802007c0c */ /* 0x000fd6000bf03270 */
[----:B------:R-:W3:Y:S01]  /*03e0*/  @!P1 LDC.64 R4, c[0x0][0x230] ;  /* 0x00008c00ff049b82 */ /* 0x000ee20000000a00 */
[----:B-1----:R-:W-:-:S04]  /*03f0*/  @!P1 IMAD R7, R7, UR9, R8 ;  /* 0x0000000907079c24 */ /* 0x002fc8000f8e0208 */
[----:B---3--:R-:W-:-:S05]  /*0400*/  @!P1 IMAD.WIDE R4, R7, 0x2, R4 ;  /* 0x0000000207049825 */ /* 0x008fca00078e0204 */
[----:B------:R1:W-:Y:S01]  /*0410*/  @!P1 STG.E.64 desc[UR10][R4.64], RZ ;  /* 0x000000ff04009986 */ /* 0x0003e2000c101b0a */
[----:B------:R-:W-:Y:S06]  /*0420*/  BAR.SYNC.DEFER_BLOCKING 0x0 ;  /* 0x0000000000007b1d */ /* 0x000fec0000010000 */
[----:B0-2---:R-:W-:Y:S05]  /*0430*/  @P0 BRA `(.L_x_3530) ;  /* 0x0000000000e80947 */ /* 0x005fea0003800000 */
[----:B------:R-:W-:Y:S01]  /*0440*/  USHF.L.U32 UR4, UR6, 0x6, URZ ;  /* 0x0000000606047899 */ /* 0x000fe2000800063f */
[----:B------:R-:W0:Y:S01]  /*0450*/  LDC.64 R6, c[0x0][0x220] ;  /* 0x00008800ff067b82 */ /* 0x000e220000000a00 */
[----:B------:R-:W-:Y:S02]  /*0460*/  ULDC.64 UR12, c[0x0][0x248] ;  /* 0x00009200000c7ab9 */ /* 0x000fe40000000a00 */
[----:B------:R-:W-:-:S05]  /*0470*/  UIMAD.WIDE UR4, UR4, 0x2, UR12 ;  /* 0x00000002040478a5 */ /* 0x000fca000f8e020c */
[----:B-1----:R-:W1:Y:S01]  /*0480*/  LDC.64 R4, c[0x0][0x228] ;  /* 0x00008a00ff047b82 */ /* 0x002e620000000a00 */
[----:B------:R-:W-:Y:S02]  /*0490*/  MOV R14, UR4 ;  /* 0x00000004000e7c02 */ /* 0x000fe40008000f00 */
[----:B------:R-:W-:-:S05]  /*04a0*/  MOV R15, UR5 ;  /* 0x00000005000f7c02 */ /* 0x000fca0008000f00 */
[----:B------:R2:W5:Y:S01]  /*04b0*/  LDG.E.U16.CONSTANT R10, desc[UR10][R14.64] ;  /* 0x0000000a0e0a7981 */ /* 0x000562000c1e9500 */
[----:B------:R-:W-:Y:S01]  /*04c0*/  SHF.R.S32.HI R13, RZ, 0x1f, R8 ;  /* 0x0000001fff0d7819 */ /* 0x000fe20000011408 */
[----:B------:R-:W-:Y:S01]  /*04d0*/  UMOV UR4, URZ ;  /* 0x0000003f00047c82 */ /* 0x000fe20008000000 */
[----:B------:R-:W-:Y:S01]  /*04e0*/  SHF.L.U32 R11, R8, 0x2, RZ ;  /* 0x00000002080b7819 */ /* 0x000fe200000006ff */
[----:B------:R-:W-:Y:S01]  /*04f0*/  UMOV UR5, UR8 ;  /* 0x0000000800057c82 */ /* 0x000fe20008000000 */
[----:B------:R-:W-:Y:S02]  /*0500*/  LEA.HI R12, R13, R8, RZ, 0x3 ;  /* 0x000000080d0c7211 */ /* 0x000fe400078f18ff */
[----:B------:R-:W-:Y:S02]  /*0510*/  LOP3.LUT R11, R11, 0x10, RZ, 0xc0, !PT ;  /* 0x000000100b0b7812 */ /* 0x000fe400078ec0ff */
[----:B------:R-:W-:-:S07]  /*0520*/  SHF.R.S32.HI R12, RZ, 0x3, R12 ;  /* 0x00000003ff0c7819 */ /* 0x000fce000001140c */
.L_x_3531:
[----:B-----5:R-:W-:-:S05]  /*0530*/  IADD3 R19, R10, UR4, RZ ;  /* 0x000000040a137c10 */ /* 0x020fca000fffe0ff */
[----:B------:R-:W-:-:S05]  /*0540*/  IMAD R13, R19, UR9, RZ ;  /* 0x00000009130d7c24 */ /* 0x000fca000f8e02ff */
[----:B--2---:R-:W-:-:S04]  /*0550*/  SHF.R.S32.HI R14, RZ, 0x1f, R13 ;  /* 0x0000001fff0e7819 */ /* 0x004fc8000001140d */
[----:B------:R-:W-:Y:S01]  /*0560*/  LEA.HI R13, R14, R13, RZ, 0x3 ;  /* 0x0000000d0e0d7211 */ /* 0x000fe200078f18ff */
[----:B------:R-:W-:-:S03]  /*0570*/  ULEA UR6, UR5, 0x1, 0x1 ;  /* 0x0000000105067891 */ /* 0x000fc6000f8e083f */
[----:B------:R-:W-:Y:S01]  /*0580*/  LEA.HI.SX32 R13, R13, R12, 0x1d ;  /* 0x0000000c0d0d7211 */ /* 0x000fe200078feaff */
[----:B------:R-:W-:-:S04]  /*0590*/  UIMAD.WIDE UR6, UR6, 0x2, UR12 ;  /* 0x00000002060678a5 */ /* 0x000fc8000f8e020c */
[----:B0-----:R-:W-:Y:S02]  /*05a0*/  IMAD.WIDE R16, R13, 0x4, R6 ;  /* 0x000000040d107825 */ /* 0x001fe400078e0206 */
[----:B------:R-:W-:Y:S02]  /*05b0*/  MOV R14, UR6 ;  /* 0x00000006000e7c02 */ /* 0x000fe40008000f00 */
[----:B------:R-:W-:Y:S02]  /*05c0*/  MOV R15, UR7 ;  /* 0x00000007000f7c02 */ /* 0x000fe40008000f00 */
[----:B------:R-:W2:Y:S04]  /*05d0*/  LDG.E.CONSTANT R16, desc[UR10][R16.64] ;  /* 0x0000000a10107981 */ /* 0x000ea8000c1e9900 */
[----:B------:R-:W3:Y:S01]  /*05e0*/  LDG.E.U16.CONSTANT R14, desc[UR10][R14.64] ;  /* 0x0000000a0e0e7981 */ /* 0x000ee2000c1e9500 */
[----:B-1----:R-:W-:-:S05]  /*05f0*/  IMAD.WIDE R18, R19, 0x2, R4 ;  /* 0x0000000213127825 */ /* 0x002fca00078e0204 */
[----:B------:R0:W4:Y:S01]  /*0600*/  LDG.E.U16.CONSTANT R13, desc[UR10][R18.64] ;  /* 0x0000000a120d7981 */ /* 0x000122000c1e9500 */
[----:B------:R-:W-:Y:S01]  /*0610*/  UIADD3 UR4, UR4, 0x1, URZ ;  /* 0x0000000104047890 */ /* 0x000fe2000fffe03f */
[----:B--2---:R-:W-:-:S04]  /*0620*/  SHF.R.U32.HI R20, RZ, R11, R16 ;  /* 0x0000000bff147219 */ /* 0x004fc80000011610 */
[----:B------:R-:W-:Y:S02]  /*0630*/  LOP3.LUT R21, R20, 0xf, RZ, 0xc0, !PT ;  /* 0x0000000f14157812 */ /* 0x000fe400078ec0ff */
[--C-:B------:R-:W-:Y:S02]  /*0640*/  SHF.R.U32.HI R22, RZ, 0x4, R20.reuse ;  /* 0x00000004ff167819 */ /* 0x100fe40000011614 */
[--C-:B------:R-:W-:Y:S02]  /*0650*/  SHF.R.U32.HI R16, RZ, 0x8, R20.reuse ;  /* 0x00000008ff107819 */ /* 0x100fe40000011614 */
[----:B------:R-:W-:Y:S02]  /*0660*/  SHF.R.U32.HI R20, RZ, 0xc, R20 ;  /* 0x0000000cff147819 */ /* 0x000fe40000011614 */
[----:B---3--:R-:W-:Y:S02]  /*0670*/  R2UR UR6, R14 ;  /* 0x000000000e0672ca */ /* 0x008fe400000e0000 */
[----:B------:R-:W-:-:S02]  /*0680*/  LOP3.LUT R22, R22, 0xf, RZ, 0xc0, !PT ;  /* 0x0000000f16167812 */ /* 0x000fc400078ec0ff */
[----:B------:R-:W-:Y:S02]  /*0690*/  LOP3.LUT R20, R20, 0xf, RZ, 0xc0, !PT ;  /* 0x0000000f14147812 */ /* 0x000fe400078ec0ff */
[----:B------:R-:W-:Y:S02]  /*06a0*/  LOP3.LUT R16, R16, 0xf, RZ, 0xc0, !PT ;  /* 0x0000000f10107812 */ /* 0x000fe400078ec0ff */
[----:B------:R-:W-:Y:S02]  /*06b0*/  IADD3 R22, R22, 0x1, RZ ;  /* 0x0000000116167810 */ /* 0x000fe40007ffe0ff */
[----:B------:R-:W-:Y:S02]  /*06c0*/  IADD3 R20, R20, 0x1, RZ ;  /* 0x0000000114147810 */ /* 0x000fe40007ffe0ff */
[----:B------:R-:W-:Y:S01]  /*06d0*/  IADD3 R21, R21, 0x1, RZ ;  /* 0x0000000115157810 */ /* 0x000fe20007ffe0ff */
[----:B------:R-:W-:Y:S01]  /*06e0*/  IMAD R22, R22, R22, RZ ;  /* 0x0000001616167224 */ /* 0x000fe200078e02ff */
[----:B------:R-:W-:Y:S01]  /*06f0*/  IADD3 R16, R16, 0x1, RZ ;  /* 0x0000000110107810 */ /* 0x000fe20007ffe0ff */
[----:B------:R-:W-:Y:S01]  /*0700*/  IMAD R20, R20, R20, RZ ;  /* 0x0000001414147224 */ /* 0x000fe200078e02ff */
[----:B------:R-:W-:Y:S01]  /*0710*/  UIADD3 UR5, UR6, UR5, URZ ;  /* 0x0000000506057290 */ /* 0x000fe2000fffe03f */
[----:B------:R-:W-:-:S02]  /*0720*/  IMAD R21, R21, R21, RZ ;  /* 0x0000001515157224 */ /* 0x000fc400078e02ff */
[----:B0-----:R-:W-:Y:S01]  /*0730*/  IMAD R18, R16, R16, RZ ;  /* 0x0000001010127224 */ /* 0x001fe200078e02ff */
[----:B------:R-:W4:Y:S02]  /*0740*/  I2F.F16 R22, R22 ;  /* 0x0000001600167306 */ /* 0x000f240000200c00 */
[----:B------:R-:W-:-:S06]  /*0750*/  ISETP.LE.AND P1, PT, R2, UR5, PT ;  /* 0x0000000502007c0c */ /* 0x000fcc000bf23270 */
        /* <DEDUP_REMOVED lines=8> */
.L_x_3530:
[----:B------:R-:W-:Y:S01]  /*07e0*/  ULDC UR6, c[0x0][0x258] ;  /* 0x0000960000067ab9 */ /* 0x000fe20000000800 */
[----:B------:R-:W-:Y:S01]  /*07f0*/  UMOV UR4, URZ ;  /* 0x0000003f00047c82 */ /* 0x000fe20008000000 */
[----:B------:R-:W-:Y:S01]  /*0800*/  UISETP.GT.AND UP0, UPT, UR8, UR6, UPT ;  /* 0x000000060800728c */ /* 0x000fe2000bf04270 */
[----:B-1----:R-:W-:Y:S01]  /*0810*/  HFMA2.MMA R4, -RZ, RZ, 0, 0 ;  /* 0x00000000ff047435 */ /* 0x002fe200000001ff */
[----:B------:R-:W-:-:S04]  /*0820*/  ISETP.LT.AND P1, PT, R3, UR8, PT ;  /* 0x0000000803007c0c */ /* 0x000fc8000bf21270 */
[----:B------:R-:W-:-:S13]  /*0830*/  PLOP3.LUT P3, PT, PT, PT, UP0, 0x80, 0x0 ;  /* 0x000000000000781c */ /* 0x000fda0003f6f008 */
[----:B------:R-:W-:Y:S05]  /*0840*/  @!P3 BRA `(.L_x_3532) ;  /* 0x000000000020b947 */ /* 0x000fea0003800000 */
[----:B------:R-:W-:Y:S02]  /*0850*/  ULDC UR4, c[0x0][0x25c] ;  /* 0x0000970000047ab9 */ /* 0x000fe40000000800 */
[----:B------:R-:W-:-:S04]  /*0860*/  UISETP.LT.AND UP0, UPT, UR8, UR4, UPT ;  /* 0x000000040800728c */ /* 0x000fc8000bf01270 */
[----:B------:R-:W-:-:S04]  /*0870*/  USEL UR4, UR8, UR4, UP0 ;  /* 0x0000000408047287 */ /* 0x000fc80008000000 */
[----:B------:R-:W-:-:S04]  /*0880*/  UIADD3 UR4, UR4, -UR6, URZ ;  /* 0x8000000604047290 */ /* 0x000fc8000fffe03f */
[----:B------:R-:W-:-:S04]  /*0890*/  USHF.R.S32.HI UR5, URZ, 0x1f, UR4 ;  /* 0x0000001f3f057899 */ /* 0x000fc80008011404 */
[----:B------:R-:W-:-:S04]  /*08a0*/  ULEA.HI UR5, UR5, UR4, URZ, 0x5 ;  /* 0x0000000405057291 */ /* 0x000fc8000f8f283f */
[----:B------:R-:W-:-:S04]  /*08b0*/  USHF.R.S32.HI UR5, URZ, 0x5, UR5 ;  /* 0x000000053f057899 */ /* 0x000fc80008011405 */
[----:B------:R-:W-:-:S12]  /*08c0*/  UIMAD UR4, UR5, 0x6, URZ ;  /* 0x00000006050478a4 */ /* 0x000fd8000f8e023f */
.L_x_3532:
[----:B------:R-:W-:Y:S05]  /*08d0*/  @!P1 BRA `(.L_x_3533) ;  /* 0x00000000001c9947 */ /* 0x000fea0003800000 */
[----:B------:R-:W0:Y:S02]  /*08e0*/  LDC R4, c[0x0][0x260] ;  /* 0x00009800ff047b82 */ /* 0x000e240000000800 */
[----:B0-----:R-:W-:-:S04]  /*08f0*/  VIMNMX R4, R4, UR8, PT ;  /* 0x0000000804047c48 */ /* 0x001fc8000bfe0100 */
[----:B------:R-:W-:-:S04]  /*0900*/  IADD3 R4, R4, -R3, RZ ;  /* 0x8000000304047210 */ /* 0x000fc80007ffe0ff */
[----:B------:R-:W-:-:S04]  /*0910*/  SHF.R.S32.HI R3, RZ, 0x1f, R4 ;  /* 0x0000001fff037819 */ /* 0x000fc80000011404 */
[----:B------:R-:W-:-:S04]  /*0920*/  LEA.HI R3, R3, R4, RZ, 0x5 ;  /* 0x0000000403037211 */ /* 0x000fc800078f28ff */
[----:B------:R-:W-:-:S04]  /*0930*/  SHF.R.S32.HI R3, RZ, 0x5, R3 ;  /* 0x00000005ff037819 */ /* 0x000fc80000011403 */
[----:B------:R-:W-:-:S07]  /*0940*/  LEA R4, R3, R3, 0x2 ;  /* 0x0000000303047211 */ /* 0x000fce00078e10ff */
.L_x_3533:
[----:B------:R-:W-:Y:S01]  /*0950*/  ULDC UR5, c[0x0][0x260] ;  /* 0x0000980000057ab9 */ /* 0x000fe20000000800 */
[----:B------:R-:W-:Y:S01]  /*0960*/  HFMA2.MMA R3, -RZ, RZ, 0, 0 ;  /* 0x00000000ff037435 */ /* 0x000fe200000001ff */
[----:B------:R-:W-:Y:S02]  /*0970*/  UISETP.GT.AND UP0, UPT, UR8, UR5, UPT ;  /* 0x000000050800728c */ /* 0x000fe4000bf04270 */
[----:B------:R-:W-:Y:S02]  /*0980*/  ISETP.LT.AND P1, PT, R9, UR8, PT ;  /* 0x0000000809007c0c */ /* 0x000fe4000bf21270 */
[----:B------:R-:W-:Y:S02]  /*0990*/  MOV R5, RZ ;  /* 0x000000ff00057202 */ /* 0x000fe40000000f00 */
[----:B------:R-:W-:-:S13]  /*09a0*/  PLOP3.LUT P3, PT, PT, PT, UP0, 0x80, 0x0 ;  /* 0x000000000000781c */ /* 0x000fda0003f6f008 */
[----:B------:R-:W-:Y:S05]  /*09b0*/  @!P3 BRA `(.L_x_3534) ;  /* 0x00000000001cb947 */ /* 0x000fea0003800000 */
[----:B------:R-:W0:Y:S02]  /*09c0*/  LDC R5, c[0x0][0x264] ;  /* 0x00009900ff057b82 */ /* 0x000e240000000800 */
[----:B0-----:R-:W-:-:S04]  /*09d0*/  VIMNMX R5, R5, UR8, PT ;  /* 0x0000000805057c48 */ /* 0x001fc8000bfe0100 */
[----:B------:R-:W-:-:S04]  /*09e0*/  IADD3 R5, R5, -UR5, RZ ;  /* 0x8000000505057c10 */ /* 0x000fc8000fffe0ff */
[----:B------:R-:W-:-:S04]  /*09f0*/  SHF.R.S32.HI R6, RZ, 0x1f, R5 ;  /* 0x0000001fff067819 */ /* 0x000fc80000011405 */
[----:B------:R-:W-:-:S04]  /*0a00*/  LEA.HI R6, R6, R5, RZ, 0x5 ;  /* 0x0000000506067211 */ /* 0x000fc800078f28ff */
[----:B------:R-:W-:-:S04]  /*0a10*/  SHF.R.S32.HI R6, RZ, 0x5, R6 ;  /* 0x00000005ff067819 */ /* 0x000fc80000011406 */
[----:B------:R-:W-:-:S07]  /*0a20*/  SHF.L.U32 R5, R6, 0x2, RZ ;  /* 0x0000000206057819 */ /* 0x000fce00000006ff */
.L_x_3534:
        /* <DEDUP_REMOVED lines=8> */
.L_x_3535:
[----:B------:R-:W-:Y:S01]  /*0ab0*/  ULDC UR5, c[0x0][0x268] ;  /* 0x00009a0000057ab9 */ /* 0x000fe20000000800 */
[----:B------:R-:W-:Y:S01]  /*0ac0*/  HFMA2.MMA R6, -RZ, RZ, 0, 0 ;  /* 0x00000000ff067435 */ /* 0x000fe200000001ff */
[----:B------:R-:W-:-:S06]  /*0ad0*/  UISETP.GT.AND UP0, UPT, UR8, UR5, UPT ;  /* 0x000000050800728c */ /* 0x000fcc000bf04270 */
        /* <DEDUP_REMOVED lines=9> */
.L_x_3536:
[----:B------:R-:W-:Y:S02]  /*0b70*/  UISETP.LT.AND UP0, UPT, UR8, UR6, UPT ;  /* 0x000000060800728c */ /* 0x000fe4000bf01270 */
[----:B------:R-:W-:Y:S02]  /*0b80*/  ISETP.LE.OR P0, PT, R9, UR8, P0 ;  /* 0x0000000809007c0c */ /* 0x000fe40008703670 */
[----:B------:R-:W-:Y:S01]  /*0b90*/  PRMT R13, RZ, 0x5410, RZ ;  /* 0x00005410ff0d7816 */ /* 0x000fe200000000ff */
[----:B------:R-:W-:-:S04]  /*0ba0*/  USEL UR5, UR8, UR6, UP0 ;  /* 0x0000000608057287 */ /* 0x000fc80008000000 */
[----:B------:R-:W-:-:S04]  /*0bb0*/  USHF.R.S32.HI UR6, URZ, 0x1f, UR5 ;  /* 0x0000001f3f067899 */ /* 0x000fc80008011405 */
[----:B------:R-:W-:-:S04]  /*0bc0*/  ULEA.HI UR6, UR6, UR5, URZ, 0x5 ;  /* 0x0000000506067291 */ /* 0x000fc8000f8f283f */
[----:B------:R-:W-:-:S04]  /*0bd0*/  USHF.R.S32.HI UR6, URZ, 0x5, UR6 ;  /* 0x000000053f067899 */ /* 0x000fc80008011406 */
[----:B------:R-:W-:-:S06]  /*0be0*/  ULEA UR4, UR6, UR4, 0x3 ;  /* 0x0000000406047291 */ /* 0x000fcc000f8e183f */
[----:B------:R-:W-:-:S04]  /*0bf0*/  IADD3 R4, R5, UR4, R4 ;  /* 0x0000000405047c10 */ /* 0x000fc8000fffe004 */
[----:B------:R-:W-:Y:S02]  /*0c00*/  IADD3 R4, R6, R4, R3 ;  /* 0x0000000406047210 */ /* 0x000fe40007ffe003 */
[----:B------:R-:W-:Y:S01]  /*0c10*/  PRMT R3, RZ, 0x5410, RZ ;  /* 0x00005410ff037816 */ /* 0x000fe200000000ff */
[----:B------:R-:W-:Y:S06]  /*0c20*/  @P0 BRA `(.L_x_3537) ;  /* 0x0000002400600947 */ /* 0x000fec0003800000 */
[----:B------:R-:W0:Y:S01]  /*0c30*/  S2UR UR6, SR_CgaCtaId ;  /* 0x00000000000679c3 */ /* 0x000e220000008800 */
[----:B------:R-:W-:Y:S01]  /*0c40*/  IMAD R3, R4, UR9, RZ ;  /* 0x0000000904037c24 */ /* 0x000fe2000f8e02ff */
[----:B------:R-:W-:Y:S01]  /*0c50*/  ULDC.64 UR4, c[0x0][0x218] ;  /* 0x0000860000047ab9 */ /* 0x000fe20000000a00 */
[----:B------:R-:W-:Y:S01]  /*0c60*/  HADD2.F32 R4, -RZ, R16.H0_H0 ;  /* 0x20000010ff047230 */ /* 0x000fe20000004100 */
[----:B------:R-:W-:Y:S01]  /*0c70*/  PRMT R12, R0, 0x9910, RZ ;  /* 0x00009910000c7816 */ /* 0x000fe200000000ff */
[----:B------:R-:W-:Y:S01]  /*0c80*/  HADD2.F32 R6, -RZ, R14.H0_H0 ;  /* 0x2000000eff067230 */ /* 0x000fe20000004100 */
[----:B------:R-:W-:Y:S01]  /*0c90*/  SHF.R.S32.HI R5, RZ, 0x1f, R3 ;  /* 0x0000001fff057819 */ /* 0x000fe20000011403 */
[----:B------:R-:W-:Y:S01]  /*0ca0*/  HADD2.F32 R7, -RZ, R17.H0_H0 ;  /* 0x20000011ff077230 */ /* 0x000fe20000004100 */
[----:B------:R-:W-:Y:S01]  /*0cb0*/  IADD3 R3, P0, R8, R3, RZ ;  /* 0x0000000308037210 */ /* 0x000fe20007f1e0ff */
[----:B------:R-:W-:Y:S01]  /*0cc0*/  ULDC UR7, c[0x0][0x264] ;  /* 0x0000990000077ab9 */ /* 0x000fe20000000800 */
[----:B------:R-:W-:-:S02]  /*0cd0*/  PRMT R13, RZ, 0x5410, RZ ;  /* 0x00005410ff0d7816 */ /* 0x000fc400000000ff */
[----:B------:R-:W-:Y:S01]  /*0ce0*/  LEA.HI.X.SX32 R8, R8, R5, 0x1, P0 ;  /* 0x0000000508087211 */ /* 0x000fe200000f0eff */
[----:B------:R-:W-:Y:S01]  /*0cf0*/  HADD2.F32 R5, -RZ, R15.H0_H0 ;  /* 0x2000000fff057230 */ /* 0x000fe20000004100 */
[----:B------:R-:W-:Y:S01]  /*0d00*/  LEA R18, P0, R3, UR4, 0x2 ;  /* 0x0000000403127c11 */ /* 0x000fe2000f8010ff */
[----:B------:R-:W-:-:S03]  /*0d10*/  UMOV UR4, 0x400 ;  /* 0x0000040000047882 */ /* 0x000fc60000000000 */
[----:B------:R-:W-:Y:S01]  /*0d20*/  LEA.HI.X R19, R3, UR5, R8, 0x2, P0 ;  /* 0x0000000503137c11 */ /* 0x000fe200080f1408 */
[----:B------:R-:W-:Y:S01]  /*0d30*/  USHF.R.S32.HI UR5, URZ, 0x1f, UR9 ;  /* 0x0000001f3f057899 */ /* 0x000fe20008011409 */
[----:B------:R-:W-:-:S03]  /*0d40*/  PRMT R3, RZ, 0x5410, RZ ;  /* 0x00005410ff037816 */ /* 0x000fc600000000ff */
[----:B------:R-:W-:Y:S02]  /*0d50*/  USHF.L.U64.HI UR5, UR9, 0x4, UR5 ;  /* 0x0000000409057899 */ /* 0x000fe40008010205 */
[----:B0-----:R-:W-:-:S03]  /*0d60*/  ULEA UR4, UR6, UR4, 0x18 ;  /* 0x0000000406047291 */ /* 0x001fc6000f8ec03f */
[----:B------:R-:W-:-:S09]  /*0d70*/  ULDC UR6, c[0x0][0x23c] ;  /* 0x00008f0000067ab9 */ /* 0x000fd20000000800 */
.L_x_3542:
[----:B------:R-:W-:Y:S05]  /*0d80*/  @P2 BRA `(.L_x_3538) ;  /* 0x0000002000e42947 */ /* 0x000fea0003800000 */
[----:B------:R-:W-:Y:S01]  /*0d90*/  ISETP.NE.AND P0, PT, R12, RZ, PT ;  /* 0x000000ff0c00720c */ /* 0x000fe20003f05270 */
[----:B------:R-:W-:Y:S01]  /*0da0*/  UMOV UR9, UR6 ;  /* 0x0000000600097c82 */ /* 0x000fe20008000000 */
[----:B------:R-:W-:-:S11]  /*0db0*/  MOV R0, 0x2c00 ;  /* 0x00002c0000007802 */ /* 0x000fd60000000f00 */
[----:B------:R-:W-:Y:S05]  /*0dc0*/  @!P0 BRA `(.L_x_3539) ;  /* 0x00000008002c8947 */ /* 0x000fea0003800000 */
[----:B------:R-:W2:Y:S04]  /*0dd0*/  LDG.E.128.CONSTANT R8, desc[UR10][R18.64] ;  /* 0x0000000a12087981 */ /* 0x000ea8000c1e9d00 */
[----:B------:R-:W0:Y:S02]  /*0de0*/  LDS.64 R14, [UR4] ;  /* 0x00000004ff0e7984 */ /* 0x000e240008000a00 */
[--C-:B0-----:R-:W-:Y:S02]  /*0df0*/  HADD2.F32 R20, -RZ, R14.reuse.H0_H0 ;  /* 0x2000000eff147230 */ /* 0x101fe40000004100 */
[----:B------:R-:W-:Y:S01]  /*0e00*/  HADD2.F32 R14, -RZ, R14.H1_H1 ;  /* 0x3000000eff0e7230 */ /* 0x000fe20000004100 */
[----:B--2---:R-:W-:Y:S02]  /*0e10*/  LOP3.LUT R16, R8, 0xf000f, RZ, 0xc0, !PT ;  /* 0x000f000f08107812 */ /* 0x004fe400078ec0ff */
[----:B------:R-:W-:-:S02]  /*0e20*/  LOP3.LUT R17, R9, 0xf000f, RZ, 0xc0, !PT ;  /* 0x000f000f09117812 */ /* 0x000fc400078ec0ff */
[----:B------:R-:W-:Y:S02]  /*0e30*/  LOP3.LUT R16, R16, 0x64006400, RZ, 0xfc, !PT ;  /* 0x6400640010107812 */ /* 0x000fe400078efcff */
[----:B------:R-:W-:Y:S02]  /*0e40*/  LOP3.LUT R17, R17, 0x64006400, RZ, 0xfc, !PT ;  /* 0x6400640011117812 */ /* 0x000fe400078efcff */
[----:B------:R-:W-:Y:S01]  /*0e50*/  LOP3.LUT R22, R8, 0xf000f0, RZ, 0xc0, !PT ;  /* 0x00f000f008167812 */ /* 0x000fe200078ec0ff */
[----:B------:R-:W-:Y:S02]  /*0e60*/  HADD2 R16, R16, -1032, -1032 ;  /* 0xe408e40810107430 */ /* 0x000fe40000000000 */
[----:B------:R-:W-:-:S03]  /*0e70*/  HADD2 R21, R17, -1032, -1032 ;  /* 0xe408e40811157430 */ /* 0x000fc60000000000 */
[--C-:B------:R-:W-:Y:S02]  /*0e80*/  HADD2.F32 R17, -RZ, R16.reuse.H0_H0 ;  /* 0x20000010ff117230 */ /* 0x100fe40000004100 */
[----:B------:R-:W-:Y:S02]  /*0e90*/  HADD2.F32 R23, -RZ, R16.H1_H1 ;  /* 0x30000010ff177230 */ /* 0x000fe40000004100 */
[--C-:B------:R-:W-:Y:S02]  /*0ea0*/  HADD2.F32 R25, -RZ, R21.reuse.H0_H0 ;  /* 0x20000015ff197230 */ /* 0x100fe40000004100 */
[----:B------:R-:W-:Y:S01]  /*0eb0*/  FFMA.FTZ R24, R17, R20, RZ ;  /* 0x0000001411187223 */ /* 0x000fe200000100ff */
[----:B------:R-:W-:Y:S01]  /*0ec0*/  HADD2.F32 R21, -RZ, R21.H1_H1 ;  /* 0x30000015ff157230 */ /* 0x000fe20000004100 */
[----:B------:R-:W0:Y:S01]  /*0ed0*/  LDS.64 R16, [UR4+0x8] ;  /* 0x00000804ff107984 */ /* 0x000e220008000a00 */
[----:B------:R-:W-:Y:S01]  /*0ee0*/  FFMA.FTZ R27, R20, R25, RZ ;  /* 0x00000019141b7223 */ /* 0x000fe200000100ff */
[----:B------:R-:W-:Y:S01]  /*0ef0*/  LOP3.LUT R25, R22, 0x64006400, RZ, 0xfc, !PT ;  /* 0x6400640016197812 */ /* 0x000fe200078efcff */
[----:B------:R-:W-:-:S02]  /*0f00*/  FFMA.FTZ R22, R23, R14, R24 ;  /* 0x0000000e17167223 */ /* 0x000fc40000010018 */
[----:B------:R-:W-:Y:S01]  /*0f10*/  FFMA.FTZ R24, R14, R21, R27 ;  /* 0x000000150e187223 */ /* 0x000fe2000001001b */
[----:B------:R-:W-:Y:S01]  /*0f20*/  LOP3.LUT R21, R9, 0xf000f0, RZ, 0xc0, !PT ;  /* 0x00f000f009157812 */ /* 0x000fe200078ec0ff */
[-C--:B------:R-:W-:Y:S01]  /*0f30*/  HFMA2 R25, R25, R0.reuse.H0_H0, -72, -72 ;  /* 0xd480d48019197431 */ /* 0x080fe20000040000 */
[----:B------:R-:W-:Y:S02]  /*0f40*/  SHF.R.U32.HI R9, RZ, 0x8, R9 ;  /* 0x00000008ff097819 */ /* 0x000fe40000011609 */
[----:B------:R-:W-:Y:S01]  /*0f50*/  LOP3.LUT R23, R21, 0x64006400, RZ, 0xfc, !PT ;  /* 0x6400640015177812 */ /* 0x000fe200078efcff */
[----:B------:R-:W-:Y:S02]  /*0f60*/  HADD2.F32 R21, -RZ, R15.H0_H0 ;  /* 0x2000000fff157230 */ /* 0x000fe40000004100 */
[----:B------:R-:W-:Y:S02]  /*0f70*/  HADD2.F32 R27, -RZ, R25.H0_H0 ;  /* 0x20000019ff1b7230 */ /* 0x000fe40000004100 */
[----:B------:R-:W-:-:S02]  /*0f80*/  HFMA2 R23, R23, R0.H0_H0, -72, -72 ;  /* 0xd480d48017177431 */ /* 0x000fc40000040000 */
[----:B------:R-:W-:Y:S02]  /*0f90*/  HADD2.F32 R15, -RZ, R15.H1_H1 ;  /* 0x3000000fff0f7230 */ /* 0x000fe40000004100 */
[----:B------:R-:W-:Y:S02]  /*0fa0*/  HADD2.F32 R25, -RZ, R25.H1_H1 ;  /* 0x30000019ff197230 */ /* 0x000fe40000004100 */
[----:B------:R-:W-:Y:S01]  /*0fb0*/  FFMA.FTZ R26, R27, R21, R22 ;  /* 0x000000151b1a7223 */ /* 0x000fe20000010016 */
[----:B------:R-:W-:Y:S01]  /*0fc0*/  SHF.R.U32.HI R22, RZ, 0x8, R8 ;  /* 0x00000008ff167819 */ /* 0x000fe20000011608 */
[--C-:B------:R-:W-:Y:S02]  /*0fd0*/  HADD2.F32 R27, -RZ, R23.reuse.H0_H0 ;  /* 0x20000017ff1b7230 */ /* 0x100fe40000004100 */
[----:B------:R-:W-:Y:S01]  /*0fe0*/  FFMA.FTZ R25, R25, R15, R26 ;  /* 0x0000000f19197223 */ /* 0x000fe2000001001a */
        /* <DEDUP_REMOVED lines=8> */
[----:B------:R-:W-:Y:S01]  /*1070*/  HADD2 R24, R8, -1032, -1032 ;  /* 0xe408e40808187430 */ /* 0x000fe20000000000 */
[----:B------:R-:W-:Y:S01]  /*1080*/  LOP3.LUT R9, R9, 0xf000f0, RZ, 0xc0, !PT ;  /* 0x00f000f009097812 */ /* 0x000fe200078ec0ff */
[----:B------:R-:W-:-:S03]  /*1090*/  HADD2 R26, R26, -1032, -1032 ;  /* 0xe408e4081a1a7430 */ /* 0x000fc60000000000 */
[----:B------:R-:W-:Y:S02]  /*10a0*/  HADD2.F32 R28, -RZ, R24.H0_H0 ;  /* 0x20000018ff1c7230 */ /* 0x000fe40000004100 */
[----:B0-----:R-:W-:Y:S02]  /*10b0*/  HADD2.F32 R8, -RZ, R16.H0_H0 ;  /* 0x20000010ff087230 */ /* 0x001fe40000004100 */
[----:B------:R-:W-:Y:S02]  /*10c0*/  HADD2.F32 R27, -RZ, R26.H0_H0 ;  /* 0x2000001aff1b7230 */ /* 0x000fe40000004100 */
[----:B------:R-:W-:Y:S02]  /*10d0*/  HADD2.F32 R24, -RZ, R24.H1_H1 ;  /* 0x30000018ff187230 */ /* 0x000fe40000004100 */
[----:B------:R-:W-:Y:S01]  /*10e0*/  FFMA.FTZ R25, R28, R8, R25 ;  /* 0x000000081c197223 */ /* 0x000fe20000010019 */
[----:B------:R-:W-:Y:S02]  /*10f0*/  HADD2.F32 R16, -RZ, R16.H1_H1 ;  /* 0x30000010ff107230 */ /* 0x000fe40000004100 */
[----:B------:R-:W-:Y:S01]  /*1100*/  FFMA.FTZ R27, R8, R27, R23 ;  /* 0x0000001b081b7223 */ /* 0x000fe20000010017 */
[----:B------:R-:W-:-:S02]  /*1110*/  HADD2.F32 R23, -RZ, R26.H1_H1 ;  /* 0x3000001aff177230 */ /* 0x000fc40000004100 */
[----:B------:R-:W-:Y:S01]  /*1120*/  FFMA.FTZ R24, R24, R16, R25 ;  /* 0x0000001018187223 */ /* 0x000fe20000010019 */
[----:B------:R-:W-:Y:S02]  /*1130*/  LOP3.LUT R25, R22, 0x64006400, RZ, 0xfc, !PT ;  /* 0x6400640016197812 */ /* 0x000fe400078efcff */
[----:B------:R-:W-:Y:S01]  /*1140*/  FFMA.FTZ R26, R16, R23, R27 ;  /* 0x00000017101a7223 */ /* 0x000fe2000001001b */
[----:B------:R-:W-:Y:S02]  /*1150*/  LOP3.LUT R23, R10, 0xf000f, RZ, 0xc0, !PT ;  /* 0x000f000f0a177812 */ /* 0x000fe400078ec0ff */
[----:B------:R-:W-:Y:S01]  /*1160*/  LOP3.LUT R27, R9, 0x64006400, RZ, 0xfc, !PT ;  /* 0x64006400091b7812 */ /* 0x000fe200078efcff */
[-C--:B------:R-:W-:Y:S01]  /*1170*/  HFMA2 R25, R25, R0.reuse.H0_H0, -72, -72 ;  /* 0xd480d48019197431 */ /* 0x080fe20000040000 */
[----:B------:R-:W-:Y:S01]  /*1180*/  LOP3.LUT R23, R23, 0x64006400, RZ, 0xfc, !PT ;  /* 0x6400640017177812 */ /* 0x000fe200078efcff */
[----:B------:R-:W-:Y:S02]  /*1190*/  HADD2.F32 R9, -RZ, R17.H0_H0 ;  /* 0x20000011ff097230 */ /* 0x000fe40000004100 */
[----:B------:R-:W-:-:S02]  /*11a0*/  HFMA2 R22, R27, R0.H0_H0, -72, -72 ;  /* 0xd480d4801b167431 */ /* 0x000fc40000040000 */
[----:B------:R-:W-:Y:S02]  /*11b0*/  HADD2.F32 R28, -RZ, R25.H0_H0 ;  /* 0x20000019ff1c7230 */ /* 0x000fe40000004100 */
[----:B------:R-:W-:-:S03]  /*11c0*/  HADD2 R23, R23, -1032, -1032 ;  /* 0xe408e40817177430 */ /* 0x000fc60000000000 */
[----:B------:R-:W-:Y:S02]  /*11d0*/  FFMA.FTZ R27, R28, R9, R24 ;  /* 0x000000091c1b7223 */ /* 0x000fe40000010018 */
[--C-:B------:R-:W-:Y:S02]  /*11e0*/  HADD2.F32 R29, -RZ, R23.reuse.H0_H0 ;  /* 0x20000017ff1d7230 */ /* 0x100fe40000004100 */
[----:B------:R-:W-:Y:S02]  /*11f0*/  HADD2.F32 R24, -RZ, R23.H1_H1 ;  /* 0x30000017ff187230 */ /* 0x000fe40000004100 */
[--C-:B------:R-:W-:Y:S02]  /*1200*/  HADD2.F32 R23, -RZ, R22.reuse.H0_H0 ;  /* 0x20000016ff177230 */ /* 0x100fe40000004100 */
[----:B------:R-:W-:Y:S01]  /*1210*/  FFMA.FTZ R29, R20, R29, RZ ;  /* 0x0000001d141d7223 */ /* 0x000fe200000100ff */
[----:B------:R-:W-:Y:S02]  /*1220*/  HADD2.F32 R22, -RZ, R22.H1_H1 ;  /* 0x30000016ff167230 */ /* 0x000fe40000004100 */
[----:B------:R-:W-:Y:S01]  /*1230*/  FFMA.FTZ R23, R9, R23, R26 ;  /* 0x0000001709177223 */ /* 0x000fe2000001001a */
[----:B------:R-:W-:Y:S01]  /*1240*/  LOP3.LUT R26, R11, 0xf000f, RZ, 0xc0, !PT ;  /* 0x000f000f0b1a7812 */ /* 0x000fe200078ec0ff */
[----:B------:R-:W-:-:S03]  /*1250*/  FFMA.FTZ R24, R14, R24, R29 ;  /* 0x000000180e187223 */ /* 0x000fc6000001001d */
[----:B------:R-:W-:Y:S01]  /*1260*/  LOP3.LUT R28, R26, 0x64006400, RZ, 0xfc, !PT ;  /* 0x640064001a1c7812 */ /* 0x000fe200078efcff */
[----:B------:R-:W-:Y:S02]  /*1270*/  HADD2.F32 R26, -RZ, R17.H1_H1 ;  /* 0x30000011ff1a7230 */ /* 0x000fe40000004100 */
[----:B------:R-:W-:Y:S02]  /*1280*/  HADD2.F32 R17, -RZ, R25.H1_H1 ;  /* 0x30000019ff117230 */ /* 0x000fe40000004100 */
[----:B------:R-:W-:Y:S02]  /*1290*/  HADD2 R25, R28, -1032, -1032 ;  /* 0xe408e4081c197430 */ /* 0x000fe40000000000 */
[----:B------:R-:W-:Y:S01]  /*12a0*/  FFMA.FTZ R22, R26, R22, R23 ;  /* 0x000000161a167223 */ /* 0x000fe20000010017 */
[----:B------:R-:W-:Y:S02]  /*12b0*/  FFMA.FTZ R17, R17, R26, R27 ;  /* 0x0000001a11117223 */ /* 0x000fe4000001001b */
[----:B------:R-:W-:-:S02]  /*12c0*/  HADD2.F32 R27, -RZ, R25.H0_H0 ;  /* 0x20000019ff1b7230 */ /* 0x000fc40000004100 */
[----:B------:R-:W-:Y:S01]  /*12d0*/  FMUL.FTZ R22, R5, R22 ;  /* 0x0000001605167220 */ /* 0x000fe20000410000 */
[----:B------:R-:W-:Y:S02]  /*12e0*/  HADD2.F32 R25, -RZ, R25.H1_H1 ;  /* 0x30000019ff197230 */ /* 0x000fe40000004100 */
[----:B------:R-:W-:Y:S01]  /*12f0*/  FMUL.FTZ R17, R4, R17 ;  /* 0x0000001104117220 */ /* 0x000fe20000410000 */
[----:B------:R-:W-:Y:S01]  /*1300*/  FFMA.FTZ R27, R20, R27, RZ ;  /* 0x0000001b141b7223 */ /* 0x000fe200000100ff */
[----:B------:R-:W-:-:S03]  /*1310*/  F2FP.F16.F32.PACK_AB R22, RZ, R22 ;  /* 0x00000016ff16723e */ /* 0x000fc600000000ff */
[----:B------:R-:W-:Y:S01]  /*1320*/  F2FP.F16.F32.PACK_AB R17, RZ, R17 ;  /* 0x00000011ff11723e */ /* 0x000fe200000000ff */
[----:B------:R-:W-:Y:S01]  /*1330*/  FFMA.FTZ R20, R14, R25, R27 ;  /* 0x000000190e147223 */ /* 0x000fe2000001001b */
[----:B------:R-:W-:Y:S02]  /*1340*/  LOP3.LUT R14, R10, 0xf000f0, RZ, 0xc0, !PT ;  /* 0x00f000f00a0e7812 */ /* 0x000fe400078ec0ff */
[----:B------:R-:W-:Y:S02]  /*1350*/  LOP3.LUT R27, R11, 0xf000f0, RZ, 0xc0, !PT ;  /* 0x00f000f00b1b7812 */ /* 0x000fe400078ec0ff */
[----:B------:R-:W-:Y:S02]  /*1360*/  LOP3.LUT R25, R14, 0x64006400, RZ, 0xfc, !PT ;  /* 0x640064000e197812 */ /* 0x000fe400078efcff */
[----:B------:R-:W-:Y:S02]  /*1370*/  LOP3.LUT R27, R27, 0x64006400, RZ, 0xfc, !PT ;  /* 0x640064001b1b7812 */ /* 0x000fe400078efcff */
[----:B------:R-:W-:Y:S01]  /*1380*/  SHF.R.U32.HI R10, RZ, 0x8, R10 ;  /* 0x00000008ff0a7819 */ /* 0x000fe2000001160a */
[-C--:B------:R-:W-:Y:S01]  /*1390*/  HFMA2 R25, R25, R0.reuse.H0_H0, -72, -72 ;  /* 0xd480d48019197431 */ /* 0x080fe20000040000 */
[----:B------:R-:W-:Y:S01]  /*13a0*/  PRMT R17, R17, 0x5410, R22 ;  /* 0x0000541011117816 */ /* 0x000fe20000000016 */
[----:B------:R-:W-:-:S03]  /*13b0*/  HFMA2 R14, R27, R0.H0_H0, -72, -72 ;  /* 0xd480d4801b0e7431 */ /* 0x000fc60000040000 */
[--C-:B------:R-:W-:Y:S02]  /*13c0*/  HADD2.F32 R27, -RZ, R25.reuse.H0_H0 ;  /* 0x20000019ff1b7230 */ /* 0x100fe40000004100 */
[--C-:B------:R-:W-:Y:S01]  /*13d0*/  HADD2.F32 R29, -RZ, R14.reuse.H0_H0 ;  /* 0x2000000eff1d7230 */ /* 0x100fe20000004100 */
[----:B------:R-:W-:Y:S02]  /*13e0*/  HFMA2.MMA R13, R17, 1, 1, R13 ;  /* 0x3c003c00110d7835 */ /* 0x000fe4000000000d */
[C---:B------:R-:W-:Y:S01]  /*13f0*/  FFMA.FTZ R24, R21.reuse, R27, R24 ;  /* 0x0000001b15187223 */ /* 0x040fe20000010018 */
[----:B------:R-:W-:Y:S02]  /*1400*/  HADD2.F32 R27, -RZ, R25.H1_H1 ;  /* 0x30000019ff1b7230 */ /* 0x000fe40000004100 */
[----:B------:R-:W-:Y:S01]  /*1410*/  FFMA.FTZ R20, R21, R29, R20 ;  /* 0x0000001d15147223 */ /* 0x000fe20000010014 */
[----:B------:R-:W-:Y:S02]  /*1420*/  LOP3.LUT R25, R10, 0xf000f, RZ, 0xc0, !PT ;  /* 0x000f000f0a197812 */ /* 0x000fe400078ec0ff */
[----:B------:R-:W-:Y:S01]  /*1430*/  SHF.R.U32.HI R21, RZ, 0x8, R11 ;  /* 0x00000008ff157819 */ /* 0x000fe2000001160b */
[----:B------:R-:W-:Y:S01]  /*1440*/  FFMA.FTZ R11, R15, R27, R24 ;  /* 0x0000001b0f0b7223 */ /* 0x000fe20000010018 */
[----:B------:R-:W-:Y:S01]  /*1450*/  LOP3.LUT R25, R25, 0x64006400, RZ, 0xfc, !PT ;  /* 0x6400640019197812 */ /* 0x000fe200078efcff */
[----:B------:R-:W-:Y:S01]  /*1460*/  HADD2.F32 R27, -RZ, R14.H1_H1 ;  /* 0x3000000eff1b7230 */ /* 0x000fe20000004100 */
[----:B------:R-:W-:-:S03]  /*1470*/  LOP3.LUT R24, R21, 0xf000f, RZ, 0xc0, !PT ;  /* 0x000f000f15187812 */ /* 0x000fc600078ec0ff */
[----:B------:R-:W-:Y:S01]  /*1480*/  HADD2 R14, R25, -1032, -1032 ;  /* 0xe408e408190e7430 */ /* 0x000fe20000000000 */
[----:B------:R-:W-:Y:S01]  /*1490*/  LOP3.LUT R24, R24, 0x64006400, RZ, 0xfc, !PT ;  /* 0x6400640018187812 */ /* 0x000fe200078efcff */
[----:B------:R-:W-:Y:S01]  /*14a0*/  FFMA.FTZ R15, R15, R27, R20 ;  /* 0x0000001b0f0f7223 */ /* 0x000fe20000010014 */
[----:B------:R-:W-:Y:S02]  /*14b0*/  LOP3.LUT R20, R10, 0xf000f0, RZ, 0xc0, !PT ;  /* 0x00f000f00a147812 */ /* 0x000fe400078ec0ff */
[--C-:B------:R-:W-:Y:S02]  /*14c0*/  HADD2.F32 R27, -RZ, R14.reuse.H0_H0 ;  /* 0x2000000eff1b7230 */ /* 0x100fe40000004100 */
[----:B------:R-:W-:Y:S01]  /*14d0*/  HADD2 R10, R24, -1032, -1032 ;  /* 0xe408e408180a7430 */ /* 0x000fe20000000000 */
[----:B------:R-:W-:Y:S01]  /*14e0*/  LOP3.LUT R24, R21, 0xf000f0, RZ, 0xc0, !PT ;  /* 0x00f000f015187812 */ /* 0x000fe200078ec0ff */
[----:B------:R-:W-:Y:S01]  /*14f0*/  HADD2.F32 R14, -RZ, R14.H1_H1 ;  /* 0x3000000eff0e7230 */ /* 0x000fe20000004100 */
[----:B------:R-:W-:Y:S01]  /*1500*/  LOP3.LUT R25, R20, 0x64006400, RZ, 0xfc, !PT ;  /* 0x6400640014197812 */ /* 0x000fe200078efcff */
[----:B------:R-:W-:Y:S01]  /*1510*/  FFMA.FTZ R21, R8, R27, R11 ;  /* 0x0000001b08157223 */ /* 0x000fe2000001000b */
[----:B------:R-:W-:Y:S01]  /*1520*/  HADD2.F32 R20, -RZ, R10.H0_H0 ;  /* 0x2000000aff147230 */ /* 0x000fe20000004100 */
[----:B------:R-:W-:-:S02]  /*1530*/  LOP3.LUT R27, R24, 0x64006400, RZ, 0xfc, !PT ;  /* 0x64006400181b7812 */ /* 0x000fc400078efcff */
[-C--:B------:R-:W-:Y:S02]  /*1540*/  HFMA2 R11, R25, R0.reuse.H0_H0, -72, -72 ;  /* 0xd480d480190b7431 */ /* 0x080fe40000040000 */
[----:B------:R-:W-:Y:S01]  /*1550*/  FFMA.FTZ R14, R16, R14, R21 ;  /* 0x0000000e100e7223 */ /* 0x000fe20000010015 */
[----:B------:R-:W-:Y:S01]  /*1560*/  FFMA.FTZ R20, R8, R20, R15 ;  /* 0x0000001408147223 */ /* 0x000fe2000001000f */
[----:B------:R-:W-:Y:S02]  /*1570*/  HADD2.F32 R15, -RZ, R10.H1_H1 ;  /* 0x3000000aff0f7230 */ /* 0x000fe40000004100 */
[----:B------:R-:W-:Y:S02]  /*1580*/  HFMA2 R8, R27, R0.H0_H0, -72, -72 ;  /* 0xd480d4801b087431 */ /* 0x000fe40000040000 */
[--C-:B------:R-:W-:Y:S02]  /*1590*/  HADD2.F32 R10, -RZ, R11.reuse.H0_H0 ;  /* 0x2000000bff0a7230 */ /* 0x100fe40000004100 */
[----:B------:R-:W-:-:S02]  /*15a0*/  HADD2.F32 R11, -RZ, R11.H1_H1 ;  /* 0x3000000bff0b7230 */ /* 0x000fc40000004100 */
[----:B------:R-:W-:Y:S01]  /*15b0*/  FFMA.FTZ R20, R16, R15, R20 ;  /* 0x0000000f10147223 */ /* 0x000fe20000010014 */
[--C-:B------:R-:W-:Y:S02]  /*15c0*/  HADD2.F32 R15, -RZ, R8.reuse.H0_H0 ;  /* 0x20000008ff0f7230 */ /* 0x100fe40000004100 */
[C---:B------:R-:W-:Y:S01]  /*15d0*/  FFMA.FTZ R10, R9.reuse, R10, R14 ;  /* 0x0000000a090a7223 */ /* 0x040fe2000001000e */
        /* <DEDUP_REMOVED lines=10> */
.L_x_3539:
[----:B------:R-:W-:Y:S02]  /*1680*/  MOV R9, UR9 ;  /* 0x0000000900097c02 */ /* 0x000fe40008000f00 */
[----:B------:R-:W-:-:S03]  /*1690*/  MOV R21, UR9 ;  /* 0x0000000900157c02 */ /* 0x000fc60008000f00 */
[----:B------:R-:W-:-:S04]  /*16a0*/  IMAD.WIDE R8, R9, 0x4, R18 ;  /* 0x0000000409087825 */ /* 0x000fc800078e0212 */
[----:B------:R-:W-:Y:S01]  /*16b0*/  IMAD.WIDE R20, R21, 0x4, R8 ;  /* 0x0000000415147825 */ /* 0x000fe200078e0208 */
[----:B------:R-:W-:Y:S06]  /*16c0*/  @!P0 BRA `(.L_x_3540) ;  /* 0x00000008002c8947 */ /* 0x000fec0003800000 */
[----:B------:R-:W2:Y:S04]  /*16d0*/  LDG.E.128.CONSTANT R8, desc[UR10][R8.64] ;  /* 0x0000000a08087981 */ /* 0x000ea8000c1e9d00 */
[----:B------:R-:W0:Y:S04]  /*16e0*/  LDS.64 R14, [UR4+0x10] ;  /* 0x00001004ff0e7984 */ /* 0x000e280008000a00 */
[----:B------:R-:W1:Y:S01]  /*16f0*/  LDS.64 R16, [UR4+0x18] ;  /* 0x00001804ff107984 */ /* 0x000e620008000a00 */
[C---:B--2---:R-:W-:Y:S02]  /*1700*/  LOP3.LUT R22, R8.reuse, 0xf000f, RZ, 0xc0, !PT ;  /* 0x000f000f08167812 */ /* 0x044fe400078ec0ff */
[----:B------:R-:W-:-:S02]  /*1710*/  LOP3.LUT R24, R8, 0xf000f0, RZ, 0xc0, !PT ;  /* 0x00f000f008187812 */ /* 0x000fc400078ec0ff */
[----:B------:R-:W-:Y:S02]  /*1720*/  LOP3.LUT R22, R22, 0x64006400, RZ, 0xfc, !PT ;  /* 0x6400640016167812 */ /* 0x000fe400078efcff */
[----:B------:R-:W-:-:S03]  /*1730*/  LOP3.LUT R25, R24, 0x64006400, RZ, 0xfc, !PT ;  /* 0x6400640018197812 */ /* 0x000fc600078efcff */
[----:B------:R-:W-:Y:S02]  /*1740*/  HADD2 R26, R22, -1032, -1032 ;  /* 0xe408e408161a7430 */ /* 0x000fe40000000000 */
[--C-:B0-----:R-:W-:Y:S02]  /*1750*/  HADD2.F32 R22, -RZ, R14.reuse.H0_H0 ;  /* 0x2000000eff167230 */ /* 0x101fe40000004100 */
[----:B------:R-:W-:Y:S02]  /*1760*/  HADD2.F32 R14, -RZ, R14.H1_H1 ;  /* 0x3000000eff0e7230 */ /* 0x000fe40000004100 */
[--C-:B------:R-:W-:Y:S02]  /*1770*/  HADD2.F32 R23, -RZ, R26.reuse.H0_H0 ;  /* 0x2000001aff177230 */ /* 0x100fe40000004100 */
[----:B------:R-:W-:-:S03]  /*1780*/  HADD2.F32 R27, -RZ, R26.H1_H1 ;  /* 0x3000001aff1b7230 */ /* 0x000fc60000004100 */
[----:B------:R-:W-:Y:S01]  /*1790*/  FFMA.FTZ R24, R23, R22, RZ ;  /* 0x0000001617187223 */ /* 0x000fe200000100ff */
[----:B------:R-:W-:-:S03]  /*17a0*/  HFMA2 R23, R25, R0.H0_H0, -72, -72 ;  /* 0xd480d48019177431 */ /* 0x000fc60000040000 */
[----:B------:R-:W-:Y:S01]  /*17b0*/  FFMA.FTZ R27, R27, R14, R24 ;  /* 0x0000000e1b1b7223 */ /* 0x000fe20000010018 */
[----:B------:R-:W-:Y:S01]  /*17c0*/  SHF.R.U32.HI R24, RZ, 0x8, R8 ;  /* 0x00000008ff187819 */ /* 0x000fe20000011608 */
[----:B------:R-:W-:Y:S02]  /*17d0*/  HADD2.F32 R8, -RZ, R15.H0_H0 ;  /* 0x2000000fff087230 */ /* 0x000fe40000004100 */
[----:B------:R-:W-:Y:S01]  /*17e0*/  HADD2.F32 R26, -RZ, R23.H0_H0 ;  /* 0x20000017ff1a7230 */ /* 0x000fe20000004100 */
[C---:B------:R-:W-:Y:S01]  /*17f0*/  LOP3.LUT R25, R24.reuse, 0xf000f, RZ, 0xc0, !PT ;  /* 0x000f000f18197812 */ /* 0x040fe200078ec0ff */
[----:B------:R-:W-:Y:S01]  /*1800*/  HADD2.F32 R15, -RZ, R15.H1_H1 ;  /* 0x3000000fff0f7230 */ /* 0x000fe20000004100 */
[----:B------:R-:W-:Y:S01]  /*1810*/  LOP3.LUT R24, R24, 0xf000f0, RZ, 0xc0, !PT ;  /* 0x00f000f018187812 */ /* 0x000fe200078ec0ff */
[----:B------:R-:W-:Y:S01]  /*1820*/  HADD2.F32 R23, -RZ, R23.H1_H1 ;  /* 0x30000017ff177230 */ /* 0x000fe20000004100 */
[----:B------:R-:W-:Y:S01]  /*1830*/  LOP3.LUT R25, R25, 0x64006400, RZ, 0xfc, !PT ;  /* 0x6400640019197812 */ /* 0x000fe200078efcff */
[----:B------:R-:W-:Y:S01]  /*1840*/  FFMA.FTZ R26, R26, R8, R27 ;  /* 0x000000081a1a7223 */ /* 0x000fe2000001001b */
[----:B------:R-:W-:-:S03]  /*1850*/  LOP3.LUT R29, R24, 0x64006400, RZ, 0xfc, !PT ;  /* 0x64006400181d7812 */ /* 0x000fc600078efcff */
[----:B------:R-:W-:Y:S02]  /*1860*/  HADD2 R25, R25, -1032, -1032 ;  /* 0xe408e40819197430 */ /* 0x000fe40000000000 */
[----:B------:R-:W-:Y:S01]  /*1870*/  FFMA.FTZ R26, R23, R15, R26 ;  /* 0x0000000f171a7223 */ /* 0x000fe2000001001a */
[--C-:B-1----:R-:W-:Y:S02]  /*1880*/  HADD2.F32 R23, -RZ, R16.reuse.H0_H0 ;  /* 0x20000010ff177230 */ /* 0x102fe40000004100 */
[----:B------:R-:W-:Y:S02]  /*1890*/  HADD2.F32 R16, -RZ, R16.H1_H1 ;  /* 0x30000010ff107230 */ /* 0x000fe40000004100 */
[--C-:B------:R-:W-:Y:S02]  /*18a0*/  HADD2.F32 R27, -RZ, R25.reuse.H0_H0 ;  /* 0x20000019ff1b7230 */ /* 0x100fe40000004100 */
[----:B------:R-:W-:Y:S02]  /*18b0*/  HADD2.F32 R24, -RZ, R25.H1_H1 ;  /* 0x30000019ff187230 */ /* 0x000fe40000004100 */
[----:B------:R-:W-:-:S02]  /*18c0*/  HADD2.F32 R25, -RZ, R17.H1_H1 ;  /* 0x30000011ff197230 */ /* 0x000fc40000004100 */
[----:B------:R-:W-:Y:S01]  /*18d0*/  FFMA.FTZ R27, R27, R23, R26 ;  /* 0x000000171b1b7223 */ /* 0x000fe2000001001a */
[----:B------:R-:W-:-:S03]  /*18e0*/  HFMA2 R26, R29, R0.H0_H0, -72, -72 ;  /* 0xd480d4801d1a7431 */ /* 0x000fc60000040000 */
[----:B------:R-:W-:Y:S01]  /*18f0*/  FFMA.FTZ R27, R24, R16, R27 ;  /* 0x00000010181b7223 */ /* 0x000fe2000001001b */
[----:B------:R-:W-:Y:S01]  /*1900*/  HADD2.F32 R24, -RZ, R17.H0_H0 ;  /* 0x20000011ff187230 */ /* 0x000fe20000004100 */
[----:B------:R-:W-:Y:S01]  /*1910*/  LOP3.LUT R17, R9, 0xf000f, RZ, 0xc0, !PT ;  /* 0x000f000f09117812 */ /* 0x000fe200078ec0ff */
[--C-:B------:R-:W-:Y:S02]  /*1920*/  HADD2.F32 R28, -RZ, R26.reuse.H0_H0 ;  /* 0x2000001aff1c7230 */ /* 0x100fe40000004100 */
[----:B------:R-:W-:Y:S01]  /*1930*/  HADD2.F32 R26, -RZ, R26.H1_H1 ;  /* 0x3000001aff1a7230 */ /* 0x000fe20000004100 */
[----:B------:R-:W-:Y:S02]  /*1940*/  LOP3.LUT R17, R17, 0x64006400, RZ, 0xfc, !PT ;  /* 0x6400640011117812 */ /* 0x000fe400078efcff */
[----:B------:R-:W-:-:S04]  /*1950*/  FFMA.FTZ R27, R28, R24, R27 ;  /* 0x000000181c1b7223 */ /* 0x000fc8000001001b */
[----:B------:R-:W-:Y:S01]  /*1960*/  FFMA.FTZ R27, R26, R25, R27 ;  /* 0x000000191a1b7223 */ /* 0x000fe2000001001b */
[----:B------:R-:W-:-:S03]  /*1970*/  HADD2 R26, R17, -1032, -1032 ;  /* 0xe408e408111a7430 */ /* 0x000fc60000000000 */
[----:B------:R-:W-:Y:S02]  /*1980*/  FMUL.FTZ R17, R4, R27 ;  /* 0x0000001b04117220 */ /* 0x000fe40000410000 */
[--C-:B------:R-:W-:Y:S02]  /*1990*/  HADD2.F32 R27, -RZ, R26.reuse.H0_H0 ;  /* 0x2000001aff1b7230 */ /* 0x100fe40000004100 */
[----:B------:R-:W-:Y:S01]  /*19a0*/  HADD2.F32 R29, -RZ, R26.H1_H1 ;  /* 0x3000001aff1d7230 */ /* 0x000fe20000004100 */
[----:B------:R-:W-:Y:S02]  /*19b0*/  LOP3.LUT R26, R9, 0xf000f0, RZ, 0xc0, !PT ;  /* 0x00f000f0091a7812 */ /* 0x000fe400078ec0ff */
[----:B------:R-:W-:Y:S01]  /*19c0*/  FFMA.FTZ R27, R22, R27, RZ ;  /* 0x0000001b161b7223 */ /* 0x000fe200000100ff */
[----:B------:R-:W-:Y:S02]  /*19d0*/  SHF.R.U32.HI R9, RZ, 0x8, R9 ;  /* 0x00000008ff097819 */ /* 0x000fe40000011609 */
[----:B------:R-:W-:Y:S01]  /*19e0*/  F2FP.F16.F32.PACK_AB R17, RZ, R17 ;  /* 0x00000011ff11723e */ /* 0x000fe200000000ff */
[----:B------:R-:W-:Y:S01]  /*19f0*/  FFMA.FTZ R27, R14, R29, R27 ;  /* 0x0000001d0e1b7223 */ /* 0x000fe2000001001b */
[----:B------:R-:W-:-:S05]  /*1a00*/  LOP3.LUT R29, R26, 0x64006400, RZ, 0xfc, !PT ;  /* 0x640064001a1d7812 */ /* 0x000fca00078efcff */
[----:B------:R-:W-:-:S05]  /*1a10*/  HFMA2 R29, R29, R0.H0_H0, -72, -72 ;  /* 0xd480d4801d1d7431 */ /* 0x000fca0000040000 */
[----:B------:R-:W-:-:S05]  /*1a20*/  HADD2.F32 R26, -RZ, R29.H0_H0 ;  /* 0x2000001dff1a7230 */ /* 0x000fca0000004100 */
[----:B------:R-:W-:Y:S01]  /*1a30*/  FFMA.FTZ R28, R8, R26, R27 ;  /* 0x0000001a081c7223 */ /* 0x000fe2000001001b */
[C---:B------:R-:W-:Y:S01]  /*1a40*/  LOP3.LUT R27, R9.reuse, 0xf000f, RZ, 0xc0, !PT ;  /* 0x000f000f091b7812 */ /* 0x040fe200078ec0ff */
[----:B------:R-:W-:Y:S01]  /*1a50*/  HADD2.F32 R26, -RZ, R29.H1_H1 ;  /* 0x3000001dff1a7230 */ /* 0x000fe20000004100 */
[----:B------:R-:W-:Y:S02]  /*1a60*/  LOP3.LUT R9, R9, 0xf000f0, RZ, 0xc0, !PT ;  /* 0x00f000f009097812 */ /* 0x000fe400078ec0ff */
[----:B------:R-:W-:Y:S02]  /*1a70*/  LOP3.LUT R27, R27, 0x64006400, RZ, 0xfc, !PT ;  /* 0x640064001b1b7812 */ /* 0x000fe400078efcff */
[----:B------:R-:W-:Y:S01]  /*1a80*/  LOP3.LUT R9, R9, 0x64006400, RZ, 0xfc, !PT ;  /* 0x6400640009097812 */ /* 0x000fe200078efcff */
[----:B------:R-:W-:Y:S02]  /*1a90*/  FFMA.FTZ R26, R15, R26, R28 ;  /* 0x0000001a0f1a7223 */ /* 0x000fe4000001001c */
[----:B------:R-:W-:-:S02]  /*1aa0*/  HADD2 R27, R27, -1032, -1032 ;  /* 0xe408e4081b1b7430 */ /* 0x000fc40000000000 */
[----:B------:R-:W-:-:S03]  /*1ab0*/  HFMA2 R9, R9, R0.H0_H0, -72, -72 ;  /* 0xd480d48009097431 */ /* 0x000fc60000040000 */
[--C-:B------:R-:W-:Y:S02]  /*1ac0*/  HADD2.F32 R28, -RZ, R27.reuse.H0_H0 ;  /* 0x2000001bff1c7230 */ /* 0x100fe40000004100 */
[----:B------:R-:W-:-:S03]  /*1ad0*/  HADD2.F32 R27, -RZ, R27.H1_H1 ;  /* 0x3000001bff1b7230 */ /* 0x000fc60000004100 */
[----:B------:R-:W-:Y:S01]  /*1ae0*/  FFMA.FTZ R29, R23, R28, R26 ;  /* 0x0000001c171d7223 */ /* 0x000fe2000001001a */
[--C-:B------:R-:W-:Y:S02]  /*1af0*/  HADD2.F32 R26, -RZ, R9.reuse.H0_H0 ;  /* 0x20000009ff1a7230 */ /* 0x100fe40000004100 */
[----:B------:R-:W-:Y:S02]  /*1b00*/  HADD2.F32 R9, -RZ, R9.H1_H1 ;  /* 0x30000009ff097230 */ /* 0x000fe40000004100 */
[----:B------:R-:W-:-:S04]  /*1b10*/  FFMA.FTZ R27, R16, R27, R29 ;  /* 0x0000001b101b7223 */ /* 0x000fc8000001001d */
[----:B------:R-:W-:Y:S01]  /*1b20*/  FFMA.FTZ R26, R24, R26, R27 ;  /* 0x0000001a181a7223 */ /* 0x000fe2000001001b */
[----:B------:R-:W-:-:S03]  /*1b30*/  LOP3.LUT R27, R10, 0xf000f, RZ, 0xc0, !PT ;  /* 0x000f000f0a1b7812 */ /* 0x000fc600078ec0ff */
[----:B------:R-:W-:Y:S01]  /*1b40*/  FFMA.FTZ R26, R25, R9, R26 ;  /* 0x00000009191a7223 */ /* 0x000fe2000001001a */
[----:B------:R-:W-:-:S03]  /*1b50*/  LOP3.LUT R27, R27, 0x64006400, RZ, 0xfc, !PT ;  /* 0x640064001b1b7812 */ /* 0x000fc600078efcff */
[----:B------:R-:W-:Y:S02]  /*1b60*/  FMUL.FTZ R28, R5, R26 ;  /* 0x0000001a051c7220 */ /* 0x000fe40000410000 */
[----:B------:R-:W-:-:S05]  /*1b70*/  HADD2 R27, R27, -1032, -1032 ;  /* 0xe408e4081b1b7430 */ /* 0x000fca0000000000 */
[--C-:B------:R-:W-:Y:S02]  /*1b80*/  HADD2.F32 R9, -RZ, R27.reuse.H0_H0 ;  /* 0x2000001bff097230 */ /* 0x100fe40000004100 */
[----:B------:R-:W-:-:S03]  /*1b90*/  HADD2.F32 R27, -RZ, R27.H1_H1 ;  /* 0x3000001bff1b7230 */ /* 0x000fc60000004100 */
[----:B------:R-:W-:-:S04]  /*1ba0*/  FFMA.FTZ R9, R22, R9, RZ ;  /* 0x0000000916097223 */ /* 0x000fc800000100ff */
[----:B------:R-:W-:Y:S01]  /*1bb0*/  FFMA.FTZ R27, R14, R27, R9 ;  /* 0x0000001b0e1b7223 */ /* 0x000fe20000010009 */
[----:B------:R-:W-:-:S04]  /*1bc0*/  LOP3.LUT R9, R11, 0xf000f, RZ, 0xc0, !PT ;  /* 0x000f000f0b097812 */ /* 0x000fc800078ec0ff */
[----:B------:R-:W-:-:S05]  /*1bd0*/  LOP3.LUT R9, R9, 0x64006400, RZ, 0xfc, !PT ;  /* 0x6400640009097812 */ /* 0x000fca00078efcff */
[----:B------:R-:W-:Y:S01]  /*1be0*/  HADD2 R26, R9, -1032, -1032 ;  /* 0xe408e408091a7430 */ /* 0x000fe20000000000 */
[----:B------:R-:W-:-:S04]  /*1bf0*/  F2FP.F16.F32.PACK_AB R9, RZ, R28 ;  /* 0x0000001cff09723e */ /* 0x000fc800000000ff */
[----:B------:R-:W-:Y:S01]  /*1c00*/  HADD2.F32 R29, -RZ, R26.H0_H0 ;  /* 0x2000001aff1d7230 */ /* 0x000fe20000004100 */
[----:B------:R-:W-:-:S04]  /*1c10*/  PRMT R17, R17, 0x5410, R9 ;  /* 0x0000541011117816 */ /* 0x000fc80000000009 */
[----:B------:R-:W-:Y:S01]  /*1c20*/  FFMA.FTZ R22, R22, R29, RZ ;  /* 0x0000001d16167223 */ /* 0x000fe200000100ff */
[----:B------:R-:W-:Y:S01]  /*1c30*/  HADD2.F32 R29, -RZ, R26.H1_H1 ;  /* 0x3000001aff1d7230 */ /* 0x000fe20000004100 */
[----:B------:R-:W-:-:S04]  /*1c40*/  HFMA2.MMA R13, R17, 1, 1, R13 ;  /* 0x3c003c00110d7835 */ /* 0x000fc8000000000d */
[----:B------:R-:W-:Y:S01]  /*1c50*/  FFMA.FTZ R29, R14, R29, R22 ;  /* 0x0000001d0e1d7223 */ /* 0x000fe20000010016 */
[----:B------:R-:W-:Y:S02]  /*1c60*/  LOP3.LUT R14, R10, 0xf000f0, RZ, 0xc0, !PT ;  /* 0x00f000f00a0e7812 */ /* 0x000fe400078ec0ff */
[----:B------:R-:W-:Y:S02]  /*1c70*/  LOP3.LUT R22, R11, 0xf000f0, RZ, 0xc0, !PT ;  /* 0x00f000f00b167812 */ /* 0x000fe400078ec0ff */
[----:B------:R-:W-:Y:S02]  /*1c80*/  LOP3.LUT R14, R14, 0x64006400, RZ, 0xfc, !PT ;  /* 0x640064000e0e7812 */ /* 0x000fe400078efcff */
[----:B------:R-:W-:Y:S02]  /*1c90*/  LOP3.LUT R22, R22, 0x64006400, RZ, 0xfc, !PT ;  /* 0x6400640016167812 */ /* 0x000fe400078efcff */
[----:B------:R-:W-:Y:S01]  /*1ca0*/  SHF.R.U32.HI R10, RZ, 0x8, R10 ;  /* 0x00000008ff0a7819 */ /* 0x000fe2000001160a */
[----:B------:R-:W-:-:S02]  /*1cb0*/  HFMA2 R14, R14, R0.H0_H0, -72, -72 ;  /* 0xd480d4800e0e7431 */ /* 0x000fc40000040000 */
[----:B------:R-:W-:-:S03]  /*1cc0*/  HFMA2 R22, R22, R0.H0_H0, -72, -72 ;  /* 0xd480d48016167431 */ /* 0x000fc60000040000 */
[----:B------:R-:W-:Y:S02]  /*1cd0*/  HADD2.F32 R26, -RZ, R14.H0_H0 ;  /* 0x2000000eff1a7230 */ /* 0x000fe40000004100 */
[----:B------:R-:W-:Y:S02]  /*1ce0*/  HADD2.F32 R28, -RZ, R22.H0_H0 ;  /* 0x20000016ff1c7230 */ /* 0x000fe40000004100 */
[----:B------:R-:W-:Y:S02]  /*1cf0*/  HADD2.F32 R14, -RZ, R14.H1_H1 ;  /* 0x3000000eff0e7230 */ /* 0x000fe40000004100 */
[C---:B------:R-:W-:Y:S01]  /*1d00*/  FFMA.FTZ R26, R8.reuse, R26, R27 ;  /* 0x0000001a081a7223 */ /* 0x040fe2000001001b */
[----:B------:R-:W-:Y:S02]  /*1d10*/  HADD2.F32 R27, -RZ, R22.H1_H1 ;  /* 0x30000016ff1b7230 */ /* 0x000fe40000004100 */
[----:B------:R-:W-:Y:S01]  /*1d20*/  FFMA.FTZ R8, R8, R28, R29 ;  /* 0x0000001c08087223 */ /* 0x000fe2000001001d */
[----:B------:R-:W-:Y:S01]  /*1d30*/  LOP3.LUT R22, R10, 0xf000f, RZ, 0xc0, !PT ;  /* 0x000f000f0a167812 */ /* 0x000fe200078ec0ff */
[----:B------:R-:W-:-:S02]  /*1d40*/  FFMA.FTZ R14, R15, R14, R26 ;  /* 0x0000000e0f0e7223 */ /* 0x000fc4000001001a */
[----:B------:R-:W-:Y:S01]  /*1d50*/  FFMA.FTZ R8, R15, R27, R8 ;  /* 0x0000001b0f087223 */ /* 0x000fe20000010008 */
[----:B------:R-:W-:Y:S02]  /*1d60*/  SHF.R.U32.HI R15, RZ, 0x8, R11 ;  /* 0x00000008ff0f7819 */ /* 0x000fe4000001160b */
[----:B------:R-:W-:Y:S02]  /*1d70*/  LOP3.LUT R11, R22, 0x64006400, RZ, 0xfc, !PT ;  /* 0x64006400160b7812 */ /* 0x000fe400078efcff */
[----:B------:R-:W-:-:S03]  /*1d80*/  LOP3.LUT R22, R15, 0xf000f, RZ, 0xc0, !PT ;  /* 0x000f000f0f167812 */ /* 0x000fc600078ec0ff */
[----:B------:R-:W-:Y:S01]  /*1d90*/  HADD2 R11, R11, -1032, -1032 ;  /* 0xe408e4080b0b7430 */ /* 0x000fe20000000000 */
[----:B------:R-:W-:Y:S02]  /*1da0*/  LOP3.LUT R26, R22, 0x64006400, RZ, 0xfc, !PT ;  /* 0x64006400161a7812 */ /* 0x000fe400078efcff */
        /* <DEDUP_REMOVED lines=12> */
[----:B------:R-:W-:Y:S02]  /*1e70*/  HFMA2 R8, R29, R0.H0_H0, -72, -72 ;  /* 0xd480d4801d087431 */ /* 0x000fe40000040000 */
[----:B------:R-:W-:Y:S02]  /*1e80*/  HADD2.F32 R23, -RZ, R10.H1_H1 ;  /* 0x3000000aff177230 */ /* 0x000fe40000004100 */
[----:B------:R-:W-:Y:S02]  /*1e90*/  HADD2.F32 R10, -RZ, R14.H0_H0 ;  /* 0x2000000eff0a7230 */ /* 0x000fe40000004100 */
[----:B------:R-:W-:-:S02]  /*1ea0*/  HADD2.F32 R26, -RZ, R8.H0_H0 ;  /* 0x20000008ff1a7230 */ /* 0x000fc40000004100 */
[----:B------:R-:W-:Y:S01]  /*1eb0*/  FFMA.FTZ R23, R16, R23, R22 ;  /* 0x0000001710177223 */ /* 0x000fe20000010016 */
[----:B------:R-:W-:Y:S02]  /*1ec0*/  HADD2.F32 R14, -RZ, R14.H1_H1 ;  /* 0x3000000eff0e7230 */ /* 0x000fe40000004100 */
        /* <DEDUP_REMOVED lines=11> */
.L_x_3540:
[----:B------:R-:W-:Y:S05]  /*1f80*/  @!P0 BRA `(.L_x_3541) ;  /* 0x00000008002c8947 */ /* 0x000fea0003800000 */
        /* <DEDUP_REMOVED lines=139> */
.L_x_3541:
[----:B------:R-:W-:Y:S05]  /*2840*/  @!P0 BRA `(.L_x_3538) ;  /* 0x0000000800348947 */ /* 0x000fea0003800000 */
[----:B------:R-:W-:Y:S01]  /*2850*/  MOV R9, UR9 ;  /* 0x0000000900097c02 */ /* 0x000fe20008000f00 */
[----:B------:R-:W0:Y:S04]  /*2860*/  LDS.64 R14, [UR4+0x30] ;  /* 0x00003004ff0e7984 */ /* 0x000e280008000a00 */
[----:B------:R-:W-:-:S06]  /*2870*/  IMAD.WIDE R8, R9, 0x4, R20 ;  /* 0x0000000409087825 */ /* 0x000fcc00078e0214 */
[----:B------:R-:W2:Y:S01]  /*2880*/  LDG.E.128.CONSTANT R8, desc[UR10][R8.64] ;  /* 0x0000000a08087981 */ /* 0x000ea2000c1e9d00 */
[----:B0-----:R-:W-:Y:S01]  /*2890*/  HADD2.F32 R22, -RZ, R14.H1_H1 ;  /* 0x3000000eff167230 */ /* 0x001fe20000004100 */
[----:B--2---:R-:W-:Y:S02]  /*28a0*/  LOP3.LUT R17, R9, 0xf000f, RZ, 0xc0, !PT ;  /* 0x000f000f09117812 */ /* 0x004fe400078ec0ff */
[----:B------:R-:W-:Y:S02]  /*28b0*/  LOP3.LUT R16, R8, 0xf000f, RZ, 0xc0, !PT ;  /* 0x000f000f08107812 */ /* 0x000fe400078ec0ff */
[----:B------:R-:W-:Y:S02]  /*28c0*/  LOP3.LUT R17, R17, 0x64006400, RZ, 0xfc, !PT ;  /* 0x6400640011117812 */ /* 0x000fe400078efcff */
[----:B------:R-:W-:-:S03]  /*28d0*/  LOP3.LUT R16, R16, 0x64006400, RZ, 0xfc, !PT ;  /* 0x6400640010107812 */ /* 0x000fc600078efcff */
[----:B------:R-:W-:Y:S02]  /*28e0*/  HADD2 R20, R17, -1032, -1032 ;  /* 0xe408e40811147430 */ /* 0x000fe40000000000 */
[----:B------:R-:W-:-:S03]  /*28f0*/  HADD2 R16, R16, -1032, -1032 ;  /* 0xe408e40810107430 */ /* 0x000fc60000000000 */
[--C-:B------:R-:W-:Y:S02]  /*2900*/  HADD2.F32 R17, -RZ, R20.reuse.H0_H0 ;  /* 0x20000014ff117230 */ /* 0x100fe40000004100 */
[----:B------:R-:W-:Y:S02]  /*2910*/  HADD2.F32 R23, -RZ, R20.H1_H1 ;  /* 0x30000014ff177230 */ /* 0x000fe40000004100 */
[----:B------:R-:W-:Y:S01]  /*2920*/  HADD2.F32 R20, -RZ, R14.H0_H0 ;  /* 0x2000000eff147230 */ /* 0x000fe20000004100 */
[----:B------:R-:W-:Y:S01]  /*2930*/  LOP3.LUT R14, R9, 0xf000f0, RZ, 0xc0, !PT ;  /* 0x00f000f0090e7812 */ /* 0x000fe200078ec0ff */
[--C-:B------:R-:W-:Y:S01]  /*2940*/  HADD2.F32 R21, -RZ, R16.reuse.H0_H0 ;  /* 0x20000010ff157230 */ /* 0x100fe20000004100 */
[----:B------:R-:W-:Y:S01]  /*2950*/  SHF.R.U32.HI R9, RZ, 0x8, R9 ;  /* 0x00000008ff097819 */ /* 0x000fe20000011609 */
[----:B------:R-:W-:Y:S02]  /*2960*/  HADD2.F32 R25, -RZ, R16.H1_H1 ;  /* 0x30000010ff197230 */ /* 0x000fe40000004100 */
[----:B------:R-:W-:Y:S01]  /*2970*/  FFMA.FTZ R29, R20, R17, RZ ;  /* 0x00000011141d7223 */ /* 0x000fe200000100ff */
[----:B------:R-:W-:Y:S01]  /*2980*/  LOP3.LUT R27, R14, 0x64006400, RZ, 0xfc, !PT ;  /* 0x640064000e1b7812 */ /* 0x000fe200078efcff */
[----:B------:R-:W0:Y:S01]  /*2990*/  LDS.64 R16, [UR4+0x38] ;  /* 0x00003804ff107984 */ /* 0x000e220008000a00 */
[----:B------:R-:W-:Y:S01]  /*29a0*/  LOP3.LUT R14, R8, 0xf000f0, RZ, 0xc0, !PT ;  /* 0x00f000f0080e7812 */ /* 0x000fe200078ec0ff */
[----:B------:R-:W-:Y:S01]  /*29b0*/  FFMA.FTZ R24, R21, R20, RZ ;  /* 0x0000001415187223 */ /* 0x000fe200000100ff */
[----:B------:R-:W-:-:S02]  /*29c0*/  FFMA.FTZ R21, R22, R23, R29 ;  /* 0x0000001716157223 */ /* 0x000fc4000001001d */
[----:B------:R-:W-:Y:S01]  /*29d0*/  LOP3.LUT R23, R14, 0x64006400, RZ, 0xfc, !PT ;  /* 0x640064000e177812 */ /* 0x000fe200078efcff */
[----:B------:R-:W-:Y:S01]  /*29e0*/  FFMA.FTZ R25, R25, R22, R24 ;  /* 0x0000001619197223 */ /* 0x000fe20000010018 */
[-C--:B------:R-:W-:Y:S02]  /*29f0*/  HFMA2 R24, R27, R0.reuse.H0_H0, -72, -72 ;  /* 0xd480d4801b187431 */ /* 0x080fe40000040000 */
[--C-:B------:R-:W-:Y:S02]  /*2a00*/  HADD2.F32 R14, -RZ, R15.reuse.H0_H0 ;  /* 0x2000000fff0e7230 */ /* 0x100fe40000004100 */
[----:B------:R-:W-:Y:S02]  /*2a10*/  HFMA2 R23, R23, R0.H0_H0, -72, -72 ;  /* 0xd480d48017177431 */ /* 0x000fe40000040000 */
[----:B------:R-:W-:Y:S02]  /*2a20*/  HADD2.F32 R15, -RZ, R15.H1_H1 ;  /* 0x3000000fff0f7230 */ /* 0x000fe40000004100 */
[----:B------:R-:W-:-:S02]  /*2a30*/  HADD2.F32 R26, -RZ, R24.H0_H0 ;  /* 0x20000018ff1a7230 */ /* 0x000fc40000004100 */
[--C-:B------:R-:W-:Y:S02]  /*2a40*/  HADD2.F32 R28, -RZ, R23.reuse.H0_H0 ;  /* 0x20000017ff1c7230 */ /* 0x100fe40000004100 */
[----:B------:R-:W-:Y:S02]  /*2a50*/  HADD2.F32 R24, -RZ, R24.H1_H1 ;  /* 0x30000018ff187230 */ /* 0x000fe40000004100 */
[----:B------:R-:W-:Y:S01]  /*2a60*/  FFMA.FTZ R26, R14, R26, R21 ;  /* 0x0000001a0e1a7223 */ /* 0x000fe20000010015 */
[----:B------:R-:W-:Y:S01]  /*2a70*/  SHF.R.U32.HI R21, RZ, 0x8, R8 ;  /* 0x00000008ff157819 */ /* 0x000fe20000011608 */
[----:B------:R-:W-:Y:S02]  /*2a80*/  HADD2.F32 R27, -RZ, R23.H1_H1 ;  /* 0x30000017ff1b7230 */ /* 0x000fe40000004100 */
[----:B------:R-:W-:Y:S01]  /*2a90*/  FFMA.FTZ R8, R28, R14, R25 ;  /* 0x0000000e1c087223 */ /* 0x000fe20000010019 */
[----:B------:R-:W-:Y:S01]  /*2aa0*/  FFMA.FTZ R25, R15, R24, R26 ;  /* 0x000000180f197223 */ /* 0x000fe2000001001a */
[----:B------:R-:W-:-:S02]  /*2ab0*/  LOP3.LUT R24, R21, 0xf000f, RZ, 0xc0, !PT ;  /* 0x000f000f15187812 */ /* 0x000fc400078ec0ff */
[----:B------:R-:W-:Y:S01]  /*2ac0*/  FFMA.FTZ R27, R27, R15, R8 ;  /* 0x0000000f1b1b7223 */ /* 0x000fe20000010008 */
        /* <DEDUP_REMOVED lines=8> */
[--C-:B------:R-:W-:Y:S02]  /*2b50*/  HADD2.F32 R26, -RZ, R23.reuse.H0_H0 ;  /* 0x20000017ff1a7230 */ /* 0x100fe40000004100 */
[----:B------:R-:W-:Y:S02]  /*2b60*/  HADD2.F32 R28, -RZ, R23.H1_H1 ;  /* 0x30000017ff1c7230 */ /* 0x000fe40000004100 */
[----:B0-----:R-:W-:Y:S02]  /*2b70*/  HADD2.F32 R8, -RZ, R16.H0_H0 ;  /* 0x20000010ff087230 */ /* 0x001fe40000004100 */
[----:B------:R-:W-:Y:S02]  /*2b80*/  HADD2.F32 R23, -RZ, R24.H0_H0 ;  /* 0x20000018ff177230 */ /* 0x000fe40000004100 */
[----:B------:R-:W-:Y:S02]  /*2b90*/  HADD2.F32 R16, -RZ, R16.H1_H1 ;  /* 0x30000010ff107230 */ /* 0x000fe40000004100 */
[----:B------:R-:W-:Y:S01]  /*2ba0*/  FFMA.FTZ R27, R26, R8, R27 ;  /* 0x000000081a1b7223 */ /* 0x000fe2000001001b */
[----:B------:R-:W-:Y:S01]  /*2bb0*/  FFMA.FTZ R25, R8, R23, R25 ;  /* 0x0000001708197223 */ /* 0x000fe20000010019 */
[----:B------:R-:W-:-:S02]  /*2bc0*/  HADD2.F32 R23, -RZ, R24.H1_H1 ;  /* 0x30000018ff177230 */ /* 0x000fc40000004100 */
[----:B------:R-:W-:-:S03]  /*2bd0*/  FFMA.FTZ R28, R28, R16, R27 ;  /* 0x000000101c1c7223 */ /* 0x000fc6000001001b */
[----:B------:R-:W-:Y:S01]  /*2be0*/  FFMA.FTZ R26, R16, R23, R25 ;  /* 0x00000017101a7223 */ /* 0x000fe20000010019 */
[----:B------:R-:W-:Y:S02]  /*2bf0*/  LOP3.LUT R23, R10, 0xf000f, RZ, 0xc0, !PT ;  /* 0x000f000f0a177812 */ /* 0x000fe400078ec0ff */
[----:B------:R-:W-:Y:S01]  /*2c00*/  LOP3.LUT R25, R9, 0x64006400, RZ, 0xfc, !PT ;  /* 0x6400640009197812 */ /* 0x000fe200078efcff */
[--C-:B------:R-:W-:Y:S01]  /*2c10*/  HADD2.F32 R9, -RZ, R17.reuse.H0_H0 ;  /* 0x20000011ff097230 */ /* 0x100fe20000004100 */
[----:B------:R-:W-:Y:S01]  /*2c20*/  LOP3.LUT R24, R23, 0x64006400, RZ, 0xfc, !PT ;  /* 0x6400640017187812 */ /* 0x000fe200078efcff */
[----:B------:R-:W-:Y:S02]  /*2c30*/  HFMA2 R23, R21, R0.H0_H0, -72, -72 ;  /* 0xd480d48015177431 */ /* 0x000fe40000040000 */
[----:B------:R-:W-:Y:S02]  /*2c40*/  HADD2.F32 R17, -RZ, R17.H1_H1 ;  /* 0x30000011ff117230 */ /* 0x000fe40000004100 */
[----:B------:R-:W-:-:S02]  /*2c50*/  HADD2 R21, R24, -1032, -1032 ;  /* 0xe408e40818157430 */ /* 0x000fc40000000000 */
[--C-:B------:R-:W-:Y:S02]  /*2c60*/  HADD2.F32 R27, -RZ, R23.reuse.H0_H0 ;  /* 0x20000017ff1b7230 */ /* 0x100fe40000004100 */
[----:B------:R-:W-:Y:S02]  /*2c70*/  HFMA2 R24, R25, R0.H0_H0, -72, -72 ;  /* 0xd480d48019187431 */ /* 0x000fe40000040000 */
[----:B------:R-:W-:Y:S02]  /*2c80*/  HADD2.F32 R23, -RZ, R23.H1_H1 ;  /* 0x30000017ff177230 */ /* 0x000fe40000004100 */
[--C-:B------:R-:W-:Y:S02]  /*2c90*/  HADD2.F32 R25, -RZ, R21.reuse.H0_H0 ;  /* 0x20000015ff197230 */ /* 0x100fe40000004100 */
[----:B------:R-:W-:Y:S01]  /*2ca0*/  FFMA.FTZ R28, R27, R9, R28 ;  /* 0x000000091b1c7223 */ /* 0x000fe2000001001c */
[----:B------:R-:W-:Y:S02]  /*2cb0*/  HADD2.F32 R21, -RZ, R21.H1_H1 ;  /* 0x30000015ff157230 */ /* 0x000fe40000004100 */
[----:B------:R-:W-:-:S02]  /*2cc0*/  HADD2.F32 R27, -RZ, R24.H0_H0 ;  /* 0x20000018ff1b7230 */ /* 0x000fc40000004100 */
[----:B------:R-:W-:Y:S01]  /*2cd0*/  FFMA.FTZ R25, R20, R25, RZ ;  /* 0x0000001914197223 */ /* 0x000fe200000100ff */
[----:B------:R-:W-:Y:S02]  /*2ce0*/  HADD2.F32 R24, -RZ, R24.H1_H1 ;  /* 0x30000018ff187230 */ /* 0x000fe40000004100 */
[----:B------:R-:W-:Y:S01]  /*2cf0*/  FFMA.FTZ R23, R23, R17, R28 ;  /* 0x0000001117177223 */ /* 0x000fe2000001001c */
[----:B------:R-:W-:Y:S01]  /*2d00*/  FFMA.FTZ R21, R22, R21, R25 ;  /* 0x0000001516157223 */ /* 0x000fe20000010019 */
[----:B------:R-:W-:Y:S01]  /*2d10*/  LOP3.LUT R25, R11, 0xf000f, RZ, 0xc0, !PT ;  /* 0x000f000f0b197812 */ /* 0x000fe200078ec0ff */
[----:B------:R-:W-:-:S03]  /*2d20*/  FFMA.FTZ R26, R9, R27, R26 ;  /* 0x0000001b091a7223 */ /* 0x000fc6000001001a */
[----:B------:R-:W-:Y:S01]  /*2d30*/  LOP3.LUT R25, R25, 0x64006400, RZ, 0xfc, !PT ;  /* 0x6400640019197812 */ /* 0x000fe200078efcff */
[----:B------:R-:W-:-:S04]  /*2d40*/  FFMA.FTZ R24, R17, R24, R26 ;  /* 0x0000001811187223 */ /* 0x000fc8000001001a */
[----:B------:R-:W-:-:S05]  /*2d50*/  HADD2 R25, R25, -1032, -1032 ;  /* 0xe408e40819197430 */ /* 0x000fca0000000000 */
[--C-:B------:R-:W-:Y:S02]  /*2d60*/  HADD2.F32 R27, -RZ, R25.reuse.H0_H0 ;  /* 0x20000019ff1b7230 */ /* 0x100fe40000004100 */
[----:B------:R-:W-:-:S03]  /*2d70*/  HADD2.F32 R25, -RZ, R25.H1_H1 ;  /* 0x30000019ff197230 */ /* 0x000fc60000004100 */
[----:B------:R-:W-:Y:S01]  /*2d80*/  FFMA.FTZ R27, R20, R27, RZ ;  /* 0x0000001b141b7223 */ /* 0x000fe200000100ff */
[----:B------:R-:W-:Y:S02]  /*2d90*/  LOP3.LUT R20, R10, 0xf000f0, RZ, 0xc0, !PT ;  /* 0x00f000f00a147812 */ /* 0x000fe400078ec0ff */
[----:B------:R-:W-:Y:S01]  /*2da0*/  SHF.R.U32.HI R10, RZ, 0x8, R10 ;  /* 0x00000008ff0a7819 */ /* 0x000fe2000001160a */
[----:B------:R-:W-:Y:S01]  /*2db0*/  FFMA.FTZ R25, R22, R25, R27 ;  /* 0x0000001916197223 */ /* 0x000fe2000001001b */
[----:B------:R-:W-:Y:S01]  /*2dc0*/  LOP3.LUT R27, R20, 0x64006400, RZ, 0xfc, !PT ;  /* 0x64006400141b7812 */ /* 0x000fe200078efcff */
[----:B------:R-:W-:Y:S01]  /*2dd0*/  FMUL.FTZ R22, R4, R23 ;  /* 0x0000001704167220 */ /* 0x000fe20000410000 */
[----:B------:R-:W-:Y:S01]  /*2de0*/  LOP3.LUT R20, R11, 0xf000f0, RZ, 0xc0, !PT ;  /* 0x00f000f00b147812 */ /* 0x000fe200078ec0ff */
[----:B------:R-:W-:Y:S01]  /*2df0*/  FMUL.FTZ R23, R5, R24 ;  /* 0x0000001805177220 */ /* 0x000fe20000410000 */
[----:B------:R-:W-:Y:S01]  /*2e00*/  SHF.R.U32.HI R11, RZ, 0x8, R11 ;  /* 0x00000008ff0b7819 */ /* 0x000fe2000001160b */
[----:B------:R-:W-:Y:S01]  /*2e10*/  HFMA2 R26, R27, R0.H0_H0, -72, -72 ;  /* 0xd480d4801b1a7431 */ /* 0x000fe20000040000 */
[----:B------:R-:W-:-:S02]  /*2e20*/  LOP3.LUT R27, R20, 0x64006400, RZ, 0xfc, !PT ;  /* 0x64006400141b7812 */ /* 0x000fc400078efcff */
[----:B------:R-:W-:Y:S02]  /*2e30*/  F2FP.F16.F32.PACK_AB R22, RZ, R22 ;  /* 0x00000016ff16723e */ /* 0x000fe400000000ff */
[----:B------:R-:W-:Y:S02]  /*2e40*/  HADD2.F32 R24, -RZ, R26.H0_H0 ;  /* 0x2000001aff187230 */ /* 0x000fe40000004100 */
[----:B------:R-:W-:Y:S01]  /*2e50*/  HFMA2 R20, R27, R0.H0_H0, -72, -72 ;  /* 0xd480d4801b147431 */ /* 0x000fe20000040000 */
[----:B------:R-:W-:Y:S02]  /*2e60*/  LOP3.LUT R27, R10, 0xf000f0, RZ, 0xc0, !PT ;  /* 0x00f000f00a1b7812 */ /* 0x000fe400078ec0ff */
[----:B------:R-:W-:Y:S01]  /*2e70*/  F2FP.F16.F32.PACK_AB R23, RZ, R23 ;  /* 0x00000017ff17723e */ /* 0x000fe200000000ff */
[----:B------:R-:W-:Y:S01]  /*2e80*/  FFMA.FTZ R24, R14, R24, R21 ;  /* 0x000000180e187223 */ /* 0x000fe20000010015 */
[--C-:B------:R-:W-:Y:S02]  /*2e90*/  HADD2.F32 R21, -RZ, R20.reuse.H0_H0 ;  /* 0x20000014ff157230 */ /* 0x100fe40000004100 */
[----:B------:R-:W-:Y:S01]  /*2ea0*/  HADD2.F32 R20, -RZ, R20.H1_H1 ;  /* 0x30000014ff147230 */ /* 0x000fe20000004100 */
[----:B------:R-:W-:-:S02]  /*2eb0*/  PRMT R22, R22, 0x5410, R23 ;  /* 0x0000541016167816 */ /* 0x000fc40000000017 */
[----:B------:R-:W-:Y:S01]  /*2ec0*/  FFMA.FTZ R14, R14, R21, R25 ;  /* 0x000000150e0e7223 */ /* 0x000fe20000010019 */
[----:B------:R-:W-:Y:S01]  /*2ed0*/  HADD2.F32 R25, -RZ, R26.H1_H1 ;  /* 0x3000001aff197230 */ /* 0x000fe20000004100 */
[----:B------:R-:W-:Y:S02]  /*2ee0*/  LOP3.LUT R21, R10, 0xf000f, RZ, 0xc0, !PT ;  /* 0x000f000f0a157812 */ /* 0x000fe400078ec0ff */
[----:B------:R-:W-:Y:S01]  /*2ef0*/  LOP3.LUT R26, R11, 0xf000f, RZ, 0xc0, !PT ;  /* 0x000f000f0b1a7812 */ /* 0x000fe200078ec0ff */
[----:B------:R-:W-:Y:S01]  /*2f00*/  HFMA2.MMA R13, R22, 1, 1, R13 ;  /* 0x3c003c00160d7835 */ /* 0x000fe2000000000d */
[----:B------:R-:W-:Y:S01]  /*2f10*/  LOP3.LUT R21, R21, 0x64006400, RZ, 0xfc, !PT ;  /* 0x6400640015157812 */ /* 0x000fe200078efcff */
[----:B------:R-:W-:Y:S01]  /*2f20*/  FFMA.FTZ R25, R15, R25, R24 ;  /* 0x000000190f197223 */ /* 0x000fe20000010018 */
[----:B------:R-:W-:-:S03]  /*2f30*/  LOP3.LUT R26, R26, 0x64006400, RZ, 0xfc, !PT ;  /* 0x640064001a1a7812 */ /* 0x000fc600078efcff */
[----:B------:R-:W-:Y:S02]  /*2f40*/  HADD2 R21, R21, -1032, -1032 ;  /* 0xe408e40815157430 */ /* 0x000fe40000000000 */
[----:B------:R-:W-:Y:S01]  /*2f50*/  HADD2 R10, R26, -1032, -1032 ;  /* 0xe408e4081a0a7430 */ /* 0x000fe20000000000 */
[----:B------:R-:W-:Y:S02]  /*2f60*/  LOP3.LUT R26, R11, 0xf000f0, RZ, 0xc0, !PT ;  /* 0x00f000f00b1a7812 */ /* 0x000fe400078ec0ff */
[----:B------:R-:W-:Y:S01]  /*2f70*/  LOP3.LUT R11, R27, 0x64006400, RZ, 0xfc, !PT ;  /* 0x640064001b0b7812 */ /* 0x000fe200078efcff */
[----:B------:R-:W-:Y:S01]  /*2f80*/  FFMA.FTZ R27, R15, R20, R14 ;  /* 0x000000140f1b7223 */ /* 0x000fe2000001000e */
[----:B------:R-:W-:Y:S01]  /*2f90*/  HADD2.F32 R24, -RZ, R21.H0_H0 ;  /* 0x20000015ff187230 */ /* 0x000fe20000004100 */
[----:B------:R-:W-:Y:S01]  /*2fa0*/  LOP3.LUT R15, R26, 0x64006400, RZ, 0xfc, !PT ;  /* 0x640064001a0f7812 */ /* 0x000fe200078efcff */
[----:B------:R-:W-:Y:S02]  /*2fb0*/  HADD2.F32 R14, -RZ, R10.H0_H0 ;  /* 0x2000000aff0e7230 */ /* 0x000fe40000004100 */
[----:B------:R-:W-:-:S02]  /*2fc0*/  HFMA2 R11, R11, R0.H0_H0, -72, -72 ;  /* 0xd480d4800b0b7431 */ /* 0x000fc40000040000 */
[----:B------:R-:W-:Y:S02]  /*2fd0*/  HADD2.F32 R21, -RZ, R21.H1_H1 ;  /* 0x30000015ff157230 */ /* 0x000fe40000004100 */
[C---:B------:R-:W-:Y:S01]  /*2fe0*/  FFMA.FTZ R25, R8.reuse, R24, R25 ;  /* 0x0000001808197223 */ /* 0x040fe20000010019 */
        /* <DEDUP_REMOVED lines=19> */
.L_x_3538:
[----:B------:R-:W-:Y:S01]  /*3120*/  UIADD3 UR8, UR8, 0x20, URZ ;  /* 0x0000002008087890 */ /* 0x000fe2000fffe03f */
[----:B------:R-:W-:Y:S01]  /*3130*/  MOV R9, UR9 ;  /* 0x0000000900097c02 */ /* 0x000fe20008000f00 */
[----:B------:R-:W-:Y:S02]  /*3140*/  UIADD3 UR4, UR4, 0x40, URZ ;  /* 0x0000004004047890 */ /* 0x000fe4000fffe03f */
[----:B------:R-:W-:Y:S01]  /*3150*/  UISETP.GE.AND UP0, UPT, UR8, UR7, UPT ;  /* 0x000000070800728c */ /* 0x000fe2000bf06270 */
[----:B------:R-:W-:Y:S02]  /*3160*/  LEA R18, P0, R9, R18, 0x4 ;  /* 0x0000001209127211 */ /* 0x000fe400078020ff */
[----:B------:R-:W-:Y:S02]  /*3170*/  ISETP.GT.AND P3, PT, R2, UR8, PT ;  /* 0x0000000802007c0c */ /* 0x000fe4000bf64270 */
[----:B------:R-:W-:Y:S02]  /*3180*/  IADD3.X R19, R19, UR5, RZ, P0, !PT ;  /* 0x0000000513137c10 */ /* 0x000fe400087fe4ff */
[----:B------:R-:W-:-:S13]  /*3190*/  PLOP3.LUT P1, PT, PT, PT, UP0, 0x80, 0x0 ;  /* 0x000000000000781c */ /* 0x000fda0003f2f008 */
[----:B------:R-:W-:Y:S05]  /*31a0*/  @!P1 BRA P3, `(.L_x_3542) ;  /* 0xffffffd800f49947 */ /* 0x000fea000183ffff */
.L_x_3537:
        /* <DEDUP_REMOVED lines=17> */
.L_x_3546:
[----:B------:R-:W0:Y:S02]  /*32c0*/  LDS R8, [R4] ;  /* 0x0000000004087984 */ /* 0x000e240000000800 */
[----:B0-----:R-:W-:-:S10]  /*32d0*/  HFMA2.MMA R9, R8, 1, 1, R13 ;  /* 0x3c003c0008097835 */ /* 0x001fd4000000000d */
[----:B------:R-:W0:Y:S02]  /*32e0*/  ATOMS.CAST.SPIN R9, [R4], R8, R9 ;  /* 0x000000080409738d */ /* 0x000e240001800009 */
[----:B0-----:R-:W-:-:S13]  /*32f0*/  ISETP.EQ.U32.AND P0, PT, R9, 0x1, PT ;  /* 0x000000010900780c */ /* 0x001fda0003f02070 */
[----:B------:R-:W-:Y:S05]  /*3300*/  @!P0 BRA `(.L_x_3546) ;  /* 0xfffffffc00ec8947 */ /* 0x000fea000383ffff */
[----:B------:R-:W-:Y:S05]  /*3310*/  BRA `(.L_x_3544) ;  /* 0x00000000000c7947 */ /* 0x000fea0003800000 */
.L_x_3545:
[----:B------:R-:W2:Y:S02]  /*3320*/  LD.E R0, desc[UR10][R6.64] ;  /* 0x0000000a06007980 */ /* 0x000ea4000c101900 */
[----:B--2---:R-:W-:-:S05]  /*3330*/  IADD3 R5, R13, R0, RZ ;  /* 0x000000000d057210 */ /* 0x004fca0007ffe0ff */
[----:B------:R0:W-:Y:S02]  /*3340*/  ST.E desc[UR10][R6.64], R5 ;  /* 0x0000000506007985 */ /* 0x0001e4000c10190a */
.L_x_3544:
[----:B------:R-:W-:Y:S05]  /*3350*/  BSYNC B0 ;  /* 0x0000000000007941 */ /* 0x000fea0003800000 */
.L_x_3543:
[----:B------:R1:W-:Y:S02]  /*3360*/  ATOM.E.ADD.F16x2.RN.STRONG.GPU P0, RZ, desc[UR10][R6.64+0x4], R3 ;  /* 0x0000040306ff79a2 */ /* 0x0003e4000810e1ca */
[----:B-1----:R-:W-:Y:S05]  /*3370*/  @P0 EXIT ;  /* 0x000000000000094d */ /* 0x002fea0003800000 */
[----:B------:R-:W1:Y:S02]  /*3380*/  QSPC.E.S P0, RZ, [R6+0x4] ;  /* 0x0000040006ff73aa */ /* 0x000e640000000500 */
[----:B-1----:R-:W-:Y:S05]  /*3390*/  @!P0 BRA `(.L_x_3547) ;  /* 0x0000000000248947 */ /* 0x002fea0003800000 */
[----:B------:R-:W-:-:S04]  /*33a0*/  MOV R4, R6 ;  /* 0x0000000600047202 */ /* 0x000fc80000000f00 */
[----:B------:R-:W-:Y:S02]  /*33b0*/  MOV R4, R4 ;  /* 0x0000000400047202 */ /* 0x000fe40000000f00 */
[----:B0-----:R-:W-:-:S07]  /*33c0*/  MOV R5, R3 ;  /* 0x0000000300057202 */ /* 0x001fce0000000f00 */
.L_x_3548:
[----:B------:R-:W0:Y:S02]  /*33d0*/  LDS R2, [R4+0x4] ;  /* 0x0000040004027984 */ /* 0x000e240000000800 */
[----:B0-----:R-:W-:-:S06]  /*33e0*/  HADD2 R3, R2, R5 ;  /* 0x0000000502037230 */ /* 0x001fcc0000000000 */
[----:B------:R-:W0:Y:S02]  /*33f0*/  ATOMS.CAST.SPIN R3, [R4+0x4], R2, R3 ;  /* 0x000004020403738d */ /* 0x000e240001800003 */
[----:B0-----:R-:W-:-:S13]  /*3400*/  ISETP.EQ.U32.AND P0, PT, R3, 0x1, PT ;  /* 0x000000010300780c */ /* 0x001fda0003f02070 */
[----:B------:R-:W-:Y:S05]  /*3410*/  @!P0 BRA `(.L_x_3548) ;  /* 0xfffffffc00ec8947 */ /* 0x000fea000383ffff */
[----:B------:R-:W-:Y:S05]  /*3420*/  EXIT ;  /* 0x000000000000794d */ /* 0x000fea0003800000 */
.L_x_3547:
[----:B------:R-:W2:Y:S02]  /*3430*/  LD.E R0, desc[UR10][R6.64+0x4] ;  /* 0x0000040a06007980 */ /* 0x000ea4000c101900 */
[----:B--2---:R-:W-:-:S05]  /*3440*/  IADD3 R3, R3, R0, RZ ;  /* 0x0000000003037210 */ /* 0x004fca0007ffe0ff */
[----:B------:R-:W-:Y:S01]  /*3450*/  ST.E desc[UR10][R6.64+0x4], R3 ;  /* 0x0000040306007985 */ /* 0x000fe2000c10190a */
[----:B------:R-:W-:Y:S05]  /*3460*/  EXIT ;  /* 0x000000000000794d */ /* 0x000fea0003800000 */
.L_x_3549:
        /* <DEDUP_REMOVED lines=9> */
.L_x_3734:


//--------------------- .text._Z23gemm_half_q_half_kernelILi1ELi12ELb1ELb0ELi32EEvPK6__halfPKjS4_S2_PS0_iiiiPKtS7_iiiiiibS2_i --------------------------
	.section	.text._Z23gemm_half_q_half_kernelILi1ELi12ELb1ELb0ELi32EEvPK6__halfPKjS4_S2_PS0_iiiiPKtS7_iiiiiibS2_i,"ax",@progbits
	.align	128
        .global         _Z23gemm_half_q_half_kernelILi1ELi12ELb1ELb0ELi32EEvPK6__halfPKjS4_S2_PS0_iiiiPKtS7_iiiiiibS2_i
        .type           _Z23gemm_half_q_half_kernelILi1ELi12ELb1ELb0ELi32EEvPK6__halfPKjS4_S2_PS0_iiiiPKtS7_iiiiiibS2_i,@function
        .size           _Z23gemm_half_q_half_kernelILi1ELi12ELb1ELb0ELi32EEvPK6__halfPKjS4_S2_PS0_iiiiPKtS7_iiiiiibS2_i,(.L_x_3735 - _Z23gemm_half_q_half_kernelILi1ELi12ELb1ELb0ELi32EEvPK6__halfPKjS4_S2_PS0_iiiiPKtS7_iiiiiibS2_i)
        .other          _Z23gemm_half_q_half_kernelILi1ELi12ELb1ELb0ELi32EEvPK6__halfPKjS4_S2_PS0_iiiiPKtS7_iiiiiibS2_i,@"STO_CUDA_ENTRY STV_DEFAULT"
_Z23gemm_half_q_half_kernelILi1ELi12ELb1ELb0ELi32EEvPK6__halfPKjS4_S2_PS0_iiiiPKtS7_iiiiiibS2_i:
.text._Z23gemm_half_q_half_kernelILi1ELi12ELb1ELb0ELi32EEvPK6__halfPKjS4_S2_PS0_iiiiPKtS7_iiiiiibS2_i:
        /* <DEDUP_REMOVED lines=48> */
.L_x_3551:
[----:B------:R-:W-:Y:S05]  /*0300*/  BSYNC B0 ;  /* 0x0000000000007941 */ /* 0x000fea0003800000 */
.L_x_3550:
[----:B------:R-:W-:Y:S01]  /*0310*/  ULDC UR4, c[0x0][0x23c] ;  /* 0x00008f0000047ab9 */ /* 0x000fe20000000800 */
[----:B0-----:R-:W-:Y:S02]  /*0320*/  SHF.L.U32 R0, R12, 0x2, RZ ;  /* 0x000000020c007819 */ /* 0x001fe400000006ff */
[----:B------:R-:W-:-:S04]  /*0330*/  MOV R19, UR4 ;  /* 0x0000000400137c02 */ /* 0x000fc80008000f00 */
[----:B------:R-:W-:-:S13]  /*0340*/  ISETP.GE.AND P1, PT, R0, R19, PT ;  /* 0x000000130000720c */ /* 0x000fda0003f26270 */
[----:B------:R-:W-:Y:S05]  /*0350*/  @P1 EXIT ;  /* 0x000000000000194d */ /* 0x000fea0003800000 */
[----:B------:R-:W0:Y:S08]  /*0360*/  LDC.U8 R4, c[0x0][0x270] ;  /* 0x00009c00ff047b82 */ /* 0x000e300000000000 */
        /* <DEDUP_REMOVED lines=13> */
[----:B0-----:R-:W0:Y:S01]  /*0440*/  LDC.64 R4, c[0x0][0x248] ;  /* 0x00009200ff047b82 */ /* 0x001e220000000a00 */
        /* <DEDUP_REMOVED lines=12> */
.L_x_3553:
        /* <DEDUP_REMOVED lines=40> */
.L_x_3552:
[----:B------:R-:W-:Y:S01]  /*0790*/  ULDC UR4, c[0x0][0x258] ;  /* 0x0000960000047ab9 */ /* 0x000fe20000000800 */
[----:B------:R-:W-:Y:S01]  /*07a0*/  HFMA2.MMA R3, -RZ, RZ, 0, 0 ;  /* 0x00000000ff037435 */ /* 0x000fe200000001ff */
[C---:B------:R-:W-:Y:S02]  /*07b0*/  ISETP.GT.AND P2, PT, R11.reuse, UR4, PT ;  /* 0x000000040b007c0c */ /* 0x040fe4000bf44270 */
[----:B------:R-:W-:Y:S02]  /*07c0*/  ISETP.GT.AND P3, PT, R11, R10, PT ;  /* 0x0000000a0b00720c */ /* 0x000fe40003f64270 */
[----:B0-----:R-:W-:-:S09]  /*07d0*/  MOV R4, RZ ;  /* 0x000000ff00047202 */ /* 0x001fd20000000f00 */
        /* <DEDUP_REMOVED lines=8> */
.L_x_3554:
        /* <DEDUP_REMOVED lines=8> */
.L_x_3555:
[----:B------:R-:W-:Y:S01]  /*08e0*/  ULDC UR5, c[0x0][0x260] ;  /* 0x0000980000057ab9 */ /* 0x000fe20000000800 */
[----:B------:R-:W-:Y:S01]  /*08f0*/  HFMA2.MMA R5, -RZ, RZ, 0, 0 ;  /* 0x00000000ff057435 */ /* 0x000fe200000001ff */
[C---:B------:R-:W-:Y:S02]  /*0900*/  ISETP.GT.AND P2, PT, R11.reuse, UR5, PT ;  /* 0x000000050b007c0c */ /* 0x040fe4000bf44270 */
[----:B------:R-:W-:Y:S02]  /*0910*/  ISETP.GT.AND P3, PT, R11, R12, PT ;  /* 0x0000000c0b00720c */ /* 0x000fe40003f64270 */
        /* <DEDUP_REMOVED lines=9> */
.L_x_3556:
        /* <DEDUP_REMOVED lines=8> */
.L_x_3557:
        /* <DEDUP_REMOVED lines=11> */
.L_x_3558:
[C---:B------:R-:W-:Y:S01]  /*0ae0*/  VIMNMX R7, R11.reuse, UR4, PT ;  /* 0x000000040b077c48 */ /* 0x040fe2000bfe0100 */
[----:B------:R-:W0:Y:S01]  /*0af0*/  S2UR UR5, SR_CgaCtaId ;  /* 0x00000000000579c3 */ /* 0x000e220000008800 */
[----:B------:R-:W-:Y:S01]  /*0b00*/  ISETP.GE.OR P1, PT, R11, R12, P1 ;  /* 0x0000000c0b00720c */ /* 0x000fe20000f26670 */
        /* <DEDUP_REMOVED lines=18> */
[----:B------:R-:W-:Y:S01]  /*0c30*/  SHF.R.S32.HI R0, RZ, 0x1f, R19 ;  /* 0x0000001fff007819 */ /* 0x000fe20000011413 */
[----:B------:R-:W-:Y:S01]  /*0c40*/  HADD2.F32 R26, -RZ, R20.H0_H0 ;  /* 0x20000014ff1a7230 */ /* 0x000fe20000004100 */
[----:B------:R-:W-:Y:S01]  /*0c50*/  PRMT R24, RZ, 0x5410, RZ ;  /* 0x00005410ff187816 */ /* 0x000fe200000000ff */
[----:B------:R-:W-:Y:S01]  /*0c60*/  HADD2.F32 R27, -RZ, R21.H0_H0 ;  /* 0x20000015ff1b7230 */ /* 0x000fe20000004100 */
[----:B------:R-:W-:Y:S01]  /*0c70*/  PRMT R25, RZ, 0x5410, RZ ;  /* 0x00005410ff197816 */ /* 0x000fe200000000ff */
[----:B------:R-:W-:Y:S01]  /*0c80*/  HADD2.F32 R28, -RZ, R22.H0_H0 ;  /* 0x20000016ff1c7230 */ /* 0x000fe20000004100 */
[----:B------:R-:W-:Y:S01]  /*0c90*/  SHF.L.U64.HI R31, R19, 0x4, R0 ;  /* 0x00000004131f7819 */ /* 0x000fe20000010200 */
[----:B------:R-:W-:Y:S01]  /*0ca0*/  HADD2.F32 R29, -RZ, R23.H0_H0 ;  /* 0x20000017ff1d7230 */ /* 0x000fe20000004100 */
[----:B------:R-:W-:-:S06]  /*0cb0*/  ULDC UR5, c[0x0][0x264] ;  /* 0x0000990000057ab9 */ /* 0x000fcc0000000800 */
.L_x_3564:
        /* <DEDUP_REMOVED lines=10> */
[----:B0-----:R-:W-:Y:S01]  /*0d60*/  HADD2.F32 R43, -RZ, R14.H1_H1 ;  /* 0x3000000eff2b7230 */ /* 0x001fe20000004100 */
[----:B--2---:R-:W-:Y:S02]  /*0d70*/  LOP3.LUT R0, R4, 0xf000f, RZ, 0xc0, !PT ;  /* 0x000f000f04007812 */ /* 0x004fe400078ec0ff */
[C---:B------:R-:W-:Y:S02]  /*0d80*/  LOP3.LUT R3, R5.reuse, 0xf000f, RZ, 0xc0, !PT ;  /* 0x000f000f05037812 */ /* 0x040fe400078ec0ff */
[----:B------:R-:W-:-:S02]  /*0d90*/  LOP3.LUT R32, R5, 0xf000f0, RZ, 0xc0, !PT ;  /* 0x00f000f005207812 */ /* 0x000fc400078ec0ff */
[----:B------:R-:W-:Y:S02]  /*0da0*/  SHF.R.U32.HI R34, RZ, 0x8, R5 ;  /* 0x00000008ff227819 */ /* 0x000fe40000011605 */
[----:B------:R-:W-:Y:S02]  /*0db0*/  LOP3.LUT R5, R6, 0xf000f, RZ, 0xc0, !PT ;  /* 0x000f000f06057812 */ /* 0x000fe400078ec0ff */
[----:B------:R-:W-:Y:S02]  /*0dc0*/  LOP3.LUT R0, R0, 0x64006400, RZ, 0xfc, !PT ;  /* 0x6400640000007812 */ /* 0x000fe400078efcff */
[----:B------:R-:W-:Y:S02]  /*0dd0*/  LOP3.LUT R41, R5, 0x64006400, RZ, 0xfc, !PT ;  /* 0x6400640005297812 */ /* 0x000fe400078efcff */
[----:B------:R-:W-:Y:S01]  /*0de0*/  LOP3.LUT R3, R3, 0x64006400, RZ, 0xfc, !PT ;  /* 0x6400640003037812 */ /* 0x000fe200078efcff */
[----:B------:R-:W-:Y:S01]  /*0df0*/  HADD2 R0, R0, -1032, -1032 ;  /* 0xe408e40800007430 */ /* 0x000fe20000000000 */
[----:B------:R-:W-:Y:S01]  /*0e00*/  LOP3.LUT R35, R6, 0xf000f0, RZ, 0xc0, !PT ;  /* 0x00f000f006237812 */ /* 0x000fe200078ec0ff */
[----:B------:R-:W-:Y:S01]  /*0e10*/  HADD2 R41, R41, -1032, -1032 ;  /* 0xe408e40829297430 */ /* 0x000fe20000000000 */
[----:B------:R-:W-:Y:S01]  /*0e20*/  SHF.R.U32.HI R36, RZ, 0x8, R6 ;  /* 0x00000008ff247819 */ /* 0x000fe20000011606 */
[----:B------:R-:W-:Y:S01]  /*0e30*/  HADD2 R39, R3, -1032, -1032 ;  /* 0xe408e40803277430 */ /* 0x000fe20000000000 */
[C---:B------:R-:W-:Y:S01]  /*0e40*/  LOP3.LUT R6, R7.reuse, 0xf000f, RZ, 0xc0, !PT ;  /* 0x000f000f07067812 */ /* 0x040fe200078ec0ff */
[--C-:B------:R-:W-:Y:S01]  /*0e50*/  HADD2.F32 R5, -RZ, R0.reuse.H0_H0 ;  /* 0x20000000ff057230 */ /* 0x100fe20000004100 */
[----:B------:R-:W-:Y:S01]  /*0e60*/  LOP3.LUT R37, R7, 0xf000f0, RZ, 0xc0, !PT ;  /* 0x00f000f007257812 */ /* 0x000fe200078ec0ff */
[----:B------:R-:W-:Y:S01]  /*0e70*/  HADD2.F32 R42, -RZ, R0.H1_H1 ;  /* 0x30000000ff2a7230 */ /* 0x000fe20000004100 */
[----:B------:R-:W-:Y:S01]  /*0e80*/  LOP3.LUT R6, R6, 0x64006400, RZ, 0xfc, !PT ;  /* 0x6400640006067812 */ /* 0x000fe200078efcff */
[----:B------:R-:W-:Y:S01]  /*0e90*/  HADD2.F32 R0, -RZ, R14.H0_H0 ;  /* 0x2000000eff007230 */ /* 0x000fe20000004100 */
[----:B------:R-:W-:Y:S01]  /*0ea0*/  SHF.R.U32.HI R38, RZ, 0x8, R7 ;  /* 0x00000008ff267819 */ /* 0x000fe20000011607 */
[----:B------:R-:W-:Y:S01]  /*0eb0*/  HADD2.F32 R33, -RZ, R41.H0_H0 ;  /* 0x20000029ff217230 */ /* 0x000fe20000004100 */
[----:B------:R-:W-:Y:S01]  /*0ec0*/  LOP3.LUT R30, R4, 0xf000f0, RZ, 0xc0, !PT ;  /* 0x00f000f0041e7812 */ /* 0x000fe200078ec0ff */
[----:B------:R-:W-:-:S02]  /*0ed0*/  HADD2.F32 R45, -RZ, R39.H0_H0 ;  /* 0x20000027ff2d7230 */ /* 0x000fc40000004100 */
[----:B------:R-:W-:Y:S02]  /*0ee0*/  HADD2 R40, R6, -1032, -1032 ;  /* 0xe408e40806287430 */ /* 0x000fe40000000000 */
[----:B------:R-:W-:Y:S01]  /*0ef0*/  FFMA.FTZ R5, R5, R0, RZ ;  /* 0x0000000005057223 */ /* 0x000fe200000100ff */
[----:B------:R-:W-:Y:S01]  /*0f00*/  FFMA.FTZ R44, R0, R33, RZ ;  /* 0x00000021002c7223 */ /* 0x000fe200000100ff */
[----:B------:R-:W0:Y:S01]  /*0f10*/  LDS.64 R6, [UR4+0x8] ;  /* 0x00000804ff067984 */ /* 0x000e220008000a00 */
[----:B------:R-:W-:Y:S01]  /*0f20*/  HADD2.F32 R39, -RZ, R39.H1_H1 ;  /* 0x30000027ff277230 */ /* 0x000fe20000004100 */
[----:B------:R-:W-:Y:S01]  /*0f30*/  LOP3.LUT R33, R32, 0x64006400, RZ, 0xfc, !PT ;  /* 0x6400640020217812 */ /* 0x000fe200078efcff */
[----:B------:R-:W-:Y:S01]  /*0f40*/  FFMA.FTZ R14, R0, R45, RZ ;  /* 0x0000002d000e7223 */ /* 0x000fe200000100ff */
[----:B------:R-:W-:Y:S02]  /*0f50*/  HADD2.F32 R3, -RZ, R40.H0_H0 ;  /* 0x20000028ff037230 */ /* 0x000fe40000004100 */
[----:B------:R-:W-:Y:S01]  /*0f60*/  FFMA.FTZ R42, R42, R43, R5 ;  /* 0x0000002b2a2a7223 */ /* 0x000fe20000010005 */
[----:B------:R-:W-:Y:S01]  /*0f70*/  LOP3.LUT R5, R30, 0x64006400, RZ, 0xfc, !PT ;  /* 0x640064001e057812 */ /* 0x000fe200078efcff */
[----:B------:R-:W-:Y:S01]  /*0f80*/  FFMA.FTZ R14, R43, R39, R14 ;  /* 0x000000272b0e7223 */ /* 0x000fe2000001000e */
[----:B------:R-:W-:Y:S01]  /*0f90*/  LOP3.LUT R35, R35, 0x64006400, RZ, 0xfc, !PT ;  /* 0x6400640023237812 */ /* 0x000fe200078efcff */
[----:B------:R-:W-:Y:S01]  /*0fa0*/  HFMA2 R33, R33, R10.H0_H0, -72, -72 ;  /* 0xd480d48021217431 */ /* 0x000fe2000004000a */
[----:B------:R-:W-:Y:S01]  /*0fb0*/  LOP3.LUT R39, R37, 0x64006400, RZ, 0xfc, !PT ;  /* 0x6400640025277812 */ /* 0x000fe200078efcff */
[----:B------:R-:W-:Y:S01]  /*0fc0*/  FFMA.FTZ R0, R0, R3, RZ ;  /* 0x0000000300007223 */ /* 0x000fe200000100ff */
[----:B------:R-:W-:-:S02]  /*0fd0*/  HADD2.F32 R41, -RZ, R41.H1_H1 ;  /* 0x30000029ff297230 */ /* 0x000fc40000004100 */
[-C--:B------:R-:W-:Y:S02]  /*0fe0*/  HFMA2 R5, R5, R10.reuse.H0_H0, -72, -72 ;  /* 0xd480d48005057431 */ /* 0x080fe4000004000a */
[----:B------:R-:W-:Y:S02]  /*0ff0*/  HADD2.F32 R3, -RZ, R15.H0_H0 ;  /* 0x2000000fff037230 */ /* 0x000fe40000004100 */
[-C--:B------:R-:W-:Y:S02]  /*1000*/  HFMA2 R35, R35, R10.reuse.H0_H0, -72, -72 ;  /* 0xd480d48023237431 */ /* 0x080fe4000004000a */
[----:B------:R-:W-:Y:S02]  /*1010*/  HADD2.F32 R32, -RZ, R33.H0_H0 ;  /* 0x20000021ff207230 */ /* 0x000fe40000004100 */
[----:B------:R-:W-:Y:S02]  /*1020*/  HFMA2 R30, R39, R10.H0_H0, -72, -72 ;  /* 0xd480d480271e7431 */ /* 0x000fe4000004000a */
        /* <DEDUP_REMOVED lines=13> */
[----:B------:R-:W-:Y:S01]  /*1100*/  SHF.R.U32.HI R4, RZ, 0x8, R4 ;  /* 0x00000008ff047819 */ /* 0x000fe20000011604 */
[----:B------:R-:W-:Y:S02]  /*1110*/  HADD2.F32 R35, -RZ, R35.H1_H1 ;  /* 0x30000023ff237230 */ /* 0x000fe40000004100 */
[----:B------:R-:W-:Y:S01]  /*1120*/  FFMA.FTZ R5, R5, R15, R42 ;  /* 0x0000000f05057223 */ /* 0x000fe2000001002a */
[----:B------:R-:W-:Y:S02]  /*1130*/  HADD2.F32 R40, -RZ, R30.H1_H1 ;  /* 0x3000001eff287230 */ /* 0x000fe40000004100 */
[C---:B------:R-:W-:Y:S01]  /*1140*/  FFMA.FTZ R14, R15.reuse, R33, R14 ;  /* 0x000000210f0e7223 */ /* 0x040fe2000001000e */
        /* <DEDUP_REMOVED lines=10> */
[----:B------:R-:W-:Y:S01]  /*11f0*/  HADD2.F32 R0, -RZ, R7.H0_H0 ;  /* 0x20000007ff007230 */ /* 0x000fe20000004100 */
        /* <DEDUP_REMOVED lines=8> */
[----:B------:R-:W-:Y:S01]  /*1280*/  HADD2.F32 R39, -RZ, R32.H0_H0 ;  /* 0x20000020ff277230 */ /* 0x000fe20000004100 */
[----:B------:R-:W-:Y:S01]  /*1290*/  LOP3.LUT R36, R36, 0xf000f0, RZ, 0xc0, !PT ;  /* 0x00f000f024247812 */ /* 0x000fe200078ec0ff */
[----:B------:R-:W-:Y:S01]  /*12a0*/  HADD2.F32 R42, -RZ, R35.H0_H0 ;  /* 0x20000023ff2a7230 */ /* 0x000fe20000004100 */
[----:B------:R-:W-:Y:S01]  /*12b0*/  LOP3.LUT R38, R38, 0xf000f0, RZ, 0xc0, !PT ;  /* 0x00f000f026267812 */ /* 0x000fe200078ec0ff */
        /* <DEDUP_REMOVED lines=8> */
[----:B------:R-:W-:Y:S01]  /*1340*/  LOP3.LUT R33, R4, 0x64006400, RZ, 0xfc, !PT ;  /* 0x6400640004217812 */ /* 0x000fe200078efcff */
[----:B------:R-:W-:Y:S01]  /*1350*/  FFMA.FTZ R5, R41, R6, R42 ;  /* 0x0000000629057223 */ /* 0x000fe2000001002a */
[----:B------:R-:W-:Y:S01]  /*1360*/  LOP3.LUT R37, R34, 0x64006400, RZ, 0xfc, !PT ;  /* 0x6400640022257812 */ /* 0x000fe200078efcff */
[----:B------:R-:W-:Y:S01]  /*1370*/  FFMA.FTZ R35, R6, R14, R35 ;  /* 0x0000000e06237223 */ /* 0x000fe20000010023 */
[----:B------:R-:W-:-:S02]  /*1380*/  HADD2.F32 R32, -RZ, R32.H1_H1 ;  /* 0x30000020ff207230 */ /* 0x000fc40000004100 */
[-C--:B------:R-:W-:Y:S01]  /*1390*/  HFMA2 R30, R33, R10.reuse.H0_H0, -72, -72 ;  /* 0xd480d480211e7431 */ /* 0x080fe2000004000a */
[----:B------:R-:W-:Y:S01]  /*13a0*/  LOP3.LUT R41, R36, 0x64006400, RZ, 0xfc, !PT ;  /* 0x6400640024297812 */ /* 0x000fe200078efcff */
[-C--:B------:R-:W-:Y:S01]  /*13b0*/  HFMA2 R14, R37, R10.reuse.H0_H0, -72, -72 ;  /* 0xd480d480250e7431 */ /* 0x080fe2000004000a */
[----:B------:R-:W-:Y:S01]  /*13c0*/  LOP3.LUT R33, R38, 0x64006400, RZ, 0xfc, !PT ;  /* 0x6400640026217812 */ /* 0x000fe200078efcff */
[----:B------:R-:W-:Y:S02]  /*13d0*/  HADD2.F32 R36, -RZ, R3.H1_H1 ;  /* 0x30000003ff247230 */ /* 0x000fe40000004100 */
[----:B------:R-:W-:Y:S01]  /*13e0*/  FFMA.FTZ R39, R6, R32, R39 ;  /* 0x0000002006277223 */ /* 0x000fe20000010027 */
[-C--:B------:R-:W-:Y:S02]  /*13f0*/  HFMA2 R4, R41, R10.reuse.H0_H0, -72, -72 ;  /* 0xd480d48029047431 */ /* 0x080fe4000004000a */
[----:B------:R-:W-:Y:S02]  /*1400*/  HADD2.F32 R3, -RZ, R14.H0_H0 ;  /* 0x2000000eff037230 */ /* 0x000fe40000004100 */
[----:B------:R-:W-:-:S02]  /*1410*/  HFMA2 R33, R33, R10.H0_H0, -72, -72 ;  /* 0xd480d48021217431 */ /* 0x000fc4000004000a */
[----:B------:R-:W-:Y:S02]  /*1420*/  HADD2.F32 R32, -RZ, R30.H0_H0 ;  /* 0x2000001eff207230 */ /* 0x000fe40000004100 */
        /* <DEDUP_REMOVED lines=28> */
.L_x_3561:
[----:B------:R-:W-:Y:S05]  /*15f0*/  @!P1 BRA `(.L_x_3562) ;  /* 0x00000008002c9947 */ /* 0x000fea0003800000 */
[----:B------:R-:W2:Y:S04]  /*1600*/  LDG.E.128.CONSTANT R4, desc[UR6][R16.64] ;  /* 0x0000000610047981 */ /* 0x000ea8000c1e9d00 */
[----:B------:R-:W0:Y:S02]  /*1610*/  LDS.64 R14, [UR4+0x10] ;  /* 0x00001004ff0e7984 */ /* 0x000e240008000a00 */
[----:B0-----:R-:W-:Y:S02]  /*1620*/  HADD2.F32 R36, -RZ, R15.H0_H0 ;  /* 0x2000000fff247230 */ /* 0x001fe40000004100 */
[--C-:B------:R-:W-:Y:S02]  /*1630*/  HADD2.F32 R0, -RZ, R14.reuse.H0_H0 ;  /* 0x2000000eff007230 */ /* 0x100fe40000004100 */
[----:B------:R-:W-:Y:S01]  /*1640*/  HADD2.F32 R14, -RZ, R14.H1_H1 ;  /* 0x3000000eff0e7230 */ /* 0x000fe20000004100 */
        /* <DEDUP_REMOVED lines=16> */
[----:B------:R-:W-:Y:S01]  /*1750*/  SHF.R.U32.HI R16, RZ, 0x8, R7 ;  /* 0x00000008ff107819 */ /* 0x000fe20000011607 */
[----:B------:R-:W-:-:S02]  /*1760*/  HADD2 R38, R38, -1032, -1032 ;  /* 0xe408e40826267430 */ /* 0x000fc40000000000 */
[----:B------:R-:W-:Y:S01]  /*1770*/  HADD2.F32 R37, -RZ, R15.H1_H1 ;  /* 0x3000000fff257230 */ /* 0x000fe20000004100 */
[----:B------:R-:W-:Y:S01]  /*1780*/  LOP3.LUT R35, R6, 0xf000f0, RZ, 0xc0, !PT ;  /* 0x00f000f006237812 */ /* 0x000fe200078ec0ff */
[----:B------:R-:W-:Y:S01]  /*1790*/  HADD2.F32 R7, -RZ, R42.H0_H0 ;  /* 0x2000002aff077230 */ /* 0x000fe20000004100 */
[----:B------:R-:W0:Y:S01]  /*17a0*/  LDS.64 R4, [UR4+0x18] ;  /* 0x00001804ff047984 */ /* 0x000e220008000a00 */
[----:B------:R-:W-:Y:S01]  /*17b0*/  HADD2.F32 R39, -RZ, R40.H0_H0 ;  /* 0x20000028ff277230 */ /* 0x000fe20000004100 */
[----:B------:R-:W-:Y:S01]  /*17c0*/  LOP3.LUT R33, R33, 0x64006400, RZ, 0xfc, !PT ;  /* 0x6400640021217812 */ /* 0x000fe200078efcff */
[----:B------:R-:W-:Y:S01]  /*17d0*/  HADD2.F32 R15, -RZ, R41.H0_H0 ;  /* 0x20000029ff0f7230 */ /* 0x000fe20000004100 */
[----:B------:R-:W-:Y:S01]  /*17e0*/  LOP3.LUT R35, R35, 0x64006400, RZ, 0xfc, !PT ;  /* 0x6400640023237812 */ /* 0x000fe200078efcff */
[----:B------:R-:W-:Y:S02]  /*17f0*/  HADD2.F32 R3, -RZ, R38.H0_H0 ;  /* 0x20000026ff037230 */ /* 0x000fe40000004100 */
[----:B------:R-:W-:Y:S01]  /*1800*/  FFMA.FTZ R39, R0, R39, RZ ;  /* 0x0000002700277223 */ /* 0x000fe200000100ff */
[----:B------:R-:W-:-:S02]  /*1810*/  HADD2.F32 R43, -RZ, R42.H1_H1 ;  /* 0x3000002aff2b7230 */ /* 0x000fc40000004100 */
[----:B------:R-:W-:Y:S01]  /*1820*/  FFMA.FTZ R42, R7, R0, RZ ;  /* 0x00000000072a7223 */ /* 0x000fe200000100ff */
[C---:B------:R-:W-:Y:S01]  /*1830*/  FFMA.FTZ R15, R0.reuse, R15, RZ ;  /* 0x0000000f000f7223 */ /* 0x040fe200000100ff */
[----:B------:R-:W-:Y:S01]  /*1840*/  FFMA.FTZ R3, R0, R3, RZ ;  /* 0x0000000300037223 */ /* 0x000fe200000100ff */
[----:B------:R-:W-:Y:S01]  /*1850*/  HADD2.F32 R0, -RZ, R41.H1_H1 ;  /* 0x30000029ff007230 */ /* 0x000fe20000004100 */
[----:B------:R-:W-:Y:S01]  /*1860*/  LOP3.LUT R41, R30, 0x64006400, RZ, 0xfc, !PT ;  /* 0x640064001e297812 */ /* 0x000fe200078efcff */
[----:B------:R-:W-:Y:S01]  /*1870*/  HADD2.F32 R40, -RZ, R40.H1_H1 ;  /* 0x30000028ff287230 */ /* 0x000fe20000004100 */
[----:B------:R-:W-:Y:S01]  /*1880*/  LOP3.LUT R17, R17, 0x64006400, RZ, 0xfc, !PT ;  /* 0x6400640011117812 */ /* 0x000fe200078efcff */
[----:B------:R-:W-:Y:S01]  /*1890*/  FFMA.FTZ R7, R43, R14, R42 ;  /* 0x0000000e2b077223 */ /* 0x000fe2000001002a */
[----:B------:R-:W-:Y:S01]  /*18a0*/  FFMA.FTZ R15, R14, R0, R15 ;  /* 0x000000000e0f7223 */ /* 0x000fe2000001000f */
[----:B------:R-:W-:Y:S02]  /*18b0*/  HFMA2 R30, R41, R10.H0_H0, -72, -72 ;  /* 0xd480d480291e7431 */ /* 0x000fe4000004000a */
[----:B------:R-:W-:-:S02]  /*18c0*/  HADD2.F32 R41, -RZ, R38.H1_H1 ;  /* 0x30000026ff297230 */ /* 0x000fc40000004100 */
[-C--:B------:R-:W-:Y:S02]  /*18d0*/  HFMA2 R0, R33, R10.reuse.H0_H0, -72, -72 ;  /* 0xd480d48021007431 */ /* 0x080fe4000004000a */
[C---:B------:R-:W-:Y:S01]  /*18e0*/  FFMA.FTZ R39, R14.reuse, R40, R39 ;  /* 0x000000280e277223 */ /* 0x040fe20000010027 */
[-C--:B------:R-:W-:Y:S02]  /*18f0*/  HFMA2 R33, R35, R10.reuse.H0_H0, -72, -72 ;  /* 0xd480d48023217431 */ /* 0x080fe4000004000a */
[----:B------:R-:W-:Y:S02]  /*1900*/  HADD2.F32 R38, -RZ, R30.H0_H0 ;  /* 0x2000001eff267230 */ /* 0x000fe40000004100 */
[----:B------:R-:W-:Y:S02]  /*1910*/  HFMA2 R17, R17, R10.H0_H0, -72, -72 ;  /* 0xd480d48011117431 */ /* 0x000fe4000004000a */
        /* <DEDUP_REMOVED lines=8> */
[----:B------:R-:W-:Y:S01]  /*19a0*/  HADD2.F32 R15, -RZ, R17.H0_H0 ;  /* 0x20000011ff0f7230 */ /* 0x000fe20000004100 */
[----:B------:R-:W-:Y:S01]  /*19b0*/  SHF.R.U32.HI R6, RZ, 0x8, R6 ;  /* 0x00000008ff067819 */ /* 0x000fe20000011606 */
[----:B------:R-:W-:Y:S02]  /*19c0*/  HADD2.F32 R30, -RZ, R33.H1_H1 ;  /* 0x30000021ff1e7230 */ /* 0x000fe40000004100 */
[----:B------:R-:W-:-:S02]  /*19d0*/  HADD2.F32 R40, -RZ, R17.H1_H1 ;  /* 0x30000011ff287230 */ /* 0x000fc40000004100 */
[----:B------:R-:W-:Y:S01]  /*19e0*/  FFMA.FTZ R3, R36, R15, R3 ;  /* 0x0000000f24037223 */ /* 0x000fe20000010003 */
[----:B------:R-:W-:Y:S01]  /*19f0*/  FFMA.FTZ R15, R37, R0, R38 ;  /* 0x00000000250f7223 */ /* 0x000fe20000010026 */
[----:B------:R-:W-:Y:S01]  /*1a00*/  LOP3.LUT R0, R32, 0xf000f, RZ, 0xc0, !PT ;  /* 0x000f000f20007812 */ /* 0x000fe200078ec0ff */
[----:B------:R-:W-:Y:S01]  /*1a10*/  FFMA.FTZ R17, R7, R37, R14 ;  /* 0x0000002507117223 */ /* 0x000fe2000001000e */
        /* <DEDUP_REMOVED lines=23> */
[----:B------:R-:W-:Y:S02]  /*1b90*/  HADD2.F32 R42, -RZ, R3.H0_H0 ;  /* 0x20000003ff2a7230 */ /* 0x000fe40000004100 */
[----:B------:R-:W-:Y:S01]  /*1ba0*/  FFMA.FTZ R17, R14, R38, R15 ;  /* 0x000000260e117223 */ /* 0x000fe2000001000f */
[----:B------:R-:W-:-:S02]  /*1bb0*/  HADD2.F32 R35, -RZ, R39.H1_H1 ;  /* 0x30000027ff237230 */ /* 0x000fc40000004100 */
[----:B------:R-:W-:Y:S01]  /*1bc0*/  FFMA.FTZ R7, R14, R40, R7 ;  /* 0x000000280e077223 */ /* 0x000fe20000010007 */
        /* <DEDUP_REMOVED lines=11> */
[----:B------:R-:W-:Y:S01]  /*1c80*/  HFMA2 R33, R33, R10.H0_H0, -72, -72 ;  /* 0xd480d48021217431 */ /* 0x000fe2000004000a */
[----:B------:R-:W-:Y:S01]  /*1c90*/  LOP3.LUT R7, R16, 0x64006400, RZ, 0xfc, !PT ;  /* 0x6400640010077812 */ /* 0x000fe200078efcff */
[----:B------:R-:W-:-:S02]  /*1ca0*/  HADD2.F32 R14, -RZ, R3.H1_H1 ;  /* 0x30000003ff0e7230 */ /* 0x000fc40000004100 */
        /* <DEDUP_REMOVED lines=18> */
[C---:B------:R-:W-:Y:S01]  /*1dd0*/  FFMA.FTZ R41, R5.reuse, R16, R41 ;  /* 0x0000001005297223 */ /* 0x040fe20000010029 */
        /* <DEDUP_REMOVED lines=13> */
.L_x_3562:
[----:B------:R-:W-:Y:S05]  /*1eb0*/  @!P1 BRA `(.L_x_3563) ;  /* 0x00000008002c9947 */ /* 0x000fea0003800000 */
[----:B------:R-:W2:Y:S04]  /*1ec0*/  LDG.E.128.CONSTANT R4, desc[UR6][R12.64] ;  /* 0x000000060c047981 */ /* 0x000ea8000c1e9d00 */
[----:B------:R-:W0:Y:S02]  /*1ed0*/  LDS.64 R14, [UR4+0x20] ;  /* 0x00002004ff0e7984 */ /* 0x000e240008000a00 */
[--C-:B0-----:R-:W-:Y:S02]  /*1ee0*/  HADD2.F32 R0, -RZ, R14.reuse.H0_H0 ;  /* 0x2000000eff007230 */ /* 0x101fe40000004100 */
[----:B------:R-:W-:Y:S02]  /*1ef0*/  HADD2.F32 R36, -RZ, R15.H0_H0 ;  /* 0x2000000fff247230 */ /* 0x000fe40000004100 */
        /* <DEDUP_REMOVED lines=19> */
[----:B------:R-:W-:Y:S01]  /*2030*/  HADD2.F32 R7, -RZ, R42.H0_H0 ;  /* 0x2000002aff077230 */ /* 0x000fe20000004100 */
[----:B------:R-:W-:Y:S01]  /*2040*/  LOP3.LUT R33, R6, 0xf000f0, RZ, 0xc0, !PT ;  /* 0x00f000f006217812 */ /* 0x000fe200078ec0ff */
[----:B------:R-:W-:Y:S01]  /*2050*/  HADD2.F32 R37, -RZ, R15.H1_H1 ;  /* 0x3000000fff257230 */ /* 0x000fe20000004100 */
[----:B------:R-:W0:Y:S01]  /*2060*/  LDS.64 R4, [UR4+0x28] ;  /* 0x00002804ff047984 */ /* 0x000e220008000a00 */
[----:B------:R-:W-:Y:S01]  /*2070*/  HADD2.F32 R39, -RZ, R40.H0_H0 ;  /* 0x20000028ff277230 */ /* 0x000fe20000004100 */
[----:B------:R-:W-:Y:S01]  /*2080*/  LOP3.LUT R33, R33, 0x64006400, RZ, 0xfc, !PT ;  /* 0x6400640021217812 */ /* 0x000fe200078efcff */
[----:B------:R-:W-:Y:S01]  /*2090*/  HADD2.F32 R15, -RZ, R41.H0_H0 ;  /* 0x20000029ff0f7230 */ /* 0x000fe20000004100 */
[----:B------:R-:W-:Y:S01]  /*20a0*/  SHF.R.U32.HI R6, RZ, 0x8, R6 ;  /* 0x00000008ff067819 */ /* 0x000fe20000011606 */
[----:B------:R-:W-:Y:S02]  /*20b0*/  HADD2.F32 R3, -RZ, R38.H0_H0 ;  /* 0x20000026ff037230 */ /* 0x000fe40000004100 */
[----:B------:R-:W-:Y:S01]  /*20c0*/  FFMA.FTZ R39, R0, R39, RZ ;  /* 0x0000002700277223 */ /* 0x000fe200000100ff */
[----:B------:R-:W-:-:S02]  /*20d0*/  HADD2.F32 R43, -RZ, R42.H1_H1 ;  /* 0x3000002aff2b7230 */ /* 0x000fc40000004100 */
[----:B------:R-:W-:Y:S01]  /*20e0*/  FFMA.FTZ R42, R7, R0, RZ ;  /* 0x00000000072a7223 */ /* 0x000fe200000100ff */
[C---:B------:R-:W-:Y:S01]  /*20f0*/  FFMA.FTZ R15, R0.reuse, R15, RZ ;  /* 0x0000000f000f7223 */ /* 0x040fe200000100ff */
[----:B------:R-:W-:Y:S01]  /*2100*/  FFMA.FTZ R3, R0, R3, RZ ;  /* 0x0000000300037223 */ /* 0x000fe200000100ff */
[----:B------:R-:W-:Y:S02]  /*2110*/  HADD2.F32 R0, -RZ, R41.H1_H1 ;  /* 0x30000029ff007230 */ /* 0x000fe40000004100 */
[----:B------:R-:W-:Y:S01]  /*2120*/  FFMA.FTZ R7, R43, R14, R42 ;  /* 0x0000000e2b077223 */ /* 0x000fe2000001002a */
[----:B------:R-:W-:Y:S01]  /*2130*/  LOP3.LUT R41, R16, 0x64006400, RZ, 0xfc, !PT ;  /* 0x6400640010297812 */ /* 0x000fe200078efcff */
[----:B------:R-:W-:Y:S01]  /*2140*/  HADD2.F32 R40, -RZ, R40.H1_H1 ;  /* 0x30000028ff287230 */ /* 0x000fe20000004100 */
[----:B------:R-:W-:Y:S01]  /*2150*/  LOP3.LUT R43, R30, 0x64006400, RZ, 0xfc, !PT ;  /* 0x640064001e2b7812 */ /* 0x000fe200078efcff */
[----:B------:R-:W-:Y:S01]  /*2160*/  FFMA.FTZ R15, R14, R0, R15 ;  /* 0x000000000e0f7223 */ /* 0x000fe2000001000f */
[-C--:B------:R-:W-:Y:S01]  /*2170*/  HFMA2 R30, R33, R10.reuse.H0_H0, -72, -72 ;  /* 0xd480d480211e7431 */ /* 0x080fe2000004000a */
[----:B------:R-:W-:Y:S01]  /*2180*/  LOP3.LUT R33, R35, 0x64006400, RZ, 0xfc, !PT ;  /* 0x6400640023217812 */ /* 0x000fe200078efcff */
[----:B------:R-:W-:-:S02]  /*2190*/  HFMA2 R16, R41, R10.H0_H0, -72, -72 ;  /* 0xd480d48029107431 */ /* 0x000fc4000004000a */
[----:B------:R-:W-:Y:S02]  /*21a0*/  HADD2.F32 R41, -RZ, R38.H1_H1 ;  /* 0x30000026ff297230 */ /* 0x000fe40000004100 */
[-C--:B------:R-:W-:Y:S02]  /*21b0*/  HFMA2 R0, R43, R10.reuse.H0_H0, -72, -72 ;  /* 0xd480d4802b007431 */ /* 0x080fe4000004000a */
[C---:B------:R-:W-:Y:S01]  /*21c0*/  FFMA.FTZ R39, R14.reuse, R40, R39 ;  /* 0x000000280e277223 */ /* 0x040fe20000010027 */
[----:B------:R-:W-:Y:S02]  /*21d0*/  HADD2.F32 R40, -RZ, R30.H0_H0 ;  /* 0x2000001eff287230 */ /* 0x000fe40000004100 */
[----:B------:R-:W-:Y:S02]  /*21e0*/  HFMA2 R33, R33, R10.H0_H0, -72, -72 ;  /* 0xd480d48021217431 */ /* 0x000fe4000004000a */
[----:B------:R-:W-:Y:S02]  /*21f0*/  HADD2.F32 R38, -RZ, R16.H0_H0 ;  /* 0x20000010ff267230 */ /* 0x000fe40000004100 */
[----:B------:R-:W-:Y:S01]  /*2200*/  FFMA.FTZ R3, R14, R41, R3 ;  /* 0x000000290e037223 */ /* 0x000fe20000010003 */
[----:B------:R-:W-:-:S02]  /*2210*/  HADD2.F32 R35, -RZ, R0.H0_H0 ;  /* 0x20000000ff237230 */ /* 0x000fc40000004100 */
[----:B------:R-:W-:Y:S02]  /*2220*/  HADD2.F32 R0, -RZ, R0.H1_H1 ;  /* 0x30000000ff007230 */ /* 0x000fe40000004100 */
[----:B------:R-:W-:Y:S01]  /*2230*/  FFMA.FTZ R14, R38, R36, R7 ;  /* 0x00000024260e7223 */ /* 0x000fe20000010007 */
[----:B------:R-:W-:Y:S02]  /*2240*/  HADD2.F32 R7, -RZ, R16.H1_H1 ;  /* 0x30000010ff077230 */ /* 0x000fe40000004100 */
[C---:B------:R-:W-:Y:S01]  /*2250*/  FFMA.FTZ R38, R36.reuse, R35, R39 ;  /* 0x0000002324267223 */ /* 0x040fe20000010027 */
[----:B------:R-:W-:Y:S01]  /*2260*/  FFMA.FTZ R35, R36, R40, R15 ;  /* 0x0000002824237223 */ /* 0x000fe2000001000f */
[--C-:B------:R-:W-:Y:S02]  /*2270*/  HADD2.F32 R15, -RZ, R33.reuse.H0_H0 ;  /* 0x20000021ff0f7230 */ /* 0x100fe40000004100 */
[----:B------:R-:W-:Y:S02]  /*2280*/  HADD2.F32 R30, -RZ, R30.H1_H1 ;  /* 0x3000001eff1e7230 */ /* 0x000fe40000004100 */
[----:B------:R-:W-:-:S02]  /*2290*/  HADD2.F32 R16, -RZ, R33.H1_H1 ;  /* 0x30000021ff107230 */ /* 0x000fc40000004100 */
[----:B------:R-:W-:Y:S01]  /*22a0*/  FFMA.FTZ R3, R36, R15, R3 ;  /* 0x0000000f24037223 */ /* 0x000fe20000010003 */
[----:B------:R-:W-:Y:S01]  /*22b0*/  FFMA.FTZ R15, R37, R0, R38 ;  /* 0x00000000250f7223 */ /* 0x000fe20000010026 */
[----:B------:R-:W-:Y:S01]  /*22c0*/  FFMA.FTZ R33, R7, R37, R14 ;  /* 0x0000002507217223 */ /* 0x000fe2000001000e */
[----:B------:R-:W-:Y:S01]  /*22d0*/  LOP3.LUT R0, R17, 0xf000f, RZ, 0xc0, !PT ;  /* 0x000f000f11007812 */ /* 0x000fe200078ec0ff */
[C---:B------:R-:W-:Y:S01]  /*22e0*/  FFMA.FTZ R7, R37.reuse, R30, R35 ;  /* 0x0000001e25077223 */ /* 0x040fe20000010023 */
[----:B------:R-:W-:Y:S01]  /*22f0*/  FFMA.FTZ R37, R37, R16, R3 ;  /* 0x0000001025257223 */ /* 0x000fe20000010003 */
[----:B------:R-:W-:Y:S01]  /*2300*/  LOP3.LUT R16, R32, 0xf000f, RZ, 0xc0, !PT ;  /* 0x000f000f20107812 */ /* 0x000fe200078ec0ff */
[--C-:B0-----:R-:W-:Y:S01]  /*2310*/  HADD2.F32 R14, -RZ, R4.reuse.H0_H0 ;  /* 0x20000004ff0e7230 */ /* 0x101fe20000004100 */
[----:B------:R-:W-:Y:S01]  /*2320*/  LOP3.LUT R3, R0, 0x64006400, RZ, 0xfc, !PT ;  /* 0x6400640000037812 */ /* 0x000fe200078efcff */
[----:B------:R-:W-:Y:S01]  /*2330*/  HADD2.F32 R4, -RZ, R4.H1_H1 ;  /* 0x30000004ff047230 */ /* 0x000fe20000004100 */
[----:B------:R-:W-:Y:S01]  /*2340*/  LOP3.LUT R30, R6, 0xf000f, RZ, 0xc0, !PT ;  /* 0x000f000f061e7812 */ /* 0x000fe200078ec0ff */
[--C-:B------:R-:W-:Y:S01]  /*2350*/  HADD2.F32 R0, -RZ, R5.reuse.H0_H0 ;  /* 0x20000005ff007230 */ /* 0x100fe20000004100 */
[----:B------:R-:W-:Y:S01]  /*2360*/  LOP3.LUT R16, R16, 0x64006400, RZ, 0xfc, !PT ;  /* 0x6400640010107812 */ /* 0x000fe200078efcff */
[----:B------:R-:W-:Y:S01]  /*2370*/  HADD2 R39, R3, -1032, -1032 ;  /* 0xe408e40803277430 */ /* 0x000fe20000000000 */
[----:B------:R-:W-:Y:S01]  /*2380*/  LOP3.LUT R35, R34, 0xf000f, RZ, 0xc0, !PT ;  /* 0x000f000f22237812 */ /* 0x000fe200078ec0ff */
[----:B------:R-:W-:Y:S01]  /*2390*/  HADD2.F32 R5, -RZ, R5.H1_H1 ;  /* 0x30000005ff057230 */ /* 0x000fe20000004100 */
        /* <DEDUP_REMOVED lines=8> */
[----:B------:R-:W-:Y:S02]  /*2420*/  HADD2.F32 R35, -RZ, R39.H1_H1 ;  /* 0x30000027ff237230 */ /* 0x000fe40000004100 */
[----:B------:R-:W-:Y:S01]  /*2430*/  FFMA.FTZ R36, R36, R14, R33 ;  /* 0x0000000e24247223 */ /* 0x000fe20000010021 */
[--C-:B------:R-:W-:Y:S01]  /*2440*/  HADD2.F32 R40, -RZ, R30.reuse.H0_H0 ;  /* 0x2000001eff287230 */ /* 0x100fe20000004100 */
[----:B------:R-:W-:Y:S01]  /*2450*/  LOP3.LUT R17, R17, 0xf000f0, RZ, 0xc0, !PT ;  /* 0x00f000f011117812 */ /* 0x000fe200078ec0ff */
[----:B------:R-:W-:Y:S01]  /*2460*/  FFMA.FTZ R33, R14, R38, R15 ;  /* 0x000000260e217223 */ /* 0x000fe2000001000f */
[----:B------:R-:W-:Y:S01]  /*2470*/  FFMA.FTZ R15, R35, R4, R36 ;  /* 0x00000004230f7223 */ /* 0x000fe20000010024 */
[----:B------:R-:W-:Y:S01]  /*2480*/  HADD2.F32 R30, -RZ, R30.H1_H1 ;  /* 0x3000001eff1e7230 */ /* 0x000fe20000004100 */
[----:B------:R-:W-:Y:S01]  /*2490*/  LOP3.LUT R6, R6, 0xf000f0, RZ, 0xc0, !PT ;  /* 0x00f000f006067812 */ /* 0x000fe200078ec0ff */
[----:B------:R-:W-:Y:S01]  /*24a0*/  FFMA.FTZ R7, R14, R40, R7 ;  /* 0x000000280e077223 */ /* 0x000fe20000010007 */
[----:B------:R-:W-:Y:S01]  /*24b0*/  LOP3.LUT R35, R32, 0x64006400, RZ, 0xfc, !PT ;  /* 0x6400640020237812 */ /* 0x000fe200078efcff */
[----:B------:R-:W-:Y:S01]  /*24c0*/  HADD2.F32 R42, -RZ, R3.H0_H0 ;  /* 0x20000003ff2a7230 */ /* 0x000fe20000004100 */
[----:B------:R-:W-:Y:S01]  /*24d0*/  LOP3.LUT R17, R17, 0x64006400, RZ, 0xfc, !PT ;  /* 0x6400640011117812 */ /* 0x000fe200078efcff */
[----:B------:R-:W-:Y:S01]  /*24e0*/  FFMA.FTZ R41, R4, R30, R7 ;  /* 0x0000001e04297223 */ /* 0x000fe20000010007 */
[----:B------:R-:W-:Y:S01]  /*24f0*/  LOP3.LUT R34, R34, 0xf000f0, RZ, 0xc0, !PT ;  /* 0x00f000f022227812 */ /* 0x000fe200078ec0ff */
[----:B------:R-:W-:Y:S01]  /*2500*/  HFMA2 R35, R35, R10.H0_H0, -72, -72 ;  /* 0xd480d48023237431 */ /* 0x000fe2000004000a */
[----:B------:R-:W-:Y:S01]  /*2510*/  LOP3.LUT R39, R6, 0x64006400, RZ, 0xfc, !PT ;  /* 0x6400640006277812 */ /* 0x000fe200078efcff */
[----:B------:R-:W-:-:S02]  /*2520*/  HADD2.F32 R16, -RZ, R16.H1_H1 ;  /* 0x30000010ff107230 */ /* 0x000fc40000004100 */
[-C--:B------:R-:W-:Y:S01]  /*2530*/  HFMA2 R17, R17, R10.reuse.H0_H0, -72, -72 ;  /* 0xd480d48011117431 */ /* 0x080fe2000004000a */
[----:B------:R-:W-:Y:S01]  /*2540*/  LOP3.LUT R7, R34, 0x64006400, RZ, 0xfc, !PT ;  /* 0x6400640022077812 */ /* 0x000fe200078efcff */
[----:B------:R-:W-:Y:S01]  /*2550*/  FFMA.FTZ R37, R14, R42, R37 ;  /* 0x0000002a0e257223 */ /* 0x000fe20000010025 */
[-C--:B------:R-:W-:Y:S02]  /*2560*/  HFMA2 R39, R39, R10.reuse.H0_H0, -72, -72 ;  /* 0xd480d48027277431 */ /* 0x080fe4000004000a */
[----:B------:R-:W-:Y:S02]  /*2570*/  HADD2.F32 R14, -RZ, R3.H1_H1 ;  /* 0x30000003ff0e7230 */ /* 0x000fe40000004100 */
[----:B------:R-:W-:Y:S01]  /*2580*/  FFMA.FTZ R33, R4, R16, R33 ;  /* 0x0000001004217223 */ /* 0x000fe20000010021 */
        /* <DEDUP_REMOVED lines=30> */
.L_x_3563:
[----:B------:R-:W-:Y:S05]  /*2770*/  @!P1 BRA `(.L_x_3560) ;  /* 0x0000000800309947 */ /* 0x000fea0003800000 */
[----:B------:R-:W-:Y:S02]  /*2780*/  IMAD.WIDE R6, R19, 0x4, R12 ;  /* 0x0000000413067825 */ /* 0x000fe400078e020c */
[----:B------:R-:W0:Y:S04]  /*2790*/  LDS.64 R12, [UR4+0x30] ;  /* 0x00003004ff0c7984 */ /* 0x000e280008000a00 */
[----:B------:R-:W2:Y:S01]  /*27a0*/  LDG.E.128.CONSTANT R4, desc[UR6][R6.64] ;  /* 0x0000000606047981 */ /* 0x000ea2000c1e9d00 */
[--C-:B0-----:R-:W-:Y:S02]  /*27b0*/  HADD2.F32 R0, -RZ, R12.reuse.H0_H0 ;  /* 0x2000000cff007230 */ /* 0x101fe40000004100 */
[----:B------:R-:W-:Y:S02]  /*27c0*/  HADD2.F32 R35, -RZ, R12.H1_H1 ;  /* 0x3000000cff237230 */ /* 0x000fe40000004100 */
[----:B------:R-:W-:-:S02]  /*27d0*/  HADD2.F32 R34, -RZ, R13.H0_H0 ;  /* 0x2000000dff227230 */ /* 0x000fc40000004100 */
[----:B------:R-:W-:Y:S01]  /*27e0*/  HADD2.F32 R12, -RZ, R13.H1_H1 ;  /* 0x3000000dff0c7230 */ /* 0x000fe20000004100 */
[C---:B--2---:R-:W-:Y:S02]  /*27f0*/  LOP3.LUT R17, R5.reuse, 0xf000f0, RZ, 0xc0, !PT ;  /* 0x00f000f005117812 */ /* 0x044fe400078ec0ff */
[----:B------:R-:W-:Y:S02]  /*2800*/  SHF.R.U32.HI R14, RZ, 0x8, R5 ;  /* 0x00000008ff0e7819 */ /* 0x000fe40000011605 */
[----:B------:R-:W-:Y:S02]  /*2810*/  LOP3.LUT R5, R5, 0xf000f, RZ, 0xc0, !PT ;  /* 0x000f000f05057812 */ /* 0x000fe400078ec0ff */
[----:B------:R-:W-:Y:S02]  /*2820*/  LOP3.LUT R36, R6, 0xf000f, RZ, 0xc0, !PT ;  /* 0x000f000f06247812 */ /* 0x000fe400078ec0ff */
[----:B------:R-:W-:Y:S02]  /*2830*/  LOP3.LUT R3, R4, 0xf000f, RZ, 0xc0, !PT ;  /* 0x000f000f04037812 */ /* 0x000fe400078ec0ff */
[----:B------:R-:W-:-:S02]  /*2840*/  LOP3.LUT R5, R5, 0x64006400, RZ, 0xfc, !PT ;  /* 0x6400640005057812 */ /* 0x000fc400078efcff */
[----:B------:R-:W-:Y:S02]  /*2850*/  LOP3.LUT R36, R36, 0x64006400, RZ, 0xfc, !PT ;  /* 0x6400640024247812 */ /* 0x000fe400078efcff */
[----:B------:R-:W-:Y:S01]  /*2860*/  LOP3.LUT R3, R3, 0x64006400, RZ, 0xfc, !PT ;  /* 0x6400640003037812 */ /* 0x000fe200078efcff */
[----:B------:R-:W-:Y:S01]  /*2870*/  HADD2 R40, R5, -1032, -1032 ;  /* 0xe408e40805287430 */ /* 0x000fe20000000000 */
[C---:B------:R-:W-:Y:S01]  /*2880*/  LOP3.LUT R33, R7.reuse, 0xf000f0, RZ, 0xc0, !PT ;  /* 0x00f000f007217812 */ /* 0x040fe200078ec0ff */
[----:B------:R-:W-:Y:S01]  /*2890*/  HADD2 R38, R36, -1032, -1032 ;  /* 0xe408e40824267430 */ /* 0x000fe20000000000 */
[----:B------:R-:W-:Y:S01]  /*28a0*/  SHF.R.U32.HI R16, RZ, 0x8, R7 ;  /* 0x00000008ff107819 */ /* 0x000fe20000011607 */
[----:B------:R-:W-:Y:S01]  /*28b0*/  HADD2 R37, R3, -1032, -1032 ;  /* 0xe408e40803257430 */ /* 0x000fe20000000000 */
[----:B------:R-:W-:Y:S01]  /*28c0*/  LOP3.LUT R7, R7, 0xf000f, RZ, 0xc0, !PT ;  /* 0x000f000f07077812 */ /* 0x000fe200078ec0ff */
[----:B------:R-:W-:Y:S01]  /*28d0*/  HADD2.F32 R39, -RZ, R40.H0_H0 ;  /* 0x20000028ff277230 */ /* 0x000fe20000004100 */
[----:B------:R-:W-:Y:S01]  /*28e0*/  LOP3.LUT R30, R4, 0xf000f0, RZ, 0xc0, !PT ;  /* 0x00f000f0041e7812 */ /* 0x000fe200078ec0ff */
[----:B------:R-:W-:Y:S01]  /*28f0*/  HADD2.F32 R5, -RZ, R38.H0_H0 ;  /* 0x20000026ff057230 */ /* 0x000fe20000004100 */
[----:B------:R-:W-:Y:S01]  /*2900*/  LOP3.LUT R7, R7, 0x64006400, RZ, 0xfc, !PT ;  /* 0x6400640007077812 */ /* 0x000fe200078efcff */
[----:B------:R-:W-:Y:S01]  /*2910*/  HADD2.F32 R3, -RZ, R37.H0_H0 ;  /* 0x20000025ff037230 */ /* 0x000fe20000004100 */
[----:B------:R-:W-:Y:S01]  /*2920*/  SHF.R.U32.HI R15, RZ, 0x8, R4 ;  /* 0x00000008ff0f7819 */ /* 0x000fe20000011604 */
[----:B------:R-:W-:-:S02]  /*2930*/  HADD2.F32 R44, -RZ, R40.H1_H1 ;  /* 0x30000028ff2c7230 */ /* 0x000fc40000004100 */
[----:B------:R-:W-:Y:S01]  /*2940*/  FFMA.FTZ R39, R0, R39, RZ ;  /* 0x0000002700277223 */ /* 0x000fe200000100ff */
[----:B------:R-:W-:Y:S01]  /*2950*/  HADD2 R36, R7, -1032, -1032 ;  /* 0xe408e40807247430 */ /* 0x000fe20000000000 */
[----:B------:R-:W-:Y:S01]  /*2960*/  LOP3.LUT R32, R6, 0xf000f0, RZ, 0xc0, !PT ;  /* 0x00f000f006207812 */ /* 0x000fe200078ec0ff */
[----:B------:R-:W-:Y:S01]  /*2970*/  FFMA.FTZ R42, R0, R5, RZ ;  /* 0x00000005002a7223 */ /* 0x000fe200000100ff */
[----:B------:R-:W-:Y:S01]  /*2980*/  SHF.R.U32.HI R4, RZ, 0x8, R6 ;  /* 0x00000008ff047819 */ /* 0x000fe20000011606 */
[----:B------:R-:W-:Y:S01]  /*2990*/  HADD2.F32 R5, -RZ, R37.H1_H1 ;  /* 0x30000025ff057230 */ /* 0x000fe20000004100 */
[----:B------:R-:W0:Y:S01]  /*29a0*/  LDS.64 R6, [UR4+0x38] ;  /* 0x00003804ff067984 */ /* 0x000e220008000a00 */
[----:B------:R-:W-:Y:S01]  /*29b0*/  FFMA.FTZ R40, R3, R0, RZ ;  /* 0x0000000003287223 */ /* 0x000fe200000100ff */
[----:B------:R-:W-:Y:S01]  /*29c0*/  LOP3.LUT R37, R17, 0x64006400, RZ, 0xfc, !PT ;  /* 0x6400640011257812 */ /* 0x000fe200078efcff */
[----:B------:R-:W-:Y:S01]  /*29d0*/  FFMA.FTZ R3, R35, R44, R39 ;  /* 0x0000002c23037223 */ /* 0x000fe20000010027 */
[----:B------:R-:W-:Y:S01]  /*29e0*/  LOP3.LUT R17, R30, 0x64006400, RZ, 0xfc, !PT ;  /* 0x640064001e117812 */ /* 0x000fe200078efcff */
[----:B------:R-:W-:Y:S01]  /*29f0*/  HADD2.F32 R13, -RZ, R36.H0_H0 ;  /* 0x20000024ff0d7230 */ /* 0x000fe20000004100 */
[----:B------:R-:W-:Y:S01]  /*2a00*/  LOP3.LUT R39, R32, 0x64006400, RZ, 0xfc, !PT ;  /* 0x6400640020277812 */ /* 0x000fe200078efcff */
[-C--:B------:R-:W-:Y:S01]  /*2a10*/  HFMA2 R32, R37, R10.reuse.H0_H0, -72, -72 ;  /* 0xd480d48025207431 */ /* 0x080fe2000004000a */
[----:B------:R-:W-:Y:S01]  /*2a20*/  LOP3.LUT R33, R33, 0x64006400, RZ, 0xfc, !PT ;  /* 0x6400640021217812 */ /* 0x000fe200078efcff */
[----:B------:R-:W-:-:S02]  /*2a30*/  HFMA2 R30, R17, R10.H0_H0, -72, -72 ;  /* 0xd480d480111e7431 */ /* 0x000fc4000004000a */
[----:B------:R-:W-:Y:S01]  /*2a40*/  FFMA.FTZ R0, R0, R13, RZ ;  /* 0x0000000d00007223 */ /* 0x000fe200000100ff */
[-C--:B------:R-:W-:Y:S02]  /*2a50*/  HFMA2 R17, R39, R10.reuse.H0_H0, -72, -72 ;  /* 0xd480d48027117431 */ /* 0x080fe4000004000a */
[----:B------:R-:W-:Y:S02]  /*2a60*/  HADD2.F32 R13, -RZ, R38.H1_H1 ;  /* 0x30000026ff0d7230 */ /* 0x000fe40000004100 */
[----:B------:R-:W-:Y:S02]  /*2a70*/  HFMA2 R33, R33, R10.H0_H0, -72, -72 ;  /* 0xd480d48021217431 */ /* 0x000fe4000004000a */
[----:B------:R-:W-:Y:S02]  /*2a80*/  HADD2.F32 R39, -RZ, R36.H1_H1 ;  /* 0x30000024ff277230 */ /* 0x000fe40000004100 */
[----:B------:R-:W-:Y:S01]  /*2a90*/  FFMA.FTZ R5, R5, R35, R40 ;  /* 0x0000002305057223 */ /* 0x000fe20000010028 */
[----:B------:R-:W-:-:S02]  /*2aa0*/  HADD2.F32 R37, -RZ, R32.H0_H0 ;  /* 0x20000020ff257230 */ /* 0x000fc40000004100 */
[C---:B------:R-:W-:Y:S01]  /*2ab0*/  FFMA.FTZ R13, R35.reuse, R13, R42 ;  /* 0x0000000d230d7223 */ /* 0x040fe2000001002a */
        /* <DEDUP_REMOVED lines=13> */
[----:B------:R-:W-:Y:S01]  /*2b90*/  FFMA.FTZ R17, R3, R12, R36 ;  /* 0x0000000c03117223 */ /* 0x000fe20000010024 */
[----:B------:R-:W-:Y:S01]  /*2ba0*/  LOP3.LUT R34, R16, 0xf000f, RZ, 0xc0, !PT ;  /* 0x000f000f10227812 */ /* 0x000fe200078ec0ff */
[----:B------:R-:W-:Y:S01]  /*2bb0*/  FFMA.FTZ R13, R12, R13, R38 ;  /* 0x0000000d0c0d7223 */ /* 0x000fe20000010026 */
[----:B------:R-:W-:Y:S01]  /*2bc0*/  LOP3.LUT R32, R14, 0xf000f, RZ, 0xc0, !PT ;  /* 0x000f000f0e207812 */ /* 0x000fe200078ec0ff */
[----:B------:R-:W-:Y:S01]  /*2bd0*/  FFMA.FTZ R12, R12, R33, R0 ;  /* 0x000000210c0c7223 */ /* 0x000fe20000010000 */
[----:B------:R-:W-:-:S02]  /*2be0*/  LOP3.LUT R0, R15, 0xf000f, RZ, 0xc0, !PT ;  /* 0x000f000f0f007812 */ /* 0x000fc400078ec0ff */
[----:B------:R-:W-:Y:S02]  /*2bf0*/  LOP3.LUT R33, R4, 0xf000f, RZ, 0xc0, !PT ;  /* 0x000f000f04217812 */ /* 0x000fe400078ec0ff */
[----:B------:R-:W-:Y:S01]  /*2c00*/  LOP3.LUT R3, R0, 0x64006400, RZ, 0xfc, !PT ;  /* 0x6400640000037812 */ /* 0x000fe200078efcff */
[--C-:B0-----:R-:W-:Y:S01]  /*2c10*/  HADD2.F32 R30, -RZ, R6.reuse.H0_H0 ;  /* 0x20000006ff1e7230 */ /* 0x101fe20000004100 */
        /* <DEDUP_REMOVED lines=12> */
[----:B------:R-:W-:Y:S02]  /*2ce0*/  HADD2.F32 R35, -RZ, R35.H1_H1 ;  /* 0x30000023ff237230 */ /* 0x000fe40000004100 */
[----:B------:R-:W-:Y:S01]  /*2cf0*/  FFMA.FTZ R34, R34, R30, R17 ;  /* 0x0000001e22227223 */ /* 0x000fe20000010011 */
[----:B------:R-:W-:Y:S02]  /*2d00*/  HADD2.F32 R36, -RZ, R32.H0_H0 ;  /* 0x20000020ff247230 */ /* 0x000fe40000004100 */
[----:B------:R-:W-:Y:S01]  /*2d10*/  FFMA.FTZ R17, R30, R38, R13 ;  /* 0x000000261e117223 */ /* 0x000fe2000001000d */
[----:B------:R-:W-:-:S02]  /*2d20*/  HADD2.F32 R39, -RZ, R3.H0_H0 ;  /* 0x20000003ff277230 */ /* 0x000fc40000004100 */
[----:B------:R-:W-:Y:S01]  /*2d30*/  FFMA.FTZ R13, R35, R6, R34 ;  /* 0x00000006230d7223 */ /* 0x000fe20000010022 */
[----:B------:R-:W-:Y:S02]  /*2d40*/  HADD2.F32 R35, -RZ, R32.H1_H1 ;  /* 0x30000020ff237230 */ /* 0x000fe40000004100 */
        /* <DEDUP_REMOVED lines=9> */
[----:B------:R-:W-:Y:S01]  /*2de0*/  HADD2.F32 R0, -RZ, R7.H0_H0 ;  /* 0x20000007ff007230 */ /* 0x000fe20000004100 */
[----:B------:R-:W-:Y:S01]  /*2df0*/  LOP3.LUT R37, R4, 0x64006400, RZ, 0xfc, !PT ;  /* 0x6400640004257812 */ /* 0x000fe200078efcff */
[----:B------:R-:W-:Y:S01]  /*2e00*/  FFMA.FTZ R39, R6, R30, R17 ;  /* 0x0000001e06277223 */ /* 0x000fe20000010011 */
[-C--:B------:R-:W-:Y:S01]  /*2e10*/  HFMA2 R35, R35, R10.reuse.H0_H0, -72, -72 ;  /* 0xd480d48023237431 */ /* 0x080fe2000004000a */
[----:B------:R-:W-:Y:S01]  /*2e20*/  LOP3.LUT R17, R16, 0x64006400, RZ, 0xfc, !PT ;  /* 0x6400640010117812 */ /* 0x000fe200078efcff */
[----:B------:R-:W-:-:S02]  /*2e30*/  HFMA2 R33, R33, R10.H0_H0, -72, -72 ;  /* 0xd480d48021217431 */ /* 0x000fc4000004000a */
[----:B------:R-:W-:Y:S01]  /*2e40*/  FFMA.FTZ R5, R6, R14, R5 ;  /* 0x0000000e06057223 */ /* 0x000fe20000010005 */
[-C--:B------:R-:W-:Y:S02]  /*2e50*/  HFMA2 R37, R37, R10.reuse.H0_H0, -72, -72 ;  /* 0xd480d48025257431 */ /* 0x080fe4000004000a */
[----:B------:R-:W-:Y:S02]  /*2e60*/  HADD2.F32 R3, -RZ, R35.H0_H0 ;  /* 0x20000023ff037230 */ /* 0x000fe40000004100 */
[----:B------:R-:W-:Y:S02]  /*2e70*/  HFMA2 R17, R17, R10.H0_H0, -72, -72 ;  /* 0xd480d48011117431 */ /* 0x000fe4000004000a */
        /* <DEDUP_REMOVED lines=28> */
.L_x_3560:
[----:B------:R-:W-:Y:S01]  /*3040*/  IADD3 R11, R11, 0x20, RZ ;  /* 0x000000200b0b7810 */ /* 0x000fe20007ffe0ff */
[----:B------:R-:W-:Y:S01]  /*3050*/  UIADD3 UR4, UR4, 0x40, URZ ;  /* 0x0000004004047890 */ /* 0x000fe2000fffe03f */
[----:B------:R-:W-:Y:S02]  /*3060*/  LEA R8, P2, R19, R8, 0x4 ;  /* 0x0000000813087211 */ /* 0x000fe400078420ff */
[C---:B------:R-:W-:Y:S02]  /*3070*/  ISETP.GE.AND P1, PT, R11.reuse, UR5, PT ;  /* 0x000000050b007c0c */ /* 0x040fe4000bf26270 */
[----:B------:R-:W-:Y:S02]  /*3080*/  ISETP.LT.AND P3, PT, R11, R2, PT ;  /* 0x000000020b00720c */ /* 0x000fe40003f61270 */
[----:B------:R-:W-:-:S11]  /*3090*/  IADD3.X R9, R9, R31, RZ, P2, !PT ;  /* 0x0000001f09097210 */ /* 0x000fd600017fe4ff */
[----:B------:R-:W-:Y:S05]  /*30a0*/  @!P1 BRA P3, `(.L_x_3564) ;  /* 0xffffffdc00049947 */ /* 0x000fea000183ffff */
.L_x_3559:
[----:B------:R-:W-:Y:S01]  /*30b0*/  ISETP.GE.AND P1, PT, R11, R2, PT ;  /* 0x000000020b00720c */ /* 0x000fe20003f26270 */
[----:B------:R-:W-:-:S03]  /*30c0*/  ULDC UR5, c[0x0][0x268] ;  /* 0x00009a0000057ab9 */ /* 0x000fc60000000800 */
[----:B------:R-:W-:-:S13]  /*30d0*/  ISETP.GE.OR P1, PT, R11, UR5, P1 ;  /* 0x000000050b007c0c */ /* 0x000fda0008f26670 */
[----:B------:R-:W-:Y:S05]  /*30e0*/  @P1 BRA `(.L_x_3565) ;  /* 0x0000001400181947 */ /* 0x000fea0003800000 */
[----:B------:R-:W-:Y:S01]  /*30f0*/  PRMT R0, R18, 0x9910, RZ ;  /* 0x0000991012007816 */ /* 0x000fe200000000ff */
[----:B------:R-:W-:-:S03]  /*3100*/  ULDC UR5, c[0x0][0x268] ;  /* 0x00009a0000057ab9 */ /* 0x000fc60000000800 */
[----:B------:R-:W-:-:S13]  /*3110*/  ISETP.EQ.OR P0, PT, R0, RZ, !P0 ;  /* 0x000000ff0000720c */ /* 0x000fda0004702670 */
.L_x_3567:
[----:B------:R-:W0:Y:S01]  /*3120*/  LDC R27, c[0x0][0x23c] ;  /* 0x00008f00ff1b7b82 */ /* 0x000e220000000800 */
[----:B-----5:R-:W-:Y:S02]  /*3130*/  MOV R16, R8 ;  /* 0x0000000800107202 */ /* 0x020fe40000000f00 */
[----:B------:R-:W-:-:S03]  /*3140*/  MOV R17, R9 ;  /* 0x0000000900117202 */ /* 0x000fc60000000f00 */
[----:B0-----:R-:W-:-:S03]  /*3150*/  IMAD.WIDE R8, R27, 0x4, R16 ;  /* 0x000000041b087825 */ /* 0x001fc600078e0210 */
[----:B------:R-:W5:Y:S04]  /*3160*/  LDG.E.128.CONSTANT R16, desc[UR6][R16.64] ;  /* 0x0000000610107981 */ /* 0x000f68000c1e9d00 */
[----:B------:R0:W5:Y:S01]  /*3170*/  LDG.E.128.CONSTANT R4, desc[UR6][R8.64] ;  /* 0x0000000608047981 */ /* 0x000162000c1e9d00 */
[----:B------:R-:W-:Y:S01]  /*3180*/  IADD3 R3, R11, 0x20, RZ ;  /* 0x000000200b037810 */ /* 0x000fe20007ffe0ff */
[----:B------:R-:W-:-:S03]  /*3190*/  IMAD.WIDE R10, R27, 0x4, R8 ;  /* 0x000000041b0a7825 */ /* 0x000fc600078e0208 */
[----:B------:R-:W-:Y:S01]  /*31a0*/  ISETP.GE.AND P1, PT, R3, UR5, PT ;  /* 0x0000000503007c0c */ /* 0x000fe2000bf26270 */
[----:B------:R-:W-:Y:S01]  /*31b0*/  IMAD.WIDE R26, R27, 0x4, R10 ;  /* 0x000000041b1a7825 */ /* 0x000fe200078e020a */
[----:B------:R-:W-:Y:S11]  /*31c0*/  @P0 BRA `(.L_x_3566) ;  /* 0x0000001000c80947 */ /* 0x000ff60003800000 */
[----:B0-----:R-:W2:Y:S01]  /*31d0*/  LDG.E.128.CONSTANT R8, desc[UR6][R10.64] ;  /* 0x000000060a087981 */ /* 0x001ea2000c1e9d00 */
[----:B------:R-:W-:Y:S01]  /*31e0*/  HFMA2.MMA R0, -RZ, RZ, 0, 0.125 ;  /* 0x00003000ff007435 */ /* 0x000fe200000001ff */
[----:B------:R-:W-:Y:S02]  /*31f0*/  MOV R12, 0x2400 ;  /* 0x00002400000c7802 */ /* 0x000fe40000000f00 */
[----:B-----5:R-:W-:Y:S02]  /*3200*/  SHF.R.U32.HI R29, RZ, 0xf, R17 ;  /* 0x0000000fff1d7819 */ /* 0x020fe40000011611 */
[----:B------:R-:W-:Y:S02]  /*3210*/  SHF.R.U32.HI R35, RZ, 0xf, R19 ;  /* 0x0000000fff237819 */ /* 0x000fe40000011613 */
[----:B------:R-:W-:Y:S02]  /*3220*/  SHF.R.U32.HI R28, RZ, 0xf, R16 ;  /* 0x0000000fff1c7819 */ /* 0x000fe40000011610 */
[----:B------:R-:W-:-:S02]  /*3230*/  SHF.R.U32.HI R32, RZ, 0xe, R5 ;  /* 0x0000000eff207819 */ /* 0x000fc40000011605 */
[----:B------:R-:W-:Y:S02]  /*3240*/  PRMT R0, R0, 0x5410, R12 ;  /* 0x0000541000007816 */ /* 0x000fe4000000000c */
[----:B------:R-:W0:Y:S01]  /*3250*/  LDS.128 R12, [UR4] ;  /* 0x00000004ff0c7984 */ /* 0x000e220008000c00 */
[----:B------:R-:W-:Y:S02]  /*3260*/  LOP3.LUT R31, R29, 0x10001, RZ, 0xc0, !PT ;  /* 0x000100011d1f7812 */ /* 0x000fe400078ec0ff */
[----:B------:R-:W-:Y:S02]  /*3270*/  SHF.R.U32.HI R36, RZ, 0xe, R7 ;  /* 0x0000000eff247819 */ /* 0x000fe40000011607 */
[----:B------:R-:W-:Y:S02]  /*3280*/  LOP3.LUT R35, R35, 0x10001, RZ, 0xc0, !PT ;  /* 0x0001000123237812 */ /* 0x000fe400078ec0ff */
[----:B------:R-:W-:Y:S02]  /*3290*/  SHF.R.U32.HI R33, RZ, 0xf, R18 ;  /* 0x0000000fff217819 */ /* 0x000fe40000011612 */
[----:B------:R-:W-:-:S02]  /*32a0*/  LOP3.LUT R29, R28, 0x10001, RZ, 0xc0, !PT ;  /* 0x000100011c1d7812 */ /* 0x000fc400078ec0ff */
[----:B------:R-:W-:Y:S02]  /*32b0*/  LOP3.LUT R28, R31, 0x20002, R32, 0xf8, !PT ;  /* 0x000200021f1c7812 */ /* 0x000fe400078ef820 */
[----:B------:R-:W-:Y:S02]  /*32c0*/  SHF.R.U32.HI R30, RZ, 0xe, R4 ;  /* 0x0000000eff1e7819 */ /* 0x000fe40000011604 */
[----:B------:R-:W-:Y:S02]  /*32d0*/  LOP3.LUT R31, R35, 0x20002, R36, 0xf8, !PT ;  /* 0x00020002231f7812 */ /* 0x000fe400078ef824 */
[----:B------:R-:W-:Y:S02]  /*32e0*/  SHF.R.U32.HI R34, RZ, 0xe, R6 ;  /* 0x0000000eff227819 */ /* 0x000fe40000011606 */
[----:B------:R-:W-:Y:S02]  /*32f0*/  LOP3.LUT R33, R33, 0x10001, RZ, 0xc0, !PT ;  /* 0x0001000121217812 */ /* 0x000fe400078ec0ff */
[----:B------:R-:W-:-:S02]  /*3300*/  LOP3.LUT R36, R17, 0x380038, RZ, 0xc0, !PT ;  /* 0x0038003811247812 */ /* 0x000fc400078ec0ff */
[----:B------:R-:W-:Y:S02]  /*3310*/  SHF.R.U32.HI R32, RZ, 0x6, R17 ;  /* 0x00000006ff207819 */ /* 0x000fe40000011611 */
[----:B------:R-:W-:Y:S02]  /*3320*/  LOP3.LUT R17, R17, 0x70007, RZ, 0xc0, !PT ;  /* 0x0007000711117812 */ /* 0x000fe400078ec0ff */
[----:B------:R-:W-:Y:S02]  /*3330*/  LOP3.LUT R39, R18, 0x70007, RZ, 0xc0, !PT ;  /* 0x0007000712277812 */ /* 0x000fe400078ec0ff */
[----:B------:R-:W-:Y:S02]  /*3340*/  LOP3.LUT R29, R29, 0x20002, R30, 0xf8, !PT ;  /* 0x000200021d1d7812 */ /* 0x000fe400078ef81e */
[----:B------:R-:W-:Y:S02]  /*3350*/  LOP3.LUT R30, R33, 0x20002, R34, 0xf8, !PT ;  /* 0x00020002211e7812 */ /* 0x000fe400078ef822 */
[----:B------:R-:W-:-:S02]  /*3360*/  LOP3.LUT R37, R16, 0x380038, RZ, 0xc0, !PT ;  /* 0x0038003810257812 */ /* 0x000fc400078ec0ff */
[----:B------:R-:W-:Y:S02]  /*3370*/  SHF.R.U32.HI R33, RZ, 0x6, R16 ;  /* 0x00000006ff217819 */ /* 0x000fe40000011610 */
[----:B------:R-:W-:Y:S02]  /*3380*/  LOP3.LUT R39, R39, 0x64006400, RZ, 0xfc, !PT ;  /* 0x6400640027277812 */ /* 0x000fe400078efcff */
[----:B------:R-:W-:Y:S02]  /*3390*/  LOP3.LUT R16, R16, 0x70007, RZ, 0xc0, !PT ;  /* 0x0007000710107812 */ /* 0x000fe400078ec0ff */
[----:B------:R-:W-:Y:S01]  /*33a0*/  LOP3.LUT R38, R18, 0x380038, RZ, 0xc0, !PT ;  /* 0x0038003812267812 */ /* 0x000fe200078ec0ff */
[----:B------:R-:W-:Y:S01]  /*33b0*/  HADD2 R39, R39, -1028, -1028 ;  /* 0xe404e40427277430 */ /* 0x000fe20000000000 */
[----:B------:R-:W-:Y:S02]  /*33c0*/  SHF.R.U32.HI R34, RZ, 0x6, R18 ;  /* 0x00000006ff227819 */ /* 0x000fe40000011612 */
[----:B------:R-:W-:-:S02]  /*33d0*/  LOP3.LUT R18, R19, 0x380038, RZ, 0xc0, !PT ;  /* 0x0038003813127812 */ /* 0x000fc400078ec0ff */
[----:B------:R-:W-:Y:S02]  /*33e0*/  SHF.R.U32.HI R35, RZ, 0x6, R19 ;  /* 0x00000006ff237819 */ /* 0x000fe40000011613 */
[----:B------:R-:W-:Y:S02]  /*33f0*/  LOP3.LUT R19, R19, 0x70007, RZ, 0xc0, !PT ;  /* 0x0007000713137812 */ /* 0x000fe400078ec0ff */
[----:B------:R-:W-:Y:S02]  /*3400*/  LOP3.LUT R16, R16, 0x64006400, RZ, 0xfc, !PT ;  /* 0x6400640010107812 */ /* 0x000fe400078efcff */
[----:B------:R-:W-:Y:S02]  /*3410*/  LOP3.LUT R37, R37, 0x64006400, RZ, 0xfc, !PT ;  /* 0x6400640025257812 */ /* 0x000fe400078efcff */
[----:B------:R-:W-:Y:S01]  /*3420*/  LOP3.LUT R42, R32, 0x70007, RZ, 0xc0, !PT ;  /* 0x00070007202a7812 */ /* 0x000fe200078ec0ff */
[----:B------:R-:W-:Y:S01]  /*3430*/  HADD2 R43, R16, -1028, -1028 ;  /* 0xe404e404102b7430 */ /* 0x000fe20000000000 */
[----:B------:R-:W-:-:S02]  /*3440*/  PRMT R22, R22, 0x5410, R23 ;  /* 0x0000541016167816 */ /* 0x000fc40000000017 */
[----:B------:R-:W-:Y:S02]  /*3450*/  LOP3.LUT R42, R42, 0x64006400, RZ, 0xfc, !PT ;  /* 0x640064002a2a7812 */ /* 0x000fe400078efcff */
[----:B------:R-:W-:-:S03]  /*3460*/  PRMT R20, R20, 0x5410, R21 ;  /* 0x0000541014147816 */ /* 0x000fc60000000015 */
[----:B------:R-:W-:Y:S01]  /*3470*/  HADD2 R42, R42, -1028, -1028 ;  /* 0xe404e4042a2a7430 */ /* 0x000fe20000000000 */
[----:B--2---:R-:W-:Y:S02]  /*3480*/  SHF.R.U32.HI R41, RZ, 0xd, R9 ;  /* 0x0000000dff297819 */ /* 0x004fe40000011609 */
[----:B------:R-:W-:Y:S02]  /*3490*/  SHF.R.U32.HI R40, RZ, 0xd, R8 ;  /* 0x0000000dff287819 */ /* 0x000fe40000011608 */
[----:B------:R-:W-:Y:S02]  /*34a0*/  LOP3.LUT R28, R28, 0x40004, R41, 0xf8, !PT ;  /* 0x000400041c1c7812 */ /* 0x000fe400078ef829 */
[----:B------:R-:W-:Y:S02]  /*34b0*/  LOP3.LUT R41, R36, 0x64006400, RZ, 0xfc, !PT ;  /* 0x6400640024297812 */ /* 0x000fe400078efcff */
[----:B------:R-:W-:Y:S02]  /*34c0*/  LOP3.LUT R36, R17, 0x64006400, RZ, 0xfc, !PT ;  /* 0x6400640011247812 */ /* 0x000fe400078efcff */
[----:B------:R-:W-:Y:S01]  /*34d0*/  LOP3.LUT R17, R38, 0x64006400, RZ, 0xfc, !PT ;  /* 0x6400640026117812 */ /* 0x000fe200078efcff */
[-C--:B------:R-:W-:Y:S01]  /*34e0*/  HFMA2 R41, R41, R0.reuse.H0_H0, -132, -132 ;  /* 0xd820d82029297431 */ /* 0x080fe20000040000 */
[----:B------:R-:W-:Y:S01]  /*34f0*/  LOP3.LUT R38, R19, 0x64006400, RZ, 0xfc, !PT ;  /* 0x6400640013267812 */ /* 0x000fe200078efcff */
[----:B------:R-:W-:Y:S01]  /*3500*/  HADD2 R45, R36, -1028, -1028 ;  /* 0xe404e404242d7430 */ /* 0x000fe20000000000 */
[----:B------:R-:W-:Y:S01]  /*3510*/  LOP3.LUT R19, R18, 0x64006400, RZ, 0xfc, !PT ;  /* 0x6400640012137812 */ /* 0x000fe200078efcff */
[-C--:B0-----:R-:W-:Y:S01]  /*3520*/  HFMA2.MMA R18, R39, R12.reuse, RZ ;  /* 0x0000000c27127235 */ /* 0x081fe200000000ff */
[----:B------:R-:W-:Y:S01]  /*3530*/  HFMA2 R17, R17, R0.H0_H0, -132, -132 ;  /* 0xd820d82011117431 */ /* 0x000fe20000040000 */
[----:B------:R-:W-:Y:S01]  /*3540*/  LOP3.LUT R29, R29, 0x40004, R40, 0xf8, !PT ;  /* 0x000400041d1d7812 */ /* 0x000fe200078ef828 */
[----:B------:R-:W-:Y:S01]  /*3550*/  HADD2 R38, R38, -1028, -1028 ;  /* 0xe404e40426267430 */ /* 0x000fe20000000000 */
[----:B------:R-:W-:Y:S01]  /*3560*/  HFMA2.MMA R16, R45, R12, RZ ;  /* 0x0000000c2d107235 */ /* 0x000fe200000000ff */
[----:B------:R-:W-:Y:S01]  /*3570*/  HFMA2 R36, R43, R12, RZ.H0_H0 ;  /* 0x0000000c2b247231 */ /* 0x000fe200000400ff */
[----:B------:R-:W-:Y:S01]  /*3580*/  LOP3.LUT R40, R34, 0x70007, RZ, 0xc0, !PT ;  /* 0x0007000722287812 */ /* 0x000fe200078ec0ff */
[-C--:B------:R-:W-:Y:S01]  /*3590*/  HFMA2 R39, R37, R0.reuse.H0_H0, -132, -132 ;  /* 0xd820d82025277431 */ /* 0x080fe20000040000 */
[----:B------:R-:W-:Y:S01]  /*35a0*/  LOP3.LUT R28, R28, 0x64006400, RZ, 0xfc, !PT ;  /* 0x640064001c1c7812 */ /* 0x000fe200078efcff */
[----:B------:R-:W-:Y:S01]  /*35b0*/  HFMA2 R19, R19, R0.H0_H0, -132, -132 ;  /* 0xd820d82013137431 */ /* 0x000fe20000040000 */
[----:B------:R-:W-:Y:S01]  /*35c0*/  LOP3.LUT R40, R40, 0x64006400, RZ, 0xfc, !PT ;  /* 0x6400640028287812 */ /* 0x000fe200078efcff */
[----:B------:R-:W-:Y:S01]  /*35d0*/  HFMA2 R38, R38, R12, RZ.H0_H0 ;  /* 0x0000000c26267231 */ /* 0x000fe200000400ff */
[-C--:B------:R-:W-:Y:S01]  /*35e0*/  HFMA2.MMA R37, R41, R13.reuse, R16 ;  /* 0x0000000d29257235 */ /* 0x080fe20000000010 */
[-C--:B------:R-:W-:Y:S01]  /*35f0*/  HFMA2 R36, R39, R13.reuse, R36 ;  /* 0x0000000d27247231 */ /* 0x080fe20000000024 */
[----:B------:R-:W-:Y:S01]  /*3600*/  HFMA2.MMA R12, R17, R13, R18 ;  /* 0x0000000d110c7235 */ /* 0x000fe20000000012 */
[----:B------:R-:W-:Y:S01]  /*3610*/  HFMA2 R13, R19, R13, R38 ;  /* 0x0000000d130d7231 */ /* 0x000fe20000000026 */
[----:B------:R-:W-:Y:S01]  /*3620*/  LOP3.LUT R38, R35, 0x70007, RZ, 0xc0, !PT ;  /* 0x0007000723267812 */ /* 0x000fe200078ec0ff */
[----:B------:R-:W0:Y:S01]  /*3630*/  LDS.128 R16, [UR4+0x10] ;  /* 0x00001004ff107984 */ /* 0x000e220008000c00 */
[----:B------:R-:W-:-:S02]  /*3640*/  SHF.R.U32.HI R41, RZ, 0xd, R10 ;  /* 0x0000000dff297819 */ /* 0x000fc4000001160a */
[----:B------:R-:W-:Y:S01]  /*3650*/  LOP3.LUT R39, R33, 0x70007, RZ, 0xc0, !PT ;  /* 0x0007000721277812 */ /* 0x000fe200078ec0ff */
[-C--:B------:R-:W-:Y:S01]  /*3660*/  HFMA2.MMA R37, R42, R14.reuse, R37 ;  /* 0x0000000e2a257235 */ /* 0x080fe20000000025 */
[----:B------:R-:W-:Y:S02]  /*3670*/  LOP3.LUT R38, R38, 0x64006400, RZ, 0xfc, !PT ;  /* 0x6400640026267812 */ /* 0x000fe400078efcff */
[----:B------:R-:W-:Y:S01]  /*3680*/  LOP3.LUT R30, R30, 0x40004, R41, 0xf8, !PT ;  /* 0x000400041e1e7812 */ /* 0x000fe200078ef829 */
[----:B------:R-:W-:Y:S01]  /*3690*/  HADD2 R41, R40, -1028, -1028 ;  /* 0xe404e40428297430 */ /* 0x000fe20000000000 */
[----:B------:R-:W-:Y:S01]  /*36a0*/  LOP3.LUT R39, R39, 0x64006400, RZ, 0xfc, !PT ;  /* 0x6400640027277812 */ /* 0x000fe200078efcff */
[----:B------:R-:W-:Y:S01]  /*36b0*/  HADD2 R40, R38, -1028, -1028 ;  /* 0xe404e40426287430 */ /* 0x000fe20000000000 */
[C---:B------:R-:W-:Y:S02]  /*36c0*/  LOP3.LUT R38, R32.reuse, 0x380038, RZ, 0xc0, !PT ;  /* 0x0038003820267812 */ /* 0x040fe400078ec0ff */
[----:B------:R-:W-:Y:S01]  /*36d0*/  LOP3.LUT R32, R32, 0x1c001c0, RZ, 0xc0, !PT ;  /* 0x01c001c020207812 */ /* 0x000fe200078ec0ff */
[----:B------:R-:W-:Y:S01]  /*36e0*/  HADD2 R39, R39, -1028, -1028 ;  /* 0xe404e40427277430 */ /* 0x000fe20000000000 */
[----:B------:R-:W-:Y:S01]  /*36f0*/  HFMA2.MMA R12, R41, R14, R12 ;  /* 0x0000000e290c7235 */ /* 0x000fe2000000000c */
[----:B------:R-:W-:Y:S01]  /*3700*/  LOP3.LUT R41, R33, 0x380038, RZ, 0xc0, !PT ;  /* 0x0038003821297812 */ /* 0x000fe200078ec0ff */
[-C--:B------:R-:W-:Y:S01]  /*3710*/  HFMA2 R13, R40, R14.reuse, R13 ;  /* 0x0000000e280d7231 */ /* 0x080fe2000000000d */
[----:B------:R-:W-:Y:S01]  /*3720*/  LOP3.LUT R43, R38, 0x64006400, RZ, 0xfc, !PT ;  /* 0x64006400262b7812 */ /* 0x000fe200078efcff */
[----:B------:R-:W-:Y:S01]  /*3730*/  HFMA2 R36, R39, R14, R36 ;  /* 0x0000000e27247231 */ /* 0x000fe20000000024 */
[----:B------:R-:W-:-:S02]  /*3740*/  LOP3.LUT R39, R34, 0x380038, RZ, 0xc0, !PT ;  /* 0x0038003822277812 */ /* 0x000fc400078ec0ff */
[----:B------:R-:W-:Y:S01]  /*3750*/  LOP3.LUT R38, R35, 0x380038, RZ, 0xc0, !PT ;  /* 0x0038003823267812 */ /* 0x000fe200078ec0ff */
[-C--:B------:R-:W-:Y:S01]  /*3760*/  HFMA2 R40, R43, R0.reuse.H0_H0, -132, -132 ;  /* 0xd820d8202b287431 */ /* 0x080fe20000040000 */
[----:B------:R-:W-:Y:S02]  /*3770*/  LOP3.LUT R41, R41, 0x64006400, RZ, 0xfc, !PT ;  /* 0x6400640029297812 */ /* 0x000fe400078efcff */
[----:B------:R-:W-:Y:S02]  /*3780*/  SHF.R.U32.HI R14, RZ, 0xd, R11 ;  /* 0x0000000dff0e7819 */ /* 0x000fe4000001160b */
[----:B------:R-:W-:Y:S01]  /*3790*/  LOP3.LUT R39, R39, 0x64006400, RZ, 0xfc, !PT ;  /* 0x6400640027277812 */ /* 0x000fe200078efcff */
[-C--:B------:R-:W-:Y:S01]  /*37a0*/  HFMA2 R41, R41, R0.reuse.H0_H0, -132, -132 ;  /* 0xd820d82029297431 */ /* 0x080fe20000040000 */
[----:B------:R-:W-:Y:S01]  /*37b0*/  LOP3.LUT R43, R38, 0x64006400, RZ, 0xfc, !PT ;  /* 0x64006400262b7812 */ /* 0x000fe200078efcff */
[-C--:B------:R-:W-:Y:S01]  /*37c0*/  HFMA2.MMA R37, R40, R15.reuse, R37 ;  /* 0x0000000f28257235 */ /* 0x080fe20000000025 */
[----:B------:R-:W-:Y:S01]  /*37d0*/  LOP3.LUT R33, R33, 0x1c001c0, RZ, 0xc0, !PT ;  /* 0x01c001c021217812 */ /* 0x000fe200078ec0ff */
[-C--:B------:R-:W-:Y:S01]  /*37e0*/  HFMA2 R39, R39, R0.reuse.H0_H0, -132, -132 ;  /* 0xd820d82027277431 */ /* 0x080fe20000040000 */
[----:B------:R-:W-:Y:S01]  /*37f0*/  LOP3.LUT R31, R31, 0x40004, R14, 0xf8, !PT ;  /* 0x000400041f1f7812 */ /* 0x000fe200078ef80e */
[-C--:B------:R-:W-:Y:S01]  /*3800*/  HFMA2 R14, R43, R0.reuse.H0_H0, -132, -132 ;  /* 0xd820d8202b0e7431 */ /* 0x080fe20000040000 */
[----:B------:R-:W-:Y:S01]  /*3810*/  LOP3.LUT R33, R33, 0x64006400, RZ, 0xfc, !PT ;  /* 0x6400640021217812 */ /* 0x000fe200078efcff */
[-C--:B------:R-:W-:Y:S01]  /*3820*/  HFMA2.MMA R36, R41, R15.reuse, R36 ;  /* 0x0000000f29247235 */ /* 0x080fe20000000024 */
[----:B------:R-:W-:Y:S01]  /*3830*/  LOP3.LUT R34, R34, 0x1c001c0, RZ, 0xc0, !PT ;  /* 0x01c001c022227812 */ /* 0x000fe200078ec0ff */
[----:B------:R-:W-:Y:S01]  /*3840*/  HFMA2 R12, R39, R15, R12 ;  /* 0x0000000f270c7231 */ /* 0x000fe2000000000c */
[----:B------:R-:W-:Y:S01]  /*3850*/  LOP3.LUT R35, R35, 0x1c001c0, RZ, 0xc0, !PT ;  /* 0x01c001c023237812 */ /* 0x000fe200078ec0ff */
[----:B------:R-:W-:Y:S01]  /*3860*/  HFMA2 R39, R33, R0.H1_H1, -20, -20 ;  /* 0xcd00cd0021277431 */ /* 0x000fe20000060000 */
[----:B------:R-:W-:Y:S01]  /*3870*/  HFMA2.MMA R13, R14, R15, R13 ;  /* 0x0000000f0e0d7235 */ /* 0x000fe2000000000d */
[----:B------:R-:W-:-:S02]  /*3880*/  LOP3.LUT R14, R4, 0x70007, RZ, 0xc0, !PT ;  /* 0x00070007040e7812 */ /* 0x000fc400078ec0ff */
[----:B------:R-:W-:Y:S02]  /*3890*/  LOP3.LUT R33, R34, 0x64006400, RZ, 0xfc, !PT ;  /* 0x6400640022217812 */ /* 0x000fe400078efcff */
[----:B------:R-:W-:Y:S01]  /*38a0*/  LOP3.LUT R35, R35, 0x64006400, RZ, 0xfc, !PT ;  /* 0x6400640023237812 */ /* 0x000fe200078efcff */
[-C--:B0-----:R-:W-:Y:S01]  /*38b0*/  HFMA2.MMA R34, R39, R16.reuse, R36 ;  /* 0x0000001027227235 */ /* 0x081fe20000000024 */
[----:B------:R-:W-:Y:S01]  /*38c0*/  LOP3.LUT R15, R32, 0x64006400, RZ, 0xfc, !PT ;  /* 0x64006400200f7812 */ /* 0x000fe200078efcff */
[-C--:B------:R-:W-:Y:S01]  /*38d0*/  HFMA2 R33, R33, R0.reuse.H1_H1, -20, -20 ;  /* 0xcd00cd0021217431 */ /* 0x080fe20000060000 */
[----:B------:R-:W-:Y:S01]  /*38e0*/  LOP3.LUT R14, R14, 0x64006400, RZ, 0xfc, !PT ;  /* 0x640064000e0e7812 */ /* 0x000fe200078efcff */
[-C--:B------:R-:W-:Y:S01]  /*38f0*/  HFMA2 R36, R35, R0.reuse.H1_H1, -20, -20 ;  /* 0xcd00cd0023247431 */ /* 0x080fe20000060000 */
[----:B------:R-:W-:Y:S01]  /*3900*/  LOP3.LUT R35, R5, 0x380038, RZ, 0xc0, !PT ;  /* 0x0038003805237812 */ /* 0x000fe200078ec0ff */
[----:B------:R-:W-:Y:S01]  /*3910*/  HFMA2 R32, R15, R0.H1_H1, -20, -20 ;  /* 0xcd00cd000f207431 */ /* 0x000fe20000060000 */
[C---:B------:R-:W-:Y:S01]  /*3920*/  LOP3.LUT R38, R7.reuse, 0x380038, RZ, 0xc0, !PT ;  /* 0x0038003807267812 */ /* 0x040fe200078ec0ff */
[----:B------:R-:W-:Y:S01]  /*3930*/  HADD2 R15, R14, -1028, -1028 ;  /* 0xe404e4040e0f7430 */ /* 0x000fe20000000000 */
[----:B------:R-:W-:Y:S01]  /*3940*/  LOP3.LUT R14, R7, 0x70007, RZ, 0xc0, !PT ;  /* 0x00070007070e7812 */ /* 0x000fe200078ec0ff */
[----:B------:R-:W-:Y:S01]  /*3950*/  HFMA2 R33, R33, R16, R12 ;  /* 0x0000001021217231 */ /* 0x000fe2000000000c */
[----:B------:R-:W-:Y:S01]  /*3960*/  LOP3.LUT R12, R5, 0x70007, RZ, 0xc0, !PT ;  /* 0x00070007050c7812 */ /* 0x000fe200078ec0ff */
[-C--:B------:R-:W-:Y:S01]  /*3970*/  HFMA2.MMA R36, R36, R16.reuse, R13 ;  /* 0x0000001024247235 */ /* 0x080fe2000000000d */
[----:B------:R-:W-:Y:S01]  /*3980*/  LOP3.LUT R13, R6, 0x70007, RZ, 0xc0, !PT ;  /* 0x00070007060d7812 */ /* 0x000fe200078ec0ff */
[----:B------:R-:W-:Y:S01]  /*3990*/  HFMA2.MMA R32, R32, R16, R37 ;  /* 0x0000001020207235 */ /* 0x000fe20000000025 */
[----:B------:R-:W-:Y:S01]  /*39a0*/  LOP3.LUT R39, R12, 0x64006400, RZ, 0xfc, !PT ;  /* 0x640064000c277812 */ /* 0x000fe200078efcff */
[----:B------:R-:W-:Y:S01]  /*39b0*/  HFMA2 R16, R15, R17, R34 ;  /* 0x000000110f107231 */ /* 0x000fe20000000022 */
[----:B------:R-:W-:-:S02]  /*39c0*/  LOP3.LUT R41, R14, 0x64006400, RZ, 0xfc, !PT ;  /* 0x640064000e297812 */ /* 0x000fc400078efcff */
[----:B------:R-:W-:Y:S01]  /*39d0*/  LOP3.LUT R40, R13, 0x64006400, RZ, 0xfc, !PT ;  /* 0x640064000d287812 */ /* 0x000fe200078efcff */
[----:B------:R-:W-:Y:S01]  /*39e0*/  HADD2 R39, R39, -1028, -1028 ;  /* 0xe404e40427277430 */ /* 0x000fe20000000000 */
[----:B------:R-:W0:Y:S01]  /*39f0*/  LDS.128 R12, [UR4+0x20] ;  /* 0x00002004ff0c7984 */ /* 0x000e220008000c00 */
[----:B------:R-:W-:Y:S01]  /*3a00*/  LOP3.LUT R37, R4, 0x380038, RZ, 0xc0, !PT ;  /* 0x0038003804257812 */ /* 0x000fe200078ec0ff */
[----:B------:R-:W-:Y:S01]  /*3a10*/  HADD2 R41, R41, -1028, -1028 ;  /* 0xe404e40429297430 */ /* 0x000fe20000000000 */
[----:B------:R-:W-:Y:S01]  /*3a20*/  SHF.R.U32.HI R34, RZ, 0x6, R5 ;  /* 0x00000006ff227819 */ /* 0x000fe20000011605 */
[----:B------:R-:W-:Y:S01]  /*3a30*/  HADD2 R40, R40, -1028, -1028 ;  /* 0xe404e40428287430 */ /* 0x000fe20000000000 */
[----:B------:R-:W-:Y:S01]  /*3a40*/  LOP3.LUT R5, R6, 0x380038, RZ, 0xc0, !PT ;  /* 0x0038003806057812 */ /* 0x000fe200078ec0ff */
[-C--:B------:R-:W-:Y:S01]  /*3a50*/  HFMA2.MMA R32, R39, R17.reuse, R32 ;  /* 0x0000001127207235 */ /* 0x080fe20000000020 */
[----:B------:R-:W-:Y:S01]  /*3a60*/  SHF.R.U32.HI R4, RZ, 0x6, R4 ;  /* 0x00000006ff047819 */ /* 0x000fe20000011604 */
[----:B------:R-:W-:Y:S01]  /*3a70*/  HFMA2 R33, R40, R17, R33 ;  /* 0x0000001128217231 */ /* 0x000fe20000000021 */
[----:B------:R-:W-:Y:S01]  /*3a80*/  LOP3.LUT R37, R37, 0x64006400, RZ, 0xfc, !PT ;  /* 0x6400640025257812 */ /* 0x000fe200078efcff */
[----:B------:R-:W-:Y:S01]  /*3a90*/  HFMA2.MMA R36, R41, R17, R36 ;  /* 0x0000001129247235 */ /* 0x000fe20000000024 */
[----:B------:R-:W-:-:S02]  /*3aa0*/  LOP3.LUT R17, R5, 0x64006400, RZ, 0xfc, !PT ;  /* 0x6400640005117812 */ /* 0x000fc400078efcff */
[----:B------:R-:W-:Y:S01]  /*3ab0*/  LOP3.LUT R5, R4, 0x70007, RZ, 0xc0, !PT ;  /* 0x0007000704057812 */ /* 0x000fe200078ec0ff */
[-C--:B------:R-:W-:Y:S01]  /*3ac0*/  HFMA2 R39, R37, R0.reuse.H0_H0, -132, -132 ;  /* 0xd820d82025277431 */ /* 0x080fe20000040000 */
[----:B------:R-:W-:Y:S02]  /*3ad0*/  LOP3.LUT R35, R35, 0x64006400, RZ, 0xfc, !PT ;  /* 0x6400640023237812 */ /* 0x000fe400078efcff */
[----:B------:R-:W-:Y:S02]  /*3ae0*/  LOP3.LUT R5, R5, 0x64006400, RZ, 0xfc, !PT ;  /* 0x6400640005057812 */ /* 0x000fe400078efcff */
[----:B------:R-:W-:Y:S01]  /*3af0*/  LOP3.LUT R37, R38, 0x64006400, RZ, 0xfc, !PT ;  /* 0x6400640026257812 */ /* 0x000fe200078efcff */
[-C--:B------:R-:W-:Y:S01]  /*3b00*/  HFMA2.MMA R16, R39, R18.reuse, R16 ;  /* 0x0000001227107235 */ /* 0x080fe20000000010 */
[-C--:B------:R-:W-:Y:S01]  /*3b10*/  HFMA2 R35, R35, R0.reuse.H0_H0, -132, -132 ;  /* 0xd820d82023237431 */ /* 0x080fe20000040000 */
[----:B------:R-:W-:Y:S01]  /*3b20*/  SHF.R.U32.HI R7, RZ, 0x6, R7 ;  /* 0x00000006ff077819 */ /* 0x000fe20000011607 */
[----:B------:R-:W-:Y:S01]  /*3b30*/  HADD2 R39, R5, -1028, -1028 ;  /* 0xe404e40405277430 */ /* 0x000fe20000000000 */
[C---:B------:R-:W-:Y:S01]  /*3b40*/  LOP3.LUT R5, R34.reuse, 0x70007, RZ, 0xc0, !PT ;  /* 0x0007000722057812 */ /* 0x040fe200078ec0ff */
[-C--:B------:R-:W-:Y:S01]  /*3b50*/  HFMA2 R38, R17, R0.reuse.H0_H0, -132, -132 ;  /* 0xd820d82011267431 */ /* 0x080fe20000040000 */
[----:B------:R-:W-:Y:S01]  /*3b60*/  LOP3.LUT R17, R34, 0x380038, RZ, 0xc0, !PT ;  /* 0x0038003822117812 */ /* 0x000fe200078ec0ff */
[----:B------:R-:W-:Y:S01]  /*3b70*/  HFMA2.MMA R32, R35, R18, R32 ;  /* 0x0000001223207235 */ /* 0x000fe20000000020 */
[----:B------:R-:W-:Y:S01]  /*3b80*/  HFMA2 R37, R37, R0.H0_H0, -132, -132 ;  /* 0xd820d82025257431 */ /* 0x000fe20000040000 */
[----:B------:R-:W-:Y:S01]  /*3b90*/  HFMA2.MMA R39, R39, R19, R16 ;  /* 0x0000001327277235 */ /* 0x000fe20000000010 */
[----:B------:R-:W-:Y:S01]  /*3ba0*/  LOP3.LUT R16, R5, 0x64006400, RZ, 0xfc, !PT ;  /* 0x6400640005107812 */ /* 0x000fe200078efcff */
[----:B------:R-:W-:Y:S01]  /*3bb0*/  HFMA2.MMA R33, R38, R18, R33 ;  /* 0x0000001226217235 */ /* 0x000fe20000000021 */
[----:B------:R-:W-:Y:S01]  /*3bc0*/  LOP3.LUT R5, R4, 0x380038, RZ, 0xc0, !PT ;  /* 0x0038003804057812 */ /* 0x000fe200078ec0ff */
[----:B------:R-:W-:Y:S01]  /*3bd0*/  HFMA2 R36, R37, R18, R36 ;  /* 0x0000001225247231 */ /* 0x000fe20000000024 */
[----:B------:R-:W-:Y:S01]  /*3be0*/  SHF.R.U32.HI R6, RZ, 0x6, R6 ;  /* 0x00000006ff067819 */ /* 0x000fe20000011606 */
[----:B------:R-:W-:Y:S01]  /*3bf0*/  HADD2 R37, R16, -1028, -1028 ;  /* 0xe404e40410257430 */ /* 0x000fe20000000000 */
[----:B------:R-:W-:-:S02]  /*3c00*/  LOP3.LUT R5, R5, 0x64006400, RZ, 0xfc, !PT ;  /* 0x6400640005057812 */ /* 0x000fc400078efcff */
[----:B------:R-:W-:Y:S01]  /*3c10*/  LOP3.LUT R35, R7, 0x70007, RZ, 0xc0, !PT ;  /* 0x0007000707237812 */ /* 0x000fe200078ec0ff */
[-C--:B------:R-:W-:Y:S01]  /*3c20*/  HFMA2 R32, R37, R19.reuse, R32 ;  /* 0x0000001325207231 */ /* 0x080fe20000000020 */
[----:B------:R-:W-:Y:S01]  /*3c30*/  LOP3.LUT R17, R17, 0x64006400, RZ, 0xfc, !PT ;  /* 0x6400640011117812 */ /* 0x000fe200078efcff */
[-C--:B------:R-:W-:Y:S01]  /*3c40*/  HFMA2 R16, R5, R0.reuse.H0_H0, -132, -132 ;  /* 0xd820d82005107431 */ /* 0x080fe20000040000 */
[----:B------:R-:W-:Y:S02]  /*3c50*/  LOP3.LUT R18, R6, 0x70007, RZ, 0xc0, !PT ;  /* 0x0007000706127812 */ /* 0x000fe400078ec0ff */
[----:B------:R-:W-:Y:S01]  /*3c60*/  LOP3.LUT R35, R35, 0x64006400, RZ, 0xfc, !PT ;  /* 0x6400640023237812 */ /* 0x000fe200078efcff */
[----:B------:R-:W-:Y:S01]  /*3c70*/  HFMA2 R5, R17, R0.H0_H0, -132, -132 ;  /* 0xd820d82011057431 */ /* 0x000fe20000040000 */
[----:B------:R-:W-:Y:S01]  /*3c80*/  LOP3.LUT R18, R18, 0x64006400, RZ, 0xfc, !PT ;  /* 0x6400640012127812 */ /* 0x000fe200078efcff */
[----:B0-----:R-:W-:Y:S01]  /*3c90*/  HFMA2.MMA R39, R16, R12, R39 ;  /* 0x0000000c10277235 */ /* 0x001fe20000000027 */
[----:B------:R-:W-:Y:S01]  /*3ca0*/  LOP3.LUT R40, R7, 0x380038, RZ, 0xc0, !PT ;  /* 0x0038003807287812 */ /* 0x000fe200078ec0ff */
[----:B------:R-:W-:Y:S01]  /*3cb0*/  HADD2 R35, R35, -1028, -1028 ;  /* 0xe404e40423237430 */ /* 0x000fe20000000000 */
[----:B------:R-:W-:Y:S01]  /*3cc0*/  LOP3.LUT R4, R4, 0x1c001c0, RZ, 0xc0, !PT ;  /* 0x01c001c004047812 */ /* 0x000fe200078ec0ff */
[----:B------:R-:W-:Y:S01]  /*3cd0*/  HFMA2 R5, R5, R12, R32 ;  /* 0x0000000c05057231 */ /* 0x000fe20000000020 */
[----:B------:R-:W-:Y:S01]  /*3ce0*/  LOP3.LUT R32, R6, 0x380038, RZ, 0xc0, !PT ;  /* 0x0038003806207812 */ /* 0x000fe200078ec0ff */
[----:B------:R-:W-:Y:S01]  /*3cf0*/  HADD2 R18, R18, -1028, -1028 ;  /* 0xe404e40412127430 */ /* 0x000fe20000000000 */
[----:B------:R-:W-:Y:S01]  /*3d00*/  LOP3.LUT R41, R40, 0x64006400, RZ, 0xfc, !PT ;  /* 0x6400640028297812 */ /* 0x000fe200078efcff */
[----:B------:R-:W-:Y:S01]  /*3d10*/  HFMA2 R38, R35, R19, R36 ;  /* 0x0000001323267231 */ /* 0x000fe20000000024 */
[----:B------:R-:W-:-:S02]  /*3d20*/  LOP3.LUT R35, R32, 0x64006400, RZ, 0xfc, !PT ;  /* 0x6400640020237812 */ /* 0x000fc400078efcff */
[----:B------:R-:W-:Y:S01]  /*3d30*/  LOP3.LUT R6, R6, 0x1c001c0, RZ, 0xc0, !PT ;  /* 0x01c001c006067812 */ /* 0x000fe200078ec0ff */
[----:B------:R-:W-:Y:S01]  /*3d40*/  HFMA2.MMA R37, R18, R19, R33 ;  /* 0x0000001312257235 */ /* 0x000fe20000000021 */
[----:B------:R-:W-:Y:S01]  /*3d50*/  LOP3.LUT R40, R7, 0x1c001c0, RZ, 0xc0, !PT ;  /* 0x01c001c007287812 */ /* 0x000fe200078ec0ff */
[-C--:B------:R-:W-:Y:S01]  /*3d60*/  HFMA2 R42, R35, R0.reuse.H0_H0, -132, -132 ;  /* 0xd820d820232a7431 */ /* 0x080fe20000040000 */
[----:B------:R-:W-:Y:S01]  /*3d70*/  LOP3.LUT R7, R4, 0x64006400, RZ, 0xfc, !PT ;  /* 0x6400640004077812 */ /* 0x000fe200078efcff */
[-C--:B------:R-:W-:Y:S01]  /*3d80*/  HFMA2 R4, R41, R0.reuse.H0_H0, -132, -132 ;  /* 0xd820d82029047431 */ /* 0x080fe20000040000 */
[----:B------:R-:W-:Y:S02]  /*3d90*/  LOP3.LUT R34, R34, 0x1c001c0, RZ, 0xc0, !PT ;  /* 0x01c001c022227812 */ /* 0x000fe400078ec0ff */
[----:B------:R-:W-:Y:S01]  /*3da0*/  LOP3.LUT R43, R6, 0x64006400, RZ, 0xfc, !PT ;  /* 0x64006400062b7812 */ /* 0x000fe200078efcff */
[-C--:B------:R-:W-:Y:S01]  /*3db0*/  HFMA2.MMA R37, R42, R12.reuse, R37 ;  /* 0x0000000c2a257235 */ /* 0x080fe20000000025 */
[----:B------:R-:W-:Y:S01]  /*3dc0*/  LOP3.LUT R41, R34, 0x64006400, RZ, 0xfc, !PT ;  /* 0x6400640022297812 */ /* 0x000fe200078efcff */
[----:B------:R-:W-:Y:S01]  /*3dd0*/  HFMA2.MMA R38, R4, R12, R38 ;  /* 0x0000000c04267235 */ /* 0x000fe20000000026 */
[-C--:B------:R-:W-:Y:S01]  /*3de0*/  HFMA2 R12, R7, R0.reuse.H1_H1, -20, -20 ;  /* 0xcd00cd00070c7431 */ /* 0x080fe20000060000 */
[----:B------:R-:W-:Y:S01]  /*3df0*/  LOP3.LUT R45, R40, 0x64006400, RZ, 0xfc, !PT ;  /* 0x64006400282d7812 */ /* 0x000fe200078efcff */
[-C--:B------:R-:W-:Y:S01]  /*3e00*/  HFMA2 R4, R43, R0.reuse.H1_H1, -20, -20 ;  /* 0xcd00cd002b047431 */ /* 0x080fe20000060000 */
[C---:B------:R-:W-:Y:S01]  /*3e10*/  LOP3.LUT R17, R8.reuse, 0x380038, RZ, 0xc0, !PT ;  /* 0x0038003808117812 */ /* 0x040fe200078ec0ff */
[-C--:B------:R-:W-:Y:S01]  /*3e20*/  HFMA2 R34, R41, R0.reuse.H1_H1, -20, -20 ;  /* 0xcd00cd0029227431 */ /* 0x080fe20000060000 */
[----:B------:R-:W-:Y:S01]  /*3e30*/  SHF.R.U32.HI R16, RZ, 0x6, R8 ;  /* 0x00000006ff107819 */ /* 0x000fe20000011608 */
[-C--:B------:R-:W-:Y:S01]  /*3e40*/  HFMA2.MMA R12, R12, R13.reuse, R39 ;  /* 0x0000000d0c0c7235 */ /* 0x080fe20000000027 */
[----:B------:R-:W-:Y:S01]  /*3e50*/  LOP3.LUT R19, R8, 0x70007, RZ, 0xc0, !PT ;  /* 0x0007000708137812 */ /* 0x000fe200078ec0ff */
[----:B------:R-:W-:Y:S01]  /*3e60*/  HFMA2 R34, R34, R13, R5 ;  /* 0x0000000d22227231 */ /* 0x000fe20000000005 */
[----:B------:R-:W-:Y:S01]  /*3e70*/  HFMA2.MMA R37, R4, R13, R37 ;  /* 0x0000000d04257235 */ /* 0x000fe20000000025 */
[----:B------:R-:W-:Y:S01]  /*3e80*/  SHF.R.U32.HI R8, RZ, 0x6, R9 ;  /* 0x00000006ff087819 */ /* 0x000fe20000011609 */
[----:B------:R-:W0:Y:S01]  /*3e90*/  LDS.128 R4, [UR4+0x30] ;  /* 0x00003004ff047984 */ /* 0x000e220008000c00 */
[----:B------:R-:W-:Y:S01]  /*3ea0*/  HFMA2 R45, R45, R0.H1_H1, -20, -20 ;  /* 0xcd00cd002d2d7431 */ /* 0x000fe20000060000 */
[----:B------:R-:W-:-:S02]  /*3eb0*/  LOP3.LUT R39, R17, 0x64006400, RZ, 0xfc, !PT ;  /* 0x6400640011277812 */ /* 0x000fc400078efcff */
[----:B------:R-:W-:Y:S01]  /*3ec0*/  LOP3.LUT R19, R19, 0x64006400, RZ, 0xfc, !PT ;  /* 0x6400640013137812 */ /* 0x000fe200078efcff */
[----:B------:R-:W-:Y:S01]  /*3ed0*/  HFMA2 R13, R45, R13, R38 ;  /* 0x0000000d2d0d7231 */ /* 0x000fe20000000026 */
[----:B------:R-:W-:Y:S01]  /*3ee0*/  LOP3.LUT R40, R8, 0x380038, RZ, 0xc0, !PT ;  /* 0x0038003808287812 */ /* 0x000fe200078ec0ff */
[----:B------:R-:W-:Y:S01]  /*3ef0*/  HFMA2 R38, R39, R0.H0_H0, -132, -132 ;  /* 0xd820d82027267431 */ /* 0x000fe20000040000 */
[C---:B------:R-:W-:Y:S01]  /*3f00*/  LOP3.LUT R32, R10.reuse, 0x380038, RZ, 0xc0, !PT ;  /* 0x003800380a207812 */ /* 0x040fe200078ec0ff */
[----:B------:R-:W-:Y:S01]  /*3f10*/  HADD2 R19, R19, -1028, -1028 ;  /* 0xe404e40413137430 */ /* 0x000fe20000000000 */
[----:B------:R-:W-:Y:S02]  /*3f20*/  SHF.R.U32.HI R33, RZ, 0x6, R10 ;  /* 0x00000006ff217819 */ /* 0x000fe4000001160a */
[----:B------:R-:W-:Y:S02]  /*3f30*/  LOP3.LUT R10, R10, 0x70007, RZ, 0xc0, !PT ;  /* 0x000700070a0a7812 */ /* 0x000fe400078ec0ff */
[----:B------:R-:W-:Y:S01]  /*3f40*/  LOP3.LUT R39, R40, 0x64006400, RZ, 0xfc, !PT ;  /* 0x6400640028277812 */ /* 0x000fe200078efcff */
[----:B------:R-:W-:Y:S01]  /*3f50*/  HFMA2.MMA R19, R19, R14, R12 ;  /* 0x0000000e13137235 */ /* 0x000fe2000000000c */
[----:B------:R-:W-:-:S02]  /*3f60*/  LOP3.LUT R18, R9, 0x380038, RZ, 0xc0, !PT ;  /* 0x0038003809127812 */ /* 0x000fc400078ec0ff */
[----:B------:R-:W-:Y:S01]  /*3f70*/  LOP3.LUT R9, R9, 0x70007, RZ, 0xc0, !PT ;  /* 0x0007000709097812 */ /* 0x000fe200078ec0ff */
[----:B------:R-:W-:Y:S01]  /*3f80*/  HFMA2 R44, R39, R0.H0_H0, -132, -132 ;  /* 0xd820d820272c7431 */ /* 0x000fe20000040000 */
[----:B------:R-:W-:Y:S02]  /*3f90*/  LOP3.LUT R10, R10, 0x64006400, RZ, 0xfc, !PT ;  /* 0x640064000a0a7812 */ /* 0x000fe400078efcff */
[C---:B------:R-:W-:Y:S01]  /*3fa0*/  LOP3.LUT R35, R11.reuse, 0x380038, RZ, 0xc0, !PT ;  /* 0x003800380b237812 */ /* 0x040fe200078ec0ff */
[----:B------:R-:W-:Y:S01]  /*3fb0*/  HFMA2.MMA R19, R38, R15, R19 ;  /* 0x0000000f26137235 */ /* 0x000fe20000000013 */
[----:B------:R-:W-:Y:S01]  /*3fc0*/  SHF.R.U32.HI R36, RZ, 0x6, R11 ;  /* 0x00000006ff247819 */ /* 0x000fe2000001160b */
        /* <DEDUP_REMOVED lines=12> */
[C---:B------:R-:W-:Y:S01]  /*4090*/  LOP3.LUT R17, R36.reuse, 0x380038, RZ, 0xc0, !PT ;  /* 0x0038003824117812 */ /* 0x040fe200078ec0ff */
[-C--:B------:R-:W-:Y:S01]  /*40a0*/  HFMA2 R34, R39, R14.reuse, R34 ;  /* 0x0000000e27227231 */ /* 0x080fe20000000022 */
[----:B------:R-:W-:Y:S01]  /*40b0*/  LOP3.LUT R43, R35, 0x64006400, RZ, 0xfc, !PT ;  /* 0x64006400232b7812 */ /* 0x000fe200078efcff */
[----:B------:R-:W-:Y:S01]  /*40c0*/  HFMA2 R13, R12, R14, R13 ;  /* 0x0000000e0c0d7231 */ /* 0x000fe2000000000d */
[C---:B------:R-:W-:Y:S01]  /*40d0*/  LOP3.LUT R14, R36.reuse, 0x1c001c0, RZ, 0xc0, !PT ;  /* 0x01c001c0240e7812 */ /* 0x040fe200078ec0ff */
[-C--:B------:R-:W-:Y:S01]  /*40e0*/  HFMA2 R32, R18, R0.reuse.H0_H0, -132, -132 ;  /* 0xd820d82012207431 */ /* 0x080fe20000040000 */
[----:B------:R-:W-:Y:S01]  /*40f0*/  LOP3.LUT R36, R36, 0x70007, RZ, 0xc0, !PT ;  /* 0x0007000724247812 */ /* 0x000fe200078ec0ff */
[----:B0-----:R-:W-:Y:S01]  /*4100*/  HFMA2.MMA R9, R10, R4, R19 ;  /* 0x000000040a097235 */ /* 0x001fe20000000013 */
[-C--:B------:R-:W-:Y:S01]  /*4110*/  HFMA2 R18, R45, R0.reuse.H0_H0, -132, -132 ;  /* 0xd820d8202d127431 */ /* 0x080fe20000040000 */
[C---:B------:R-:W-:Y:S01]  /*4120*/  LOP3.LUT R10, R8.reuse, 0x1c001c0, RZ, 0xc0, !PT ;  /* 0x01c001c0080a7812 */ /* 0x040fe200078ec0ff */
[-C--:B------:R-:W-:Y:S01]  /*4130*/  HFMA2 R40, R43, R0.reuse.H0_H0, -132, -132 ;  /* 0xd820d8202b287431 */ /* 0x080fe20000040000 */
        /* <DEDUP_REMOVED lines=10> */
[C---:B------:R-:W-:Y:S01]  /*41e0*/  LOP3.LUT R12, R33.reuse, 0x1c001c0, RZ, 0xc0, !PT ;  /* 0x01c001c0210c7812 */ /* 0x040fe200078ec0ff */
[----:B------:R-:W-:Y:S01]  /*41f0*/  HFMA2 R17, R17, R0.H0_H0, -132, -132 ;  /* 0xd820d82011117431 */ /* 0x000fe20000040000 */
[----:B------:R-:W-:Y:S01]  /*4200*/  LOP3.LUT R35, R33, 0x380038, RZ, 0xc0, !PT ;  /* 0x0038003821237812 */ /* 0x000fe200078ec0ff */
[-C--:B------:R-:W-:Y:S01]  /*4210*/  HFMA2.MMA R15, R36, R4.reuse, R15 ;  /* 0x00000004240f7235 */ /* 0x080fe2000000000f */
[----:B------:R-:W-:Y:S01]  /*4220*/  LOP3.LUT R41, R41, 0x64006400, RZ, 0xfc, !PT ;  /* 0x6400640029297812 */ /* 0x000fe200078efcff */
[----:B------:R-:W-:Y:S01]  /*4230*/  HFMA2.MMA R32, R39, R4, R32 ;  /* 0x0000000427207235 */ /* 0x000fe20000000020 */
[----:B------:R-:W-:-:S02]  /*4240*/  LOP3.LUT R33, R33, 0x70007, RZ, 0xc0, !PT ;  /* 0x0007000721217812 */ /* 0x000fc400078ec0ff */
[----:B------:R-:W-:Y:S01]  /*4250*/  LOP3.LUT R13, R12, 0x64006400, RZ, 0xfc, !PT ;  /* 0x640064000c0d7812 */ /* 0x000fe200078efcff */
[-C--:B------:R-:W-:Y:S01]  /*4260*/  HFMA2 R42, R41, R0.reuse.H0_H0, -132, -132 ;  /* 0xd820d820292a7431 */ /* 0x080fe20000040000 */
[----:B------:R-:W-:Y:S01]  /*4270*/  LOP3.LUT R37, R14, 0x64006400, RZ, 0xfc, !PT ;  /* 0x640064000e257812 */ /* 0x000fe200078efcff */
[-C--:B------:R-:W-:Y:S01]  /*4280*/  HFMA2.MMA R15, R17, R5.reuse, R15 ;  /* 0x00000005110f7235 */ /* 0x080fe2000000000f */
[----:B------:R-:W-:Y:S01]  /*4290*/  LOP3.LUT R33, R33, 0x64006400, RZ, 0xfc, !PT ;  /* 0x6400640021217812 */ /* 0x000fe200078efcff */
[-C--:B------:R-:W-:Y:S01]  /*42a0*/  HFMA2 R41, R13, R0.reuse.H1_H1, -20, -20 ;  /* 0xcd00cd000d297431 */ /* 0x080fe20000060000 */
[----:B------:R-:W-:Y:S01]  /*42b0*/  LOP3.LUT R19, R10, 0x64006400, RZ, 0xfc, !PT ;  /* 0x640064000a137812 */ /* 0x000fe200078efcff */
[-C--:B------:R-:W-:Y:S01]  /*42c0*/  HFMA2 R13, R37, R0.reuse.H1_H1, -20, -20 ;  /* 0xcd00cd00250d7431 */ /* 0x080fe20000060000 */
[----:B------:R-:W-:Y:S01]  /*42d0*/  LOP3.LUT R35, R35, 0x64006400, RZ, 0xfc, !PT ;  /* 0x6400640023237812 */ /* 0x000fe200078efcff */
[----:B------:R-:W-:Y:S01]  /*42e0*/  HFMA2.MMA R32, R44, R5, R32 ;  /* 0x000000052c207235 */ /* 0x000fe20000000020 */
[----:B------:R-:W-:Y:S01]  /*42f0*/  LOP3.LUT R16, R16, 0x1c001c0, RZ, 0xc0, !PT ;  /* 0x01c001c010107812 */ /* 0x000fe200078ec0ff */
[----:B------:R-:W-:Y:S01]  /*4300*/  HADD2 R33, R33, -1028, -1028 ;  /* 0xe404e40421217430 */ /* 0x000fe20000000000 */
[----:B------:R-:W-:Y:S01]  /*4310*/  LOP3.LUT R31, R31, 0x64006400, RZ, 0xfc, !PT ;  /* 0x640064001f1f7812 */ /* 0x000fe200078efcff */
[-C--:B------:R-:W-:Y:S01]  /*4320*/  HFMA2 R19, R19, R0.reuse.H1_H1, -20, -20 ;  /* 0xcd00cd0013137431 */ /* 0x080fe20000060000 */
[----:B------:R-:W-:Y:S01]  /*4330*/  LOP3.LUT R11, R16, 0x64006400, RZ, 0xfc, !PT ;  /* 0x64006400100b7812 */ /* 0x000fe200078efcff */
[----:B------:R-:W-:Y:S01]  /*4340*/  HFMA2 R35, R35, R0.H0_H0, -132, -132 ;  /* 0xd820d82023237431 */ /* 0x000fe20000040000 */
[-C--:B------:R-:W-:Y:S01]  /*4350*/  HFMA2.MMA R15, R13, R6.reuse, R15 ;  /* 0x000000060d0f7235 */ /* 0x080fe2000000000f */
[----:B------:R-:W-:Y:S01]  /*4360*/  HFMA2 R18, R33, R4, R18 ;  /* 0x0000000421127231 */ /* 0x000fe20000000012 */
[----:B------:R-:W-:Y:S01]  /*4370*/  LOP3.LUT R30, R30, 0x64006400, RZ, 0xfc, !PT ;  /* 0x640064001e1e7812 */ /* 0x000fe200078efcff */
[----:B------:R-:W-:Y:S01]  /*4380*/  HADD2 R4, R31, -1028, -1028 ;  /* 0xe404e4041f047430 */ /* 0x000fe20000000000 */
[----:B------:R-:W-:Y:S01]  /*4390*/  HFMA2.MMA R32, R19, R6, R32 ;  /* 0x0000000613207235 */ /* 0x000fe20000000020 */
[-C--:B------:R-:W-:Y:S01]  /*43a0*/  HFMA2 R9, R42, R5.reuse, R9 ;  /* 0x000000052a097231 */ /* 0x080fe20000000009 */
[----:B------:R-:W-:Y:S01]  /*43b0*/  LOP3.LUT R29, R29, 0x64006400, RZ, 0xfc, !PT ;  /* 0x640064001d1d7812 */ /* 0x000fe200078efcff */
[----:B------:R-:W-:-:S02]  /*43c0*/  HFMA2 R18, R35, R5, R18 ;  /* 0x0000000523127231 */ /* 0x000fc40000000012 */
[----:B------:R-:W-:Y:S01]  /*43d0*/  HFMA2 R11, R11, R0.H1_H1, -20, -20 ;  /* 0xcd00cd000b0b7431 */ /* 0x000fe20000060000 */
[-C--:B------:R-:W-:Y:S01]  /*43e0*/  HFMA2.MMA R15, R4, R7.reuse, R15 ;  /* 0x00000007040f7235 */ /* 0x080fe2000000000f */
[----:B------:R-:W-:Y:S02]  /*43f0*/  HADD2 R5, R28, -1028, -1028 ;  /* 0xe404e4041c057430 */ /* 0x000fe40000000000 */
[-C--:B------:R-:W-:Y:S02]  /*4400*/  HFMA2 R9, R11, R6.reuse, R9 ;  /* 0x000000060b097231 */ /* 0x080fe40000000009 */
[----:B------:R-:W-:Y:S02]  /*4410*/  HFMA2 R18, R41, R6, R18 ;  /* 0x0000000629127231 */ /* 0x000fe40000000012 */
[----:B------:R-:W-:Y:S01]  /*4420*/  HADD2 R11, R30, -1028, -1028 ;  /* 0xe404e4041e0b7430 */ /* 0x000fe20000000000 */
[----:B------:R-:W-:Y:S01]  /*4430*/  HFMA2.MMA R32, R5, R7, R32 ;  /* 0x0000000705207235 */ /* 0x000fe20000000020 */
[----:B------:R-:W-:-:S02]  /*4440*/  HADD2 R0, R29, -1028, -1028 ;  /* 0xe404e4041d007430 */ /* 0x000fc40000000000 */
[-C--:B------:R-:W-:Y:S02]  /*4450*/  HFMA2 R18, R11, R7.reuse, R18 ;  /* 0x000000070b127231 */ /* 0x080fe40000000012 */
        /* <DEDUP_REMOVED lines=9> */
.L_x_3566:
[----:B------:R-:W-:Y:S01]  /*44f0*/  ISETP.LT.AND P2, PT, R3, R2, PT ;  /* 0x000000020300720c */ /* 0x000fe20003f41270 */
[----:B------:R-:W-:Y:S01]  /*4500*/  UIADD3 UR4, UR4, 0x40, URZ ;  /* 0x0000004004047890 */ /* 0x000fe2000fffe03f */
[----:B0-----:R-:W-:Y:S02]  /*4510*/  MOV R8, R26 ;  /* 0x0000001a00087202 */ /* 0x001fe40000000f00 */
[----:B------:R-:W-:Y:S02]  /*4520*/  MOV R9, R27 ;  /* 0x0000001b00097202 */ /* 0x000fe40000000f00 */
[----:B------:R-:W-:-:S07]  /*4530*/  MOV R11, R3 ;  /* 0x00000003000b7202 */ /* 0x000fce0000000f00 */
[----:B------:R-:W-:Y:S05]  /*4540*/  @!P1 BRA P2, `(.L_x_3567) ;  /* 0xffffffe800f49947 */ /* 0x000fea000103ffff */
.L_x_3565:
[----:B------:R-:W0:Y:S08]  /*4550*/  S2UR UR4, SR_CTAID.Y ;  /* 0x00000000000479c3 */ /* 0x000e300000002600 */
[----:B------:R-:W0:Y:S02]  /*4560*/  LDC R0, c[0x0][0x238] ;  /* 0x00008e00ff007b82 */ /* 0x000e240000000800 */
[----:B0-----:R-:W-:-:S04]  /*4570*/  IADD3 R0, R0, -UR4, RZ ;  /* 0x8000000400007c10 */ /* 0x001fc8000fffe0ff */
[----:B------:R-:W-:-:S13]  /*4580*/  ISETP.GE.AND P0, PT, R0, 0x1, PT ;  /* 0x000000010000780c */ /* 0x000fda0003f06270 */
[----:B------:R-:W-:Y:S05]  /*4590*/  @!P0 EXIT ;  /* 0x000000000000894d */ /* 0x000fea0003800000 */
[----:B------:R-:W0:Y:S01]  /*45a0*/  S2R R0, SR_CTAID.X ;  /* 0x0000000000007919 */ /* 0x000e220000002500 */
[----:B-----5:R-:W1:Y:S01]  /*45b0*/  LDC R7, c[0x0][0x23c] ;  /* 0x00008f00ff077b82 */ /* 0x020e620000000800 */
[----:B------:R-:W0:Y:S07]  /*45c0*/  S2R R5, SR_TID.X ;  /* 0x0000000000057919 */ /* 0x000e2e0000002100 */
        /* <DEDUP_REMOVED lines=12> */
.L_x_3571:
[----:B------:R-:W0:Y:S02]  /*4690*/  LDS R6, [R2] ;  /* 0x0000000002067984 */ /* 0x000e240000000800 */
[----:B0-----:R-:W-:-:S06]  /*46a0*/  HADD2 R7, R6, R25 ;  /* 0x0000001906077230 */ /* 0x001fcc0000000000 */
[----:B------:R-:W0:Y:S02]  /*46b0*/  ATOMS.CAST.SPIN R7, [R2], R6, R7 ;  /* 0x000000060207738d */ /* 0x000e240001800007 */
[----:B0-----:R-:W-:-:S13]  /*46c0*/  ISETP.EQ.U32.AND P0, PT, R7, 0x1, PT ;  /* 0x000000010700780c */ /* 0x001fda0003f02070 */
[----:B------:R-:W-:Y:S05]  /*46d0*/  @!P0 BRA `(.L_x_3571) ;  /* 0xfffffffc00ec8947 */ /* 0x000fea000383ffff */
[----:B------:R-:W-:Y:S05]  /*46e0*/  BRA `(.L_x_3569) ;  /* 0x00000000000c7947 */ /* 0x000fea0003800000 */
.L_x_3570:
[----:B------:R-:W2:Y:S02]  /*46f0*/  LD.E R0, desc[UR6][R4.64] ;  /* 0x0000000604007980 */ /* 0x000ea4000c101900 */
[----:B--2---:R-:W-:-:S05]  /*4700*/  IADD3 R3, R25, R0, RZ ;  /* 0x0000000019037210 */ /* 0x004fca0007ffe0ff */
[----:B------:R0:W-:Y:S02]  /*4710*/  ST.E desc[UR6][R4.64], R3 ;  /* 0x0000000304007985 */ /* 0x0001e4000c101906 */
.L_x_3569:
[----:B------:R-:W-:Y:S05]  /*4720*/  BSYNC B0 ;  /* 0x0000000000007941 */ /* 0x000fea0003800000 */
.L_x_3568:
[----:B------:R1:W-:Y:S02]  /*4730*/  ATOM.E.ADD.F16x2.RN.STRONG.GPU P0, RZ, desc[UR6][R4.64+0x4], R24 ;  /* 0x0000041804ff79a2 */ /* 0x0003e4000810e1c6 */
[----:B-1----:R-:W-:Y:S05]  /*4740*/  @P0 EXIT ;  /* 0x000000000000094d */ /* 0x002fea0003800000 */
[----:B------:R-:W1:Y:S02]  /*4750*/  QSPC.E.S P0, RZ, [R4+0x4] ;  /* 0x0000040004ff73aa */ /* 0x000e640000000500 */
[----:B-1----:R-:W-:Y:S05]  /*4760*/  @!P0 BRA `(.L_x_3572) ;  /* 0x0000000000208947 */ /* 0x002fea0003800000 */
[----:B------:R-:W-:-:S04]  /*4770*/  MOV R2, R4 ;  /* 0x0000000400027202 */ /* 0x000fc80000000f00 */
[----:B------:R-:W-:-:S07]  /*4780*/  MOV R2, R2 ;  /* 0x0000000200027202 */ /* 0x000fce0000000f00 */
.L_x_3573:
[----:B0-----:R-:W0:Y:S02]  /*4790*/  LDS R4, [R2+0x4] ;  /* 0x0000040002047984 */ /* 0x001e240000000800 */
[----:B0-----:R-:W-:-:S10]  /*47a0*/  HFMA2.MMA R5, R4, 1, 1, R24 ;  /* 0x3c003c0004057835 */ /* 0x001fd40000000018 */
[----:B------:R-:W0:Y:S02]  /*47b0*/  ATOMS.CAST.SPIN R5, [R2+0x4], R4, R5 ;  /* 0x000004040205738d */ /* 0x000e240001800005 */
[----:B0-----:R-:W-:-:S13]  /*47c0*/  ISETP.EQ.U32.AND P0, PT, R5, 0x1, PT ;  /* 0x000000010500780c */ /* 0x001fda0003f02070 */
[----:B------:R-:W-:Y:S05]  /*47d0*/  @!P0 BRA `(.L_x_3573) ;  /* 0xfffffffc00ec8947 */ /* 0x000fea000383ffff */
[----:B------:R-:W-:Y:S05]  /*47e0*/  EXIT ;  /* 0x000000000000794d */ /* 0x000fea0003800000 */
.L_x_3572:
[----:B------:R-:W0:Y:S02]  /*47f0*/  LD.E R0, desc[UR6][R4.64+0x4] ;  /* 0x0000040604007980 */ /* 0x000e24000c101900 */
[----:B0-----:R-:W-:-:S05]  /*4800*/  IADD3 R3, R24, R0, RZ ;  /* 0x0000000018037210 */ /* 0x001fca0007ffe0ff */
[----:B------:R-:W-:Y:S01]  /*4810*/  ST.E desc[UR6][R4.64+0x4], R3 ;  /* 0x0000040304007985 */ /* 0x000fe2000c101906 */
[----:B------:R-:W-:Y:S05]  /*4820*/  EXIT ;  /* 0x000000000000794d */ /* 0x000fea0003800000 */
.L_x_3574:
        /* <DEDUP_REMOVED lines=13> */
.L_x_3735:


//--------------------- .text._Z23gemm_half_q_half_kernelILi1ELi14ELb1ELb0ELi32EEvPK6__halfPKjS4_S2_PS0_iiiiPKtS7_iiiiiibS2_i --------------------------
	.section	.text._Z23gemm_half_q_half_kernelILi1ELi14ELb1ELb0ELi32EEvPK6__halfPKjS4_S2_PS0_iiiiPKtS7_iiiiiibS2_i,"ax",@progbits
	.align	128
        .global         _Z23gemm_half_q_half_kernelILi1ELi14ELb1ELb0ELi32EEvPK6__halfPKjS4_S2_PS0_iiiiPKtS7_iiiiiibS2_i
        .type           _Z23gemm_half_q_half_kernelILi1ELi14ELb1ELb0ELi32EEvPK6__halfPKjS4_S2_PS0_iiiiPKtS7_iiiiiibS2_i,@function
        .size           _Z23gemm_half_q_half_kernelILi1ELi14ELb1ELb0ELi32EEvPK6__halfPKjS4_S2_PS0_iiiiPKtS7_iiiiiibS2_i,(.L_x_3736 - _Z23gemm_half_q_half_kernelILi1ELi14ELb1ELb0ELi32EEvPK6__halfPKjS4_S2_PS0_iiiiPKtS7_iiiiiibS2_i)
        .other          _Z23gemm_half_q_half_kernelILi1ELi14ELb1ELb0ELi32EEvPK6__halfPKjS4_S2_PS0_iiiiPKtS7_iiiiiibS2_i,@"STO_CUDA_ENTRY STV_DEFAULT"
_Z23gemm_half_q_half_kernelILi1ELi14ELb1ELb0ELi32EEvPK6__halfPKjS4_S2_PS0_iiiiPKtS7_iiiiiibS2_i:
.text._Z23gemm_half_q_half_kernelILi1ELi14ELb1ELb0ELi32EEvPK6__halfPKjS4_S2_PS0_iiiiPKtS7_iiiiiibS2_i:
        /* <DEDUP_REMOVED lines=49> */
.L_x_3576:
[----:B------:R-:W-:Y:S05]  /*0310*/  BSYNC B0 ;  /* 0x0000000000007941 */ /* 0x000fea0003800000 */
.L_x_3575:
[----:B------:R-:W-:Y:S01]  /*0320*/  ULDC UR4, c[0x0][0x23c] ;  /* 0x00008f0000047ab9 */ /* 0x000fe20000000800 */
[----:B------:R-:W-:Y:S02]  /*0330*/  SHF.L.U32 R12, R12, 0x2, RZ ;  /* 0x000000020c0c7819 */ /* 0x000fe400000006ff */
[----:B------:R-:W-:-:S04]  /*0340*/  MOV R27, UR4 ;  /* 0x00000004001b7c02 */ /* 0x000fc80008000f00 */
        /* <DEDUP_REMOVED lines=17> */
[----:B0-----:R-:W-:-:S07]  /*0460*/  SHF.L.U32 R3, R9, 0x6, RZ ;  /* 0x0000000609037819 */ /* 0x001fce00000006ff */
[----:B------:R-:W0:Y:S08]  /*0470*/  LDC.64 R8, c[0x0][0x220] ;  /* 0x00008800ff087b82 */ /* 0x000e300000000a00 */
[----:B------:R-:W2:Y:S01]  /*0480*/  LDC.64 R10, c[0x0][0x228] ;  /* 0x00008a00ff0a7b82 */ /* 0x000ea20000000a00 */
        /* <DEDUP_REMOVED lines=9> */
.L_x_3578:
        /* <DEDUP_REMOVED lines=9> */
[----:B------:R0:W3:Y:S01]  /*05b0*/  LDG.E.U16.CONSTANT R26, desc[UR6][R20.64] ;  /* 0x00000006141a7981 */ /* 0x0000e2000c1e9500 */
[----:B------:R-:W-:-:S06]  /*05c0*/  IMAD.WIDE R4, R4, 0x2, R10 ;  /* 0x0000000204047825 */ /* 0x000fcc00078e020a */
[----:B------:R1:W4:Y:S01]  /*05d0*/  LDG.E.U16.CONSTANT R5, desc[UR6][R4.64] ;  /* 0x0000000604057981 */ /* 0x000322000c1e9500 */
[----:B------:R-:W-:Y:S01]  /*05e0*/  UIADD3 UR4, UR4, 0x1, URZ ;  /* 0x0000000104047890 */ /* 0x000fe2000fffe03f */
[----:B--2---:R-:W-:-:S04]  /*05f0*/  SHF.R.U32.HI R19, RZ, R17, R2 ;  /* 0x00000011ff137219 */ /* 0x004fc80000011602 */
[--C-:B------:R-:W-:Y:S02]  /*0600*/  SHF.R.U32.HI R2, RZ, 0x8, R19.reuse ;  /* 0x00000008ff027819 */ /* 0x100fe40000011613 */
[--C-:B------:R-:W-:Y:S02]  /*0610*/  SHF.R.U32.HI R23, RZ, 0x4, R19.reuse ;  /* 0x00000004ff177819 */ /* 0x100fe40000011613 */
[----:B------:R-:W-:Y:S02]  /*0620*/  LOP3.LUT R22, R19, 0xf, RZ, 0xc0, !PT ;  /* 0x0000000f13167812 */ /* 0x000fe400078ec0ff */
        /* <DEDUP_REMOVED lines=11> */
[----:B------:R-:W-:-:S02]  /*06e0*/  IMAD R23, R23, R23, RZ ;  /* 0x0000001717177224 */ /* 0x000fc400078e02ff */
[----:B------:R-:W-:Y:S01]  /*06f0*/  IMAD R19, R19, R19, RZ ;  /* 0x0000001313137224 */ /* 0x000fe200078e02ff */
[----:B------:R-:W4:Y:S01]  /*0700*/  I2F.F16 R22, R22 ;  /* 0x0000001600167306 */ /* 0x000f220000200c00 */
[----:B------:R-:W-:-:S07]  /*0710*/  ISETP.GE.AND P2, PT, R15, R0, PT ;  /* 0x000000000f00720c */ /* 0x000fce0003f46270 */
[----:B-1----:R-:W0:Y:S01]  /*0720*/  I2F.F16 R4, R23 ;  /* 0x0000001700047306 */ /* 0x002e220000200c00 */
[----:B----4-:R-:W-:-:S07]  /*0730*/  HMUL2 R2, R22.H0_H0, R5.H0_H0 ;  /* 0x2000000516027232 */ /* 0x010fce0000000800 */
[----:B------:R-:W1:Y:S01]  /*0740*/  I2F.F16 R20, R20 ;  /* 0x0000001400147306 */ /* 0x000e620000200c00 */
[----:B0-----:R-:W-:-:S07]  /*0750*/  HMUL2 R3, R4.H0_H0, R5.H0_H0 ;  /* 0x2000000504037232 */ /* 0x001fce0000000800 */
[----:B------:R-:W0:Y:S01]  /*0760*/  I2F.F16 R24, R19 ;  /* 0x0000001300187306 */ /* 0x000e220000200c00 */
[-C--:B-1----:R-:W-:Y:S02]  /*0770*/  HMUL2 R4, R20.H0_H0, R5.reuse.H0_H0 ;  /* 0x2000000514047232 */ /* 0x082fe40000000800 */
[----:B0-----:R-:W-:Y:S01]  /*0780*/  HMUL2 R5, R24.H0_H0, R5.H0_H0 ;  /* 0x2000000518057232 */ /* 0x001fe20000000800 */
[----:B------:R-:W-:Y:S06]  /*0790*/  @!P2 BRA `(.L_x_3578) ;  /* 0xfffffffc0060a947 */ /* 0x000fec000383ffff */
.L_x_3577:
[----:B------:R-:W-:Y:S01]  /*07a0*/  ULDC UR4, c[0x0][0x258] ;  /* 0x0000960000047ab9 */ /* 0x000fe20000000800 */
[C---:B------:R-:W-:Y:S02]  /*07b0*/  ISETP.GT.AND P3, PT, R25.reuse, R16, PT ;  /* 0x000000101900720c */ /* 0x040fe40003f64270 */
[----:B------:R-:W-:Y:S02]  /*07c0*/  CS2R R6, SRZ ;  /* 0x0000000000067805 */ /* 0x000fe4000001ff00 */
[----:B------:R-:W-:-:S13]  /*07d0*/  ISETP.GT.AND P2, PT, R25, UR4, PT ;  /* 0x0000000419007c0c */ /* 0x000fda000bf44270 */
        /* <DEDUP_REMOVED lines=8> */
.L_x_3579:
        /* <DEDUP_REMOVED lines=8> */
.L_x_3580:
        /* <DEDUP_REMOVED lines=12> */
.L_x_3581:
        /* <DEDUP_REMOVED lines=8> */
.L_x_3582:
        /* <DEDUP_REMOVED lines=11> */
.L_x_3583:
[C---:B------:R-:W-:Y:S01]  /*0ad0*/  VIMNMX R10, R25.reuse, UR4, PT ;  /* 0x00000004190a7c48 */ /* 0x040fe2000bfe0100 */
[----:B------:R-:W1:Y:S01]  /*0ae0*/  S2UR UR5, SR_CgaCtaId ;  /* 0x00000000000579c3 */ /* 0x000e620000008800 */
[----:B------:R-:W-:Y:S01]  /*0af0*/  ISETP.GE.OR P0, PT, R25, R14, P0 ;  /* 0x0000000e1900720c */ /* 0x000fe20000706670 */
[----:B------:R-:W-:Y:S01]  /*0b00*/  ULDC.64 UR8, c[0x0][0x218] ;  /* 0x0000860000087ab9 */ /* 0x000fe20000000a00 */
[----:B------:R-:W-:Y:S01]  /*0b10*/  SHF.R.S32.HI R13, RZ, 0x1f, R10 ;  /* 0x0000001fff0d7819 */ /* 0x000fe2000001140a */
[----:B------:R-:W-:-:S03]  /*0b20*/  UMOV UR4, 0x400 ;  /* 0x0000040000047882 */ /* 0x000fc60000000000 */
[----:B------:R-:W-:-:S04]  /*0b30*/  LEA.HI R13, R13, R10, RZ, 0x5 ;  /* 0x0000000a0d0d7211 */ /* 0x000fc800078f28ff */
[----:B------:R-:W-:-:S04]  /*0b40*/  SHF.R.S32.HI R10, RZ, 0x5, R13 ;  /* 0x00000005ff0a7819 */ /* 0x000fc8000001140d */
        /* <DEDUP_REMOVED lines=8> */
[C---:B------:R-:W-:Y:S02]  /*0bd0*/  LEA R20, P2, R12.reuse, UR8, 0x2 ;  /* 0x000000080c147c11 */ /* 0x040fe4000f8410ff */
[----:B------:R-:W-:Y:S02]  /*0be0*/  PRMT R6, RZ, 0x5410, RZ ;  /* 0x00005410ff067816 */ /* 0x000fe400000000ff */
[----:B------:R-:W-:Y:S02]  /*0bf0*/  LEA.HI.X R21, R12, UR9, R7, 0x2, P2 ;  /* 0x000000090c157c11 */ /* 0x000fe400090f1407 */
[----:B------:R-:W-:Y:S01]  /*0c00*/  PRMT R7, RZ, 0x5410, RZ ;  /* 0x00005410ff077816 */ /* 0x000fe200000000ff */
[----:B------:R-:W-:Y:S06]  /*0c10*/  @P0 BRA `(.L_x_3584) ;  /* 0x0000002400100947 */ /* 0x000fec0003800000 */
[----:B------:R-:W-:Y:S01]  /*0c20*/  SHF.R.S32.HI R24, RZ, 0x1f, R27 ;  /* 0x0000001fff187819 */ /* 0x000fe2000001141b */
[----:B------:R-:W-:Y:S01]  /*0c30*/  HADD2.F32 R30, -RZ, R2.H0_H0 ;  /* 0x20000002ff1e7230 */ /* 0x000fe20000004100 */
[----:B------:R-:W-:Y:S01]  /*0c40*/  PRMT R6, RZ, 0x5410, RZ ;  /* 0x00005410ff067816 */ /* 0x000fe200000000ff */
[----:B------:R-:W-:Y:S01]  /*0c50*/  HADD2.F32 R31, -RZ, R3.H0_H0 ;  /* 0x20000003ff1f7230 */ /* 0x000fe20000004100 */
[----:B------:R-:W-:Y:S01]  /*0c60*/  PRMT R7, RZ, 0x5410, RZ ;  /* 0x00005410ff077816 */ /* 0x000fe200000000ff */
[----:B------:R-:W-:Y:S01]  /*0c70*/  HADD2.F32 R23, -RZ, R4.H0_H0 ;  /* 0x20000004ff177230 */ /* 0x000fe20000004100 */
[----:B------:R-:W-:Y:S01]  /*0c80*/  ULDC UR5, c[0x0][0x264] ;  /* 0x0000990000057ab9 */ /* 0x000fe20000000800 */
[----:B------:R-:W-:-:S07]  /*0c90*/  HADD2.F32 R22, -RZ, R5.H0_H0 ;  /* 0x20000005ff167230 */ /* 0x000fce0000004100 */
.L_x_3586:
[----:B------:R-:W-:Y:S05]  /*0ca0*/  @!P1 BRA `(.L_x_3585) ;  /* 0x0000002000cc9947 */ /* 0x000fea0003800000 */
[----:B------:R-:W2:Y:S01]  /*0cb0*/  LDG.E.128.CONSTANT R16, desc[UR6][R20.64] ;  /* 0x0000000614107981 */ /* 0x000ea2000c1e9d00 */
[----:B------:R-:W1:Y:S03]  /*0cc0*/  LDC R33, c[0x0][0x23c] ;  /* 0x00008f00ff217b82 */ /* 0x000e660000000800 */
[----:B------:R-:W3:Y:S01]  /*0cd0*/  LDS.64 R28, [UR4] ;  /* 0x00000004ff1c7984 */ /* 0x000ee20008000a00 */
[----:B-1----:R-:W-:-:S04]  /*0ce0*/  LEA R46, P0, R33, R20, 0x2 ;  /* 0x00000014212e7211 */ /* 0x002fc800078010ff */
[----:B------:R-:W-:-:S05]  /*0cf0*/  LEA.HI.X R47, R33, R21, R24, 0x2, P0 ;  /* 0x00000015212f7211 */ /* 0x000fca00000f1418 */
[----:B------:R1:W4:Y:S01]  /*0d00*/  LDG.E.128.CONSTANT R12, desc[UR6][R46.64] ;  /* 0x000000062e0c7981 */ /* 0x000322000c1e9d00 */
[----:B---3--:R-:W-:Y:S02]  /*0d10*/  HADD2.F32 R26, -RZ, R28.H0_H0 ;  /* 0x2000001cff1a7230 */ /* 0x008fe40000004100 */
[----:B-1----:R-:W-:-:S04]  /*0d20*/  IMAD.WIDE R46, R33, 0x4, R46 ;  /* 0x00000004212e7825 */ /* 0x002fc800078e022e */
[----:B------:R-:W-:Y:S01]  /*0d30*/  HADD2.F32 R28, -RZ, R28.H1_H1 ;  /* 0x3000001cff1c7230 */ /* 0x000fe20000004100 */
[----:B--2---:R-:W-:Y:S02]  /*0d40*/  LOP3.LUT R8, R16, 0xf000f, RZ, 0xc0, !PT ;  /* 0x000f000f10087812 */ /* 0x004fe400078ec0ff */
        /* <DEDUP_REMOVED lines=8> */
[----:B------:R-:W-:Y:S02]  /*0dd0*/  HADD2 R34, R9, -1032, -1032 ;  /* 0xe408e40809227430 */ /* 0x000fe40000000000 */
[----:B------:R-:W-:Y:S02]  /*0de0*/  HADD2 R38, R10, -1032, -1032 ;  /* 0xe408e4080a267430 */ /* 0x000fe40000000000 */
[----:B------:R-:W-:Y:S02]  /*0df0*/  HADD2.F32 R27, -RZ, R32.H0_H0 ;  /* 0x20000020ff1b7230 */ /* 0x000fe40000004100 */
[----:B------:R-:W-:Y:S02]  /*0e00*/  HADD2 R36, R11, -1032, -1032 ;  /* 0xe408e4080b247430 */ /* 0x000fe40000000000 */
[----:B------:R-:W-:Y:S01]  /*0e10*/  HADD2.F32 R43, -RZ, R34.H0_H0 ;  /* 0x20000022ff2b7230 */ /* 0x000fe20000004100 */
[----:B------:R1:W2:Y:S01]  /*0e20*/  LDG.E.128.CONSTANT R8, desc[UR6][R46.64] ;  /* 0x000000062e087981 */ /* 0x0002a2000c1e9d00 */
[----:B------:R-:W-:-:S02]  /*0e30*/  HADD2.F32 R35, -RZ, R38.H0_H0 ;  /* 0x20000026ff237230 */ /* 0x000fc40000004100 */
[----:B------:R-:W-:Y:S01]  /*0e40*/  FFMA.FTZ R27, R27, R26, RZ ;  /* 0x0000001a1b1b7223 */ /* 0x000fe200000100ff */
[----:B------:R-:W-:Y:S02]  /*0e50*/  HADD2.F32 R37, -RZ, R36.H0_H0 ;  /* 0x20000024ff257230 */ /* 0x000fe40000004100 */
[C---:B------:R-:W-:Y:S01]  /*0e60*/  FFMA.FTZ R43, R26.reuse, R43, RZ ;  /* 0x0000002b1a2b7223 */ /* 0x040fe200000100ff */
[----:B------:R-:W-:Y:S02]  /*0e70*/  HADD2.F32 R32, -RZ, R32.H1_H1 ;  /* 0x30000020ff207230 */ /* 0x000fe40000004100 */
[C---:B------:R-:W-:Y:S01]  /*0e80*/  FFMA.FTZ R35, R26.reuse, R35, RZ ;  /* 0x000000231a237223 */ /* 0x040fe200000100ff */
[----:B------:R-:W-:Y:S02]  /*0e90*/  HADD2.F32 R34, -RZ, R34.H1_H1 ;  /* 0x30000022ff227230 */ /* 0x000fe40000004100 */
[----:B------:R-:W-:Y:S01]  /*0ea0*/  FFMA.FTZ R37, R26, R37, RZ ;  /* 0x000000251a257223 */ /* 0x000fe200000100ff */
[----:B------:R-:W-:Y:S01]  /*0eb0*/  MOV R26, 0x2c00 ;  /* 0x00002c00001a7802 */ /* 0x000fe20000000f00 */
[----:B------:R-:W-:-:S02]  /*0ec0*/  HADD2.F32 R38, -RZ, R38.H1_H1 ;  /* 0x30000026ff267230 */ /* 0x000fc40000004100 */
[----:B------:R-:W-:Y:S01]  /*0ed0*/  FFMA.FTZ R45, R32, R28, R27 ;  /* 0x0000001c202d7223 */ /* 0x000fe2000001001b */
[----:B------:R-:W-:Y:S01]  /*0ee0*/  HADD2.F32 R36, -RZ, R36.H1_H1 ;  /* 0x30000024ff247230 */ /* 0x000fe20000004100 */
[----:B0-----:R-:W-:Y:S01]  /*0ef0*/  PRMT R2, R2, 0x5410, R26 ;  /* 0x0000541002027816 */ /* 0x001fe2000000001a */
[----:B------:R-:W-:Y:S01]  /*0f00*/  FFMA.FTZ R43, R28, R34, R43 ;  /* 0x000000221c2b7223 */ /* 0x000fe2000001002b */
[----:B------:R-:W-:Y:S01]  /*0f10*/  LOP3.LUT R26, R16, 0xf000f0, RZ, 0xc0, !PT ;  /* 0x00f000f0101a7812 */ /* 0x000fe200078ec0ff */
[C---:B------:R-:W-:Y:S01]  /*0f20*/  FFMA.FTZ R35, R28.reuse, R38, R35 ;  /* 0x000000261c237223 */ /* 0x040fe20000010023 */
[----:B------:R-:W-:Y:S01]  /*0f30*/  LOP3.LUT R27, R17, 0xf000f0, RZ, 0xc0, !PT ;  /* 0x00f000f0111b7812 */ /* 0x000fe200078ec0ff */
[----:B------:R-:W-:Y:S01]  /*0f40*/  FFMA.FTZ R28, R28, R36, R37 ;  /* 0x000000241c1c7223 */ /* 0x000fe20000010025 */
[----:B------:R-:W-:Y:S01]  /*0f50*/  LOP3.LUT R32, R18, 0xf000f0, RZ, 0xc0, !PT ;  /* 0x00f000f012207812 */ /* 0x000fe200078ec0ff */
[----:B------:R-:W-:Y:S01]  /*0f60*/  HADD2.F32 R38, -RZ, R29.H0_H0 ;  /* 0x2000001dff267230 */ /* 0x000fe20000004100 */
[----:B------:R-:W-:-:S02]  /*0f70*/  LOP3.LUT R34, R19, 0xf000f0, RZ, 0xc0, !PT ;  /* 0x00f000f013227812 */ /* 0x000fc400078ec0ff */
[----:B------:R-:W-:Y:S02]  /*0f80*/  LOP3.LUT R37, R26, 0x64006400, RZ, 0xfc, !PT ;  /* 0x640064001a257812 */ /* 0x000fe400078efcff */
[----:B------:R-:W-:Y:S02]  /*0f90*/  LOP3.LUT R39, R27, 0x64006400, RZ, 0xfc, !PT ;  /* 0x640064001b277812 */ /* 0x000fe400078efcff */
[----:B------:R-:W0:Y:S01]  /*0fa0*/  LDS.64 R26, [UR4+0x8] ;  /* 0x00000804ff1a7984 */ /* 0x000e220008000a00 */
[----:B------:R-:W-:Y:S01]  /*0fb0*/  LOP3.LUT R41, R32, 0x64006400, RZ, 0xfc, !PT ;  /* 0x6400640020297812 */ /* 0x000fe200078efcff */
[-C--:B------:R-:W-:Y:S01]  /*0fc0*/  HFMA2 R36, R37, R2.reuse.H1_H1, -72, -72 ;  /* 0xd480d48025247431 */ /* 0x080fe20000060002 */
[----:B------:R-:W-:Y:S01]  /*0fd0*/  LOP3.LUT R49, R34, 0x64006400, RZ, 0xfc, !PT ;  /* 0x6400640022317812 */ /* 0x000fe200078efcff */
[-C--:B------:R-:W-:Y:S01]  /*0fe0*/  HFMA2 R37, R39, R2.reuse.H1_H1, -72, -72 ;  /* 0xd480d48027257431 */ /* 0x080fe20000060002 */
[----:B------:R-:W-:Y:S01]  /*0ff0*/  SHF.R.U32.HI R16, RZ, 0x8, R16 ;  /* 0x00000008ff107819 */ /* 0x000fe20000011610 */
[----:B------:R-:W-:-:S02]  /*1000*/  HFMA2 R34, R41, R2.H1_H1, -72, -72 ;  /* 0xd480d48029227431 */ /* 0x000fc40000060002 */
[----:B------:R-:W-:Y:S02]  /*1010*/  HADD2.F32 R42, -RZ, R36.H0_H0 ;  /* 0x20000024ff2a7230 */ /* 0x000fe40000004100 */
[----:B------:R-:W-:Y:S02]  /*1020*/  HFMA2 R32, R49, R2.H1_H1, -72, -72 ;  /* 0xd480d48031207431 */ /* 0x000fe40000060002 */
[----:B------:R-:W-:Y:S01]  /*1030*/  HADD2.F32 R41, -RZ, R37.H0_H0 ;  /* 0x20000025ff297230 */ /* 0x000fe20000004100 */
[----:B------:R-:W-:Y:S01]  /*1040*/  SHF.R.U32.HI R17, RZ, 0x8, R17 ;  /* 0x00000008ff117819 */ /* 0x000fe20000011611 */
        /* <DEDUP_REMOVED lines=10> */
[----:B------:R-:W-:Y:S01]  /*10f0*/  HADD2.F32 R29, -RZ, R36.H1_H1 ;  /* 0x30000024ff1d7230 */ /* 0x000fe20000004100 */
[----:B------:R-:W-:Y:S02]  /*1100*/  SHF.R.U32.HI R19, RZ, 0x8, R19 ;  /* 0x00000008ff137819 */ /* 0x000fe40000011613 */
[----:B------:R-:W-:Y:S01]  /*1110*/  FFMA.FTZ R35, R38, R34, R35 ;  /* 0x0000002226237223 */ /* 0x000fe20000010023 */
[----:B------:R-:W-:Y:S01]  /*1120*/  LOP3.LUT R34, R17, 0xf000f, RZ, 0xc0, !PT ;  /* 0x000f000f11227812 */ /* 0x000fe200078ec0ff */
[----:B------:R-:W-:Y:S01]  /*1130*/  FFMA.FTZ R42, R29, R38, R42 ;  /* 0x000000261d2a7223 */ /* 0x000fe2000001002a */
[----:B------:R-:W-:Y:S01]  /*1140*/  HADD2.F32 R29, -RZ, R32.H1_H1 ;  /* 0x30000020ff1d7230 */ /* 0x000fe20000004100 */
[----:B------:R-:W-:Y:S01]  /*1150*/  LOP3.LUT R32, R16, 0xf000f, RZ, 0xc0, !PT ;  /* 0x000f000f10207812 */ /* 0x000fe200078ec0ff */
[----:B------:R-:W-:Y:S01]  /*1160*/  FFMA.FTZ R41, R38, R37, R41 ;  /* 0x0000002526297223 */ /* 0x000fe20000010029 */
[----:B------:R-:W-:-:S02]  /*1170*/  LOP3.LUT R36, R18, 0xf000f, RZ, 0xc0, !PT ;  /* 0x000f000f12247812 */ /* 0x000fc400078ec0ff */
[----:B------:R-:W-:Y:S01]  /*1180*/  FFMA.FTZ R38, R38, R29, R28 ;  /* 0x0000001d26267223 */ /* 0x000fe2000001001c */
[----:B------:R-:W-:Y:S02]  /*1190*/  LOP3.LUT R32, R32, 0x64006400, RZ, 0xfc, !PT ;  /* 0x6400640020207812 */ /* 0x000fe400078efcff */
[----:B------:R-:W-:Y:S02]  /*11a0*/  LOP3.LUT R28, R34, 0x64006400, RZ, 0xfc, !PT ;  /* 0x64006400221c7812 */ /* 0x000fe400078efcff */
[----:B------:R-:W-:Y:S01]  /*11b0*/  LOP3.LUT R37, R19, 0xf000f, RZ, 0xc0, !PT ;  /* 0x000f000f13257812 */ /* 0x000fe200078ec0ff */
[----:B------:R-:W-:Y:S01]  /*11c0*/  HADD2 R29, R32, -1032, -1032 ;  /* 0xe408e408201d7430 */ /* 0x000fe20000000000 */
[----:B------:R-:W-:Y:S01]  /*11d0*/  LOP3.LUT R34, R36, 0x64006400, RZ, 0xfc, !PT ;  /* 0x6400640024227812 */ /* 0x000fe200078efcff */
[----:B------:R-:W-:Y:S01]  /*11e0*/  HADD2 R28, R28, -1032, -1032 ;  /* 0xe408e4081c1c7430 */ /* 0x000fe20000000000 */
[----:B------:R-:W-:Y:S01]  /*11f0*/  LOP3.LUT R32, R37, 0x64006400, RZ, 0xfc, !PT ;  /* 0x6400640025207812 */ /* 0x000fe200078efcff */
[----:B0-----:R-:W-:Y:S01]  /*1200*/  HADD2.F32 R36, -RZ, R26.H0_H0 ;  /* 0x2000001aff247230 */ /* 0x001fe20000004100 */
        /* <DEDUP_REMOVED lines=16> */
[C---:B------:R-:W-:Y:S01]  /*1310*/  FFMA.FTZ R41, R26.reuse, R28, R41 ;  /* 0x0000001c1a297223 */ /* 0x040fe20000010029 */
[----:B------:R-:W-:Y:S01]  /*1320*/  HADD2.F32 R32, -RZ, R32.H1_H1 ;  /* 0x30000020ff207230 */ /* 0x000fe20000004100 */
[----:B------:R-:W-:Y:S01]  /*1330*/  LOP3.LUT R28, R17, 0xf000f0, RZ, 0xc0, !PT ;  /* 0x00f000f0111c7812 */ /* 0x000fe200078ec0ff */
[----:B------:R-:W-:Y:S01]  /*1340*/  FFMA.FTZ R42, R29, R26, R42 ;  /* 0x0000001a1d2a7223 */ /* 0x000fe2000001002a */
[----:B------:R-:W-:Y:S01]  /*1350*/  FFMA.FTZ R35, R26, R34, R35 ;  /* 0x000000221a237223 */ /* 0x000fe20000010023 */
[----:B------:R-:W-:Y:S01]  /*1360*/  LOP3.LUT R17, R16, 0x64006400, RZ, 0xfc, !PT ;  /* 0x6400640010117812 */ /* 0x000fe200078efcff */
[----:B------:R-:W-:Y:S01]  /*1370*/  FFMA.FTZ R26, R26, R32, R37 ;  /* 0x000000201a1a7223 */ /* 0x000fe20000010025 */
[----:B------:R-:W-:-:S02]  /*1380*/  LOP3.LUT R37, R28, 0x64006400, RZ, 0xfc, !PT ;  /* 0x640064001c257812 */ /* 0x000fc400078efcff */
[----:B------:R-:W-:Y:S01]  /*1390*/  LOP3.LUT R32, R19, 0xf000f0, RZ, 0xc0, !PT ;  /* 0x00f000f013207812 */ /* 0x000fe200078ec0ff */
[-C--:B------:R-:W-:Y:S01]  /*13a0*/  HFMA2 R16, R17, R2.reuse.H1_H1, -72, -72 ;  /* 0xd480d48011107431 */ /* 0x080fe20000060002 */
[----:B------:R-:W-:Y:S01]  /*13b0*/  LOP3.LUT R19, R18, 0x64006400, RZ, 0xfc, !PT ;  /* 0x6400640012137812 */ /* 0x000fe200078efcff */
[-C--:B------:R-:W-:Y:S01]  /*13c0*/  HFMA2 R17, R37, R2.reuse.H1_H1, -72, -72 ;  /* 0xd480d48025117431 */ /* 0x080fe20000060002 */
[----:B------:R-:W-:Y:S01]  /*13d0*/  LOP3.LUT R37, R32, 0x64006400, RZ, 0xfc, !PT ;  /* 0x6400640020257812 */ /* 0x000fe200078efcff */
[----:B------:R-:W-:Y:S01]  /*13e0*/  HADD2.F32 R32, -RZ, R27.H0_H0 ;  /* 0x2000001bff207230 */ /* 0x000fe20000004100 */
[----:B------:R-:W0:Y:S01]  /*13f0*/  LDS.64 R28, [UR4+0x10] ;  /* 0x00001004ff1c7984 */ /* 0x000e220008000a00 */
[----:B------:R-:W-:Y:S02]  /*1400*/  HADD2.F32 R39, -RZ, R16.H0_H0 ;  /* 0x20000010ff277230 */ /* 0x000fe40000004100 */
[----:B------:R-:W-:Y:S02]  /*1410*/  HFMA2 R19, R19, R2.H1_H1, -72, -72 ;  /* 0xd480d48013137431 */ /* 0x000fe40000060002 */
[----:B------:R-:W-:-:S02]  /*1420*/  HADD2.F32 R34, -RZ, R17.H0_H0 ;  /* 0x20000011ff227230 */ /* 0x000fc40000004100 */
[----:B------:R-:W-:Y:S02]  /*1430*/  HFMA2 R18, R37, R2.H1_H1, -72, -72 ;  /* 0xd480d48025127431 */ /* 0x000fe40000060002 */
[----:B------:R-:W-:Y:S02]  /*1440*/  HADD2.F32 R27, -RZ, R27.H1_H1 ;  /* 0x3000001bff1b7230 */ /* 0x000fe40000004100 */
[----:B------:R-:W-:Y:S01]  /*1450*/  FFMA.FTZ R42, R39, R32, R42 ;  /* 0x00000020272a7223 */ /* 0x000fe2000001002a */
        /* <DEDUP_REMOVED lines=8> */
[----:B------:R-:W-:Y:S01]  /*14e0*/  FFMA.FTZ R32, R27, R17, R34 ;  /* 0x000000111b207223 */ /* 0x000fe20000010022 */
[----:B------:R-:W-:-:S04]  /*14f0*/  IMAD.WIDE R16, R33, 0x4, R46 ;  /* 0x0000000421107825 */ /* 0x000fc800078e022e */
[----:B------:R-:W-:Y:S01]  /*1500*/  FFMA.FTZ R35, R37, R27, R42 ;  /* 0x0000001b25237223 */ /* 0x000fe2000001002a */
[----:B----4-:R-:W-:Y:S01]  /*1510*/  LOP3.LUT R37, R13, 0xf000f, RZ, 0xc0, !PT ;  /* 0x000f000f0d257812 */ /* 0x010fe200078ec0ff */
[----:B------:R-:W-:Y:S01]  /*1520*/  FFMA.FTZ R34, R27, R19, R36 ;  /* 0x000000131b227223 */ /* 0x000fe20000010024 */
[----:B------:R-:W-:Y:S01]  /*1530*/  HADD2.F32 R33, -RZ, R18.H1_H1 ;  /* 0x30000012ff217230 */ /* 0x000fe20000004100 */
[----:B------:R-:W-:Y:S01]  /*1540*/  LOP3.LUT R36, R12, 0xf000f, RZ, 0xc0, !PT ;  /* 0x000f000f0c247812 */ /* 0x000fe200078ec0ff */
[----:B------:R-:W3:Y:S01]  /*1550*/  LDG.E.128.CONSTANT R16, desc[UR6][R16.64] ;  /* 0x0000000610107981 */ /* 0x000ee2000c1e9d00 */
        /* <DEDUP_REMOVED lines=9> */
[----:B------:R-:W-:Y:S01]  /*15f0*/  HADD2 R38, R36, -1032, -1032 ;  /* 0xe408e40824267430 */ /* 0x000fe20000000000 */
[----:B------:R-:W-:Y:S01]  /*1600*/  LOP3.LUT R39, R39, 0x64006400, RZ, 0xfc, !PT ;  /* 0x6400640027277812 */ /* 0x000fe200078efcff */
[----:B------:R-:W-:-:S02]  /*1610*/  HADD2 R40, R37, -1032, -1032 ;  /* 0xe408e40825287430 */ /* 0x000fc40000000000 */
[----:B------:R-:W-:Y:S01]  /*1620*/  FMUL.FTZ R33, R22, R33 ;  /* 0x0000002116217220 */ /* 0x000fe20000410000 */
[----:B------:R-:W-:Y:S02]  /*1630*/  HADD2 R41, R41, -1032, -1032 ;  /* 0xe408e40829297430 */ /* 0x000fe40000000000 */
[----:B------:R-:W-:Y:S02]  /*1640*/  HADD2.F32 R37, -RZ, R38.H0_H0 ;  /* 0x20000026ff257230 */ /* 0x000fe40000004100 */
[----:B------:R-:W-:Y:S02]  /*1650*/  HADD2 R36, R39, -1032, -1032 ;  /* 0xe408e40827247430 */ /* 0x000fe40000000000 */
[----:B0-----:R-:W-:Y:S01]  /*1660*/  HADD2.F32 R26, -RZ, R28.H0_H0 ;  /* 0x2000001cff1a7230 */ /* 0x001fe20000004100 */
[----:B------:R-:W-:Y:S01]  /*1670*/  F2FP.F16.F32.PACK_AB R35, RZ, R35 ;  /* 0x00000023ff23723e */ /* 0x000fe200000000ff */
[----:B------:R-:W-:Y:S01]  /*1680*/  HADD2.F32 R45, -RZ, R40.H0_H0 ;  /* 0x20000028ff2d7230 */ /* 0x000fe20000004100 */
[----:B------:R-:W-:Y:S01]  /*1690*/  F2FP.F16.F32.PACK_AB R32, RZ, R32 ;  /* 0x00000020ff20723e */ /* 0x000fe200000000ff */
        /* <DEDUP_REMOVED lines=8> */
[----:B------:R-:W-:Y:S01]  /*1720*/  HADD2.F32 R26, -RZ, R28.H1_H1 ;  /* 0x3000001cff1a7230 */ /* 0x000fe20000004100 */
[----:B------:R-:W-:Y:S01]  /*1730*/  LOP3.LUT R45, R14, 0xf000f0, RZ, 0xc0, !PT ;  /* 0x00f000f00e2d7812 */ /* 0x000fe200078ec0ff */
[----:B------:R-:W-:Y:S01]  /*1740*/  HADD2.F32 R28, -RZ, R40.H1_H1 ;  /* 0x30000028ff1c7230 */ /* 0x000fe20000004100 */
[----:B------:R-:W-:Y:S01]  /*1750*/  SHF.R.U32.HI R14, RZ, 0x8, R14 ;  /* 0x00000008ff0e7819 */ /* 0x000fe2000001160e */
[----:B------:R-:W-:-:S02]  /*1760*/  HADD2.F32 R40, -RZ, R41.H1_H1 ;  /* 0x30000029ff287230 */ /* 0x000fc40000004100 */
[----:B------:R-:W-:Y:S01]  /*1770*/  FFMA.FTZ R43, R38, R26, R43 ;  /* 0x0000001a262b7223 */ /* 0x000fe2000001002b */
[----:B------:R-:W-:Y:S01]  /*1780*/  LOP3.LUT R38, R12, 0xf000f0, RZ, 0xc0, !PT ;  /* 0x00f000f00c267812 */ /* 0x000fe200078ec0ff */
[C---:B------:R-:W-:Y:S01]  /*1790*/  FFMA.FTZ R36, R26.reuse, R36, R27 ;  /* 0x000000241a247223 */ /* 0x040fe2000001001b */
[C---:B------:R-:W-:Y:S01]  /*17a0*/  FFMA.FTZ R28, R26.reuse, R28, R37 ;  /* 0x0000001c1a1c7223 */ /* 0x040fe20000010025 */
[----:B------:R-:W-:Y:S01]  /*17b0*/  FFMA.FTZ R37, R26, R40, R39 ;  /* 0x000000281a257223 */ /* 0x000fe20000010027 */
[----:B------:R-:W-:Y:S01]  /*17c0*/  LOP3.LUT R27, R38, 0x64006400, RZ, 0xfc, !PT ;  /* 0x64006400261b7812 */ /* 0x000fe200078efcff */
[--C-:B-1----:R-:W-:Y:S01]  /*17d0*/  HADD2.F32 R46, -RZ, R29.reuse.H0_H0 ;  /* 0x2000001dff2e7230 */ /* 0x102fe20000004100 */
[----:B------:R-:W-:Y:S01]  /*17e0*/  LOP3.LUT R39, R13, 0xf000f0, RZ, 0xc0, !PT ;  /* 0x00f000f00d277812 */ /* 0x000fe200078ec0ff */
[----:B------:R-:W-:Y:S01]  /*17f0*/  HADD2.F32 R29, -RZ, R29.H1_H1 ;  /* 0x3000001dff1d7230 */ /* 0x000fe20000004100 */
[----:B------:R-:W-:Y:S01]  /*1800*/  LOP3.LUT R41, R15, 0xf000f0, RZ, 0xc0, !PT ;  /* 0x00f000f00f297812 */ /* 0x000fe200078ec0ff */
[----:B------:R-:W-:Y:S01]  /*1810*/  HFMA2 R38, R27, R2.H1_H1, -72, -72 ;  /* 0xd480d4801b267431 */ /* 0x000fe20000060002 */
[----:B------:R-:W-:Y:S01]  /*1820*/  LOP3.LUT R39, R39, 0x64006400, RZ, 0xfc, !PT ;  /* 0x6400640027277812 */ /* 0x000fe200078efcff */
[----:B------:R-:W0:Y:S01]  /*1830*/  LDS.64 R26, [UR4+0x18] ;  /* 0x00001804ff1a7984 */ /* 0x000e220008000a00 */
[----:B------:R-:W-:-:S02]  /*1840*/  LOP3.LUT R45, R45, 0x64006400, RZ, 0xfc, !PT ;  /* 0x640064002d2d7812 */ /* 0x000fc400078efcff */
[----:B------:R-:W-:Y:S01]  /*1850*/  LOP3.LUT R41, R41, 0x64006400, RZ, 0xfc, !PT ;  /* 0x6400640029297812 */ /* 0x000fe200078efcff */
[----:B------:R-:W-:Y:S02]  /*1860*/  HADD2.F32 R42, -RZ, R38.H0_H0 ;  /* 0x20000026ff2a7230 */ /* 0x000fe40000004100 */
[-C--:B------:R-:W-:Y:S01]  /*1870*/  HFMA2 R39, R39, R2.reuse.H1_H1, -72, -72 ;  /* 0xd480d48027277431 */ /* 0x080fe20000060002 */
[----:B------:R-:W-:Y:S01]  /*1880*/  SHF.R.U32.HI R12, RZ, 0x8, R12 ;  /* 0x00000008ff0c7819 */ /* 0x000fe2000001160c */
[-C--:B------:R-:W-:Y:S01]  /*1890*/  HFMA2 R40, R45, R2.reuse.H1_H1, -72, -72 ;  /* 0xd480d4802d287431 */ /* 0x080fe20000060002 */
[----:B------:R-:W-:Y:S01]  /*18a0*/  SHF.R.U32.HI R13, RZ, 0x8, R13 ;  /* 0x00000008ff0d7819 */ /* 0x000fe2000001160d */
[----:B------:R-:W-:Y:S02]  /*18b0*/  HFMA2 R41, R41, R2.H1_H1, -72, -72 ;  /* 0xd480d48029297431 */ /* 0x000fe40000060002 */
[----:B------:R-:W-:Y:S01]  /*18c0*/  FFMA.FTZ R42, R42, R46, R43 ;  /* 0x0000002e2a2a7223 */ /* 0x000fe2000001002b */
[----:B------:R-:W-:Y:S01]  /*18d0*/  HADD2.F32 R43, -RZ, R39.H0_H0 ;  /* 0x20000027ff2b7230 */ /* 0x000fe20000004100 */
[----:B------:R-:W-:Y:S01]  /*18e0*/  SHF.R.U32.HI R15, RZ, 0x8, R15 ;  /* 0x00000008ff0f7819 */ /* 0x000fe2000001160f */
[----:B------:R-:W-:Y:S01]  /*18f0*/  HADD2.F32 R44, -RZ, R40.H0_H0 ;  /* 0x20000028ff2c7230 */ /* 0x000fe20000004100 */
[----:B------:R-:W-:Y:S01]  /*1900*/  PRMT R35, R35, 0x5410, R32 ;  /* 0x0000541023237816 */ /* 0x000fe20000000020 */
[----:B------:R-:W-:-:S02]  /*1910*/  HADD2.F32 R45, -RZ, R41.H0_H0 ;  /* 0x20000029ff2d7230 */ /* 0x000fc40000004100 */
[----:B------:R-:W-:Y:S01]  /*1920*/  FFMA.FTZ R28, R46, R43, R28 ;  /* 0x0000002b2e1c7223 */ /* 0x000fe2000001001c */
[----:B------:R-:W-:Y:S01]  /*1930*/  HADD2.F32 R43, -RZ, R38.H1_H1 ;  /* 0x30000026ff2b7230 */ /* 0x000fe20000004100 */
[----:B------:R-:W-:Y:S01]  /*1940*/  LOP3.LUT R38, R12, 0xf000f, RZ, 0xc0, !PT ;  /* 0x000f000f0c267812 */ /* 0x000fe200078ec0ff */
[----:B------:R-:W-:Y:S02]  /*1950*/  HADD2.F32 R39, -RZ, R39.H1_H1 ;  /* 0x30000027ff277230 */ /* 0x000fe40000004100 */
[C---:B------:R-:W-:Y:S01]  /*1960*/  FFMA.FTZ R37, R46.reuse, R44, R37 ;  /* 0x0000002c2e257223 */ /* 0x040fe20000010025 */
[----:B------:R-:W-:Y:S02]  /*1970*/  HADD2.F32 R40, -RZ, R40.H1_H1 ;  /* 0x30000028ff287230 */ /* 0x000fe40000004100 */
[----:B------:R-:W-:Y:S01]  /*1980*/  FFMA.FTZ R36, R46, R45, R36 ;  /* 0x0000002d2e247223 */ /* 0x000fe20000010024 */
[----:B------:R-:W-:Y:S01]  /*1990*/  HADD2.F32 R41, -RZ, R41.H1_H1 ;  /* 0x30000029ff297230 */ /* 0x000fe20000004100 */
[----:B------:R-:W-:Y:S01]  /*19a0*/  LOP3.LUT R38, R38, 0x64006400, RZ, 0xfc, !PT ;  /* 0x6400640026267812 */ /* 0x000fe200078efcff */
[----:B------:R-:W-:Y:S01]  /*19b0*/  FFMA.FTZ R42, R43, R29, R42 ;  /* 0x0000001d2b2a7223 */ /* 0x000fe2000001002a */
[C---:B------:R-:W-:Y:S01]  /*19c0*/  FFMA.FTZ R28, R29.reuse, R39, R28 ;  /* 0x000000271d1c7223 */ /* 0x040fe2000001001c */
[C---:B------:R-:W-:Y:S01]  /*19d0*/  FFMA.FTZ R37, R29.reuse, R40, R37 ;  /* 0x000000281d257223 */ /* 0x040fe20000010025 */
[----:B------:R-:W-:Y:S01]  /*19e0*/  FFMA.FTZ R36, R29, R41, R36 ;  /* 0x000000291d247223 */ /* 0x000fe20000010024 */
[----:B------:R-:W-:Y:S01]  /*19f0*/  LOP3.LUT R29, R13, 0xf000f, RZ, 0xc0, !PT ;  /* 0x000f000f0d1d7812 */ /* 0x000fe200078ec0ff */
[----:B------:R-:W-:Y:S01]  /*1a00*/  HADD2 R40, R38, -1032, -1032 ;  /* 0xe408e40826287430 */ /* 0x000fe20000000000 */
[----:B------:R-:W-:-:S02]  /*1a10*/  LOP3.LUT R41, R14, 0xf000f, RZ, 0xc0, !PT ;  /* 0x000f000f0e297812 */ /* 0x000fc400078ec0ff */
[----:B------:R-:W-:Y:S02]  /*1a20*/  LOP3.LUT R43, R15, 0xf000f, RZ, 0xc0, !PT ;  /* 0x000f000f0f2b7812 */ /* 0x000fe400078ec0ff */
[----:B------:R-:W-:Y:S01]  /*1a30*/  LOP3.LUT R29, R29, 0x64006400, RZ, 0xfc, !PT ;  /* 0x640064001d1d7812 */ /* 0x000fe200078efcff */
[----:B------:R-:W-:Y:S01]  /*1a40*/  HADD2.F32 R45, -RZ, R40.H1_H1 ;  /* 0x30000028ff2d7230 */ /* 0x000fe20000004100 */
[----:B------:R-:W-:Y:S02]  /*1a50*/  LOP3.LUT R38, R41, 0x64006400, RZ, 0xfc, !PT ;  /* 0x6400640029267812 */ /* 0x000fe400078efcff */
[----:B------:R-:W-:Y:S01]  /*1a60*/  LOP3.LUT R41, R43, 0x64006400, RZ, 0xfc, !PT ;  /* 0x640064002b297812 */ /* 0x000fe200078efcff */
[----:B0-----:R-:W-:Y:S02]  /*1a70*/  HADD2.F32 R39, -RZ, R26.H0_H0 ;  /* 0x2000001aff277230 */ /* 0x001fe40000004100 */
[----:B------:R-:W-:Y:S02]  /*1a80*/  HADD2 R29, R29, -1032, -1032 ;  /* 0xe408e4081d1d7430 */ /* 0x000fe40000000000 */
[----:B------:R-:W-:-:S02]  /*1a90*/  HADD2.F32 R43, -RZ, R40.H0_H0 ;  /* 0x20000028ff2b7230 */ /* 0x000fc40000004100 */
[----:B------:R-:W-:Y:S02]  /*1aa0*/  HADD2 R38, R38, -1032, -1032 ;  /* 0xe408e40826267430 */ /* 0x000fe40000000000 */
[----:B------:R-:W-:Y:S02]  /*1ab0*/  HADD2.F32 R26, -RZ, R26.H1_H1 ;  /* 0x3000001aff1a7230 */ /* 0x000fe40000004100 */
[----:B------:R-:W-:Y:S01]  /*1ac0*/  HADD2 R41, R41, -1032, -1032 ;  /* 0xe408e40829297430 */ /* 0x000fe20000000000 */
[----:B------:R-:W-:Y:S01]  /*1ad0*/  LOP3.LUT R12, R12, 0xf000f0, RZ, 0xc0, !PT ;  /* 0x00f000f00c0c7812 */ /* 0x000fe200078ec0ff */
[----:B------:R-:W-:Y:S01]  /*1ae0*/  FFMA.FTZ R42, R43, R39, R42 ;  /* 0x000000272b2a7223 */ /* 0x000fe2000001002a */
[--C-:B------:R-:W-:Y:S01]  /*1af0*/  HADD2.F32 R43, -RZ, R29.reuse.H0_H0 ;  /* 0x2000001dff2b7230 */ /* 0x100fe20000004100 */
[----:B------:R-:W-:Y:S01]  /*1b00*/  LOP3.LUT R14, R14, 0xf000f0, RZ, 0xc0, !PT ;  /* 0x00f000f00e0e7812 */ /* 0x000fe200078ec0ff */
[----:B------:R-:W-:Y:S02]  /*1b10*/  HADD2.F32 R44, -RZ, R38.H0_H0 ;  /* 0x20000026ff2c7230 */ /* 0x000fe40000004100 */
[----:B------:R-:W-:Y:S01]  /*1b20*/  FFMA.FTZ R45, R45, R26, R42 ;  /* 0x0000001a2d2d7223 */ /* 0x000fe2000001002a */
[----:B------:R-:W-:-:S02]  /*1b30*/  HADD2.F32 R29, -RZ, R29.H1_H1 ;  /* 0x3000001dff1d7230 */ /* 0x000fc40000004100 */
[C---:B------:R-:W-:Y:S01]  /*1b40*/  FFMA.FTZ R28, R39.reuse, R43, R28 ;  /* 0x0000002b271c7223 */ /* 0x040fe2000001001c */
[----:B------:R-:W-:Y:S02]  /*1b50*/  HADD2.F32 R43, -RZ, R41.H0_H0 ;  /* 0x20000029ff2b7230 */ /* 0x000fe40000004100 */
[C---:B------:R-:W-:Y:S01]  /*1b60*/  FFMA.FTZ R37, R39.reuse, R44, R37 ;  /* 0x0000002c27257223 */ /* 0x040fe20000010025 */
[----:B------:R-:W-:Y:S01]  /*1b70*/  LOP3.LUT R47, R14, 0x64006400, RZ, 0xfc, !PT ;  /* 0x640064000e2f7812 */ /* 0x000fe200078efcff */
[----:B------:R-:W-:Y:S01]  /*1b80*/  HADD2.F32 R38, -RZ, R38.H1_H1 ;  /* 0x30000026ff267230 */ /* 0x000fe20000004100 */
[----:B------:R-:W-:Y:S01]  /*1b90*/  F2FP.F16.F32.PACK_AB R34, RZ, R34 ;  /* 0x00000022ff22723e */ /* 0x000fe200000000ff */
[----:B------:R-:W-:Y:S01]  /*1ba0*/  FFMA.FTZ R43, R39, R43, R36 ;  /* 0x0000002b272b7223 */ /* 0x000fe20000010024 */
[----:B------:R-:W-:Y:S01]  /*1bb0*/  LOP3.LUT R39, R13, 0xf000f0, RZ, 0xc0, !PT ;  /* 0x00f000f00d277812 */ /* 0x000fe200078ec0ff */
[----:B------:R-:W-:Y:S01]  /*1bc0*/  FFMA.FTZ R13, R26, R29, R28 ;  /* 0x0000001d1a0d7223 */ /* 0x000fe2000001001c */
[----:B------:R-:W-:Y:S01]  /*1bd0*/  LOP3.LUT R29, R12, 0x64006400, RZ, 0xfc, !PT ;  /* 0x640064000c1d7812 */ /* 0x000fe200078efcff */
[-C--:B------:R-:W-:Y:S01]  /*1be0*/  HFMA2 R12, R47, R2.reuse.H1_H1, -72, -72 ;  /* 0xd480d4802f0c7431 */ /* 0x080fe20000060002 */
[----:B------:R-:W-:Y:S01]  /*1bf0*/  LOP3.LUT R28, R15, 0xf000f0, RZ, 0xc0, !PT ;  /* 0x00f000f00f1c7812 */ /* 0x000fe200078ec0ff */
[----:B------:R-:W-:Y:S01]  /*1c00*/  HADD2.F32 R36, -RZ, R27.H0_H0 ;  /* 0x2000001bff247230 */ /* 0x000fe20000004100 */
[----:B------:R-:W-:Y:S01]  /*1c10*/  LOP3.LUT R39, R39, 0x64006400, RZ, 0xfc, !PT ;  /* 0x6400640027277812 */ /* 0x000fe200078efcff */
[----:B------:R-:W-:Y:S01]  /*1c20*/  HFMA2 R15, R29, R2.H1_H1, -72, -72 ;  /* 0xd480d4801d0f7431 */ /* 0x000fe20000060002 */
[----:B------:R-:W-:Y:S01]  /*1c30*/  LOP3.LUT R29, R28, 0x64006400, RZ, 0xfc, !PT ;  /* 0x640064001c1d7812 */ /* 0x000fe200078efcff */
[----:B------:R-:W-:-:S02]  /*1c40*/  HADD2.F32 R28, -RZ, R12.H0_H0 ;  /* 0x2000000cff1c7230 */ /* 0x000fc40000004100 */
[----:B------:R-:W-:Y:S01]  /*1c50*/  FFMA.FTZ R37, R26, R38, R37 ;  /* 0x000000261a257223 */ /* 0x000fe20000010025 */
[-C--:B------:R-:W-:Y:S02]  /*1c60*/  HFMA2 R14, R39, R2.reuse.H1_H1, -72, -72 ;  /* 0xd480d480270e7431 */ /* 0x080fe40000060002 */
[----:B------:R-:W-:Y:S02]  /*1c70*/  HADD2.F32 R41, -RZ, R41.H1_H1 ;  /* 0x30000029ff297230 */ /* 0x000fe40000004100 */
[----:B------:R-:W-:Y:S02]  /*1c80*/  HFMA2 R29, R29, R2.H1_H1, -72, -72 ;  /* 0xd480d4801d1d7431 */ /* 0x000fe40000060002 */
        /* <DEDUP_REMOVED lines=10> */
[----:B------:R-:W-:Y:S01]  /*1d30*/  HADD2.F32 R14, -RZ, R14.H1_H1 ;  /* 0x3000000eff0e7230 */ /* 0x000fe20000004100 */
[----:B------:R-:W-:Y:S01]  /*1d40*/  F2FP.F16.F32.PACK_AB R33, RZ, R33 ;  /* 0x00000021ff21723e */ /* 0x000fe200000000ff */
[----:B------:R-:W-:-:S02]  /*1d50*/  HADD2.F32 R13, -RZ, R12.H1_H1 ;  /* 0x3000000cff0d7230 */ /* 0x000fc40000004100 */
[----:B------:R-:W-:Y:S01]  /*1d60*/  FFMA.FTZ R15, R15, R27, R26 ;  /* 0x0000001b0f0f7223 */ /* 0x000fe2000001001a */
[----:B------:R-:W-:Y:S02]  /*1d70*/  HADD2.F32 R12, -RZ, R29.H1_H1 ;  /* 0x3000001dff0c7230 */ /* 0x000fe40000004100 */
[C---:B------:R-:W-:Y:S01]  /*1d80*/  FFMA.FTZ R14, R27.reuse, R14, R38 ;  /* 0x0000000e1b0e7223 */ /* 0x040fe20000010026 */
[----:B------:R-:W-:Y:S01]  /*1d90*/  PRMT R34, R34, 0x5410, R33 ;  /* 0x0000541022227816 */ /* 0x000fe20000000021 */
[C---:B------:R-:W-:Y:S01]  /*1da0*/  FFMA.FTZ R26, R27.reuse, R13, R28 ;  /* 0x0000000d1b1a7223 */ /* 0x040fe2000001001c */
[----:B------:R-:W-:Y:S01]  /*1db0*/  FMUL.FTZ R28, R30, R15 ;  /* 0x0000000f1e1c7220 */ /* 0x000fe20000410000 */
[----:B------:R-:W-:Y:S01]  /*1dc0*/  FFMA.FTZ R27, R27, R12, R37 ;  /* 0x0000000c1b1b7223 */ /* 0x000fe20000010025 */
[----:B------:R-:W-:Y:S01]  /*1dd0*/  FMUL.FTZ R14, R31, R14 ;  /* 0x0000000e1f0e7220 */ /* 0x000fe20000410000 */
[----:B------:R-:W0:Y:S01]  /*1de0*/  LDS.64 R12, [UR4+0x20] ;  /* 0x00002004ff0c7984 */ /* 0x000e220008000a00 */
[----:B------:R-:W-:Y:S01]  /*1df0*/  FMUL.FTZ R26, R23, R26 ;  /* 0x0000001a171a7220 */ /* 0x000fe20000410000 */
[----:B------:R-:W-:Y:S01]  /*1e00*/  FMUL.FTZ R27, R22, R27 ;  /* 0x0000001b161b7220 */ /* 0x000fe20000410000 */
[----:B------:R-:W-:Y:S01]  /*1e10*/  F2FP.F16.F32.PACK_AB R28, RZ, R28 ;  /* 0x0000001cff1c723e */ /* 0x000fe200000000ff */
[----:B------:R-:W-:Y:S01]  /*1e20*/  HFMA2.MMA R15, R35, 1, 1, R7 ;  /* 0x3c003c00230f7835 */ /* 0x000fe20000000007 */
[----:B------:R-:W-:-:S02]  /*1e30*/  F2FP.F16.F32.PACK_AB R14, RZ, R14 ;  /* 0x0000000eff0e723e */ /* 0x000fc400000000ff */
[----:B------:R-:W-:Y:S02]  /*1e40*/  F2FP.F16.F32.PACK_AB R26, RZ, R26 ;  /* 0x0000001aff1a723e */ /* 0x000fe400000000ff */
[----:B------:R-:W-:Y:S01]  /*1e50*/  PRMT R28, R28, 0x5410, R14 ;  /* 0x000054101c1c7816 */ /* 0x000fe2000000000e */
[----:B------:R-:W-:Y:S01]  /*1e60*/  HADD2 R14, R34, R6 ;  /* 0x00000006220e7230 */ /* 0x000fe20000000000 */
[----:B------:R-:W-:-:S04]  /*1e70*/  F2FP.F16.F32.PACK_AB R27, RZ, R27 ;  /* 0x0000001bff1b723e */ /* 0x000fc800000000ff */
[----:B------:R-:W-:Y:S01]  /*1e80*/  PRMT R26, R26, 0x5410, R27 ;  /* 0x000054101a1a7816 */ /* 0x000fe2000000001b */
[----:B------:R-:W-:-:S04]  /*1e90*/  HFMA2.MMA R15, R28, 1, 1, R15 ;  /* 0x3c003c001c0f7835 */ /* 0x000fc8000000000f */
[----:B------:R-:W-:Y:S01]  /*1ea0*/  HADD2 R14, R26, R14 ;  /* 0x0000000e1a0e7230 */ /* 0x000fe20000000000 */
[C---:B--2---:R-:W-:Y:S02]  /*1eb0*/  LOP3.LUT R37, R10.reuse, 0xf000f, RZ, 0xc0, !PT ;  /* 0x000f000f0a257812 */ /* 0x044fe400078ec0ff */
[----:B------:R-:W-:Y:S02]  /*1ec0*/  LOP3.LUT R34, R9, 0xf000f, RZ, 0xc0, !PT ;  /* 0x000f000f09227812 */ /* 0x000fe400078ec0ff */
[----:B------:R-:W-:Y:S02]  /*1ed0*/  LOP3.LUT R38, R11, 0xf000f, RZ, 0xc0, !PT ;  /* 0x000f000f0b267812 */ /* 0x000fe400078ec0ff */
[----:B------:R-:W-:Y:S01]  /*1ee0*/  LOP3.LUT R37, R37, 0x64006400, RZ, 0xfc, !PT ;  /* 0x6400640025257812 */ /* 0x000fe200078efcff */
[--C-:B0-----:R-:W-:Y:S01]  /*1ef0*/  HADD2.F32 R6, -RZ, R12.reuse.H0_H0 ;  /* 0x2000000cff067230 */ /* 0x101fe20000004100 */
[----:B------:R-:W-:Y:S01]  /*1f00*/  LOP3.LUT R29, R9, 0xf000f0, RZ, 0xc0, !PT ;  /* 0x00f000f0091d7812 */ /* 0x000fe200078ec0ff */
[----:B------:R-:W-:Y:S01]  /*1f10*/  HADD2.F32 R35, -RZ, R12.H1_H1 ;  /* 0x3000000cff237230 */ /* 0x000fe20000004100 */
[----:B------:R-:W-:Y:S01]  /*1f20*/  SHF.R.U32.HI R27, RZ, 0x8, R9 ;  /* 0x00000008ff1b7819 */ /* 0x000fe20000011609 */
[----:B------:R-:W-:Y:S01]  /*1f30*/  HADD2 R39, R37, -1032, -1032 ;  /* 0xe408e40825277430 */ /* 0x000fe20000000000 */
[----:B------:R-:W-:Y:S01]  /*1f40*/  LOP3.LUT R32, R10, 0xf000f0, RZ, 0xc0, !PT ;  /* 0x00f000f00a207812 */ /* 0x000fe200078ec0ff */
[----:B------:R-:W-:Y:S01]  /*1f50*/  HADD2.F32 R36, -RZ, R13.H0_H0 ;  /* 0x2000000dff247230 */ /* 0x000fe20000004100 */
[----:B------:R-:W-:-:S02]  /*1f60*/  SHF.R.U32.HI R28, RZ, 0x8, R10 ;  /* 0x00000008ff1c7819 */ /* 0x000fc4000001160a */
[----:B------:R-:W-:Y:S01]  /*1f70*/  LOP3.LUT R9, R34, 0x64006400, RZ, 0xfc, !PT ;  /* 0x6400640022097812 */ /* 0x000fe200078efcff */
[----:B------:R-:W-:Y:S01]  /*1f80*/  HADD2.F32 R34, -RZ, R13.H1_H1 ;  /* 0x3000000dff227230 */ /* 0x000fe20000004100 */
[----:B------:R-:W-:Y:S01]  /*1f90*/  LOP3.LUT R7, R8, 0xf000f, RZ, 0xc0, !PT ;  /* 0x000f000f08077812 */ /* 0x000fe200078ec0ff */
[----:B------:R-:W0:Y:S01]  /*1fa0*/  LDS.64 R12, [UR4+0x28] ;  /* 0x00002804ff0c7984 */ /* 0x000e220008000a00 */
[----:B------:R-:W-:Y:S02]  /*1fb0*/  LOP3.LUT R33, R11, 0xf000f0, RZ, 0xc0, !PT ;  /* 0x00f000f00b217812 */ /* 0x000fe400078ec0ff */
[----:B------:R-:W-:Y:S02]  /*1fc0*/  SHF.R.U32.HI R10, RZ, 0x8, R11 ;  /* 0x00000008ff0a7819 */ /* 0x000fe4000001160b */
[----:B------:R-:W-:Y:S01]  /*1fd0*/  LOP3.LUT R11, R38, 0x64006400, RZ, 0xfc, !PT ;  /* 0x64006400260b7812 */ /* 0x000fe200078efcff */
[----:B------:R-:W-:Y:S01]  /*1fe0*/  HADD2 R38, R9, -1032, -1032 ;  /* 0xe408e40809267430 */ /* 0x000fe20000000000 */
[----:B------:R-:W-:-:S02]  /*1ff0*/  LOP3.LUT R7, R7, 0x64006400, RZ, 0xfc, !PT ;  /* 0x6400640007077812 */ /* 0x000fc400078efcff */
[----:B------:R-:W-:Y:S01]  /*2000*/  LOP3.LUT R26, R8, 0xf000f0, RZ, 0xc0, !PT ;  /* 0x00f000f0081a7812 */ /* 0x000fe200078ec0ff */
[----:B------:R-:W-:Y:S02]  /*2010*/  HADD2 R37, R11, -1032, -1032 ;  /* 0xe408e4080b257430 */ /* 0x000fe40000000000 */
[--C-:B------:R-:W-:Y:S02]  /*2020*/  HADD2.F32 R11, -RZ, R39.reuse.H0_H0 ;  /* 0x20000027ff0b7230 */ /* 0x100fe40000004100 */
[----:B------:R-:W-:Y:S02]  /*2030*/  HADD2 R7, R7, -1032, -1032 ;  /* 0xe408e40807077430 */ /* 0x000fe40000000000 */
[--C-:B------:R-:W-:Y:S01]  /*2040*/  HADD2.F32 R41, -RZ, R38.reuse.H0_H0 ;  /* 0x20000026ff297230 */ /* 0x100fe20000004100 */
[----:B------:R-:W-:Y:S01]  /*2050*/  LOP3.LUT R29, R29, 0x64006400, RZ, 0xfc, !PT ;  /* 0x640064001d1d7812 */ /* 0x000fe200078efcff */
[----:B------:R-:W-:Y:S02]  /*2060*/  HADD2.F32 R38, -RZ, R38.H1_H1 ;  /* 0x30000026ff267230 */ /* 0x000fe40000004100 */
[----:B------:R-:W-:Y:S01]  /*2070*/  FFMA.FTZ R40, R6, R11, RZ ;  /* 0x0000000b06287223 */ /* 0x000fe200000100ff */
[----:B------:R-:W-:-:S02]  /*2080*/  HADD2.F32 R11, -RZ, R39.H1_H1 ;  /* 0x30000027ff0b7230 */ /* 0x000fc40000004100 */
[----:B------:R-:W-:Y:S01]  /*2090*/  FFMA.FTZ R44, R6, R41, RZ ;  /* 0x00000029062c7223 */ /* 0x000fe200000100ff */
[--C-:B------:R-:W-:Y:S01]  /*20a0*/  HADD2.F32 R9, -RZ, R7.reuse.H0_H0 ;  /* 0x20000007ff097230 */ /* 0x100fe20000004100 */
[----:B------:R-:W-:Y:S01]  /*20b0*/  LOP3.LUT R39, R26, 0x64006400, RZ, 0xfc, !PT ;  /* 0x640064001a277812 */ /* 0x000fe200078efcff */
[----:B------:R-:W-:Y:S01]  /*20c0*/  HADD2.F32 R42, -RZ, R7.H1_H1 ;  /* 0x30000007ff2a7230 */ /* 0x000fe20000004100 */
[----:B------:R-:W-:Y:S01]  /*20d0*/  LOP3.LUT R41, R32, 0x64006400, RZ, 0xfc, !PT ;  /* 0x6400640020297812 */ /* 0x000fe200078efcff */
[--C-:B------:R-:W-:Y:S01]  /*20e0*/  HADD2.F32 R7, -RZ, R37.reuse.H0_H0 ;  /* 0x20000025ff077230 */ /* 0x100fe20000004100 */
[----:B------:R-:W-:Y:S01]  /*20f0*/  LOP3.LUT R33, R33, 0x64006400, RZ, 0xfc, !PT ;  /* 0x6400640021217812 */ /* 0x000fe200078efcff */
[----:B------:R-:W-:Y:S01]  /*2100*/  FFMA.FTZ R9, R9, R6, RZ ;  /* 0x0000000609097223 */ /* 0x000fe200000100ff */
[----:B------:R-:W-:Y:S02]  /*2110*/  HFMA2 R26, R39, R2.H1_H1, -72, -72 ;  /* 0xd480d480271a7431 */ /* 0x000fe40000060002 */
[----:B------:R-:W-:-:S02]  /*2120*/  HADD2.F32 R39, -RZ, R37.H1_H1 ;  /* 0x30000025ff277230 */ /* 0x000fc40000004100 */
[-C--:B------:R-:W-:Y:S02]  /*2130*/  HFMA2 R32, R29, R2.reuse.H1_H1, -72, -72 ;  /* 0xd480d4801d207431 */ /* 0x080fe40000060002 */
[----:B------:R-:W-:Y:S01]  /*2140*/  FFMA.FTZ R6, R6, R7, RZ ;  /* 0x0000000706067223 */ /* 0x000fe200000100ff */
[-C--:B------:R-:W-:Y:S02]  /*2150*/  HFMA2 R29, R41, R2.reuse.H1_H1, -72, -72 ;  /* 0xd480d480291d7431 */ /* 0x080fe40000060002 */
[----:B------:R-:W-:Y:S01]  /*2160*/  FFMA.FTZ R7, R42, R35, R9 ;  /* 0x000000232a077223 */ /* 0x000fe20000010009 */
[----:B------:R-:W-:Y:S02]  /*2170*/  HFMA2 R33, R33, R2.H1_H1, -72, -72 ;  /* 0xd480d48021217431 */ /* 0x000fe40000060002 */
[C---:B------:R-:W-:Y:S01]  /*2180*/  FFMA.FTZ R9, R35.reuse, R38, R44 ;  /* 0x0000002623097223 */ /* 0x040fe2000001002c */
[----:B------:R-:W-:Y:S01]  /*2190*/  FFMA.FTZ R11, R35, R11, R40 ;  /* 0x0000000b230b7223 */ /* 0x000fe20000010028 */
[----:B------:R-:W-:-:S02]  /*21a0*/  HADD2.F32 R38, -RZ, R26.H0_H0 ;  /* 0x2000001aff267230 */ /* 0x000fc40000004100 */
[----:B------:R-:W-:Y:S01]  /*21b0*/  FFMA.FTZ R39, R35, R39, R6 ;  /* 0x0000002723277223 */ /* 0x000fe20000010006 */
[----:B------:R-:W-:Y:S01]  /*21c0*/  HADD2.F32 R37, -RZ, R32.H0_H0 ;  /* 0x20000020ff257230 */ /* 0x000fe20000004100 */
[----:B------:R-:W-:Y:S01]  /*21d0*/  SHF.R.U32.HI R8, RZ, 0x8, R8 ;  /* 0x00000008ff087819 */ /* 0x000fe20000011608 */
        /* <DEDUP_REMOVED lines=8> */
[----:B------:R-:W-:Y:S01]  /*2260*/  LOP3.LUT R6, R8, 0xf000f, RZ, 0xc0, !PT ;  /* 0x000f000f08067812 */ /* 0x000fe200078ec0ff */
[----:B------:R-:W-:Y:S02]  /*2270*/  HADD2.F32 R29, -RZ, R29.H1_H1 ;  /* 0x3000001dff1d7230 */ /* 0x000fe40000004100 */
[----:B------:R-:W-:Y:S01]  /*2280*/  FFMA.FTZ R9, R26, R34, R7 ;  /* 0x000000221a097223 */ /* 0x000fe20000010007 */
[----:B------:R-:W-:Y:S01]  /*2290*/  HADD2.F32 R33, -RZ, R33.H1_H1 ;  /* 0x30000021ff217230 */ /* 0x000fe20000004100 */
[----:B------:R-:W-:Y:S01]  /*22a0*/  LOP3.LUT R6, R6, 0x64006400, RZ, 0xfc, !PT ;  /* 0x6400640006067812 */ /* 0x000fe200078efcff */
[C---:B------:R-:W-:Y:S01]  /*22b0*/  FFMA.FTZ R26, R34.reuse, R11, R37 ;  /* 0x0000000b221a7223 */ /* 0x040fe20000010025 */
[----:B------:R-:W-:Y:S01]  /*22c0*/  LOP3.LUT R7, R27, 0xf000f, RZ, 0xc0, !PT ;  /* 0x000f000f1b077812 */ /* 0x000fe200078ec0ff */
[C---:B------:R-:W-:Y:S01]  /*22d0*/  FFMA.FTZ R11, R34.reuse, R29, R40 ;  /* 0x0000001d220b7223 */ /* 0x040fe20000010028 */
[----:B------:R-:W-:Y:S01]  /*22e0*/  FFMA.FTZ R34, R34, R33, R36 ;  /* 0x0000002122227223 */ /* 0x000fe20000010024 */
[----:B------:R-:W-:Y:S01]  /*22f0*/  LOP3.LUT R33, R28, 0xf000f, RZ, 0xc0, !PT ;  /* 0x000f000f1c217812 */ /* 0x000fe200078ec0ff */
[----:B------:R-:W-:Y:S01]  /*2300*/  HADD2 R32, R6, -1032, -1032 ;  /* 0xe408e40806207430 */ /* 0x000fe20000000000 */
[----:B------:R-:W-:Y:S01]  /*2310*/  LOP3.LUT R35, R10, 0xf000f, RZ, 0xc0, !PT ;  /* 0x000f000f0a237812 */ /* 0x000fe200078ec0ff */
[--C-:B0-----:R-:W-:Y:S01]  /*2320*/  HADD2.F32 R29, -RZ, R12.reuse.H0_H0 ;  /* 0x2000000cff1d7230 */ /* 0x101fe20000004100 */
[----:B------:R-:W-:Y:S01]  /*2330*/  LOP3.LUT R6, R7, 0x64006400, RZ, 0xfc, !PT ;  /* 0x6400640007067812 */ /* 0x000fe200078efcff */
[----:B------:R-:W-:Y:S01]  /*2340*/  HADD2.F32 R12, -RZ, R12.H1_H1 ;  /* 0x3000000cff0c7230 */ /* 0x000fe20000004100 */
[----:B------:R-:W-:Y:S01]  /*2350*/  LOP3.LUT R33, R33, 0x64006400, RZ, 0xfc, !PT ;  /* 0x6400640021217812 */ /* 0x000fe200078efcff */
[----:B------:R-:W-:Y:S01]  /*2360*/  HADD2.F32 R38, -RZ, R32.H0_H0 ;  /* 0x20000020ff267230 */ /* 0x000fe20000004100 */
[----:B------:R-:W-:Y:S01]  /*2370*/  LOP3.LUT R36, R35, 0x64006400, RZ, 0xfc, !PT ;  /* 0x6400640023247812 */ /* 0x000fe200078efcff */
[----:B------:R-:W-:Y:S01]  /*2380*/  HADD2 R35, R6, -1032, -1032 ;  /* 0xe408e40806237430 */ /* 0x000fe20000000000 */
[----:B------:R-:W-:Y:S01]  /*2390*/  LOP3.LUT R28, R28, 0xf000f0, RZ, 0xc0, !PT ;  /* 0x00f000f01c1c7812 */ /* 0x000fe200078ec0ff */
[----:B------:R-:W-:-:S02]  /*23a0*/  HADD2 R33, R33, -1032, -1032 ;  /* 0xe408e40821217430 */ /* 0x000fc40000000000 */
[----:B------:R-:W-:Y:S01]  /*23b0*/  FFMA.FTZ R38, R38, R29, R9 ;  /* 0x0000001d26267223 */ /* 0x000fe20000010009 */
[----:B------:R-:W-:Y:S02]  /*23c0*/  HADD2 R6, R36, -1032, -1032 ;  /* 0xe408e40824067430 */ /* 0x000fe40000000000 */
[----:B------:R-:W-:Y:S02]  /*23d0*/  HADD2.F32 R36, -RZ, R35.H0_H0 ;  /* 0x20000023ff247230 */ /* 0x000fe40000004100 */
[----:B------:R-:W-:Y:S02]  /*23e0*/  HADD2.F32 R9, -RZ, R32.H1_H1 ;  /* 0x30000020ff097230 */ /* 0x000fe40000004100 */
[----:B------:R-:W-:Y:S02]  /*23f0*/  HADD2.F32 R40, -RZ, R33.H0_H0 ;  /* 0x20000021ff287230 */ /* 0x000fe40000004100 */
[----:B------:R-:W-:Y:S01]  /*2400*/  FFMA.FTZ R37, R29, R36, R26 ;  /* 0x000000241d257223 */ /* 0x000fe2000001001a */
[----:B------:R-:W-:-:S02]  /*2410*/  HADD2.F32 R39, -RZ, R6.H0_H0 ;  /* 0x20000006ff277230 */ /* 0x000fc40000004100 */
[----:B------:R-:W-:Y:S01]  /*2420*/  FFMA.FTZ R32, R9, R12, R38 ;  /* 0x0000000c09207223 */ /* 0x000fe20000010026 */
[----:B------:R-:W-:Y:S01]  /*2430*/  HADD2.F32 R36, -RZ, R33.H1_H1 ;  /* 0x30000021ff247230 */ /* 0x000fe20000004100 */
[----:B------:R-:W-:Y:S01]  /*2440*/  LOP3.LUT R33, R8, 0xf000f0, RZ, 0xc0, !PT ;  /* 0x00f000f008217812 */ /* 0x000fe200078ec0ff */
[C---:B------:R-:W-:Y:S01]  /*2450*/  FFMA.FTZ R11, R29.reuse, R40, R11 ;  /* 0x000000281d0b7223 */ /* 0x040fe2000001000b */
[----:B------:R-:W0:Y:S01]  /*2460*/  LDS.64 R8, [UR4+0x30] ;  /* 0x00003004ff087984 */ /* 0x000e220008000a00 */
[----:B------:R-:W-:Y:S01]  /*2470*/  FFMA.FTZ R29, R29, R39, R34 ;  /* 0x000000271d1d7223 */ /* 0x000fe20000010022 */
[----:B------:R-:W-:Y:S01]  /*2480*/  HADD2.F32 R35, -RZ, R35.H1_H1 ;  /* 0x30000023ff237230 */ /* 0x000fe20000004100 */
[----:B------:R-:W-:Y:S01]  /*2490*/  LOP3.LUT R34, R27, 0xf000f0, RZ, 0xc0, !PT ;  /* 0x00f000f01b227812 */ /* 0x000fe200078ec0ff */
[--C-:B------:R-:W-:Y:S01]  /*24a0*/  HADD2.F32 R7, -RZ, R13.reuse.H0_H0 ;  /* 0x2000000dff077230 */ /* 0x100fe20000004100 */
[----:B------:R-:W-:Y:S01]  /*24b0*/  LOP3.LUT R27, R33, 0x64006400, RZ, 0xfc, !PT ;  /* 0x64006400211b7812 */ /* 0x000fe200078efcff */
[----:B------:R-:W-:Y:S01]  /*24c0*/  HADD2.F32 R13, -RZ, R13.H1_H1 ;  /* 0x3000000dff0d7230 */ /* 0x000fe20000004100 */
[----:B------:R-:W-:Y:S01]  /*24d0*/  LOP3.LUT R33, R34, 0x64006400, RZ, 0xfc, !PT ;  /* 0x6400640022217812 */ /* 0x000fe200078efcff */
[----:B------:R-:W-:Y:S01]  /*24e0*/  FFMA.FTZ R26, R12, R35, R37 ;  /* 0x000000230c1a7223 */ /* 0x000fe20000010025 */
[----:B------:R-:W-:Y:S01]  /*24f0*/  LOP3.LUT R35, R28, 0x64006400, RZ, 0xfc, !PT ;  /* 0x640064001c237812 */ /* 0x000fe200078efcff */
[----:B------:R-:W-:Y:S01]  /*2500*/  FFMA.FTZ R28, R12, R36, R11 ;  /* 0x000000240c1c7223 */ /* 0x000fe2000001000b */
[----:B------:R-:W-:Y:S01]  /*2510*/  LOP3.LUT R34, R10, 0xf000f0, RZ, 0xc0, !PT ;  /* 0x00f000f00a227812 */ /* 0x000fe200078ec0ff */
[----:B------:R-:W-:-:S02]  /*2520*/  HFMA2 R11, R33, R2.H1_H1, -72, -72 ;  /* 0xd480d480210b7431 */ /* 0x000fc40000060002 */
[-C--:B------:R-:W-:Y:S01]  /*2530*/  HFMA2 R10, R35, R2.reuse.H1_H1, -72, -72 ;  /* 0xd480d480230a7431 */ /* 0x080fe20000060002 */
[----:B------:R-:W-:Y:S01]  /*2540*/  LOP3.LUT R33, R34, 0x64006400, RZ, 0xfc, !PT ;  /* 0x6400640022217812 */ /* 0x000fe200078efcff */
[----:B------:R-:W-:Y:S02]  /*2550*/  HADD2.F32 R34, -RZ, R6.H1_H1 ;  /* 0x30000006ff227230 */ /* 0x000fe40000004100 */
[-C--:B------:R-:W-:Y:S02]  /*2560*/  HFMA2 R27, R27, R2.reuse.H1_H1, -72, -72 ;  /* 0xd480d4801b1b7431 */ /* 0x080fe40000060002 */
[----:B------:R-:W-:Y:S02]  /*2570*/  HADD2.F32 R6, -RZ, R11.H0_H0 ;  /* 0x2000000bff067230 */ /* 0x000fe40000004100 */
[----:B------:R-:W-:Y:S02]  /*2580*/  HADD2.F32 R37, -RZ, R10.H0_H0 ;  /* 0x2000000aff257230 */ /* 0x000fe40000004100 */
[----:B------:R-:W-:-:S02]  /*2590*/  HFMA2 R33, R33, R2.H1_H1, -72, -72 ;  /* 0xd480d48021217431 */ /* 0x000fc40000060002 */
[----:B------:R-:W-:Y:S01]  /*25a0*/  FFMA.FTZ R34, R12, R34, R29 ;  /* 0x000000220c227223 */ /* 0x000fe2000001001d */
[----:B------:R-:W-:Y:S02]  /*25b0*/  HADD2.F32 R12, -RZ, R11.H1_H1 ;  /* 0x3000000bff0c7230 */ /* 0x000fe40000004100 */
[C---:B------:R-:W-:Y:S01]  /*25c0*/  FFMA.FTZ R26, R7.reuse, R6, R26 ;  /* 0x00000006071a7223 */ /* 0x040fe2000001001a */
[----:B------:R-:W-:Y:S02]  /*25d0*/  HADD2.F32 R35, -RZ, R27.H0_H0 ;  /* 0x2000001bff237230 */ /* 0x000fe40000004100 */
[----:B------:R-:W-:Y:S01]  /*25e0*/  FFMA.FTZ R37, R7, R37, R28 ;  /* 0x0000002507257223 */ /* 0x000fe2000001001c */
[----:B------:R-:W-:Y:S01]  /*25f0*/  HADD2.F32 R29, -RZ, R33.H0_H0 ;  /* 0x20000021ff1d7230 */ /* 0x000fe20000004100 */
[----:B---3--:R-:W-:Y:S01]  /*2600*/  LOP3.LUT R11, R17, 0xf000f, RZ, 0xc0, !PT ;  /* 0x000f000f110b7812 */ /* 0x008fe200078ec0ff */
[----:B------:R-:W-:Y:S02]  /*2610*/  HADD2.F32 R28, -RZ, R10.H1_H1 ;  /* 0x3000000aff1c7230 */ /* 0x000fe40000004100 */
[----:B------:R-:W-:Y:S01]  /*2620*/  FFMA.FTZ R10, R13, R12, R26 ;  /* 0x0000000c0d0a7223 */ /* 0x000fe2000001001a */
[----:B------:R-:W-:Y:S01]  /*2630*/  LOP3.LUT R12, R18, 0xf000f, RZ, 0xc0, !PT ;  /* 0x000f000f120c7812 */ /* 0x000fe200078ec0ff */
[----:B------:R-:W-:Y:S01]  /*2640*/  FFMA.FTZ R35, R35, R7, R32 ;  /* 0x0000000723237223 */ /* 0x000fe20000010020 */
[----:B------:R-:W-:-:S02]  /*2650*/  HADD2.F32 R6, -RZ, R27.H1_H1 ;  /* 0x3000001bff067230 */ /* 0x000fc40000004100 */
[----:B------:R-:W-:Y:S01]  /*2660*/  FFMA.FTZ R29, R7, R29, R34 ;  /* 0x0000001d071d7223 */ /* 0x000fe20000010022 */
[----:B------:R-:W-:Y:S01]  /*2670*/  HADD2.F32 R32, -RZ, R33.H1_H1 ;  /* 0x30000021ff207230 */ /* 0x000fe20000004100 */
[----:B------:R-:W-:Y:S01]  /*2680*/  LOP3.LUT R7, R16, 0xf000f, RZ, 0xc0, !PT ;  /* 0x000f000f10077812 */ /* 0x000fe200078ec0ff */
[C---:B------:R-:W-:Y:S01]  /*2690*/  FFMA.FTZ R26, R13.reuse, R28, R37 ;  /* 0x0000001c0d1a7223 */ /* 0x040fe20000010025 */
[----:B------:R-:W-:Y:S01]  /*26a0*/  LOP3.LUT R12, R12, 0x64006400, RZ, 0xfc, !PT ;  /* 0x640064000c0c7812 */ /* 0x000fe200078efcff */
[----:B------:R-:W-:Y:S01]  /*26b0*/  FFMA.FTZ R27, R6, R13, R35 ;  /* 0x0000000d061b7223 */ /* 0x000fe20000010023 */
[----:B------:R-:W-:Y:S01]  /*26c0*/  FFMA.FTZ R29, R13, R32, R29 ;  /* 0x000000200d1d7223 */ /* 0x000fe2000001001d */
[----:B------:R-:W-:Y:S01]  /*26d0*/  LOP3.LUT R11, R11, 0x64006400, RZ, 0xfc, !PT ;  /* 0x640064000b0b7812 */ /* 0x000fe200078efcff */
[--C-:B0-----:R-:W-:Y:S01]  /*26e0*/  HADD2.F32 R6, -RZ, R8.reuse.H0_H0 ;  /* 0x20000008ff067230 */ /* 0x101fe20000004100 */
[----:B------:R-:W-:Y:S01]  /*26f0*/  LOP3.LUT R13, R19, 0xf000f, RZ, 0xc0, !PT ;  /* 0x000f000f130d7812 */ /* 0x000fe200078ec0ff */
[----:B------:R-:W-:Y:S01]  /*2700*/  HADD2 R39, R12, -1032, -1032 ;  /* 0xe408e4080c277430 */ /* 0x000fe20000000000 */
[----:B------:R-:W-:Y:S01]  /*2710*/  LOP3.LUT R7, R7, 0x64006400, RZ, 0xfc, !PT ;  /* 0x6400640007077812 */ /* 0x000fe200078efcff */
[----:B------:R-:W-:Y:S01]  /*2720*/  HADD2 R38, R11, -1032, -1032 ;  /* 0xe408e4080b267430 */ /* 0x000fe20000000000 */
[----:B------:R-:W-:Y:S01]  /*2730*/  LOP3.LUT R13, R13, 0x64006400, RZ, 0xfc, !PT ;  /* 0x640064000d0d7812 */ /* 0x000fe200078efcff */
[----:B------:R-:W-:Y:S01]  /*2740*/  HADD2.F32 R35, -RZ, R8.H1_H1 ;  /* 0x30000008ff237230 */ /* 0x000fe20000004100 */
[----:B------:R-:W-:Y:S01]  /*2750*/  LOP3.LUT R28, R16, 0xf000f0, RZ, 0xc0, !PT ;  /* 0x00f000f0101c7812 */ /* 0x000fe200078ec0ff */
[----:B------:R-:W-:-:S02]  /*2760*/  HADD2 R40, R7, -1032, -1032 ;  /* 0xe408e40807287430 */ /* 0x000fc40000000000 */
[----:B------:R-:W-:Y:S02]  /*2770*/  HADD2.F32 R11, -RZ, R39.H0_H0 ;  /* 0x20000027ff0b7230 */ /* 0x000fe40000004100 */
[----:B------:R-:W-:Y:S02]  /*2780*/  HADD2 R37, R13, -1032, -1032 ;  /* 0xe408e4080d257430 */ /* 0x000fe40000000000 */
[--C-:B------:R-:W-:Y:S01]  /*2790*/  HADD2.F32 R36, -RZ, R9.reuse.H0_H0 ;  /* 0x20000009ff247230 */ /* 0x100fe20000004100 */
[----:B------:R-:W-:Y:S01]  /*27a0*/  LOP3.LUT R32, R17, 0xf000f0, RZ, 0xc0, !PT ;  /* 0x00f000f011207812 */ /* 0x000fe200078ec0ff */
[----:B------:R-:W-:Y:S01]  /*27b0*/  HADD2.F32 R8, -RZ, R9.H1_H1 ;  /* 0x30000009ff087230 */ /* 0x000fe20000004100 */
[----:B------:R-:W0:Y:S01]  /*27c0*/  LDS.64 R12, [UR4+0x38] ;  /* 0x00003804ff0c7984 */ /* 0x000e220008000a00 */
[----:B------:R-:W-:Y:S01]  /*27d0*/  HADD2.F32 R41, -RZ, R38.H0_H0 ;  /* 0x20000026ff297230 */ /* 0x000fe20000004100 */
[----:B------:R-:W-:Y:S01]  /*27e0*/  LOP3.LUT R33, R18, 0xf000f0, RZ, 0xc0, !PT ;  /* 0x00f000f012217812 */ /* 0x000fe200078ec0ff */
[--C-:B------:R-:W-:Y:S01]  /*27f0*/  HADD2.F32 R9, -RZ, R40.reuse.H0_H0 ;  /* 0x20000028ff097230 */ /* 0x100fe20000004100 */
[----:B------:R-:W-:Y:S01]  /*2800*/  LOP3.LUT R34, R19, 0xf000f0, RZ, 0xc0, !PT ;  /* 0x00f000f013227812 */ /* 0x000fe200078ec0ff */
[----:B------:R-:W-:-:S02]  /*2810*/  HADD2.F32 R44, -RZ, R40.H1_H1 ;  /* 0x30000028ff2c7230 */ /* 0x000fc40000004100 */
[----:B------:R-:W-:Y:S01]  /*2820*/  FFMA.FTZ R40, R6, R11, RZ ;  /* 0x0000000b06287223 */ /* 0x000fe200000100ff */
[----:B------:R-:W-:Y:S01]  /*2830*/  HADD2.F32 R11, -RZ, R39.H1_H1 ;  /* 0x30000027ff0b7230 */ /* 0x000fe20000004100 */
[----:B------:R-:W-:Y:S01]  /*2840*/  LOP3.LUT R39, R28, 0x64006400, RZ, 0xfc, !PT ;  /* 0x640064001c277812 */ /* 0x000fe200078efcff */
[----:B------:R-:W-:Y:S02]  /*2850*/  HADD2.F32 R7, -RZ, R37.H0_H0 ;  /* 0x20000025ff077230 */ /* 0x000fe40000004100 */
[----:B------:R-:W-:Y:S01]  /*2860*/  FFMA.FTZ R42, R6, R41, RZ ;  /* 0x00000029062a7223 */ /* 0x000fe200000100ff */
[----:B------:R-:W-:Y:S01]  /*2870*/  LOP3.LUT R41, R32, 0x64006400, RZ, 0xfc, !PT ;  /* 0x6400640020297812 */ /* 0x000fe200078efcff */
[----:B------:R-:W-:Y:S01]  /*2880*/  FFMA.FTZ R9, R9, R6, RZ ;  /* 0x0000000609097223 */ /* 0x000fe200000100ff */
[----:B------:R-:W-:Y:S01]  /*2890*/  LOP3.LUT R33, R33, 0x64006400, RZ, 0xfc, !PT ;  /* 0x6400640021217812 */ /* 0x000fe200078efcff */
[-C--:B------:R-:W-:Y:S02]  /*28a0*/  HFMA2 R32, R39, R2.reuse.H1_H1, -72, -72 ;  /* 0xd480d48027207431 */ /* 0x080fe40000060002 */
[----:B------:R-:W-:Y:S01]  /*28b0*/  FFMA.FTZ R6, R6, R7, RZ ;  /* 0x0000000706067223 */ /* 0x000fe200000100ff */
[----:B------:R-:W-:Y:S01]  /*28c0*/  LOP3.LUT R39, R34, 0x64006400, RZ, 0xfc, !PT ;  /* 0x6400640022277812 */ /* 0x000fe200078efcff */
[----:B------:R-:W-:Y:S01]  /*28d0*/  FFMA.FTZ R7, R44, R35, R9 ;  /* 0x000000232c077223 */ /* 0x000fe20000010009 */
[----:B------:R-:W-:-:S02]  /*28e0*/  HFMA2 R28, R41, R2.H1_H1, -72, -72 ;  /* 0xd480d480291c7431 */ /* 0x000fc40000060002 */
[----:B------:R-:W-:Y:S02]  /*28f0*/  HADD2.F32 R9, -RZ, R38.H1_H1 ;  /* 0x30000026ff097230 */ /* 0x000fe40000004100 */
[-C--:B------:R-:W-:Y:S02]  /*2900*/  HFMA2 R33, R33, R2.reuse.H1_H1, -72, -72 ;  /* 0xd480d48021217431 */ /* 0x080fe40000060002 */
[----:B------:R-:W-:Y:S02]  /*2910*/  HADD2.F32 R41, -RZ, R37.H1_H1 ;  /* 0x30000025ff297230 */ /* 0x000fe40000004100 */
[----:B------:R-:W-:Y:S02]  /*2920*/  HFMA2 R34, R39, R2.H1_H1, -72, -72 ;  /* 0xd480d48027227431 */ /* 0x000fe40000060002 */
[----:B------:R-:W-:Y:S02]  /*2930*/  HADD2.F32 R37, -RZ, R28.H0_H0 ;  /* 0x2000001cff257230 */ /* 0x000fe40000004100 */
[C---:B------:R-:W-:Y:S01]  /*2940*/  FFMA.FTZ R9, R35.reuse, R9, R42 ;  /* 0x0000000923097223 */ /* 0x040fe2000001002a */
[----:B------:R-:W-:Y:S01]  /*2950*/  FFMA.FTZ R11, R35, R11, R40 ;  /* 0x0000000b230b7223 */ /* 0x000fe20000010028 */
        /* <DEDUP_REMOVED lines=8> */
[----:B------:R-:W-:Y:S01]  /*29e0*/  HADD2.F32 R32, -RZ, R32.H1_H1 ;  /* 0x30000020ff207230 */ /* 0x000fe20000004100 */
[----:B------:R-:W-:Y:S01]  /*29f0*/  SHF.R.U32.HI R17, RZ, 0x8, R17 ;  /* 0x00000008ff117819 */ /* 0x000fe20000011611 */
[----:B------:R-:W-:-:S02]  /*2a00*/  HADD2.F32 R33, -RZ, R33.H1_H1 ;  /* 0x30000021ff217230 */ /* 0x000fc40000004100 */
[----:B------:R-:W-:Y:S01]  /*2a10*/  FFMA.FTZ R6, R36, R6, R35 ;  /* 0x0000000624067223 */ /* 0x000fe20000010023 */
[----:B------:R-:W-:Y:S01]  /*2a20*/  HADD2.F32 R11, -RZ, R34.H1_H1 ;  /* 0x30000022ff0b7230 */ /* 0x000fe20000004100 */
[----:B------:R-:W-:Y:S01]  /*2a30*/  SHF.R.U32.HI R16, RZ, 0x8, R16 ;  /* 0x00000008ff107819 */ /* 0x000fe20000011610 */
[----:B------:R-:W-:Y:S01]  /*2a40*/  FFMA.FTZ R28, R8, R9, R37 ;  /* 0x00000009081c7223 */ /* 0x000fe20000010025 */
[----:B------:R-:W-:Y:S01]  /*2a50*/  SHF.R.U32.HI R18, RZ, 0x8, R18 ;  /* 0x00000008ff127819 */ /* 0x000fe20000011612 */
[----:B------:R-:W-:Y:S01]  /*2a60*/  FFMA.FTZ R32, R32, R8, R7 ;  /* 0x0000000820207223 */ /* 0x000fe20000010007 */
[----:B------:R-:W-:Y:S01]  /*2a70*/  SHF.R.U32.HI R19, RZ, 0x8, R19 ;  /* 0x00000008ff137819 */ /* 0x000fe20000011613 */
[C---:B------:R-:W-:Y:S01]  /*2a80*/  FFMA.FTZ R9, R8.reuse, R33, R40 ;  /* 0x0000002108097223 */ /* 0x040fe20000010028 */
[----:B------:R-:W-:Y:S01]  /*2a90*/  FFMA.FTZ R8, R8, R11, R6 ;  /* 0x0000000b08087223 */ /* 0x000fe20000010006 */
[----:B------:R-:W-:Y:S01]  /*2aa0*/  LOP3.LUT R7, R17, 0xf000f, RZ, 0xc0, !PT ;  /* 0x000f000f11077812 */ /* 0x000fe200078ec0ff */
[--C-:B0-----:R-:W-:Y:S01]  /*2ab0*/  HADD2.F32 R11, -RZ, R12.reuse.H0_H0 ;  /* 0x2000000cff0b7230 */ /* 0x101fe20000004100 */
[----:B------:R-:W-:Y:S01]  /*2ac0*/  LOP3.LUT R6, R16, 0xf000f, RZ, 0xc0, !PT ;  /* 0x000f000f10067812 */ /* 0x000fe200078ec0ff */
[----:B------:R-:W-:Y:S01]  /*2ad0*/  HADD2.F32 R12, -RZ, R12.H1_H1 ;  /* 0x3000000cff0c7230 */ /* 0x000fe20000004100 */
[----:B------:R-:W-:Y:S01]  /*2ae0*/  LOP3.LUT R33, R18, 0xf000f, RZ, 0xc0, !PT ;  /* 0x000f000f12217812 */ /* 0x000fe200078ec0ff */
[----:B------:R-:W-:Y:S01]  /*2af0*/  FMUL.FTZ R27, R30, R27 ;  /* 0x0000001b1e1b7220 */ /* 0x000fe20000410000 */
[----:B------:R-:W-:Y:S01]  /*2b00*/  LOP3.LUT R34, R19, 0xf000f, RZ, 0xc0, !PT ;  /* 0x000f000f13227812 */ /* 0x000fe200078ec0ff */
[----:B------:R-:W-:Y:S01]  /*2b10*/  FMUL.FTZ R10, R31, R10 ;  /* 0x0000000a1f0a7220 */ /* 0x000fe20000410000 */
[----:B------:R-:W-:Y:S01]  /*2b20*/  LOP3.LUT R7, R7, 0x64006400, RZ, 0xfc, !PT ;  /* 0x6400640007077812 */ /* 0x000fe200078efcff */
[----:B------:R-:W-:Y:S01]  /*2b30*/  FMUL.FTZ R26, R23, R26 ;  /* 0x0000001a171a7220 */ /* 0x000fe20000410000 */
[----:B------:R-:W-:Y:S01]  /*2b40*/  LOP3.LUT R6, R6, 0x64006400, RZ, 0xfc, !PT ;  /* 0x6400640006067812 */ /* 0x000fe200078efcff */
[----:B------:R-:W-:Y:S01]  /*2b50*/  FMUL.FTZ R29, R22, R29 ;  /* 0x0000001d161d7220 */ /* 0x000fe20000410000 */
        /* <DEDUP_REMOVED lines=10> */
[----:B------:R-:W-:Y:S01]  /*2c00*/  F2FP.F16.F32.PACK_AB R27, RZ, R27 ;  /* 0x0000001bff1b723e */ /* 0x000fe200000000ff */
        /* <DEDUP_REMOVED lines=15> */
[-C--:B------:R-:W-:Y:S01]  /*2d00*/  HFMA2 R35, R35, R2.reuse.H1_H1, -72, -72 ;  /* 0xd480d48023237431 */ /* 0x080fe20000060002 */
[----:B------:R-:W-:Y:S01]  /*2d10*/  LOP3.LUT R19, R18, 0x64006400, RZ, 0xfc, !PT ;  /* 0x6400640012137812 */ /* 0x000fe200078efcff */
[----:B------:R-:W-:Y:S01]  /*2d20*/  HFMA2 R39, R39, R2.H1_H1, -72, -72 ;  /* 0xd480d48027277431 */ /* 0x000fe20000060002 */
[----:B------:R-:W-:Y:S01]  /*2d30*/  LOP3.LUT R37, R8, 0x64006400, RZ, 0xfc, !PT ;  /* 0x6400640008257812 */ /* 0x000fe200078efcff */
[----:B------:R-:W-:-:S02]  /*2d40*/  HADD2.F32 R18, -RZ, R7.H1_H1 ;  /* 0x30000007ff127230 */ /* 0x000fc40000004100 */
[C---:B------:R-:W-:Y:S01]  /*2d50*/  FFMA.FTZ R17, R12.reuse, R34, R41 ;  /* 0x000000220c117223 */ /* 0x040fe20000010029 */
[-C--:B------:R-:W-:Y:S02]  /*2d60*/  HFMA2 R19, R19, R2.reuse.H1_H1, -72, -72 ;  /* 0xd480d48013137431 */ /* 0x080fe40000060002 */
[----:B------:R-:W-:Y:S02]  /*2d70*/  HADD2.F32 R6, -RZ, R13.H0_H0 ;  /* 0x2000000dff067230 */ /* 0x000fe40000004100 */
[----:B------:R-:W-:Y:S02]  /*2d80*/  HFMA2 R7, R37, R2.H1_H1, -72, -72 ;  /* 0xd480d48025077431 */ /* 0x000fe40000060002 */
[----:B------:R-:W-:Y:S02]  /*2d90*/  HADD2.F32 R8, -RZ, R35.H0_H0 ;  /* 0x20000023ff087230 */ /* 0x000fe40000004100 */
[----:B------:R-:W-:Y:S01]  /*2da0*/  FFMA.FTZ R37, R12, R18, R11 ;  /* 0x000000120c257223 */ /* 0x000fe2000001000b */
[----:B------:R-:W-:Y:S01]  /*2db0*/  HADD2.F32 R16, -RZ, R39.H0_H0 ;  /* 0x20000027ff107230 */ /* 0x000fe20000004100 */
[----:B------:R-:W-:Y:S01]  /*2dc0*/  F2FP.F16.F32.PACK_AB R10, RZ, R10 ;  /* 0x0000000aff0a723e */ /* 0x000fe200000000ff */
        /* <DEDUP_REMOVED lines=9> */
[----:B------:R-:W-:Y:S01]  /*2e60*/  PRMT R27, R27, 0x5410, R10 ;  /* 0x000054101b1b7816 */ /* 0x000fe2000000000a */
[----:B------:R-:W-:-:S02]  /*2e70*/  HADD2.F32 R18, -RZ, R19.H1_H1 ;  /* 0x30000013ff127230 */ /* 0x000fc40000004100 */
[----:B------:R-:W-:Y:S01]  /*2e80*/  FFMA.FTZ R9, R8, R13, R9 ;  /* 0x0000000d08097223 */ /* 0x000fe20000010009 */
[----:B------:R-:W-:Y:S02]  /*2e90*/  HADD2.F32 R6, -RZ, R7.H1_H1 ;  /* 0x30000007ff067230 */ /* 0x000fe40000004100 */
[C---:B------:R-:W-:Y:S01]  /*2ea0*/  FFMA.FTZ R12, R13.reuse, R12, R16 ;  /* 0x0000000c0d0c7223 */ /* 0x040fe20000010010 */
[----:B------:R-:W-:Y:S01]  /*2eb0*/  F2FP.F16.F32.PACK_AB R26, RZ, R26 ;  /* 0x0000001aff1a723e */ /* 0x000fe200000000ff */
[C---:B------:R-:W-:Y:S01]  /*2ec0*/  FFMA.FTZ R18, R13.reuse, R18, R11 ;  /* 0x000000120d127223 */ /* 0x040fe2000001000b */
[----:B------:R-:W-:Y:S01]  /*2ed0*/  FMUL.FTZ R9, R30, R9 ;  /* 0x000000091e097220 */ /* 0x000fe20000410000 */
[----:B------:R-:W-:Y:S01]  /*2ee0*/  FFMA.FTZ R13, R13, R6, R28 ;  /* 0x000000060d0d7223 */ /* 0x000fe2000001001c */
[----:B------:R-:W-:Y:S01]  /*2ef0*/  FMUL.FTZ R12, R31, R12 ;  /* 0x0000000c1f0c7220 */ /* 0x000fe20000410000 */
[----:B------:R-:W-:Y:S01]  /*2f00*/  FMUL.FTZ R18, R23, R18 ;  /* 0x0000001217127220 */ /* 0x000fe20000410000 */
[----:B------:R-:W-:Y:S01]  /*2f10*/  F2FP.F16.F32.PACK_AB R29, RZ, R29 ;  /* 0x0000001dff1d723e */ /* 0x000fe200000000ff */
[----:B------:R-:W-:Y:S01]  /*2f20*/  FMUL.FTZ R13, R22, R13 ;  /* 0x0000000d160d7220 */ /* 0x000fe20000410000 */
[----:B------:R-:W-:Y:S01]  /*2f30*/  F2FP.F16.F32.PACK_AB R9, RZ, R9 ;  /* 0x00000009ff09723e */ /* 0x000fe200000000ff */
[----:B------:R-:W-:Y:S01]  /*2f40*/  HFMA2.MMA R15, R27, 1, 1, R15 ;  /* 0x3c003c001b0f7835 */ /* 0x000fe2000000000f */
[----:B------:R-:W-:-:S02]  /*2f50*/  F2FP.F16.F32.PACK_AB R12, RZ, R12 ;  /* 0x0000000cff0c723e */ /* 0x000fc400000000ff */
[----:B------:R-:W-:Y:S02]  /*2f60*/  F2FP.F16.F32.PACK_AB R18, RZ, R18 ;  /* 0x00000012ff12723e */ /* 0x000fe400000000ff */
[----:B------:R-:W-:Y:S02]  /*2f70*/  F2FP.F16.F32.PACK_AB R13, RZ, R13 ;  /* 0x0000000dff0d723e */ /* 0x000fe400000000ff */
[----:B------:R-:W-:Y:S02]  /*2f80*/  PRMT R26, R26, 0x5410, R29 ;  /* 0x000054101a1a7816 */ /* 0x000fe4000000001d */
[----:B------:R-:W-:Y:S02]  /*2f90*/  PRMT R9, R9, 0x5410, R12 ;  /* 0x0000541009097816 */ /* 0x000fe4000000000c */
[----:B------:R-:W-:Y:S01]  /*2fa0*/  PRMT R18, R18, 0x5410, R13 ;  /* 0x0000541012127816 */ /* 0x000fe2000000000d */
[----:B------:R-:W-:-:S03]  /*2fb0*/  HADD2 R14, R26, R14 ;  /* 0x0000000e1a0e7230 */ /* 0x000fc60000000000 */
[----:B------:R-:W-:Y:S01]  /*2fc0*/  HFMA2.MMA R7, R9, 1, 1, R15 ;  /* 0x3c003c0009077835 */ /* 0x000fe2000000000f */
[----:B------:R-:W-:-:S10]  /*2fd0*/  HADD2 R6, R18, R14 ;  /* 0x0000000e12067230 */ /* 0x000fd40000000000 */
.L_x_3585:
        /* <DEDUP_REMOVED lines=8> */
.L_x_3584:
[----:B------:R-:W-:Y:S01]  /*3060*/  ISETP.GE.AND P0, PT, R25, R0, PT ;  /* 0x000000001900720c */ /* 0x000fe20003f06270 */
[----:B------:R-:W-:-:S03]  /*3070*/  ULDC UR5, c[0x0][0x268] ;  /* 0x00009a0000057ab9 */ /* 0x000fc60000000800 */
[----:B------:R-:W-:Y:S01]  /*3080*/  ISETP.GE.OR P0, PT, R25, UR5, P0 ;  /* 0x0000000519007c0c */ /* 0x000fe20008706670 */
[----:B------:R-:W-:-:S12]  /*3090*/  ULDC UR5, c[0x0][0x268] ;  /* 0x00009a0000057ab9 */ /* 0x000fd80000000800 */
[----:B------:R-:W-:Y:S05]  /*30a0*/  @P0 BRA `(.L_x_3587) ;  /* 0x0000001400080947 */ /* 0x000fea0003800000 */
.L_x_3589:
[----:B-1----:R-:W1:Y:S02]  /*30b0*/  LDC R27, c[0x0][0x23c] ;  /* 0x00008f00ff1b7b82 */ /* 0x002e640000000800 */
[C---:B-1----:R-:W-:Y:S02]  /*30c0*/  IMAD.WIDE R12, R27.reuse, 0x4, R20 ;  /* 0x000000041b0c7825 */ /* 0x042fe400078e0214 */
[----:B------:R-:W5:Y:S04]  /*30d0*/  LDG.E.128.CONSTANT R20, desc[UR6][R20.64] ;  /* 0x0000000614147981 */ /* 0x000f68000c1e9d00 */
[----:B------:R1:W5:Y:S01]  /*30e0*/  LDG.E.128.CONSTANT R8, desc[UR6][R12.64] ;  /* 0x000000060c087981 */ /* 0x000362000c1e9d00 */
[----:B------:R-:W-:Y:S01]  /*30f0*/  IMAD.WIDE R14, R27, 0x4, R12 ;  /* 0x000000041b0e7825 */ /* 0x000fe200078e020c */
[----:B------:R-:W-:-:S04]  /*3100*/  IADD3 R29, R25, 0x20, RZ ;  /* 0x00000020191d7810 */ /* 0x000fc80007ffe0ff */
[----:B------:R-:W-:Y:S01]  /*3110*/  ISETP.GE.AND P0, PT, R29, UR5, PT ;  /* 0x000000051d007c0c */ /* 0x000fe2000bf06270 */
[----:B------:R-:W-:Y:S01]  /*3120*/  IMAD.WIDE R24, R27, 0x4, R14 ;  /* 0x000000041b187825 */ /* 0x000fe200078e020e */
[----:B------:R-:W-:Y:S11]  /*3130*/  @!P1 BRA `(.L_x_3588) ;  /* 0x0000001000cc9947 */ /* 0x000ff60003800000 */
[----:B-1----:R-:W2:Y:S01]  /*3140*/  LDG.E.128.CONSTANT R12, desc[UR6][R14.64] ;  /* 0x000000060e0c7981 */ /* 0x002ea2000c1e9d00 */
[----:B-----5:R-:W-:Y:S01]  /*3150*/  SHF.R.U32.HI R16, RZ, 0xf, R21 ;  /* 0x0000000fff107819 */ /* 0x020fe20000011615 */
[----:B------:R-:W-:Y:S01]  /*3160*/  HFMA2.MMA R28, -RZ, RZ, 0, 0.015625 ;  /* 0x00002400ff1c7435 */ /* 0x000fe200000001ff */
[----:B------:R-:W-:Y:S02]  /*3170*/  MOV R17, 0x3000 ;  /* 0x0000300000117802 */ /* 0x000fe40000000f00 */
[----:B------:R-:W-:Y:S02]  /*3180*/  LOP3.LUT R26, R16, 0x10001, RZ, 0xc0, !PT ;  /* 0x00010001101a7812 */ /* 0x000fe400078ec0ff */
[----:B0-----:R-:W-:Y:S02]  /*3190*/  PRMT R3, R3, 0x5410, R17 ;  /* 0x0000541003037816 */ /* 0x001fe40000000011 */
[----:B------:R-:W0:Y:S01]  /*31a0*/  LDS.128 R16, [UR4] ;  /* 0x00000004ff107984 */ /* 0x000e220008000c00 */
[----:B------:R-:W-:-:S02]  /*31b0*/  SHF.R.U32.HI R31, RZ, 0xe, R9 ;  /* 0x0000000eff1f7819 */ /* 0x000fc40000011609 */
[----:B------:R-:W-:Y:S02]  /*31c0*/  PRMT R2, R2, 0x5410, R28 ;  /* 0x0000541002027816 */ /* 0x000fe4000000001c */
        /* <DEDUP_REMOVED lines=12> */
[----:B------:R-:W-:Y:S02]  /*3290*/  LOP3.LUT R30, R34, 0x20002, R37, 0xf8, !PT ;  /* 0x00020002221e7812 */ /* 0x000fe400078ef825 */
[C---:B------:R-:W-:Y:S02]  /*32a0*/  LOP3.LUT R37, R21.reuse, 0x70007, RZ, 0xc0, !PT ;  /* 0x0007000715257812 */ /* 0x040fe400078ec0ff */
[----:B------:R-:W-:Y:S02]  /*32b0*/  LOP3.LUT R36, R21, 0x380038, RZ, 0xc0, !PT ;  /* 0x0038003815247812 */ /* 0x000fe400078ec0ff */
[----:B------:R-:W-:Y:S02]  /*32c0*/  LOP3.LUT R39, R20, 0x70007, RZ, 0xc0, !PT ;  /* 0x0007000714277812 */ /* 0x000fe400078ec0ff */
[----:B------:R-:W-:-:S02]  /*32d0*/  SHF.R.U32.HI R34, RZ, 0x6, R22 ;  /* 0x00000006ff227819 */ /* 0x000fc40000011616 */
[----:B------:R-:W-:Y:S02]  /*32e0*/  LOP3.LUT R38, R22, 0x70007, RZ, 0xc0, !PT ;  /* 0x0007000716267812 */ /* 0x000fe400078ec0ff */
[----:B------:R-:W-:Y:S02]  /*32f0*/  SHF.R.U32.HI R35, RZ, 0x6, R23 ;  /* 0x00000006ff237819 */ /* 0x000fe40000011617 */
[----:B------:R-:W-:Y:S02]  /*3300*/  LOP3.LUT R37, R37, 0x64006400, RZ, 0xfc, !PT ;  /* 0x6400640025257812 */ /* 0x000fe400078efcff */
[----:B------:R-:W-:Y:S02]  /*3310*/  LOP3.LUT R39, R39, 0x64006400, RZ, 0xfc, !PT ;  /* 0x6400640027277812 */ /* 0x000fe400078efcff */
[----:B------:R-:W-:Y:S02]  /*3320*/  LOP3.LUT R40, R38, 0x64006400, RZ, 0xfc, !PT ;  /* 0x6400640026287812 */ /* 0x000fe400078efcff */
[----:B------:R-:W-:-:S02]  /*3330*/  LOP3.LUT R38, R36, 0x64006400, RZ, 0xfc, !PT ;  /* 0x6400640024267812 */ /* 0x000fc400078efcff */
[----:B------:R-:W-:-:S03]  /*3340*/  PRMT R4, R4, 0x5410, R5 ;  /* 0x0000541004047816 */ /* 0x000fc60000000005 */
[----:B------:R-:W-:Y:S01]  /*3350*/  HFMA2 R38, R38, R3.H1_H1, -132, -132 ;  /* 0xd820d82026267431 */ /* 0x000fe20000060003 */
[----:B--2---:R-:W-:Y:S02]  /*3360*/  SHF.R.U32.HI R32, RZ, 0xd, R13 ;  /* 0x0000000dff207819 */ /* 0x004fe4000001160d */
[----:B------:R-:W-:Y:S02]  /*3370*/  SHF.R.U32.HI R41, RZ, 0xd, R12 ;  /* 0x0000000dff297819 */ /* 0x000fe4000001160c */
[----:B------:R-:W-:Y:S02]  /*3380*/  LOP3.LUT R26, R33, 0x40004, R32, 0xf8, !PT ;  /* 0x00040004211a7812 */ /* 0x000fe400078ef820 */
[----:B------:R-:W-:Y:S02]  /*3390*/  SHF.R.U32.HI R32, RZ, 0x6, R21 ;  /* 0x00000006ff207819 */ /* 0x000fe40000011615 */
[----:B------:R-:W-:Y:S02]  /*33a0*/  LOP3.LUT R21, R20, 0x380038, RZ, 0xc0, !PT ;  /* 0x0038003814157812 */ /* 0x000fe400078ec0ff */
[----:B------:R-:W-:-:S02]  /*33b0*/  SHF.R.U32.HI R33, RZ, 0x6, R20 ;  /* 0x00000006ff217819 */ /* 0x000fc40000011614 */
[----:B------:R-:W-:Y:S02]  /*33c0*/  LOP3.LUT R20, R22, 0x380038, RZ, 0xc0, !PT ;  /* 0x0038003816147812 */ /* 0x000fe400078ec0ff */
[C---:B------:R-:W-:Y:S02]  /*33d0*/  LOP3.LUT R22, R23.reuse, 0x380038, RZ, 0xc0, !PT ;  /* 0x0038003817167812 */ /* 0x040fe400078ec0ff */
[----:B------:R-:W-:Y:S02]  /*33e0*/  LOP3.LUT R23, R23, 0x70007, RZ, 0xc0, !PT ;  /* 0x0007000717177812 */ /* 0x000fe400078ec0ff */
        /* <DEDUP_REMOVED lines=8> */
[-C--:B0-----:R-:W-:Y:S01]  /*3470*/  HFMA2.MMA R23, R41, R16.reuse, RZ ;  /* 0x0000001029177235 */ /* 0x081fe200000000ff */
[----:B------:R-:W-:Y:S01]  /*3480*/  LOP3.LUT R21, R32, 0x70007, RZ, 0xc0, !PT ;  /* 0x0007000720157812 */ /* 0x000fe200078ec0ff */
[-C--:B------:R-:W-:Y:S01]  /*3490*/  HFMA2 R37, R37, R16.reuse, RZ.H0_H0 ;  /* 0x0000001025257231 */ /* 0x080fe200000400ff */
[----:B------:R-:W-:Y:S01]  /*34a0*/  LOP3.LUT R22, R22, 0x64006400, RZ, 0xfc, !PT ;  /* 0x6400640016167812 */ /* 0x000fe200078efcff */
[----:B------:R-:W-:Y:S01]  /*34b0*/  HFMA2.MMA R36, R39, R16, RZ ;  /* 0x0000001027247235 */ /* 0x000fe200000000ff */
[----:B------:R-:W-:Y:S01]  /*34c0*/  LOP3.LUT R21, R21, 0x64006400, RZ, 0xfc, !PT ;  /* 0x6400640015157812 */ /* 0x000fe200078efcff */
[-C--:B------:R-:W-:Y:S01]  /*34d0*/  HFMA2 R40, R40, R3.reuse.H1_H1, -132, -132 ;  /* 0xd820d82028287431 */ /* 0x080fe20000060003 */
[----:B------:R-:W-:Y:S01]  /*34e0*/  SHF.R.U32.HI R42, RZ, 0xd, R14 ;  /* 0x0000000dff2a7819 */ /* 0x000fe2000001160e */
[-C--:B------:R-:W-:Y:S01]  /*34f0*/  HFMA2.MMA R38, R38, R17.reuse, R23 ;  /* 0x0000001126267235 */ /* 0x080fe20000000017 */
[-C--:B------:R-:W-:Y:S01]  /*3500*/  HFMA2 R23, R20, R3.reuse.H1_H1, -132, -132 ;  /* 0xd820d82014177431 */ /* 0x080fe20000060003 */
[----:B------:R-:W-:Y:S01]  /*3510*/  LOP3.LUT R28, R28, 0x64006400, RZ, 0xfc, !PT ;  /* 0x640064001c1c7812 */ /* 0x000fe200078efcff */
[----:B------:R-:W-:Y:S01]  /*3520*/  HADD2 R39, R21, -1028, -1028 ;  /* 0xe404e40415277430 */ /* 0x000fe20000000000 */
[-C--:B------:R-:W-:Y:S01]  /*3530*/  HFMA2.MMA R37, R40, R17.reuse, R37 ;  /* 0x0000001128257235 */ /* 0x080fe20000000025 */
[----:B------:R-:W-:Y:S01]  /*3540*/  HFMA2 R16, R43, R16, RZ.H0_H0 ;  /* 0x000000102b107231 */ /* 0x000fe200000400ff */
[----:B------:R-:W-:Y:S01]  /*3550*/  LOP3.LUT R40, R34, 0x70007, RZ, 0xc0, !PT ;  /* 0x0007000722287812 */ /* 0x000fe200078ec0ff */
[----:B------:R-:W-:Y:S01]  /*3560*/  HFMA2 R41, R22, R3.H1_H1, -132, -132 ;  /* 0xd820d82016297431 */ /* 0x000fe20000060003 */
[----:B------:R-:W-:Y:S01]  /*3570*/  HFMA2.MMA R36, R23, R17, R36 ;  /* 0x0000001117247235 */ /* 0x000fe20000000024 */
[----:B------:R-:W-:Y:S01]  /*3580*/  LOP3.LUT R31, R31, 0x40004, R42, 0xf8, !PT ;  /* 0x000400041f1f7812 */ /* 0x000fe200078ef82a */
[----:B------:R-:W0:Y:S01]  /*3590*/  LDS.128 R20, [UR4+0x10] ;  /* 0x00001004ff147984 */ /* 0x000e220008000c00 */
[----:B------:R-:W-:Y:S01]  /*35a0*/  HFMA2 R16, R41, R17, R16 ;  /* 0x0000001129107231 */ /* 0x000fe20000000010 */
[----:B------:R-:W-:Y:S01]  /*35b0*/  HFMA2.MMA R17, R39, R18, R38 ;  /* 0x0000001227117235 */ /* 0x000fe20000000026 */
[----:B------:R-:W-:Y:S01]  /*35c0*/  LOP3.LUT R39, R33, 0x70007, RZ, 0xc0, !PT ;  /* 0x0007000721277812 */ /* 0x000fe200078ec0ff */
[----:B------:R-:W-:Y:S01]  /*35d0*/  HADD2 R28, R28, -1028, -1028 ;  /* 0xe404e4041c1c7430 */ /* 0x000fe20000000000 */
[----:B------:R-:W-:-:S02]  /*35e0*/  LOP3.LUT R41, R40, 0x64006400, RZ, 0xfc, !PT ;  /* 0x6400640028297812 */ /* 0x000fc400078efcff */
[----:B------:R-:W-:Y:S02]  /*35f0*/  LOP3.LUT R39, R39, 0x64006400, RZ, 0xfc, !PT ;  /* 0x6400640027277812 */ /* 0x000fe400078efcff */
[----:B------:R-:W-:Y:S02]  /*3600*/  LOP3.LUT R38, R35, 0x70007, RZ, 0xc0, !PT ;  /* 0x0007000723267812 */ /* 0x000fe400078ec0ff */
[----:B------:R-:W-:Y:S01]  /*3610*/  SHF.R.U32.HI R43, RZ, 0xd, R15 ;  /* 0x0000000dff2b7819 */ /* 0x000fe2000001160f */
[----:B------:R-:W-:Y:S01]  /*3620*/  HADD2 R40, R39, -1028, -1028 ;  /* 0xe404e40427287430 */ /* 0x000fe20000000000 */
[----:B------:R-:W-:Y:S01]  /*3630*/  LOP3.LUT R38, R38, 0x64006400, RZ, 0xfc, !PT ;  /* 0x6400640026267812 */ /* 0x000fe200078efcff */
[----:B------:R-:W-:Y:S01]  /*3640*/  HADD2 R39, R41, -1028, -1028 ;  /* 0xe404e40429277430 */ /* 0x000fe20000000000 */
[----:B------:R-:W-:Y:S01]  /*3650*/  LOP3.LUT R30, R30, 0x40004, R43, 0xf8, !PT ;  /* 0x000400041e1e7812 */ /* 0x000fe200078ef82b */
[-C--:B------:R-:W-:Y:S01]  /*3660*/  HFMA2 R37, R40, R18.reuse, R37 ;  /* 0x0000001228257231 */ /* 0x080fe20000000025 */
[----:B------:R-:W-:Y:S01]  /*3670*/  LOP3.LUT R31, R31, 0x64006400, RZ, 0xfc, !PT ;  /* 0x640064001f1f7812 */ /* 0x000fe200078efcff */
[----:B------:R-:W-:Y:S01]  /*3680*/  HADD2 R41, R38, -1028, -1028 ;  /* 0xe404e40426297430 */ /* 0x000fe20000000000 */
[----:B------:R-:W-:Y:S01]  /*3690*/  LOP3.LUT R38, R33, 0x380038, RZ, 0xc0, !PT ;  /* 0x0038003821267812 */ /* 0x000fe200078ec0ff */
[----:B------:R-:W-:Y:S01]  /*36a0*/  HFMA2.MMA R36, R39, R18, R36 ;  /* 0x0000001227247235 */ /* 0x000fe20000000024 */
[----:B------:R-:W-:Y:S01]  /*36b0*/  LOP3.LUT R39, R32, 0x380038, RZ, 0xc0, !PT ;  /* 0x0038003820277812 */ /* 0x000fe200078ec0ff */
[----:B------:R-:W-:Y:S01]  /*36c0*/  HFMA2 R16, R41, R18, R16 ;  /* 0x0000001229107231 */ /* 0x000fe20000000010 */
[----:B------:R-:W-:-:S02]  /*36d0*/  LOP3.LUT R38, R38, 0x64006400, RZ, 0xfc, !PT ;  /* 0x6400640026267812 */ /* 0x000fc400078efcff */
[----:B------:R-:W-:Y:S02]  /*36e0*/  LOP3.LUT R18, R34, 0x380038, RZ, 0xc0, !PT ;  /* 0x0038003822127812 */ /* 0x000fe400078ec0ff */
[----:B------:R-:W-:Y:S01]  /*36f0*/  LOP3.LUT R40, R39, 0x64006400, RZ, 0xfc, !PT ;  /* 0x6400640027287812 */ /* 0x000fe200078efcff */
[-C--:B------:R-:W-:Y:S01]  /*3700*/  HFMA2 R38, R38, R3.reuse.H1_H1, -132, -132 ;  /* 0xd820d82026267431 */ /* 0x080fe20000060003 */
[----:B------:R-:W-:Y:S02]  /*3710*/  LOP3.LUT R39, R35, 0x380038, RZ, 0xc0, !PT ;  /* 0x0038003823277812 */ /* 0x000fe400078ec0ff */
[----:B------:R-:W-:Y:S01]  /*3720*/  LOP3.LUT R33, R33, 0x1c001c0, RZ, 0xc0, !PT ;  /* 0x01c001c021217812 */ /* 0x000fe200078ec0ff */
[----:B------:R-:W-:Y:S01]  /*3730*/  HFMA2 R42, R40, R3.H1_H1, -132, -132 ;  /* 0xd820d820282a7431 */ /* 0x000fe20000060003 */
[----:B------:R-:W-:Y:S01]  /*3740*/  LOP3.LUT R18, R18, 0x64006400, RZ, 0xfc, !PT ;  /* 0x6400640012127812 */ /* 0x000fe200078efcff */
[----:B------:R-:W-:Y:S01]  /*3750*/  HFMA2.MMA R37, R38, R19, R37 ;  /* 0x0000001326257235 */ /* 0x000fe20000000025 */
[----:B------:R-:W-:-:S02]  /*3760*/  LOP3.LUT R40, R39, 0x64006400, RZ, 0xfc, !PT ;  /* 0x6400640027287812 */ /* 0x000fc400078efcff */
[----:B------:R-:W-:Y:S01]  /*3770*/  LOP3.LUT R33, R33, 0x64006400, RZ, 0xfc, !PT ;  /* 0x6400640021217812 */ /* 0x000fe200078efcff */
[-C--:B------:R-:W-:Y:S01]  /*3780*/  HFMA2 R39, R18, R3.reuse.H1_H1, -132, -132 ;  /* 0xd820d82012277431 */ /* 0x080fe20000060003 */
[----:B------:R-:W-:Y:S01]  /*3790*/  LOP3.LUT R32, R32, 0x1c001c0, RZ, 0xc0, !PT ;  /* 0x01c001c020207812 */ /* 0x000fe200078ec0ff */
[----:B------:R-:W-:Y:S01]  /*37a0*/  HFMA2 R41, R40, R3.H1_H1, -132, -132 ;  /* 0xd820d82028297431 */ /* 0x000fe20000060003 */
[-C--:B------:R-:W-:Y:S01]  /*37b0*/  HFMA2.MMA R17, R42, R19.reuse, R17 ;  /* 0x000000132a117235 */ /* 0x080fe20000000011 */
[----:B------:R-:W-:Y:S01]  /*37c0*/  HFMA2 R18, R33, R2.H1_H1, -20, -20 ;  /* 0xcd00cd0021127431 */ /* 0x000fe20000060002 */
[----:B------:R-:W-:Y:S01]  /*37d0*/  LOP3.LUT R34, R34, 0x1c001c0, RZ, 0xc0, !PT ;  /* 0x01c001c022227812 */ /* 0x000fe200078ec0ff */
[----:B------:R-:W-:Y:S01]  /*37e0*/  HFMA2.MMA R36, R39, R19, R36 ;  /* 0x0000001327247235 */ /* 0x000fe20000000024 */
[----:B------:R-:W-:Y:S01]  /*37f0*/  HFMA2 R16, R41, R19, R16 ;  /* 0x0000001329107231 */ /* 0x000fe20000000010 */
[----:B------:R-:W-:Y:S02]  /*3800*/  LOP3.LUT R19, R32, 0x64006400, RZ, 0xfc, !PT ;  /* 0x6400640020137812 */ /* 0x000fe400078efcff */
[----:B0-----:R-:W-:Y:S01]  /*3810*/  HFMA2.MMA R33, R18, R20, R37 ;  /* 0x0000001412217235 */ /* 0x001fe20000000025 */
[----:B------:R-:W-:-:S02]  /*3820*/  LOP3.LUT R37, R35, 0x1c001c0, RZ, 0xc0, !PT ;  /* 0x01c001c023257812 */ /* 0x000fc400078ec0ff */
[----:B------:R-:W-:Y:S01]  /*3830*/  LOP3.LUT R35, R34, 0x64006400, RZ, 0xfc, !PT ;  /* 0x6400640022237812 */ /* 0x000fe200078efcff */
[-C--:B------:R-:W-:Y:S01]  /*3840*/  HFMA2 R34, R19, R2.reuse.H1_H1, -20, -20 ;  /* 0xcd00cd0013227431 */ /* 0x080fe20000060002 */
[----:B------:R-:W-:Y:S02]  /*3850*/  LOP3.LUT R32, R9, 0x70007, RZ, 0xc0, !PT ;  /* 0x0007000709207812 */ /* 0x000fe400078ec0ff */
[----:B------:R-:W-:Y:S01]  /*3860*/  LOP3.LUT R37, R37, 0x64006400, RZ, 0xfc, !PT ;  /* 0x6400640025257812 */ /* 0x000fe200078efcff */
[-C--:B------:R-:W-:Y:S01]  /*3870*/  HFMA2 R35, R35, R2.reuse.H1_H1, -20, -20 ;  /* 0xcd00cd0023237431 */ /* 0x080fe20000060002 */
[----:B------:R-:W-:Y:S01]  /*3880*/  LOP3.LUT R18, R8, 0x70007, RZ, 0xc0, !PT ;  /* 0x0007000708127812 */ /* 0x000fe200078ec0ff */
[----:B------:R-:W-:Y:S01]  /*3890*/  HFMA2.MMA R17, R34, R20, R17 ;  /* 0x0000001422117235 */ /* 0x000fe20000000011 */
[----:B------:R-:W-:Y:S01]  /*38a0*/  LOP3.LUT R32, R32, 0x64006400, RZ, 0xfc, !PT ;  /* 0x6400640020207812 */ /* 0x000fe200078efcff */
[----:B------:R-:W-:Y:S01]  /*38b0*/  HFMA2 R37, R37, R2.H1_H1, -20, -20 ;  /* 0xcd00cd0025257431 */ /* 0x000fe20000060002 */
[----:B------:R-:W-:-:S02]  /*38c0*/  LOP3.LUT R18, R18, 0x64006400, RZ, 0xfc, !PT ;  /* 0x6400640012127812 */ /* 0x000fc400078efcff */
[----:B------:R-:W-:Y:S01]  /*38d0*/  LOP3.LUT R26, R26, 0x64006400, RZ, 0xfc, !PT ;  /* 0x640064001a1a7812 */ /* 0x000fe200078efcff */
[----:B------:R-:W-:Y:S01]  /*38e0*/  HADD2 R38, R32, -1028, -1028 ;  /* 0xe404e40420267430 */ /* 0x000fe20000000000 */
[----:B------:R-:W-:Y:S01]  /*38f0*/  HFMA2.MMA R32, R35, R20, R36 ;  /* 0x0000001423207235 */ /* 0x000fe20000000024 */
[----:B------:R-:W-:Y:S01]  /*3900*/  HFMA2 R34, R37, R20, R16 ;  /* 0x0000001425227231 */ /* 0x000fe20000000010 */
[----:B------:R-:W-:Y:S01]  /*3910*/  LOP3.LUT R16, R8, 0x380038, RZ, 0xc0, !PT ;  /* 0x0038003808107812 */ /* 0x000fe200078ec0ff */
[----:B------:R-:W-:Y:S01]  /*3920*/  HADD2 R18, R18, -1028, -1028 ;  /* 0xe404e40412127430 */ /* 0x000fe20000000000 */
[----:B------:R-:W-:Y:S01]  /*3930*/  LOP3.LUT R35, R9, 0x380038, RZ, 0xc0, !PT ;  /* 0x0038003809237812 */ /* 0x000fe200078ec0ff */
[----:B------:R-:W-:Y:S01]  /*3940*/  HFMA2 R20, R38, R21, R17 ;  /* 0x0000001526147231 */ /* 0x000fe20000000011 */
[----:B------:R-:W-:Y:S02]  /*3950*/  LOP3.LUT R38, R16, 0x64006400, RZ, 0xfc, !PT ;  /* 0x6400640010267812 */ /* 0x000fe400078efcff */
[----:B------:R-:W-:Y:S01]  /*3960*/  LOP3.LUT R17, R10, 0x70007, RZ, 0xc0, !PT ;  /* 0x000700070a117812 */ /* 0x000fe200078ec0ff */
[----:B------:R-:W-:Y:S01]  /*3970*/  HFMA2.MMA R33, R18, R21, R33 ;  /* 0x0000001512217235 */ /* 0x000fe20000000021 */
[----:B------:R-:W-:Y:S01]  /*3980*/  LOP3.LUT R18, R11, 0x70007, RZ, 0xc0, !PT ;  /* 0x000700070b127812 */ /* 0x000fe200078ec0ff */
[----:B------:R-:W-:Y:S01]  /*3990*/  HFMA2 R38, R38, R3.H1_H1, -132, -132 ;  /* 0xd820d82026267431 */ /* 0x000fe20000060003 */
[----:B------:R-:W-:-:S02]  /*39a0*/  LOP3.LUT R39, R17, 0x64006400, RZ, 0xfc, !PT ;  /* 0x6400640011277812 */ /* 0x000fc400078efcff */
[----:B------:R-:W-:Y:S02]  /*39b0*/  LOP3.LUT R40, R18, 0x64006400, RZ, 0xfc, !PT ;  /* 0x6400640012287812 */ /* 0x000fe400078efcff */
[----:B------:R-:W-:Y:S01]  /*39c0*/  LOP3.LUT R37, R11, 0x380038, RZ, 0xc0, !PT ;  /* 0x003800380b257812 */ /* 0x000fe200078ec0ff */
[----:B------:R-:W-:Y:S01]  /*39d0*/  HFMA2.MMA R33, R38, R22, R33 ;  /* 0x0000001626217235 */ /* 0x000fe20000000021 */
[----:B------:R-:W-:Y:S01]  /*39e0*/  LOP3.LUT R38, R35, 0x64006400, RZ, 0xfc, !PT ;  /* 0x6400640023267812 */ /* 0x000fe200078efcff */
[----:B------:R-:W-:Y:S01]  /*39f0*/  HADD2 R39, R39, -1028, -1028 ;  /* 0xe404e40427277430 */ /* 0x000fe20000000000 */
[----:B------:R-:W0:Y:S01]  /*3a00*/  LDS.128 R16, [UR4+0x20] ;  /* 0x00002004ff107984 */ /* 0x000e220008000c00 */
[----:B------:R-:W-:Y:S01]  /*3a10*/  HADD2 R41, R40, -1028, -1028 ;  /* 0xe404e40428297430 */ /* 0x000fe20000000000 */
[----:B------:R-:W-:Y:S02]  /*3a20*/  SHF.R.U32.HI R8, RZ, 0x6, R8 ;  /* 0x00000006ff087819 */ /* 0x000fe40000011608 */
[----:B------:R-:W-:Y:S01]  /*3a30*/  SHF.R.U32.HI R9, RZ, 0x6, R9 ;  /* 0x00000006ff097819 */ /* 0x000fe20000011609 */
[----:B------:R-:W-:Y:S01]  /*3a40*/  HFMA2.MMA R32, R39, R21, R32 ;  /* 0x0000001527207235 */ /* 0x000fe20000000020 */
[----:B------:R-:W-:Y:S01]  /*3a50*/  LOP3.LUT R40, R37, 0x64006400, RZ, 0xfc, !PT ;  /* 0x6400640025287812 */ /* 0x000fe200078efcff */
[----:B------:R-:W-:Y:S01]  /*3a60*/  HFMA2 R37, R38, R3.H1_H1, -132, -132 ;  /* 0xd820d82026257431 */ /* 0x000fe20000060003 */
[----:B------:R-:W-:Y:S01]  /*3a70*/  LOP3.LUT R36, R10, 0x380038, RZ, 0xc0, !PT ;  /* 0x003800380a247812 */ /* 0x000fe200078ec0ff */
[----:B------:R-:W-:Y:S01]  /*3a80*/  HFMA2 R34, R41, R21, R34 ;  /* 0x0000001529227231 */ /* 0x000fe20000000022 */
[----:B------:R-:W-:-:S02]  /*3a90*/  LOP3.LUT R21, R8, 0x70007, RZ, 0xc0, !PT ;  /* 0x0007000708157812 */ /* 0x000fc400078ec0ff */
[----:B------:R-:W-:Y:S01]  /*3aa0*/  LOP3.LUT R35, R9, 0x70007, RZ, 0xc0, !PT ;  /* 0x0007000709237812 */ /* 0x000fe200078ec0ff */
[-C--:B------:R-:W-:Y:S01]  /*3ab0*/  HFMA2.MMA R20, R37, R22.reuse, R20 ;  /* 0x0000001625147235 */ /* 0x080fe20000000014 */
[----:B------:R-:W-:Y:S01]  /*3ac0*/  LOP3.LUT R36, R36, 0x64006400, RZ, 0xfc, !PT ;  /* 0x6400640024247812 */ /* 0x000fe200078efcff */
[-C--:B------:R-:W-:Y:S01]  /*3ad0*/  HFMA2 R37, R40, R3.reuse.H1_H1, -132, -132 ;  /* 0xd820d82028257431 */ /* 0x080fe20000060003 */
[----:B------:R-:W-:Y:S02]  /*3ae0*/  LOP3.LUT R21, R21, 0x64006400, RZ, 0xfc, !PT ;  /* 0x6400640015157812 */ /* 0x000fe400078efcff */
[----:B------:R-:W-:Y:S01]  /*3af0*/  LOP3.LUT R35, R35, 0x64006400, RZ, 0xfc, !PT ;  /* 0x6400640023237812 */ /* 0x000fe200078efcff */
[----:B------:R-:W-:Y:S01]  /*3b00*/  HFMA2 R39, R36, R3.H1_H1, -132, -132 ;  /* 0xd820d82024277431 */ /* 0x000fe20000060003 */
[----:B------:R-:W-:Y:S01]  /*3b10*/  SHF.R.U32.HI R10, RZ, 0x6, R10 ;  /* 0x00000006ff0a7819 */ /* 0x000fe2000001160a */
[----:B------:R-:W-:Y:S01]  /*3b20*/  HADD2 R36, R21, -1028, -1028 ;  /* 0xe404e40415247430 */ /* 0x000fe20000000000 */
[----:B------:R-:W-:Y:S01]  /*3b30*/  SHF.R.U32.HI R11, RZ, 0x6, R11 ;  /* 0x00000006ff0b7819 */ /* 0x000fe2000001160b */
[----:B------:R-:W-:Y:S01]  /*3b40*/  HADD2 R35, R35, -1028, -1028 ;  /* 0xe404e40423237430 */ /* 0x000fe20000000000 */
[----:B------:R-:W-:Y:S01]  /*3b50*/  LOP3.LUT R21, R10, 0x70007, RZ, 0xc0, !PT ;  /* 0x000700070a157812 */ /* 0x000fe200078ec0ff */
[----:B------:R-:W-:Y:S01]  /*3b60*/  HFMA2.MMA R32, R39, R22, R32 ;  /* 0x0000001627207235 */ /* 0x000fe20000000020 */
[----:B------:R-:W-:Y:S01]  /*3b70*/  HFMA2 R34, R37, R22, R34 ;  /* 0x0000001625227231 */ /* 0x000fe20000000022 */
[----:B------:R-:W-:Y:S01]  /*3b80*/  HFMA2.MMA R33, R36, R23, R33 ;  /* 0x0000001724217235 */ /* 0x000fe20000000021 */
[----:B------:R-:W-:Y:S01]  /*3b90*/  HFMA2 R22, R35, R23, R20 ;  /* 0x0000001723167231 */ /* 0x000fe20000000014 */
[----:B------:R-:W-:-:S02]  /*3ba0*/  LOP3.LUT R35, R21, 0x64006400, RZ, 0xfc, !PT ;  /* 0x6400640015237812 */ /* 0x000fc400078efcff */
[----:B------:R-:W-:Y:S02]  /*3bb0*/  LOP3.LUT R36, R11, 0x70007, RZ, 0xc0, !PT ;  /* 0x000700070b247812 */ /* 0x000fe400078ec0ff */
        /* <DEDUP_REMOVED lines=8> */
[----:B------:R-:W-:-:S02]  /*3c40*/  LOP3.LUT R38, R37, 0x64006400, RZ, 0xfc, !PT ;  /* 0x6400640025267812 */ /* 0x000fc400078efcff */
[----:B------:R-:W-:Y:S01]  /*3c50*/  LOP3.LUT R36, R21, 0x64006400, RZ, 0xfc, !PT ;  /* 0x6400640015247812 */ /* 0x000fe200078efcff */
[-C--:B------:R-:W-:Y:S01]  /*3c60*/  HFMA2 R20, R20, R3.reuse.H1_H1, -132, -132 ;  /* 0xd820d82014147431 */ /* 0x080fe20000060003 */
[----:B------:R-:W-:Y:S01]  /*3c70*/  LOP3.LUT R37, R12, 0x70007, RZ, 0xc0, !PT ;  /* 0x000700070c257812 */ /* 0x000fe200078ec0ff */
[-C--:B------:R-:W-:Y:S01]  /*3c80*/  HFMA2 R35, R38, R3.reuse.H1_H1, -132, -132 ;  /* 0xd820d82026237431 */ /* 0x080fe20000060003 */
[----:B------:R-:W-:Y:S01]  /*3c90*/  HFMA2.MMA R40, R39, R23, R34 ;  /* 0x0000001727287235 */ /* 0x000fe20000000022 */
[----:B------:R-:W-:Y:S01]  /*3ca0*/  HFMA2 R21, R36, R3.H1_H1, -132, -132 ;  /* 0xd820d82024157431 */ /* 0x000fe20000060003 */
[----:B------:R-:W-:Y:S01]  /*3cb0*/  LOP3.LUT R23, R13, 0x380038, RZ, 0xc0, !PT ;  /* 0x003800380d177812 */ /* 0x000fe200078ec0ff */
[-C--:B0-----:R-:W-:Y:S01]  /*3cc0*/  HFMA2 R36, R20, R16.reuse, R33 ;  /* 0x0000001014247231 */ /* 0x081fe20000000021 */
[----:B------:R-:W-:Y:S01]  /*3cd0*/  LOP3.LUT R33, R11, 0x380038, RZ, 0xc0, !PT ;  /* 0x003800380b217812 */ /* 0x000fe200078ec0ff */
[----:B------:R-:W-:Y:S01]  /*3ce0*/  HFMA2 R34, R35, R16, R32 ;  /* 0x0000001023227231 */ /* 0x000fe20000000020 */
[----:B------:R-:W-:Y:S01]  /*3cf0*/  LOP3.LUT R35, R8, 0x1c001c0, RZ, 0xc0, !PT ;  /* 0x01c001c008237812 */ /* 0x000fe200078ec0ff */
[----:B------:R-:W-:Y:S01]  /*3d00*/  HFMA2.MMA R22, R21, R16, R22 ;  /* 0x0000001015167235 */ /* 0x000fe20000000016 */
[----:B------:R-:W-:-:S02]  /*3d10*/  LOP3.LUT R8, R9, 0x1c001c0, RZ, 0xc0, !PT ;  /* 0x01c001c009087812 */ /* 0x000fc400078ec0ff */
[----:B------:R-:W-:Y:S02]  /*3d20*/  LOP3.LUT R42, R33, 0x64006400, RZ, 0xfc, !PT ;  /* 0x64006400212a7812 */ /* 0x000fe400078efcff */
[----:B------:R-:W-:Y:S02]  /*3d30*/  LOP3.LUT R9, R35, 0x64006400, RZ, 0xfc, !PT ;  /* 0x6400640023097812 */ /* 0x000fe400078efcff */
[----:B------:R-:W-:Y:S01]  /*3d40*/  LOP3.LUT R41, R8, 0x64006400, RZ, 0xfc, !PT ;  /* 0x6400640008297812 */ /* 0x000fe200078efcff */
[----:B------:R-:W-:Y:S01]  /*3d50*/  HFMA2 R45, R42, R3.H1_H1, -132, -132 ;  /* 0xd820d8202a2d7431 */ /* 0x000fe20000060003 */
[----:B------:R-:W-:Y:S01]  /*3d60*/  LOP3.LUT R21, R12, 0x380038, RZ, 0xc0, !PT ;  /* 0x003800380c157812 */ /* 0x000fe200078ec0ff */
[----:B------:R-:W-:Y:S01]  /*3d70*/  HFMA2 R9, R9, R2.H1_H1, -20, -20 ;  /* 0xcd00cd0009097431 */ /* 0x000fe20000060002 */
[----:B------:R-:W-:Y:S02]  /*3d80*/  SHF.R.U32.HI R20, RZ, 0x6, R12 ;  /* 0x00000006ff147819 */ /* 0x000fe4000001160c */
[----:B------:R-:W-:Y:S01]  /*3d90*/  LOP3.LUT R11, R11, 0x1c001c0, RZ, 0xc0, !PT ;  /* 0x01c001c00b0b7812 */ /* 0x000fe200078ec0ff */
[----:B------:R-:W-:Y:S01]  /*3da0*/  HFMA2.MMA R40, R45, R16, R40 ;  /* 0x000000102d287235 */ /* 0x000fe20000000028 */
[----:B------:R-:W-:Y:S01]  /*3db0*/  SHF.R.U32.HI R12, RZ, 0x6, R13 ;  /* 0x00000006ff0c7819 */ /* 0x000fe2000001160d */
[----:B------:R-:W-:Y:S01]  /*3dc0*/  HFMA2.MMA R16, R9, R17, R36 ;  /* 0x0000001109107235 */ /* 0x000fe20000000024 */
[----:B------:R-:W-:-:S02]  /*3dd0*/  LOP3.LUT R38, R13, 0x70007, RZ, 0xc0, !PT ;  /* 0x000700070d267812 */ /* 0x000fc400078ec0ff */
[C---:B------:R-:W-:Y:S02]  /*3de0*/  LOP3.LUT R32, R14.reuse, 0x380038, RZ, 0xc0, !PT ;  /* 0x003800380e207812 */ /* 0x040fe400078ec0ff */
[----:B------:R-:W-:Y:S02]  /*3df0*/  SHF.R.U32.HI R13, RZ, 0x6, R14 ;  /* 0x00000006ff0d7819 */ /* 0x000fe4000001160e */
[----:B------:R-:W-:Y:S02]  /*3e00*/  LOP3.LUT R39, R14, 0x70007, RZ, 0xc0, !PT ;  /* 0x000700070e277812 */ /* 0x000fe400078ec0ff */
[C---:B------:R-:W-:Y:S02]  /*3e10*/  LOP3.LUT R33, R15.reuse, 0x380038, RZ, 0xc0, !PT ;  /* 0x003800380f217812 */ /* 0x040fe400078ec0ff */
[----:B------:R-:W-:Y:S02]  /*3e20*/  SHF.R.U32.HI R14, RZ, 0x6, R15 ;  /* 0x00000006ff0e7819 */ /* 0x000fe4000001160f */
[----:B------:R-:W-:Y:S01]  /*3e30*/  LOP3.LUT R35, R15, 0x70007, RZ, 0xc0, !PT ;  /* 0x000700070f237812 */ /* 0x000fe200078ec0ff */
[----:B------:R-:W-:Y:S01]  /*3e40*/  HFMA2 R15, R41, R2.H1_H1, -20, -20 ;  /* 0xcd00cd00290f7431 */ /* 0x000fe20000060002 */
[----:B------:R-:W-:-:S02]  /*3e50*/  LOP3.LUT R43, R10, 0x1c001c0, RZ, 0xc0, !PT ;  /* 0x01c001c00a2b7812 */ /* 0x000fc400078ec0ff */
[----:B------:R-:W-:Y:S01]  /*3e60*/  LOP3.LUT R41, R11, 0x64006400, RZ, 0xfc, !PT ;  /* 0x640064000b297812 */ /* 0x000fe200078efcff */
[----:B------:R-:W-:Y:S01]  /*3e70*/  HFMA2 R15, R15, R17, R22 ;  /* 0x000000110f0f7231 */ /* 0x000fe20000000016 */
[----:B------:R-:W0:Y:S01]  /*3e80*/  LDS.128 R8, [UR4+0x30] ;  /* 0x00003004ff087984 */ /* 0x000e220008000c00 */
[----:B------:R-:W-:Y:S02]  /*3e90*/  LOP3.LUT R43, R43, 0x64006400, RZ, 0xfc, !PT ;  /* 0x640064002b2b7812 */ /* 0x000fe400078efcff */
        /* <DEDUP_REMOVED lines=8> */
[-C--:B------:R-:W-:Y:S01]  /*3f20*/  HFMA2.MMA R22, R41, R17.reuse, R40 ;  /* 0x0000001129167235 */ /* 0x080fe20000000028 */
[----:B------:R-:W-:Y:S01]  /*3f30*/  LOP3.LUT R36, R23, 0x64006400, RZ, 0xfc, !PT ;  /* 0x6400640017247812 */ /* 0x000fe200078efcff */
[----:B------:R-:W-:Y:S01]  /*3f40*/  HFMA2.MMA R34, R43, R17, R34 ;  /* 0x000000112b227235 */ /* 0x000fe20000000022 */
[----:B------:R-:W-:Y:S01]  /*3f50*/  HADD2 R37, R37, -1028, -1028 ;  /* 0xe404e40425257430 */ /* 0x000fe20000000000 */
[-C--:B------:R-:W-:Y:S01]  /*3f60*/  HFMA2.MMA R15, R38, R18.reuse, R15 ;  /* 0x00000012260f7235 */ /* 0x080fe2000000000f */
[----:B------:R-:W-:Y:S01]  /*3f70*/  LOP3.LUT R38, R32, 0x64006400, RZ, 0xfc, !PT ;  /* 0x6400640020267812 */ /* 0x000fe200078efcff */
[----:B------:R-:W-:Y:S01]  /*3f80*/  HADD2 R35, R35, -1028, -1028 ;  /* 0xe404e40423237430 */ /* 0x000fe20000000000 */
[----:B------:R-:W-:Y:S01]  /*3f90*/  LOP3.LUT R40, R33, 0x64006400, RZ, 0xfc, !PT ;  /* 0x6400640021287812 */ /* 0x000fe200078efcff */
[-C--:B------:R-:W-:Y:S01]  /*3fa0*/  HFMA2 R32, R36, R3.reuse.H1_H1, -132, -132 ;  /* 0xd820d82024207431 */ /* 0x080fe20000060003 */
[----:B------:R-:W-:Y:S01]  /*3fb0*/  LOP3.LUT R23, R12, 0x70007, RZ, 0xc0, !PT ;  /* 0x000700070c177812 */ /* 0x000fe200078ec0ff */
[-C--:B------:R-:W-:Y:S01]  /*3fc0*/  HFMA2 R16, R37, R18.reuse, R16 ;  /* 0x0000001225107231 */ /* 0x080fe20000000010 */
[C---:B------:R-:W-:Y:S01]  /*3fd0*/  LOP3.LUT R37, R20.reuse, 0x380038, RZ, 0xc0, !PT ;  /* 0x0038003814257812 */ /* 0x040fe200078ec0ff */
[----:B------:R-:W-:Y:S01]  /*3fe0*/  HFMA2 R17, R39, R18, R34 ;  /* 0x0000001227117231 */ /* 0x000fe20000000022 */
[----:B------:R-:W-:Y:S01]  /*3ff0*/  LOP3.LUT R34, R21, 0x64006400, RZ, 0xfc, !PT ;  /* 0x6400640015227812 */ /* 0x000fe200078efcff */
[----:B------:R-:W-:Y:S01]  /*4000*/  HFMA2.MMA R22, R35, R18, R22 ;  /* 0x0000001223167235 */ /* 0x000fe20000000016 */
[----:B------:R-:W-:Y:S01]  /*4010*/  LOP3.LUT R21, R20, 0x70007, RZ, 0xc0, !PT ;  /* 0x0007000714157812 */ /* 0x000fe200078ec0ff */
[-C--:B------:R-:W-:Y:S01]  /*4020*/  HFMA2.MMA R18, R32, R19.reuse, R15 ;  /* 0x0000001320127235 */ /* 0x080fe2000000000f */
[C---:B------:R-:W-:Y:S01]  /*4030*/  LOP3.LUT R39, R12.reuse, 0x380038, RZ, 0xc0, !PT ;  /* 0x003800380c277812 */ /* 0x040fe200078ec0ff */
[-C--:B------:R-:W-:Y:S01]  /*4040*/  HFMA2 R33, R34, R3.reuse.H1_H1, -132, -132 ;  /* 0xd820d82022217431 */ /* 0x080fe20000060003 */
[----:B------:R-:W-:Y:S01]  /*4050*/  LOP3.LUT R21, R21, 0x64006400, RZ, 0xfc, !PT ;  /* 0x6400640015157812 */ /* 0x000fe200078efcff */
[----:B------:R-:W-:Y:S01]  /*4060*/  HFMA2 R38, R38, R3.H1_H1, -132, -132 ;  /* 0xd820d82026267431 */ /* 0x000fe20000060003 */
[----:B------:R-:W-:Y:S01]  /*4070*/  LOP3.LUT R12, R12, 0x1c001c0, RZ, 0xc0, !PT ;  /* 0x01c001c00c0c7812 */ /* 0x000fe200078ec0ff */
[----:B------:R-:W-:Y:S01]  /*4080*/  HFMA2 R16, R33, R19, R16 ;  /* 0x0000001321107231 */ /* 0x000fe20000000010 */
[----:B------:R-:W-:Y:S01]  /*4090*/  LOP3.LUT R42, R13, 0x380038, RZ, 0xc0, !PT ;  /* 0x003800380d2a7812 */ /* 0x000fe200078ec0ff */
[----:B------:R-:W-:Y:S01]  /*40a0*/  HADD2 R15, R21, -1028, -1028 ;  /* 0xe404e404150f7430 */ /* 0x000fe20000000000 */
[----:B------:R-:W-:Y:S01]  /*40b0*/  LOP3.LUT R23, R23, 0x64006400, RZ, 0xfc, !PT ;  /* 0x6400640017177812 */ /* 0x000fe200078efcff */
[----:B------:R-:W-:Y:S01]  /*40c0*/  HFMA2 R40, R40, R3.H1_H1, -132, -132 ;  /* 0xd820d82028287431 */ /* 0x000fe20000060003 */
[----:B------:R-:W-:Y:S01]  /*40d0*/  LOP3.LUT R34, R37, 0x64006400, RZ, 0xfc, !PT ;  /* 0x6400640025227812 */ /* 0x000fe200078efcff */
[----:B------:R-:W-:Y:S01]  /*40e0*/  HFMA2 R17, R38, R19, R17 ;  /* 0x0000001326117231 */ /* 0x000fe20000000011 */
[----:B------:R-:W-:Y:S01]  /*40f0*/  LOP3.LUT R21, R12, 0x64006400, RZ, 0xfc, !PT ;  /* 0x640064000c157812 */ /* 0x000fe200078efcff */
[----:B0-----:R-:W-:Y:S01]  /*4100*/  HFMA2 R15, R15, R8, R16 ;  /* 0x000000080f0f7231 */ /* 0x001fe20000000010 */
[C---:B------:R-:W-:Y:S01]  /*4110*/  LOP3.LUT R16, R13.reuse, 0x70007, RZ, 0xc0, !PT ;  /* 0x000700070d107812 */ /* 0x040fe200078ec0ff */
[----:B------:R-:W-:Y:S01]  /*4120*/  HADD2 R23, R23, -1028, -1028 ;  /* 0xe404e40417177430 */ /* 0x000fe20000000000 */
[----:B------:R-:W-:Y:S01]  /*4130*/  LOP3.LUT R42, R42, 0x64006400, RZ, 0xfc, !PT ;  /* 0x640064002a2a7812 */ /* 0x000fe200078efcff */
[-C--:B------:R-:W-:Y:S01]  /*4140*/  HFMA2 R34, R34, R3.reuse.H1_H1, -132, -132 ;  /* 0xd820d82022227431 */ /* 0x080fe20000060003 */
[----:B------:R-:W-:Y:S01]  /*4150*/  LOP3.LUT R16, R16, 0x64006400, RZ, 0xfc, !PT ;  /* 0x6400640010107812 */ /* 0x000fe200078efcff */
[----:B------:R-:W-:Y:S01]  /*4160*/  HFMA2 R35, R21, R2.H1_H1, -20, -20 ;  /* 0xcd00cd0015237431 */ /* 0x000fe20000060002 */
[----:B------:R-:W-:Y:S01]  /*4170*/  LOP3.LUT R20, R20, 0x1c001c0, RZ, 0xc0, !PT ;  /* 0x01c001c014147812 */ /* 0x000fe200078ec0ff */
[----:B------:R-:W-:Y:S01]  /*4180*/  HFMA2.MMA R19, R40, R19, R22 ;  /* 0x0000001328137235 */ /* 0x000fe20000000016 */
[C---:B------:R-:W-:Y:S01]  /*4190*/  LOP3.LUT R44, R14.reuse, 0x380038, RZ, 0xc0, !PT ;  /* 0x003800380e2c7812 */ /* 0x040fe200078ec0ff */
[----:B------:R-:W-:Y:S01]  /*41a0*/  HADD2 R16, R16, -1028, -1028 ;  /* 0xe404e40410107430 */ /* 0x000fe20000000000 */
[C---:B------:R-:W-:Y:S01]  /*41b0*/  LOP3.LUT R32, R14.reuse, 0x1c001c0, RZ, 0xc0, !PT ;  /* 0x01c001c00e207812 */ /* 0x040fe200078ec0ff */
[----:B------:R-:W-:Y:S01]  /*41c0*/  HFMA2 R42, R42, R3.H1_H1, -132, -132 ;  /* 0xd820d8202a2a7431 */ /* 0x000fe20000060003 */
[----:B------:R-:W-:Y:S01]  /*41d0*/  LOP3.LUT R14, R14, 0x70007, RZ, 0xc0, !PT ;  /* 0x000700070e0e7812 */ /* 0x000fe200078ec0ff */
[-C--:B------:R-:W-:Y:S01]  /*41e0*/  HFMA2.MMA R18, R23, R8.reuse, R18 ;  /* 0x0000000817127235 */ /* 0x080fe20000000012 */
[----:B------:R-:W-:Y:S01]  /*41f0*/  LOP3.LUT R22, R13, 0x1c001c0, RZ, 0xc0, !PT ;  /* 0x01c001c00d167812 */ /* 0x000fe200078ec0ff */
[----:B------:R-:W-:Y:S01]  /*4200*/  HFMA2.MMA R21, R16, R8, R17 ;  /* 0x0000000810157235 */ /* 0x000fe20000000011 */
[----:B------:R-:W-:Y:S01]  /*4210*/  LOP3.LUT R13, R20, 0x64006400, RZ, 0xfc, !PT ;  /* 0x64006400140d7812 */ /* 0x000fe200078efcff */
[----:B------:R-:W-:Y:S01]  /*4220*/  HFMA2.MMA R15, R34, R9, R15 ;  /* 0x00000009220f7235 */ /* 0x000fe2000000000f */
[----:B------:R-:W-:-:S02]  /*4230*/  LOP3.LUT R14, R14, 0x64006400, RZ, 0xfc, !PT ;  /* 0x640064000e0e7812 */ /* 0x000fc400078efcff */
[----:B------:R-:W-:Y:S01]  /*4240*/  LOP3.LUT R23, R22, 0x64006400, RZ, 0xfc, !PT ;  /* 0x6400640016177812 */ /* 0x000fe200078efcff */
[-C--:B------:R-:W-:Y:S01]  /*4250*/  HFMA2 R12, R13, R2.reuse.H1_H1, -20, -20 ;  /* 0xcd00cd000d0c7431 */ /* 0x080fe20000060002 */
[----:B------:R-:W-:Y:S01]  /*4260*/  LOP3.LUT R36, R39, 0x64006400, RZ, 0xfc, !PT ;  /* 0x6400640027247812 */ /* 0x000fe200078efcff */
[----:B------:R-:W-:Y:S01]  /*4270*/  HFMA2.MMA R21, R42, R9, R21 ;  /* 0x000000092a157235 */ /* 0x000fe20000000015 */
[----:B------:R-:W-:Y:S01]  /*4280*/  HADD2 R22, R14, -1028, -1028 ;  /* 0xe404e4040e167430 */ /* 0x000fe20000000000 */
[----:B------:R-:W-:Y:S01]  /*4290*/  LOP3.LUT R44, R44, 0x64006400, RZ, 0xfc, !PT ;  /* 0x640064002c2c7812 */ /* 0x000fe200078efcff */
[----:B------:R-:W-:Y:S01]  /*42a0*/  HFMA2 R14, R23, R2.H1_H1, -20, -20 ;  /* 0xcd00cd00170e7431 */ /* 0x000fe20000060002 */
[-C--:B------:R-:W-:Y:S01]  /*42b0*/  HFMA2.MMA R15, R12, R10.reuse, R15 ;  /* 0x0000000a0c0f7235 */ /* 0x080fe2000000000f */
[-C--:B------:R-:W-:Y:S01]  /*42c0*/  HFMA2 R36, R36, R3.reuse.H1_H1, -132, -132 ;  /* 0xd820d82024247431 */ /* 0x080fe20000060003 */
[----:B------:R-:W-:Y:S01]  /*42d0*/  LOP3.LUT R33, R32, 0x64006400, RZ, 0xfc, !PT ;  /* 0x6400640020217812 */ /* 0x000fe200078efcff */
[----:B------:R-:W-:Y:S01]  /*42e0*/  HFMA2 R44, R44, R3.H1_H1, -132, -132 ;  /* 0xd820d8202c2c7431 */ /* 0x000fe20000060003 */
[----:B------:R-:W-:Y:S01]  /*42f0*/  LOP3.LUT R30, R30, 0x64006400, RZ, 0xfc, !PT ;  /* 0x640064001e1e7812 */ /* 0x000fe200078efcff */
[----:B------:R-:W-:Y:S01]  /*4300*/  HFMA2.MMA R21, R14, R10, R21 ;  /* 0x0000000a0e157235 */ /* 0x000fe20000000015 */
[----:B------:R-:W-:-:S02]  /*4310*/  HFMA2 R22, R22, R8, R19 ;  /* 0x0000000816167231 */ /* 0x000fc40000000013 */
[----:B------:R-:W-:Y:S01]  /*4320*/  HADD2 R8, R31, -1028, -1028 ;  /* 0xe404e4041f087430 */ /* 0x000fe20000000000 */
[-C--:B------:R-:W-:Y:S01]  /*4330*/  HFMA2.MMA R15, R28, R11.reuse, R15 ;  /* 0x0000000b1c0f7235 */ /* 0x080fe2000000000f */
[-C--:B------:R-:W-:Y:S02]  /*4340*/  HFMA2 R18, R36, R9.reuse, R18 ;  /* 0x0000000924127231 */ /* 0x080fe40000000012 */
[----:B------:R-:W-:Y:S01]  /*4350*/  HFMA2 R13, R33, R2.H1_H1, -20, -20 ;  /* 0xcd00cd00210d7431 */ /* 0x000fe20000060002 */
[----:B------:R-:W-:Y:S01]  /*4360*/  PRMT R2, R2, 0x5410, R3 ;  /* 0x0000541002027816 */ /* 0x000fe20000000003 */
[----:B------:R-:W-:Y:S01]  /*4370*/  HFMA2 R22, R44, R9, R22 ;  /* 0x000000092c167231 */ /* 0x000fe20000000016 */
[----:B------:R-:W-:Y:S01]  /*4380*/  HFMA2.MMA R21, R8, R11, R21 ;  /* 0x0000000b08157235 */ /* 0x000fe20000000015 */
[----:B------:R-:W-:Y:S02]  /*4390*/  HFMA2 R18, R35, R10, R18 ;  /* 0x0000000a23127231 */ /* 0x000fe40000000012 */
        /* <DEDUP_REMOVED lines=13> */
.L_x_3588:
[----:B------:R-:W-:Y:S01]  /*4470*/  ISETP.LT.AND P2, PT, R29, R0, PT ;  /* 0x000000001d00720c */ /* 0x000fe20003f41270 */
[----:B------:R-:W-:Y:S01]  /*4480*/  UIADD3 UR4, UR4, 0x40, URZ ;  /* 0x0000004004047890 */ /* 0x000fe2000fffe03f */
[----:B-----5:R-:W-:Y:S02]  /*4490*/  MOV R21, R25 ;  /* 0x0000001900157202 */ /* 0x020fe40000000f00 */
[----:B------:R-:W-:Y:S02]  /*44a0*/  MOV R20, R24 ;  /* 0x0000001800147202 */ /* 0x000fe40000000f00 */
[----:B------:R-:W-:-:S07]  /*44b0*/  MOV R25, R29 ;  /* 0x0000001d00197202 */ /* 0x000fce0000000f00 */
[----:B------:R-:W-:Y:S05]  /*44c0*/  @!P0 BRA P2, `(.L_x_3589) ;  /* 0xffffffe800f88947 */ /* 0x000fea000103ffff */
.L_x_3587:
        /* <DEDUP_REMOVED lines=8> */
.L_x_3592:
[----:B------:R-:W-:-:S04]  /*4550*/  IADD3 R25, R25, 0x10, RZ ;  /* 0x0000001019197810 */ /* 0x000fc80007ffe0ff */
[C---:B------:R-:W-:Y:S02]  /*4560*/  ISETP.GE.AND P0, PT, R25.reuse, UR5, PT ;  /* 0x0000000519007c0c */ /* 0x040fe4000bf06270 */
[----:B------:R-:W-:Y:S01]  /*4570*/  ISETP.LT.AND P3, PT, R25, R0, PT ;  /* 0x000000001900720c */ /* 0x000fe20003f61270 */
[----:B------:R-:W-:-:S12]  /*4580*/  @!P1 BRA `(.L_x_3591) ;  /* 0x0000000800589947 */ /* 0x000fd80003800000 */
[----:B-1----:R-:W2:Y:S01]  /*4590*/  LDG.E.128.CONSTANT R12, desc[UR6][R20.64] ;  /* 0x00000006140c7981 */ /* 0x002ea2000c1e9d00 */
[----:B------:R-:W-:Y:S01]  /*45a0*/  HFMA2.MMA R8, -RZ, RZ, 0, 0.0625 ;  /* 0x00002c00ff087435 */ /* 0x000fe200000001ff */
[----:B------:R-:W-:Y:S02]  /*45b0*/  MOV R9, 0x2400 ;  /* 0x0000240000097802 */ /* 0x000fe40000000f00 */
[----:B------:R-:W-:Y:S02]  /*45c0*/  MOV R22, 0x3400 ;  /* 0x0000340000167802 */ /* 0x000fe40000000f00 */
[----:B0-----:R-:W-:Y:S02]  /*45d0*/  PRMT R2, R2, 0x5410, R9 ;  /* 0x0000541002027816 */ /* 0x001fe40000000009 */
[----:B------:R-:W-:-:S03]  /*45e0*/  PRMT R4, R4, 0x5410, R5 ;  /* 0x0000541004047816 */ /* 0x000fc60000000005 */
[----:B------:R-:W-:Y:S02]  /*45f0*/  PRMT R3, R3, 0x5410, R8 ;  /* 0x0000541003037816 */ /* 0x000fe40000000008 */
[----:B------:R-:W0:Y:S01]  /*4600*/  LDS.128 R8, [UR4] ;  /* 0x00000004ff087984 */ /* 0x000e220008000c00 */
[----:B--2---:R-:W-:Y:S02]  /*4610*/  LOP3.LUT R28, R14, 0xc000c, RZ, 0xc0, !PT ;  /* 0x000c000c0e1c7812 */ /* 0x004fe400078ec0ff */
[----:B------:R-:W-:Y:S02]  /*4620*/  SHF.R.U32.HI R18, RZ, 0x8, R14 ;  /* 0x00000008ff127819 */ /* 0x000fe4000001160e */
[----:B------:R-:W-:Y:S02]  /*4630*/  LOP3.LUT R30, R15, 0xc000c, RZ, 0xc0, !PT ;  /* 0x000c000c0f1e7812 */ /* 0x000fe400078ec0ff */
[----:B------:R-:W-:Y:S02]  /*4640*/  LOP3.LUT R24, R12, 0xc000c, RZ, 0xc0, !PT ;  /* 0x000c000c0c187812 */ /* 0x000fe400078ec0ff */
[----:B------:R-:W-:-:S02]  /*4650*/  LOP3.LUT R33, R28, 0x64006400, RZ, 0xfc, !PT ;  /* 0x640064001c217812 */ /* 0x000fc400078efcff */
[----:B------:R-:W-:Y:S02]  /*4660*/  LOP3.LUT R26, R13, 0xc000c, RZ, 0xc0, !PT ;  /* 0x000c000c0d1a7812 */ /* 0x000fe400078ec0ff */
[----:B------:R-:W-:Y:S01]  /*4670*/  SHF.R.U32.HI R19, RZ, 0x8, R12 ;  /* 0x00000008ff137819 */ /* 0x000fe2000001160c */
[-C--:B------:R-:W-:Y:S01]  /*4680*/  HFMA2 R42, R33, R22.reuse.H0_H0, -258, -258 ;  /* 0xdc08dc08212a7431 */ /* 0x080fe20000040016 */
[----:B------:R-:W-:Y:S02]  /*4690*/  LOP3.LUT R35, R30, 0x64006400, RZ, 0xfc, !PT ;  /* 0x640064001e237812 */ /* 0x000fe400078efcff */
[----:B------:R-:W-:Y:S02]  /*46a0*/  LOP3.LUT R28, R18, 0xc000c, RZ, 0xc0, !PT ;  /* 0x000c000c121c7812 */ /* 0x000fe400078ec0ff */
[----:B------:R-:W-:Y:S01]  /*46b0*/  SHF.R.U32.HI R23, RZ, 0x8, R13 ;  /* 0x00000008ff177819 */ /* 0x000fe2000001160d */
[----:B------:R-:W-:Y:S01]  /*46c0*/  HFMA2 R38, R35, R22.H0_H0, -258, -258 ;  /* 0xdc08dc0823267431 */ /* 0x000fe20000040016 */
[----:B------:R-:W-:-:S02]  /*46d0*/  SHF.R.U32.HI R27, RZ, 0x8, R15 ;  /* 0x00000008ff1b7819 */ /* 0x000fc4000001160f */
        /* <DEDUP_REMOVED lines=27> */
[C---:B------:R-:W-:Y:S02]  /*4890*/  LOP3.LUT R12, R13.reuse, 0x300030, RZ, 0xc0, !PT ;  /* 0x003000300d0c7812 */ /* 0x040fe400078ec0ff */
[----:B------:R-:W-:Y:S01]  /*48a0*/  LOP3.LUT R31, R13, 0xc000c0, RZ, 0xc0, !PT ;  /* 0x00c000c00d1f7812 */ /* 0x000fe200078ec0ff */
[----:B------:R-:W-:Y:S01]  /*48b0*/  HADD2 R13, R14, -1026, -1026 ;  /* 0xe402e4020e0d7430 */ /* 0x000fe20000000000 */
[----:B------:R-:W-:Y:S01]  /*48c0*/  LOP3.LUT R15, R15, 0x30003, RZ, 0xc0, !PT ;  /* 0x000300030f0f7812 */ /* 0x000fe200078ec0ff */
[-C--:B0-----:R-:W-:Y:S01]  /*48d0*/  HFMA2.MMA R14, R35, R8.reuse, RZ ;  /* 0x00000008230e7235 */ /* 0x081fe200000000ff */
[----:B------:R-:W-:Y:S02]  /*48e0*/  LOP3.LUT R37, R37, 0x64006400, RZ, 0xfc, !PT ;  /* 0x6400640025257812 */ /* 0x000fe400078efcff */
[----:B------:R-:W-:Y:S01]  /*48f0*/  LOP3.LUT R15, R15, 0x64006400, RZ, 0xfc, !PT ;  /* 0x640064000f0f7812 */ /* 0x000fe200078efcff */
[----:B------:R-:W-:Y:S01]  /*4900*/  HFMA2.MMA R13, R13, R8, RZ ;  /* 0x000000080d0d7235 */ /* 0x000fe200000000ff */
[----:B------:R-:W-:Y:S01]  /*4910*/  LOP3.LUT R44, R39, 0x64006400, RZ, 0xfc, !PT ;  /* 0x64006400272c7812 */ /* 0x000fe200078efcff */
[----:B------:R-:W-:Y:S01]  /*4920*/  HADD2 R37, R37, -1026, -1026 ;  /* 0xe402e40225257430 */ /* 0x000fe20000000000 */
[----:B------:R-:W-:Y:S01]  /*4930*/  LOP3.LUT R12, R12, 0x64006400, RZ, 0xfc, !PT ;  /* 0x640064000c0c7812 */ /* 0x000fe200078efcff */
[----:B------:R-:W-:Y:S01]  /*4940*/  HADD2 R39, R15, -1026, -1026 ;  /* 0xe402e4020f277430 */ /* 0x000fe20000000000 */
[-C--:B------:R-:W-:Y:S01]  /*4950*/  HFMA2.MMA R14, R36, R9.reuse, R14 ;  /* 0x00000009240e7235 */ /* 0x080fe2000000000e */
[-C--:B------:R-:W-:Y:S01]  /*4960*/  HFMA2 R15, R37, R8.reuse, RZ.H0_H0 ;  /* 0x00000008250f7231 */ /* 0x080fe200000400ff */
[----:B------:R-:W-:Y:S01]  /*4970*/  LOP3.LUT R47, R19, 0xc000c0, RZ, 0xc0, !PT ;  /* 0x00c000c0132f7812 */ /* 0x000fe200078ec0ff */
[----:B------:R-:W-:Y:S01]  /*4980*/  HFMA2 R35, R44, R3.H1_H1, -66, -66 ;  /* 0xd420d4202c237431 */ /* 0x000fe20000060003 */
[----:B------:R-:W-:Y:S01]  /*4990*/  HFMA2.MMA R36, R42, R9, R13 ;  /* 0x000000092a247235 */ /* 0x000fe2000000000d */
[----:B------:R-:W-:Y:S01]  /*49a0*/  HFMA2 R8, R39, R8, RZ.H0_H0 ;  /* 0x0000000827087231 */ /* 0x000fe200000400ff */
[----:B------:R-:W-:Y:S01]  /*49b0*/  LOP3.LUT R42, R34, 0x64006400, RZ, 0xfc, !PT ;  /* 0x64006400222a7812 */ /* 0x000fe200078efcff */
[----:B------:R-:W-:Y:S01]  /*49c0*/  HFMA2 R15, R40, R9, R15 ;  /* 0x00000009280f7231 */ /* 0x000fe2000000000f */
[----:B------:R-:W-:Y:S01]  /*49d0*/  LOP3.LUT R40, R33, 0x64006400, RZ, 0xfc, !PT ;  /* 0x6400640021287812 */ /* 0x000fe200078efcff */
[----:B------:R-:W-:Y:S01]  /*49e0*/  HFMA2 R12, R12, R3.H1_H1, -66, -66 ;  /* 0xd420d4200c0c7431 */ /* 0x000fe20000060003 */
[C---:B------:R-:W-:Y:S01]  /*49f0*/  LOP3.LUT R44, R19.reuse, 0x300030, RZ, 0xc0, !PT ;  /* 0x00300030132c7812 */ /* 0x040fe200078ec0ff */
[----:B------:R-:W-:Y:S01]  /*4a00*/  HFMA2 R38, R38, R9, R8 ;  /* 0x0000000926267231 */ /* 0x000fe20000000008 */
[----:B------:R-:W-:Y:S01]  /*4a10*/  HFMA2.MMA R9, R35, R10, R14 ;  /* 0x0000000a23097235 */ /* 0x000fe2000000000e */
[-C--:B------:R-:W-:Y:S01]  /*4a20*/  HFMA2 R8, R12, R10.reuse, R15 ;  /* 0x0000000a0c087231 */ /* 0x080fe2000000000f */
[----:B------:R-:W-:Y:S01]  /*4a30*/  LOP3.LUT R19, R19, 0x30003, RZ, 0xc0, !PT ;  /* 0x0003000313137812 */ /* 0x000fe200078ec0ff */
[----:B------:R-:W0:Y:S01]  /*4a40*/  LDS.128 R12, [UR4+0x10] ;  /* 0x00001004ff0c7984 */ /* 0x000e220008000c00 */
[-C--:B------:R-:W-:Y:S01]  /*4a50*/  HFMA2 R43, R42, R3.reuse.H1_H1, -66, -66 ;  /* 0xd420d4202a2b7431 */ /* 0x080fe20000060003 */
[----:B------:R-:W-:Y:S01]  /*4a60*/  LOP3.LUT R33, R18, 0x300030, RZ, 0xc0, !PT ;  /* 0x0030003012217812 */ /* 0x000fe200078ec0ff */
[----:B------:R-:W-:Y:S01]  /*4a70*/  HFMA2 R41, R40, R3.H1_H1, -66, -66 ;  /* 0xd420d42028297431 */ /* 0x000fe20000060003 */
[----:B------:R-:W-:Y:S01]  /*4a80*/  LOP3.LUT R31, R31, 0x64006400, RZ, 0xfc, !PT ;  /* 0x640064001f1f7812 */ /* 0x000fe200078efcff */
[----:B------:R-:W-:Y:S01]  /*4a90*/  HFMA2 R38, R43, R10, R38 ;  /* 0x0000000a2b267231 */ /* 0x000fe20000000026 */
[----:B------:R-:W-:-:S02]  /*4aa0*/  LOP3.LUT R43, R29, 0x64006400, RZ, 0xfc, !PT ;  /* 0x640064001d2b7812 */ /* 0x000fc400078efcff */
[----:B------:R-:W-:Y:S01]  /*4ab0*/  LOP3.LUT R29, R30, 0x64006400, RZ, 0xfc, !PT ;  /* 0x640064001e1d7812 */ /* 0x000fe200078efcff */
[----:B------:R-:W-:Y:S01]  /*4ac0*/  HFMA2.MMA R36, R41, R10, R36 ;  /* 0x0000000a29247235 */ /* 0x000fe20000000024 */
[----:B------:R-:W-:Y:S01]  /*4ad0*/  LOP3.LUT R41, R32, 0x64006400, RZ, 0xfc, !PT ;  /* 0x6400640020297812 */ /* 0x000fe200078efcff */
[-C--:B------:R-:W-:Y:S01]  /*4ae0*/  HFMA2 R10, R43, R2.reuse.H1_H1, -18, -18 ;  /* 0xcc80cc802b0a7431 */ /* 0x080fe20000060002 */
[C---:B------:R-:W-:Y:S01]  /*4af0*/  LOP3.LUT R30, R18.reuse, 0xc000c0, RZ, 0xc0, !PT ;  /* 0x00c000c0121e7812 */ /* 0x040fe200078ec0ff */
[-C--:B------:R-:W-:Y:S01]  /*4b00*/  HFMA2 R29, R29, R2.reuse.H1_H1, -18, -18 ;  /* 0xcc80cc801d1d7431 */ /* 0x080fe20000060002 */
[----:B------:R-:W-:Y:S01]  /*4b10*/  LOP3.LUT R18, R18, 0x30003, RZ, 0xc0, !PT ;  /* 0x0003000312127812 */ /* 0x000fe200078ec0ff */
[-C--:B------:R-:W-:Y:S01]  /*4b20*/  HFMA2 R31, R31, R2.reuse.H1_H1, -18, -18 ;  /* 0xcc80cc801f1f7431 */ /* 0x080fe20000060002 */
[----:B------:R-:W-:Y:S01]  /*4b30*/  LOP3.LUT R19, R19, 0x64006400, RZ, 0xfc, !PT ;  /* 0x6400640013137812 */ /* 0x000fe200078efcff */
[----:B------:R-:W-:Y:S01]  /*4b40*/  HFMA2 R41, R41, R2.H1_H1, -18, -18 ;  /* 0xcc80cc8029297431 */ /* 0x000fe20000060002 */
[-C--:B------:R-:W-:Y:S01]  /*4b50*/  HFMA2.MMA R9, R10, R11.reuse, R9 ;  /* 0x0000000b0a097235 */ /* 0x080fe20000000009 */
[----:B------:R-:W-:Y:S01]  /*4b60*/  LOP3.LUT R18, R18, 0x64006400, RZ, 0xfc, !PT ;  /* 0x6400640012127812 */ /* 0x000fe200078efcff */
[----:B------:R-:W-:Y:S01]  /*4b70*/  HFMA2.MMA R36, R29, R11, R36 ;  /* 0x0000000b1d247235 */ /* 0x000fe20000000024 */
[----:B------:R-:W-:Y:S01]  /*4b80*/  HADD2 R10, R19, -1026, -1026 ;  /* 0xe402e402130a7430 */ /* 0x000fe20000000000 */
[C---:B------:R-:W-:Y:S01]  /*4b90*/  LOP3.LUT R46, R23.reuse, 0x300030, RZ, 0xc0, !PT ;  /* 0x00300030172e7812 */ /* 0x040fe200078ec0ff */
[-C--:B------:R-:W-:Y:S01]  /*4ba0*/  HFMA2 R8, R31, R11.reuse, R8 ;  /* 0x0000000b1f087231 */ /* 0x080fe20000000008 */
[C---:B------:R-:W-:Y:S01]  /*4bb0*/  LOP3.LUT R32, R23.reuse, 0xc000c0, RZ, 0xc0, !PT ;  /* 0x00c000c017207812 */ /* 0x040fe200078ec0ff */
[----:B------:R-:W-:Y:S01]  /*4bc0*/  HFMA2 R38, R41, R11, R38 ;  /* 0x0000000b29267231 */ /* 0x000fe20000000026 */
[----:B------:R-:W-:Y:S01]  /*4bd0*/  LOP3.LUT R44, R44, 0x64006400, RZ, 0xfc, !PT ;  /* 0x640064002c2c7812 */ /* 0x000fe200078efcff */
[----:B------:R-:W-:Y:S01]  /*4be0*/  HADD2 R11, R18, -1026, -1026 ;  /* 0xe402e402120b7430 */ /* 0x000fe20000000000 */
[----:B------:R-:W-:-:S02]  /*4bf0*/  LOP3.LUT R23, R23, 0x30003, RZ, 0xc0, !PT ;  /* 0x0003000317177812 */ /* 0x000fc400078ec0ff */
[C---:B------:R-:W-:Y:S01]  /*4c00*/  LOP3.LUT R34, R27.reuse, 0x300030, RZ, 0xc0, !PT ;  /* 0x003000301b227812 */ /* 0x040fe200078ec0ff */
[-C--:B------:R-:W-:Y:S01]  /*4c10*/  HFMA2 R37, R44, R3.reuse.H1_H1, -66, -66 ;  /* 0xd420d4202c257431 */ /* 0x080fe20000060003 */
[----:B------:R-:W-:Y:S02]  /*4c20*/  LOP3.LUT R45, R27, 0xc000c0, RZ, 0xc0, !PT ;  /* 0x00c000c01b2d7812 */ /* 0x000fe400078ec0ff */
[----:B------:R-:W-:Y:S02]  /*4c30*/  LOP3.LUT R40, R33, 0x64006400, RZ, 0xfc, !PT ;  /* 0x6400640021287812 */ /* 0x000fe400078efcff */
[----:B------:R-:W-:Y:S02]  /*4c40*/  LOP3.LUT R27, R27, 0x30003, RZ, 0xc0, !PT ;  /* 0x000300031b1b7812 */ /* 0x000fe400078ec0ff */
[----:B------:R-:W-:Y:S01]  /*4c50*/  LOP3.LUT R23, R23, 0x64006400, RZ, 0xfc, !PT ;  /* 0x6400640017177812 */ /* 0x000fe200078efcff */
[-C--:B------:R-:W-:Y:S01]  /*4c60*/  HFMA2 R33, R40, R3.reuse.H1_H1, -66, -66 ;  /* 0xd420d42028217431 */ /* 0x080fe20000060003 */
[-C--:B0-----:R-:W-:Y:S01]  /*4c70*/  HFMA2.MMA R9, R10, R12.reuse, R9 ;  /* 0x0000000c0a097235 */ /* 0x081fe20000000009 */
[----:B------:R-:W-:Y:S01]  /*4c80*/  LOP3.LUT R27, R27, 0x64006400, RZ, 0xfc, !PT ;  /* 0x640064001b1b7812 */ /* 0x000fe200078efcff */
[----:B------:R-:W-:Y:S01]  /*4c90*/  HFMA2.MMA R36, R11, R12, R36 ;  /* 0x0000000c0b247235 */ /* 0x000fe20000000024 */
[----:B------:R-:W-:Y:S01]  /*4ca0*/  LOP3.LUT R47, R47, 0x64006400, RZ, 0xfc, !PT ;  /* 0x640064002f2f7812 */ /* 0x000fe200078efcff */
[----:B------:R-:W-:Y:S01]  /*4cb0*/  HADD2 R23, R23, -1026, -1026 ;  /* 0xe402e40217177430 */ /* 0x000fe20000000000 */
[----:B------:R-:W-:Y:S01]  /*4cc0*/  LOP3.LUT R49, R30, 0x64006400, RZ, 0xfc, !PT ;  /* 0x640064001e317812 */ /* 0x000fe200078efcff */
[----:B------:R-:W-:Y:S01]  /*4cd0*/  HADD2 R27, R27, -1026, -1026 ;  /* 0xe402e4021b1b7430 */ /* 0x000fe20000000000 */
[----:B------:R-:W-:Y:S01]  /*4ce0*/  LOP3.LUT R46, R46, 0x64006400, RZ, 0xfc, !PT ;  /* 0x640064002e2e7812 */ /* 0x000fe200078efcff */
[-C--:B------:R-:W-:Y:S01]  /*4cf0*/  HFMA2.MMA R9, R28, R13.reuse, R9 ;  /* 0x0000000d1c097235 */ /* 0x080fe20000000009 */
[----:B------:R-:W-:Y:S01]  /*4d00*/  HFMA2 R30, R47, R2.H1_H1, -18, -18 ;  /* 0xcc80cc802f1e7431 */ /* 0x000fe20000060002 */
[----:B------:R-:W-:Y:S01]  /*4d10*/  HFMA2.MMA R36, R24, R13, R36 ;  /* 0x0000000d18247235 */ /* 0x000fe20000000024 */
[-C--:B------:R-:W-:Y:S01]  /*4d20*/  HFMA2 R8, R23, R12.reuse, R8 ;  /* 0x0000000c17087231 */ /* 0x080fe20000000008 */
[----:B------:R-:W-:Y:S01]  /*4d30*/  LOP3.LUT R34, R34, 0x64006400, RZ, 0xfc, !PT ;  /* 0x6400640022227812 */ /* 0x000fe200078efcff */
[----:B------:R-:W-:Y:S01]  /*4d40*/  HFMA2 R11, R27, R12, R38 ;  /* 0x0000000c1b0b7231 */ /* 0x000fe20000000026 */
[----:B------:R-:W-:Y:S01]  /*4d50*/  LOP3.LUT R43, R32, 0x64006400, RZ, 0xfc, !PT ;  /* 0x64006400202b7812 */ /* 0x000fe200078efcff */
[----:B------:R-:W-:Y:S01]  /*4d60*/  HFMA2 R32, R49, R2.H1_H1, -18, -18 ;  /* 0xcc80cc8031207431 */ /* 0x000fe20000060002 */
[-C--:B------:R-:W-:Y:S01]  /*4d70*/  HFMA2.MMA R9, R37, R14.reuse, R9 ;  /* 0x0000000e25097235 */ /* 0x080fe20000000009 */
[----:B------:R-:W-:Y:S01]  /*4d80*/  HFMA2 R35, R46, R3.H1_H1, -66, -66 ;  /* 0xd420d4202e237431 */ /* 0x000fe20000060003 */
[----:B------:R-:W-:Y:S01]  /*4d90*/  HFMA2.MMA R36, R33, R14, R36 ;  /* 0x0000000e21247235 */ /* 0x000fe20000000024 */
[----:B------:R-:W-:Y:S01]  /*4da0*/  HFMA2 R8, R26, R13, R8 ;  /* 0x0000000d1a087231 */ /* 0x000fe20000000008 */
[----:B------:R-:W-:Y:S01]  /*4db0*/  LOP3.LUT R45, R45, 0x64006400, RZ, 0xfc, !PT ;  /* 0x640064002d2d7812 */ /* 0x000fe200078efcff */
[----:B------:R-:W-:-:S02]  /*4dc0*/  HFMA2 R39, R34, R3.H1_H1, -66, -66 ;  /* 0xd420d42022277431 */ /* 0x000fc40000060003 */
[----:B------:R-:W-:Y:S01]  /*4dd0*/  HFMA2 R11, R22, R13, R11 ;  /* 0x0000000d160b7231 */ /* 0x000fe2000000000b */
[-C--:B------:R-:W-:Y:S01]  /*4de0*/  HFMA2.MMA R9, R30, R15.reuse, R9 ;  /* 0x0000000f1e097235 */ /* 0x080fe20000000009 */
[----:B------:R-:W-:Y:S01]  /*4df0*/  HFMA2 R34, R43, R2.H1_H1, -18, -18 ;  /* 0xcc80cc802b227431 */ /* 0x000fe20000060002 */
[----:B------:R-:W-:Y:S01]  /*4e00*/  HFMA2.MMA R36, R32, R15, R36 ;  /* 0x0000000f20247235 */ /* 0x000fe20000000024 */
[----:B------:R-:W-:Y:S02]  /*4e10*/  HFMA2 R8, R35, R14, R8 ;  /* 0x0000000e23087231 */ /* 0x000fe40000000008 */
[----:B------:R-:W-:Y:S01]  /*4e20*/  HFMA2 R40, R45, R2.H1_H1, -18, -18 ;  /* 0xcc80cc802d287431 */ /* 0x000fe20000060002 */
[----:B------:R-:W-:Y:S01]  /*4e30*/  PRMT R2, R2, 0x5410, R3 ;  /* 0x0000541002027816 */ /* 0x000fe20000000003 */
[----:B------:R-:W-:Y:S02]  /*4e40*/  HFMA2 R11, R39, R14, R11 ;  /* 0x0000000e270b7231 */ /* 0x000fe4000000000b */
        /* <DEDUP_REMOVED lines=10> */
.L_x_3591:
[----:B------:R-:W-:Y:S01]  /*4ef0*/  IADD3 R20, P2, R20, R17, RZ ;  /* 0x0000001114147210 */ /* 0x000fe20007f5e0ff */
[----:B------:R-:W-:-:S03]  /*4f00*/  UIADD3 UR4, UR4, 0x20, URZ ;  /* 0x0000002004047890 */ /* 0x000fc6000fffe03f */
[----:B------:R-:W-:Y:S01]  /*4f10*/  IADD3.X R21, R21, R16, RZ, P2, !PT ;  /* 0x0000001015157210 */ /* 0x000fe200017fe4ff */
[----:B------:R-:W-:Y:S08]  /*4f20*/  @!P0 BRA P3, `(.L_x_3592) ;  /* 0xfffffff400888947 */ /* 0x000ff0000183ffff */
.L_x_3590:
[----:B------:R-:W-:Y:S05]  /*4f30*/  @!P1 EXIT ;  /* 0x000000000000994d */ /* 0x000fea0003800000 */
[----:B------:R-:W2:Y:S01]  /*4f40*/  S2R R0, SR_CTAID.X ;  /* 0x0000000000007919 */ /* 0x000ea20000002500 */
[----:B------:R-:W3:Y:S01]  /*4f50*/  S2UR UR4, SR_CTAID.Y ;  /* 0x00000000000479c3 */ /* 0x000ee20000002600 */
[----:B------:R-:W2:Y:S07]  /*4f60*/  S2R R5, SR_TID.X ;  /* 0x0000000000057919 */ /* 0x000eae0000002100 */
[----:B------:R-:W3:Y:S08]  /*4f70*/  LDC R9, c[0x0][0x23c] ;  /* 0x00008f00ff097b82 */ /* 0x000ef00000000800 */
[----:B0-----:R-:W0:Y:S01]  /*4f80*/  LDC.64 R2, c[0x0][0x230] ;  /* 0x00008c00ff027b82 */ /* 0x001e220000000a00 */
[----:B--2---:R-:W-:-:S04]  /*4f90*/  LEA R0, R0, R5, 0x5 ;  /* 0x0000000500007211 */ /* 0x004fc800078e28ff */
[----:B------:R-:W-:-:S05]  /*4fa0*/  SHF.L.U32 R0, R0, 0x2, RZ ;  /* 0x0000000200007819 */ /* 0x000fca00000006ff */
[----:B---3--:R-:W-:-:S04]  /*4fb0*/  IMAD R5, R9, UR4, R0 ;  /* 0x0000000409057c24 */ /* 0x008fc8000f8e0200 */
        /* <DEDUP_REMOVED lines=8> */
.L_x_3596:
[----:B------:R-:W0:Y:S02]  /*5040*/  LDS R8, [R2] ;  /* 0x0000000002087984 */ /* 0x000e240000000800 */
[----:B0-----:R-:W-:-:S06]  /*5050*/  HADD2 R9, R8, R7 ;  /* 0x0000000708097230 */ /* 0x001fcc0000000000 */
[----:B------:R-:W0:Y:S02]  /*5060*/  ATOMS.CAST.SPIN R9, [R2], R8, R9 ;  /* 0x000000080209738d */ /* 0x000e240001800009 */
[----:B0-----:R-:W-:-:S13]  /*5070*/  ISETP.EQ.U32.AND P0, PT, R9, 0x1, PT ;  /* 0x000000010900780c */ /* 0x001fda0003f02070 */
[----:B------:R-:W-:Y:S05]  /*5080*/  @!P0 BRA `(.L_x_3596) ;  /* 0xfffffffc00ec8947 */ /* 0x000fea000383ffff */
[----:B------:R-:W-:Y:S05]  /*5090*/  BRA `(.L_x_3594) ;  /* 0x00000000000c7947 */ /* 0x000fea0003800000 */
.L_x_3595:
[----:B------:R-:W2:Y:S02]  /*50a0*/  LD.E R0, desc[UR6][R4.64] ;  /* 0x0000000604007980 */ /* 0x000ea4000c101900 */
[----:B--2---:R-:W-:-:S05]  /*50b0*/  IADD3 R3, R7, R0, RZ ;  /* 0x0000000007037210 */ /* 0x004fca0007ffe0ff */
[----:B------:R0:W-:Y:S02]  /*50c0*/  ST.E desc[UR6][R4.64], R3 ;  /* 0x0000000304007985 */ /* 0x0001e4000c101906 */
.L_x_3594:
[----:B------:R-:W-:Y:S05]  /*50d0*/  BSYNC B0 ;  /* 0x0000000000007941 */ /* 0x000fea0003800000 */
.L_x_3593:
[----:B------:R2:W-:Y:S02]  /*50e0*/  ATOM.E.ADD.F16x2.RN.STRONG.GPU P0, RZ, desc[UR6][R4.64+0x4], R6 ;  /* 0x0000040604ff79a2 */ /* 0x0005e4000810e1c6 */
[----:B--2---:R-:W-:Y:S05]  /*50f0*/  @P0 EXIT ;  /* 0x000000000000094d */ /* 0x004fea0003800000 */
[----:B------:R-:W2:Y:S02]  /*5100*/  QSPC.E.S P0, RZ, [R4+0x4] ;  /* 0x0000040004ff73aa */ /* 0x000ea40000000500 */
[----:B--2---:R-:W-:Y:S05]  /*5110*/  @!P0 BRA `(.L_x_3597) ;  /* 0x0000000000208947 */ /* 0x004fea0003800000 */
[----:B------:R-:W-:-:S04]  /*5120*/  MOV R2, R4 ;  /* 0x0000000400027202 */ /* 0x000fc80000000f00 */
[----:B------:R-:W-:-:S07]  /*5130*/  MOV R2, R2 ;  /* 0x0000000200027202 */ /* 0x000fce0000000f00 */
.L_x_3598:
[----:B0-----:R-:W0:Y:S02]  /*5140*/  LDS R4, [R2+0x4] ;  /* 0x0000040002047984 */ /* 0x001e240000000800 */
[----:B0-----:R-:W-:-:S10]  /*5150*/  HFMA2.MMA R5, R4, 1, 1, R6 ;  /* 0x3c003c0004057835 */ /* 0x001fd40000000006 */
[----:B------:R-:W0:Y:S02]  /*5160*/  ATOMS.CAST.SPIN R5, [R2+0x4], R4, R5 ;  /* 0x000004040205738d */ /* 0x000e240001800005 */
[----:B0-----:R-:W-:-:S13]  /*5170*/  ISETP.EQ.U32.AND P0, PT, R5, 0x1, PT ;  /* 0x000000010500780c */ /* 0x001fda0003f02070 */
[----:B------:R-:W-:Y:S05]  /*5180*/  @!P0 BRA `(.L_x_3598) ;  /* 0xfffffffc00ec8947 */ /* 0x000fea000383ffff */
[----:B------:R-:W-:Y:S05]  /*5190*/  EXIT ;  /* 0x000000000000794d */ /* 0x000fea0003800000 */
.L_x_3597:
[----:B------:R-:W0:Y:S02]  /*51a0*/  LD.E R0, desc[UR6][R4.64+0x4] ;  /* 0x0000040604007980 */ /* 0x000e24000c101900 */
[----:B0-----:R-:W-:-:S05]  /*51b0*/  IADD3 R3, R6, R0, RZ ;  /* 0x0000000006037210 */ /* 0x001fca0007ffe0ff */
[----:B------:R-:W-:Y:S01]  /*51c0*/  ST.E desc[UR6][R4.64+0x4], R3 ;  /* 0x0000040304007985 */ /* 0x000fe2000c101906 */
[----:B------:R-:W-:Y:S05]  /*51d0*/  EXIT ;  /* 0x000000000000794d */ /* 0x000fea0003800000 */
.L_x_3599:
        /* <DEDUP_REMOVED lines=10> */
.L_x_3736:


//--------------------- .text._Z23gemm_half_q_half_kernelILi1ELi4ELb1ELb0ELi32EEvPK6__halfPKjS4_S2_PS0_iiiiPKtS7_iiiiiibS2_i --------------------------
	.section	.text._Z23gemm_half_q_half_kernelILi1ELi4ELb1ELb0ELi32EEvPK6__halfPKjS4_S2_PS0_iiiiPKtS7_iiiiiibS2_i,"ax",@progbits
	.align	128
        .global         _Z23gemm_half_q_half_kernelILi1ELi4ELb1ELb0ELi32EEvPK6__halfPKjS4_S2_PS0_iiiiPKtS7_iiiiiibS2_i
        .type           _Z23gemm_half_q_half_kernelILi1ELi4ELb1ELb0ELi32EEvPK6__halfPKjS4_S2_PS0_iiiiPKtS7_iiiiiibS2_i,@function
        .size           _Z23gemm_half_q_half_kernelILi1ELi4ELb1ELb0ELi32EEvPK6__halfPKjS4_S2_PS0_iiiiPKtS7_iiiiiibS2_i,(.L_x_3737 - _Z23gemm_half_q_half_kernelILi1ELi4ELb1ELb0ELi32EEvPK6__halfPKjS4_S2_PS0_iiiiPKtS7_iiiiiibS2_i)
        .other          _Z23gemm_half_q_half_kernelILi1ELi4ELb1ELb0ELi32EEvPK6__halfPKjS4_S2_PS0_iiiiPKtS7_iiiiiibS2_i,@"STO_CUDA_ENTRY STV_DEFAULT"
_Z23gemm_half_q_half_kernelILi1ELi4ELb1ELb0ELi32EEvPK6__halfPKjS4_S2_PS0_iiiiPKtS7_iiiiiibS2_i:
.text._Z23gemm_half_q_half_kernelILi1ELi4ELb1ELb0ELi32EEvPK6__halfPKjS4_S2_PS0_iiiiPKtS7_iiiiiibS2_i:
        /* <DEDUP_REMOVED lines=48> */
.L_x_3601:
[----:B------:R-:W-:Y:S05]  /*0300*/  BSYNC B0 ;  /* 0x0000000000007941 */ /* 0x000fea0003800000 */
.L_x_3600:
        /* <DEDUP_REMOVED lines=20> */
[----:B------:R-:W-:-:S07]  /*0450*/  IMAD.SHL.U32 R17, R17, 0x40, RZ ;  /* 0x0000004011117824 */ /* 0x000fce00078e00ff */
[----:B------:R-:W1:Y:S08]  /*0460*/  LDC.64 R4, c[0x0][0x220] ;  /* 0x00008800ff047b82 */ /* 0x000e700000000a00 */
[----:B------:R-:W2:Y:S01]  /*0470*/  LDC.64 R6, c[0x0][0x228] ;  /* 0x00008a00ff067b82 */ /* 0x000ea20000000a00 */
[----:B0-----:R-:W-:-:S05]  /*0480*/  IMAD.WIDE R16, R17, 0x2, R2 ;  /* 0x0000000211107825 */ /* 0x001fca00078e0202 */
[----:B------:R0:W5:Y:S01]  /*0490*/  LDG.E.U16.CONSTANT R9, desc[UR6][R16.64] ;  /* 0x0000000610097981 */ /* 0x000162000c1e9500 */
[----:B------:R-:W-:Y:S01]  /*04a0*/  SHF.R.S32.HI R11, RZ, 0x1f, R8 ;  /* 0x0000001fff0b7819 */ /* 0x000fe20000011408 */
[----:B------:R-:W-:Y:S01]  /*04b0*/  IMAD.SHL.U32 R13, R8, 0x4, RZ ;  /* 0x00000004080d7824 */ /* 0x000fe200078e00ff */
[----:B------:R-:W-:Y:S02]  /*04c0*/  UMOV UR4, URZ ;  /* 0x0000003f00047c82 */ /* 0x000fe40008000000 */
[----:B------:R-:W-:Y:S01]  /*04d0*/  LEA.HI R14, R11, R8, RZ, 0x3 ;  /* 0x000000080b0e7211 */ /* 0x000fe200078f18ff */
[----:B------:R-:W-:Y:S01]  /*04e0*/  IMAD.MOV.U32 R11, RZ, RZ, R27 ;  /* 0x000000ffff0b7224 */ /* 0x000fe200078e001b */
[----:B------:R-:W-:Y:S02]  /*04f0*/  LOP3.LUT R13, R13, 0x10, RZ, 0xc0, !PT ;  /* 0x000000100d0d7812 */ /* 0x000fe400078ec0ff */
[----:B-1----:R-:W-:-:S07]  /*0500*/  SHF.R.S32.HI R14, RZ, 0x3, R14 ;  /* 0x00000003ff0e7819 */ /* 0x002fce000001140e */
.L_x_3603:
[----:B-----5:R-:W-:-:S04]  /*0510*/  VIADD R18, R9, UR4 ;  /* 0x0000000409127c36 */ /* 0x020fc80008000000 */
[----:B------:R-:W-:-:S05]  /*0520*/  IMAD R15, R18, R21, RZ ;  /* 0x00000015120f7224 */ /* 0x000fca00078e02ff */
[----:B0-----:R-:W-:-:S04]  /*0530*/  SHF.R.S32.HI R16, RZ, 0x1f, R15 ;  /* 0x0000001fff107819 */ /* 0x001fc8000001140f */
        /* <DEDUP_REMOVED lines=28> */
[----:B------:R-:W-:Y:S02]  /*0700*/  IMAD R16, R16, R16, RZ ;  /* 0x0000001010107224 */ /* 0x000fe400078e02ff */
        /* <DEDUP_REMOVED lines=8> */
.L_x_3602:
[----:B------:R-:W-:Y:S01]  /*0790*/  ULDC UR4, c[0x0][0x258] ;  /* 0x0000960000047ab9 */ /* 0x000fe20000000800 */
[C---:B------:R-:W-:Y:S02]  /*07a0*/  ISETP.GT.AND P3, PT, R27.reuse, R10, PT ;  /* 0x0000000a1b00720c */ /* 0x040fe40003f64270 */
[----:B0-----:R-:W-:Y:S02]  /*07b0*/  CS2R R2, SRZ ;  /* 0x0000000000027805 */ /* 0x001fe4000001ff00 */
        /* <DEDUP_REMOVED lines=9> */
.L_x_3604:
        /* <DEDUP_REMOVED lines=8> */
.L_x_3605:
        /* <DEDUP_REMOVED lines=12> */
.L_x_3606:
        /* <DEDUP_REMOVED lines=8> */
.L_x_3607:
        /* <DEDUP_REMOVED lines=11> */
.L_x_3608:
        /* <DEDUP_REMOVED lines=26> */
.L_x_3611:
[----:B------:R-:W0:Y:S02]  /*0c60*/  LDC R21, c[0x0][0x23c] ;  /* 0x00008f00ff157b82 */ /* 0x000e240000000800 */
[C---:B0-----:R-:W-:Y:S02]  /*0c70*/  IMAD.WIDE R8, R21.reuse, 0x4, R16 ;  /* 0x0000000415087825 */ /* 0x041fe400078e0210 */
        /* <DEDUP_REMOVED lines=11> */
[----:B------:R-:W-:Y:S01]  /*0d30*/  IMAD.MOV.U32 R30, RZ, RZ, 0x2400 ;  /* 0x00002400ff1e7424 */ /* 0x000fe200078e00ff */
[----:B------:R-:W-:Y:S02]  /*0d40*/  LOP3.LUT R26, R0, 0x10001, RZ, 0xc0, !PT ;  /* 0x00010001001a7812 */ /* 0x000fe400078ec0ff */
[----:B------:R-:W-:Y:S02]  /*0d50*/  SHF.R.U32.HI R33, RZ, 0xf, R19 ;  /* 0x0000000fff217819 */ /* 0x000fe40000011613 */
[----:B------:R-:W-:Y:S02]  /*0d60*/  PRMT R0, R30, 0x5410, R12 ;  /* 0x000054101e007816 */ /* 0x000fe4000000000c */
[----:B------:R-:W0:Y:S01]  /*0d70*/  LDS.128 R12, [UR4] ;  /* 0x00000004ff0c7984 */ /* 0x000e220008000c00 */
[----:B------:R-:W-:-:S02]  /*0d80*/  LOP3.LUT R34, R26, 0x20002, R31, 0xf8, !PT ;  /* 0x000200021a227812 */ /* 0x000fc400078ef81f */
[----:B------:R-:W-:Y:S02]  /*0d90*/  SHF.R.U32.HI R26, RZ, 0xf, R16 ;  /* 0x0000000fff1a7819 */ /* 0x000fe40000011610 */
[----:B------:R-:W-:Y:S02]  /*0da0*/  SHF.R.U32.HI R30, RZ, 0xf, R18 ;  /* 0x0000000fff1e7819 */ /* 0x000fe40000011612 */
[----:B------:R-:W-:Y:S02]  /*0db0*/  SHF.R.U32.HI R31, RZ, 0xe, R4 ;  /* 0x0000000eff1f7819 */ /* 0x000fe40000011604 */
[----:B------:R-:W-:Y:S02]  /*0dc0*/  LOP3.LUT R26, R26, 0x10001, RZ, 0xc0, !PT ;  /* 0x000100011a1a7812 */ /* 0x000fe400078ec0ff */
[----:B------:R-:W-:Y:S02]  /*0dd0*/  LOP3.LUT R36, R33, 0x10001, RZ, 0xc0, !PT ;  /* 0x0001000121247812 */ /* 0x000fe400078ec0ff */
[----:B------:R-:W-:-:S02]  /*0de0*/  SHF.R.U32.HI R37, RZ, 0xe, R7 ;  /* 0x0000000eff257819 */ /* 0x000fc40000011607 */
[----:B------:R-:W-:Y:S02]  /*0df0*/  SHF.R.U32.HI R35, RZ, 0xe, R6 ;  /* 0x0000000eff237819 */ /* 0x000fe40000011606 */
[----:B------:R-:W-:Y:S02]  /*0e00*/  LOP3.LUT R32, R30, 0x10001, RZ, 0xc0, !PT ;  /* 0x000100011e207812 */ /* 0x000fe400078ec0ff */
[----:B------:R-:W-:Y:S02]  /*0e10*/  LOP3.LUT R30, R26, 0x20002, R31, 0xf8, !PT ;  /* 0x000200021a1e7812 */ /* 0x000fe400078ef81f */
[----:B------:R-:W-:Y:S02]  /*0e20*/  LOP3.LUT R31, R36, 0x20002, R37, 0xf8, !PT ;  /* 0x00020002241f7812 */ /* 0x000fe400078ef825 */
[C---:B------:R-:W-:Y:S02]  /*0e30*/  LOP3.LUT R37, R17.reuse, 0x380038, RZ, 0xc0, !PT ;  /* 0x0038003811257812 */ /* 0x040fe400078ec0ff */
[----:B------:R-:W-:-:S02]  /*0e40*/  LOP3.LUT R38, R17, 0x70007, RZ, 0xc0, !PT ;  /* 0x0007000711267812 */ /* 0x000fc400078ec0ff */
[----:B------:R-:W-:Y:S02]  /*0e50*/  LOP3.LUT R32, R32, 0x20002, R35, 0xf8, !PT ;  /* 0x0002000220207812 */ /* 0x000fe400078ef823 */
[----:B------:R-:W-:Y:S02]  /*0e60*/  LOP3.LUT R40, R16, 0x70007, RZ, 0xc0, !PT ;  /* 0x0007000710287812 */ /* 0x000fe400078ec0ff */
[----:B------:R-:W-:Y:S02]  /*0e70*/  LOP3.LUT R39, R18, 0x70007, RZ, 0xc0, !PT ;  /* 0x0007000712277812 */ /* 0x000fe400078ec0ff */
[----:B------:R-:W-:Y:S02]  /*0e80*/  SHF.R.U32.HI R35, RZ, 0x6, R18 ;  /* 0x00000006ff237819 */ /* 0x000fe40000011612 */
[----:B------:R-:W-:Y:S02]  /*0e90*/  SHF.R.U32.HI R36, RZ, 0x6, R19 ;  /* 0x00000006ff247819 */ /* 0x000fe40000011613 */
[----:B------:R-:W-:-:S02]  /*0ea0*/  LOP3.LUT R38, R38, 0x64006400, RZ, 0xfc, !PT ;  /* 0x6400640026267812 */ /* 0x000fc400078efcff */
[----:B------:R-:W-:Y:S02]  /*0eb0*/  LOP3.LUT R39, R39, 0x64006400, RZ, 0xfc, !PT ;  /* 0x6400640027277812 */ /* 0x000fe400078efcff */
[----:B------:R-:W-:Y:S01]  /*0ec0*/  LOP3.LUT R40, R40, 0x64006400, RZ, 0xfc, !PT ;  /* 0x6400640028287812 */ /* 0x000fe200078efcff */
[----:B------:R-:W-:Y:S01]  /*0ed0*/  HADD2 R43, R38, -1028, -1028 ;  /* 0xe404e404262b7430 */ /* 0x000fe20000000000 */
[----:B------:R-:W-:Y:S01]  /*0ee0*/  PRMT R22, R22, 0x5410, R23 ;  /* 0x0000541016167816 */ /* 0x000fe20000000017 */
[----:B------:R-:W-:Y:S01]  /*0ef0*/  HADD2 R45, R39, -1028, -1028 ;  /* 0xe404e404272d7430 */ /* 0x000fe20000000000 */
[----:B------:R-:W-:-:S03]  /*0f00*/  PRMT R24, R24, 0x5410, R25 ;  /* 0x0000541018187816 */ /* 0x000fc60000000019 */
[----:B0-----:R-:W-:Y:S01]  /*0f10*/  HFMA2.MMA R39, R43, R12, RZ ;  /* 0x0000000c2b277235 */ /* 0x001fe200000000ff */
        /* <DEDUP_REMOVED lines=9> */
[----:B------:R-:W-:Y:S02]  /*0fb0*/  LOP3.LUT R30, R30, 0x40004, R41, 0xf8, !PT ;  /* 0x000400041e1e7812 */ /* 0x000fe400078ef829 */
[----:B------:R-:W-:Y:S02]  /*0fc0*/  LOP3.LUT R41, R19, 0x64006400, RZ, 0xfc, !PT ;  /* 0x6400640013297812 */ /* 0x000fe400078efcff */
[----:B------:R-:W-:Y:S01]  /*0fd0*/  LOP3.LUT R19, R37, 0x64006400, RZ, 0xfc, !PT ;  /* 0x6400640025137812 */ /* 0x000fe200078efcff */
[----:B------:R-:W-:Y:S01]  /*0fe0*/  HADD2 R37, R40, -1028, -1028 ;  /* 0xe404e40428257430 */ /* 0x000fe20000000000 */
[----:B------:R-:W-:Y:S01]  /*0ff0*/  SHF.R.U32.HI R43, RZ, 0xd, R10 ;  /* 0x0000000dff2b7819 */ /* 0x000fe2000001160a */
[----:B------:R-:W-:Y:S01]  /*1000*/  HADD2 R41, R41, -1028, -1028 ;  /* 0xe404e40429297430 */ /* 0x000fe20000000000 */
[----:B------:R-:W-:Y:S01]  /*1010*/  SHF.R.U32.HI R44, RZ, 0xd, R11 ;  /* 0x0000000dff2c7819 */ /* 0x000fe2000001160b */
[-C--:B------:R-:W-:Y:S01]  /*1020*/  HFMA2 R38, R37, R12.reuse, RZ.H0_H0 ;  /* 0x0000000c25267231 */ /* 0x080fe200000400ff */
[----:B------:R-:W-:Y:S01]  /*1030*/  HFMA2.MMA R37, R45, R12, RZ ;  /* 0x0000000c2d257235 */ /* 0x000fe200000000ff */
[----:B------:R-:W-:Y:S01]  /*1040*/  HFMA2 R12, R41, R12, RZ.H0_H0 ;  /* 0x0000000c290c7231 */ /* 0x000fe200000400ff */
[----:B------:R-:W-:Y:S01]  /*1050*/  LOP3.LUT R41, R17, 0x64006400, RZ, 0xfc, !PT ;  /* 0x6400640011297812 */ /* 0x000fe200078efcff */
[----:B------:R-:W-:Y:S01]  /*1060*/  HFMA2 R40, R19, R0.H1_H1, -132, -132 ;  /* 0xd820d82013287431 */ /* 0x000fe20000060000 */
[----:B------:R-:W-:-:S02]  /*1070*/  LOP3.LUT R17, R16, 0x64006400, RZ, 0xfc, !PT ;  /* 0x6400640010117812 */ /* 0x000fc400078efcff */
[----:B------:R-:W-:Y:S01]  /*1080*/  LOP3.LUT R16, R33, 0x70007, RZ, 0xc0, !PT ;  /* 0x0007000721107812 */ /* 0x000fe200078ec0ff */
[-C--:B------:R-:W-:Y:S01]  /*1090*/  HFMA2 R41, R41, R0.reuse.H1_H1, -132, -132 ;  /* 0xd820d82029297431 */ /* 0x080fe20000060000 */
[----:B------:R-:W-:Y:S01]  /*10a0*/  LOP3.LUT R19, R18, 0x64006400, RZ, 0xfc, !PT ;  /* 0x6400640012137812 */ /* 0x000fe200078efcff */
[-C--:B------:R-:W-:Y:S01]  /*10b0*/  HFMA2.MMA R39, R40, R13.reuse, R39 ;  /* 0x0000000d28277235 */ /* 0x080fe20000000027 */
[----:B------:R-:W-:Y:S01]  /*10c0*/  LOP3.LUT R16, R16, 0x64006400, RZ, 0xfc, !PT ;  /* 0x6400640010107812 */ /* 0x000fe200078efcff */
[-C--:B------:R-:W-:Y:S01]  /*10d0*/  HFMA2 R18, R17, R0.reuse.H1_H1, -132, -132 ;  /* 0xd820d82011127431 */ /* 0x080fe20000060000 */
[----:B------:R-:W-:Y:S01]  /*10e0*/  LOP3.LUT R32, R32, 0x40004, R43, 0xf8, !PT ;  /* 0x0004000420207812 */ /* 0x000fe200078ef82b */
[-C--:B------:R-:W-:Y:S01]  /*10f0*/  HFMA2.MMA R38, R41, R13.reuse, R38 ;  /* 0x0000000d29267235 */ /* 0x080fe20000000026 */
[----:B------:R-:W-:Y:S01]  /*1100*/  HFMA2 R41, R19, R0.H1_H1, -132, -132 ;  /* 0xd820d82013297431 */ /* 0x000fe20000060000 */
[----:B------:R-:W-:Y:S01]  /*1110*/  LOP3.LUT R31, R31, 0x40004, R44, 0xf8, !PT ;  /* 0x000400041f1f7812 */ /* 0x000fe200078ef82c */
[----:B------:R-:W-:Y:S01]  /*1120*/  HADD2 R40, R16, -1028, -1028 ;  /* 0xe404e40410287430 */ /* 0x000fe20000000000 */
[----:B------:R-:W-:Y:S01]  /*1130*/  HFMA2.MMA R37, R18, R13, R37 ;  /* 0x0000000d12257235 */ /* 0x000fe20000000025 */
[----:B------:R-:W-:Y:S01]  /*1140*/  HFMA2 R12, R41, R13, R12 ;  /* 0x0000000d290c7231 */ /* 0x000fe2000000000c */
[----:B------:R-:W0:Y:S01]  /*1150*/  LDS.128 R16, [UR4+0x10] ;  /* 0x00001004ff107984 */ /* 0x000e220008000c00 */
[----:B------:R-:W-:-:S02]  /*1160*/  LOP3.LUT R41, R35, 0x70007, RZ, 0xc0, !PT ;  /* 0x0007000723297812 */ /* 0x000fc400078ec0ff */
[-C--:B------:R-:W-:Y:S01]  /*1170*/  HFMA2.MMA R13, R40, R14.reuse, R39 ;  /* 0x0000000e280d7235 */ /* 0x080fe20000000027 */
        /* <DEDUP_REMOVED lines=28> */
[-C--:B------:R-:W-:Y:S01]  /*1340*/  HFMA2.MMA R13, R40, R15.reuse, R13 ;  /* 0x0000000f280d7235 */ /* 0x080fe2000000000d */
[----:B------:R-:W-:Y:S01]  /*1350*/  LOP3.LUT R41, R34, 0x64006400, RZ, 0xfc, !PT ;  /* 0x6400640022297812 */ /* 0x000fe200078efcff */
[-C--:B------:R-:W-:Y:S01]  /*1360*/  HFMA2 R43, R43, R0.reuse.H1_H1, -132, -132 ;  /* 0xd820d8202b2b7431 */ /* 0x080fe20000060000 */
[----:B------:R-:W-:Y:S01]  /*1370*/  LOP3.LUT R35, R35, 0x1c001c0, RZ, 0xc0, !PT ;  /* 0x01c001c023237812 */ /* 0x000fe200078ec0ff */
[-C--:B------:R-:W-:Y:S01]  /*1380*/  HFMA2.MMA R34, R45, R15.reuse, R38 ;  /* 0x0000000f2d227235 */ /* 0x080fe20000000026 */
[----:B------:R-:W-:Y:S01]  /*1390*/  LOP3.LUT R36, R36, 0x1c001c0, RZ, 0xc0, !PT ;  /* 0x01c001c024247812 */ /* 0x000fe200078ec0ff */
[----:B------:R-:W-:Y:S01]  /*13a0*/  HFMA2.MMA R37, R14, R15, R37 ;  /* 0x0000000f0e257235 */ /* 0x000fe20000000025 */
[----:B------:R-:W-:Y:S01]  /*13b0*/  LOP3.LUT R14, R4, 0x70007, RZ, 0xc0, !PT ;  /* 0x00070007040e7812 */ /* 0x000fe200078ec0ff */
[-C--:B------:R-:W-:Y:S01]  /*13c0*/  HFMA2 R38, R33, R0.reuse.H0_H0, -20, -20 ;  /* 0xcd00cd0021267431 */ /* 0x080fe20000040000 */
[----:B------:R-:W-:Y:S01]  /*13d0*/  LOP3.LUT R35, R35, 0x64006400, RZ, 0xfc, !PT ;  /* 0x6400640023237812 */ /* 0x000fe200078efcff */
[-C--:B------:R-:W-:Y:S01]  /*13e0*/  HFMA2 R41, R41, R0.reuse.H0_H0, -20, -20 ;  /* 0xcd00cd0029297431 */ /* 0x080fe20000040000 */
[----:B------:R-:W-:Y:S01]  /*13f0*/  LOP3.LUT R33, R36, 0x64006400, RZ, 0xfc, !PT ;  /* 0x6400640024217812 */ /* 0x000fe200078efcff */
[----:B------:R-:W-:Y:S01]  /*1400*/  HFMA2 R12, R43, R15, R12 ;  /* 0x0000000f2b0c7231 */ /* 0x000fe2000000000c */
[----:B------:R-:W-:Y:S01]  /*1410*/  LOP3.LUT R15, R5, 0x70007, RZ, 0xc0, !PT ;  /* 0x00070007050f7812 */ /* 0x000fe200078ec0ff */
[-C--:B0-----:R-:W-:Y:S01]  /*1420*/  HFMA2.MMA R13, R38, R16.reuse, R13 ;  /* 0x00000010260d7235 */ /* 0x081fe2000000000d */
[----:B------:R-:W-:Y:S01]  /*1430*/  LOP3.LUT R14, R14, 0x64006400, RZ, 0xfc, !PT ;  /* 0x640064000e0e7812 */ /* 0x000fe200078efcff */
[-C--:B------:R-:W-:Y:S01]  /*1440*/  HFMA2 R36, R35, R0.reuse.H0_H0, -20, -20 ;  /* 0xcd00cd0023247431 */ /* 0x080fe20000040000 */
[-C--:B------:R-:W-:Y:S01]  /*1450*/  HFMA2.MMA R34, R41, R16.reuse, R34 ;  /* 0x0000001029227235 */ /* 0x080fe20000000022 */
[----:B------:R-:W-:Y:S01]  /*1460*/  LOP3.LUT R15, R15, 0x64006400, RZ, 0xfc, !PT ;  /* 0x640064000f0f7812 */ /* 0x000fe200078efcff */
[----:B------:R-:W-:Y:S01]  /*1470*/  HFMA2 R35, R33, R0.H0_H0, -20, -20 ;  /* 0xcd00cd0021237431 */ /* 0x000fe20000040000 */
[----:B------:R-:W-:Y:S01]  /*1480*/  LOP3.LUT R38, R7, 0x380038, RZ, 0xc0, !PT ;  /* 0x0038003807267812 */ /* 0x000fe200078ec0ff */
[----:B------:R-:W-:Y:S01]  /*1490*/  HADD2 R39, R14, -1028, -1028 ;  /* 0xe404e4040e277430 */ /* 0x000fe20000000000 */
[----:B------:R-:W-:Y:S01]  /*14a0*/  HFMA2.MMA R33, R36, R16, R37 ;  /* 0x0000001024217235 */ /* 0x000fe20000000025 */
[----:B------:R-:W-:Y:S01]  /*14b0*/  HFMA2 R35, R35, R16, R12 ;  /* 0x0000001023237231 */ /* 0x000fe2000000000c */
[----:B------:R-:W-:Y:S01]  /*14c0*/  LOP3.LUT R12, R4, 0x380038, RZ, 0xc0, !PT ;  /* 0x00380038040c7812 */ /* 0x000fe200078ec0ff */
[----:B------:R-:W-:Y:S01]  /*14d0*/  HADD2 R14, R15, -1028, -1028 ;  /* 0xe404e4040f0e7430 */ /* 0x000fe20000000000 */
[----:B------:R-:W-:Y:S01]  /*14e0*/  LOP3.LUT R36, R5, 0x380038, RZ, 0xc0, !PT ;  /* 0x0038003805247812 */ /* 0x000fe200078ec0ff */
[----:B------:R-:W-:Y:S01]  /*14f0*/  HFMA2.MMA R34, R39, R17, R34 ;  /* 0x0000001127227235 */ /* 0x000fe20000000022 */
[----:B------:R-:W-:Y:S01]  /*1500*/  LOP3.LUT R39, R12, 0x64006400, RZ, 0xfc, !PT ;  /* 0x640064000c277812 */ /* 0x000fe200078efcff */
[----:B------:R-:W-:Y:S01]  /*1510*/  HFMA2 R16, R14, R17, R13 ;  /* 0x000000110e107231 */ /* 0x000fe2000000000d */
[----:B------:R-:W-:-:S02]  /*1520*/  LOP3.LUT R13, R6, 0x70007, RZ, 0xc0, !PT ;  /* 0x00070007060d7812 */ /* 0x000fc400078ec0ff */
[----:B------:R-:W-:Y:S01]  /*1530*/  LOP3.LUT R14, R7, 0x70007, RZ, 0xc0, !PT ;  /* 0x00070007070e7812 */ /* 0x000fe200078ec0ff */
[----:B------:R-:W-:Y:S01]  /*1540*/  HFMA2 R39, R39, R0.H1_H1, -132, -132 ;  /* 0xd820d82027277431 */ /* 0x000fe20000060000 */
[----:B------:R-:W-:Y:S02]  /*1550*/  LOP3.LUT R40, R13, 0x64006400, RZ, 0xfc, !PT ;  /* 0x640064000d287812 */ /* 0x000fe400078efcff */
[----:B------:R-:W-:Y:S02]  /*1560*/  LOP3.LUT R41, R14, 0x64006400, RZ, 0xfc, !PT ;  /* 0x640064000e297812 */ /* 0x000fe400078efcff */
[----:B------:R-:W0:Y:S01]  /*1570*/  LDS.128 R12, [UR4+0x20] ;  /* 0x00002004ff0c7984 */ /* 0x000e220008000c00 */
[----:B------:R-:W-:Y:S01]  /*1580*/  HADD2 R40, R40, -1028, -1028 ;  /* 0xe404e40428287430 */ /* 0x000fe20000000000 */
[----:B------:R-:W-:Y:S01]  /*1590*/  HFMA2.MMA R34, R39, R18, R34 ;  /* 0x0000001227227235 */ /* 0x000fe20000000022 */
[----:B------:R-:W-:Y:S01]  /*15a0*/  LOP3.LUT R39, R36, 0x64006400, RZ, 0xfc, !PT ;  /* 0x6400640024277812 */ /* 0x000fe200078efcff */
[----:B------:R-:W-:Y:S01]  /*15b0*/  HADD2 R42, R41, -1028, -1028 ;  /* 0xe404e404292a7430 */ /* 0x000fe20000000000 */
[----:B------:R-:W-:-:S02]  /*15c0*/  SHF.R.U32.HI R4, RZ, 0x6, R4 ;  /* 0x00000006ff047819 */ /* 0x000fc40000011604 */
[----:B------:R-:W-:Y:S01]  /*15d0*/  SHF.R.U32.HI R5, RZ, 0x6, R5 ;  /* 0x00000006ff057819 */ /* 0x000fe20000011605 */
[----:B------:R-:W-:Y:S01]  /*15e0*/  HFMA2.MMA R33, R40, R17, R33 ;  /* 0x0000001128217235 */ /* 0x000fe20000000021 */
[----:B------:R-:W-:Y:S01]  /*15f0*/  LOP3.LUT R37, R6, 0x380038, RZ, 0xc0, !PT ;  /* 0x0038003806257812 */ /* 0x000fe200078ec0ff */
[----:B------:R-:W-:Y:S01]  /*1600*/  HFMA2 R35, R42, R17, R35 ;  /* 0x000000112a237231 */ /* 0x000fe20000000023 */
[----:B------:R-:W-:Y:S01]  /*1610*/  LOP3.LUT R17, R4, 0x70007, RZ, 0xc0, !PT ;  /* 0x0007000704117812 */ /* 0x000fe200078ec0ff */
[-C--:B------:R-:W-:Y:S01]  /*1620*/  HFMA2 R39, R39, R0.reuse.H1_H1, -132, -132 ;  /* 0xd820d82027277431 */ /* 0x080fe20000060000 */
[----:B------:R-:W-:Y:S02]  /*1630*/  LOP3.LUT R36, R5, 0x70007, RZ, 0xc0, !PT ;  /* 0x0007000705247812 */ /* 0x000fe400078ec0ff */
[----:B------:R-:W-:Y:S02]  /*1640*/  LOP3.LUT R37, R37, 0x64006400, RZ, 0xfc, !PT ;  /* 0x6400640025257812 */ /* 0x000fe400078efcff */
[----:B------:R-:W-:Y:S01]  /*1650*/  LOP3.LUT R17, R17, 0x64006400, RZ, 0xfc, !PT ;  /* 0x6400640011117812 */ /* 0x000fe200078efcff */
[-C--:B------:R-:W-:Y:S01]  /*1660*/  HFMA2.MMA R16, R39, R18.reuse, R16 ;  /* 0x0000001227107235 */ /* 0x080fe20000000010 */
[----:B------:R-:W-:Y:S01]  /*1670*/  LOP3.LUT R41, R38, 0x64006400, RZ, 0xfc, !PT ;  /* 0x6400640026297812 */ /* 0x000fe200078efcff */
[-C--:B------:R-:W-:Y:S01]  /*1680*/  HFMA2 R38, R37, R0.reuse.H1_H1, -132, -132 ;  /* 0xd820d82025267431 */ /* 0x080fe20000060000 */
[----:B------:R-:W-:Y:S01]  /*1690*/  SHF.R.U32.HI R6, RZ, 0x6, R6 ;  /* 0x00000006ff067819 */ /* 0x000fe20000011606 */
[----:B------:R-:W-:Y:S01]  /*16a0*/  HADD2 R37, R17, -1028, -1028 ;  /* 0xe404e40411257430 */ /* 0x000fe20000000000 */
[----:B------:R-:W-:Y:S01]  /*16b0*/  LOP3.LUT R36, R36, 0x64006400, RZ, 0xfc, !PT ;  /* 0x6400640024247812 */ /* 0x000fe200078efcff */
[----:B------:R-:W-:Y:S01]  /*16c0*/  HFMA2 R40, R41, R0.H1_H1, -132, -132 ;  /* 0xd820d82029287431 */ /* 0x000fe20000060000 */
[----:B------:R-:W-:Y:S01]  /*16d0*/  LOP3.LUT R17, R6, 0x70007, RZ, 0xc0, !PT ;  /* 0x0007000706117812 */ /* 0x000fe200078ec0ff */
[----:B------:R-:W-:Y:S01]  /*16e0*/  HFMA2.MMA R33, R38, R18, R33 ;  /* 0x0000001226217235 */ /* 0x000fe20000000021 */
[----:B------:R-:W-:Y:S01]  /*16f0*/  SHF.R.U32.HI R7, RZ, 0x6, R7 ;  /* 0x00000006ff077819 */ /* 0x000fe20000011607 */
[----:B------:R-:W-:Y:S01]  /*1700*/  HADD2 R39, R36, -1028, -1028 ;  /* 0xe404e40424277430 */ /* 0x000fe20000000000 */
[----:B------:R-:W-:Y:S01]  /*1710*/  LOP3.LUT R17, R17, 0x64006400, RZ, 0xfc, !PT ;  /* 0x6400640011117812 */ /* 0x000fe200078efcff */
[----:B------:R-:W-:Y:S01]  /*1720*/  HFMA2 R35, R40, R18, R35 ;  /* 0x0000001228237231 */ /* 0x000fe20000000023 */
[----:B------:R-:W-:Y:S01]  /*1730*/  HFMA2.MMA R34, R37, R19, R34 ;  /* 0x0000001325227235 */ /* 0x000fe20000000022 */
[----:B------:R-:W-:Y:S01]  /*1740*/  HFMA2 R18, R39, R19, R16 ;  /* 0x0000001327127231 */ /* 0x000fe20000000010 */
[----:B------:R-:W-:Y:S01]  /*1750*/  LOP3.LUT R16, R4, 0x380038, RZ, 0xc0, !PT ;  /* 0x0038003804107812 */ /* 0x000fe200078ec0ff */
[----:B------:R-:W-:Y:S01]  /*1760*/  HADD2 R42, R17, -1028, -1028 ;  /* 0xe404e404112a7430 */ /* 0x000fe20000000000 */
[----:B------:R-:W-:-:S02]  /*1770*/  LOP3.LUT R37, R7, 0x70007, RZ, 0xc0, !PT ;  /* 0x0007000707257812 */ /* 0x000fc400078ec0ff */
[----:B------:R-:W-:Y:S02]  /*1780*/  LOP3.LUT R36, R5, 0x380038, RZ, 0xc0, !PT ;  /* 0x0038003805247812 */ /* 0x000fe400078ec0ff */
[----:B------:R-:W-:Y:S01]  /*1790*/  LOP3.LUT R17, R16, 0x64006400, RZ, 0xfc, !PT ;  /* 0x6400640010117812 */ /* 0x000fe200078efcff */
[-C--:B------:R-:W-:Y:S01]  /*17a0*/  HFMA2.MMA R33, R42, R19.reuse, R33 ;  /* 0x000000132a217235 */ /* 0x080fe20000000021 */
        /* <DEDUP_REMOVED lines=8> */
[----:B0-----:R-:W-:Y:S01]  /*1830*/  HFMA2 R37, R17, R12, R34 ;  /* 0x0000000c11257231 */ /* 0x001fe20000000022 */
[----:B------:R-:W-:Y:S01]  /*1840*/  LOP3.LUT R34, R7, 0x380038, RZ, 0xc0, !PT ;  /* 0x0038003807227812 */ /* 0x000fe200078ec0ff */
[----:B------:R-:W-:Y:S01]  /*1850*/  HFMA2.MMA R41, R40, R19, R35 ;  /* 0x0000001328297235 */ /* 0x000fe20000000023 */
[----:B------:R-:W-:Y:S01]  /*1860*/  LOP3.LUT R45, R6, 0x1c001c0, RZ, 0xc0, !PT ;  /* 0x01c001c0062d7812 */ /* 0x000fe200078ec0ff */
[----:B------:R-:W-:Y:S01]  /*1870*/  HFMA2.MMA R18, R43, R12, R18 ;  /* 0x0000000c2b127235 */ /* 0x000fe20000000012 */
[----:B------:R-:W-:Y:S01]  /*1880*/  LOP3.LUT R43, R34, 0x64006400, RZ, 0xfc, !PT ;  /* 0x64006400222b7812 */ /* 0x000fe200078efcff */
[----:B------:R-:W-:Y:S01]  /*1890*/  HFMA2 R16, R39, R0.H1_H1, -132, -132 ;  /* 0xd820d82027107431 */ /* 0x000fe20000060000 */
[----:B------:R-:W-:-:S02]  /*18a0*/  LOP3.LUT R4, R5, 0x1c001c0, RZ, 0xc0, !PT ;  /* 0x01c001c005047812 */ /* 0x000fc400078ec0ff */
[----:B------:R-:W-:Y:S01]  /*18b0*/  LOP3.LUT R5, R36, 0x64006400, RZ, 0xfc, !PT ;  /* 0x6400640024057812 */ /* 0x000fe200078efcff */
[----:B------:R-:W-:Y:S01]  /*18c0*/  HFMA2 R6, R43, R0.H1_H1, -132, -132 ;  /* 0xd820d8202b067431 */ /* 0x000fe20000060000 */
[----:B------:R-:W-:Y:S01]  /*18d0*/  LOP3.LUT R45, R45, 0x64006400, RZ, 0xfc, !PT ;  /* 0x640064002d2d7812 */ /* 0x000fe200078efcff */
[----:B------:R-:W-:Y:S01]  /*18e0*/  HFMA2 R35, R16, R12, R33 ;  /* 0x0000000c10237231 */ /* 0x000fe20000000021 */
[----:B------:R-:W-:Y:S02]  /*18f0*/  LOP3.LUT R43, R4, 0x64006400, RZ, 0xfc, !PT ;  /* 0x64006400042b7812 */ /* 0x000fe400078efcff */
[----:B------:R-:W-:Y:S01]  /*1900*/  LOP3.LUT R7, R7, 0x1c001c0, RZ, 0xc0, !PT ;  /* 0x01c001c007077812 */ /* 0x000fe200078ec0ff */
[----:B------:R-:W-:Y:S01]  /*1910*/  HFMA2.MMA R41, R6, R12, R41 ;  /* 0x0000000c06297235 */ /* 0x000fe20000000029 */
[-C--:B------:R-:W-:Y:S01]  /*1920*/  HFMA2 R12, R5, R0.reuse.H0_H0, -20, -20 ;  /* 0xcd00cd00050c7431 */ /* 0x080fe20000040000 */
[----:B------:R-:W-:Y:S01]  /*1930*/  LOP3.LUT R17, R8, 0x380038, RZ, 0xc0, !PT ;  /* 0x0038003808117812 */ /* 0x000fe200078ec0ff */
[----:B------:R-:W-:Y:S01]  /*1940*/  HFMA2 R4, R45, R0.H0_H0, -20, -20 ;  /* 0xcd00cd002d047431 */ /* 0x000fe20000040000 */
[----:B------:R-:W-:-:S02]  /*1950*/  SHF.R.U32.HI R16, RZ, 0x6, R8 ;  /* 0x00000006ff107819 */ /* 0x000fc40000011608 */
[----:B------:R-:W-:Y:S01]  /*1960*/  LOP3.LUT R38, R8, 0x70007, RZ, 0xc0, !PT ;  /* 0x0007000708267812 */ /* 0x000fe200078ec0ff */
[-C--:B------:R-:W-:Y:S01]  /*1970*/  HFMA2.MMA R12, R12, R13.reuse, R37 ;  /* 0x0000000d0c0c7235 */ /* 0x080fe20000000025 */
[----:B------:R-:W-:Y:S01]  /*1980*/  LOP3.LUT R37, R7, 0x64006400, RZ, 0xfc, !PT ;  /* 0x6400640007257812 */ /* 0x000fe200078efcff */
[----:B------:R-:W-:Y:S01]  /*1990*/  HFMA2.MMA R35, R4, R13, R35 ;  /* 0x0000000d04237235 */ /* 0x000fe20000000023 */
[C---:B------:R-:W-:Y:S01]  /*19a0*/  LOP3.LUT R19, R9.reuse, 0x380038, RZ, 0xc0, !PT ;  /* 0x0038003809137812 */ /* 0x040fe200078ec0ff */
[----:B------:R-:W0:Y:S01]  /*19b0*/  LDS.128 R4, [UR4+0x30] ;  /* 0x00003004ff047984 */ /* 0x000e220008000c00 */
[----:B------:R-:W-:Y:S02]  /*19c0*/  SHF.R.U32.HI R8, RZ, 0x6, R9 ;  /* 0x00000006ff087819 */ /* 0x000fe40000011609 */
[----:B------:R-:W-:Y:S02]  /*19d0*/  LOP3.LUT R39, R9, 0x70007, RZ, 0xc0, !PT ;  /* 0x0007000709277812 */ /* 0x000fe400078ec0ff */
[----:B------:R-:W-:-:S02]  /*19e0*/  LOP3.LUT R33, R10, 0x380038, RZ, 0xc0, !PT ;  /* 0x003800380a217812 */ /* 0x000fc400078ec0ff */
[----:B------:R-:W-:Y:S02]  /*19f0*/  SHF.R.U32.HI R9, RZ, 0x6, R10 ;  /* 0x00000006ff097819 */ /* 0x000fe4000001160a */
[----:B------:R-:W-:Y:S02]  /*1a00*/  LOP3.LUT R40, R10, 0x70007, RZ, 0xc0, !PT ;  /* 0x000700070a287812 */ /* 0x000fe400078ec0ff */
[C---:B------:R-:W-:Y:S02]  /*1a10*/  LOP3.LUT R34, R11.reuse, 0x380038, RZ, 0xc0, !PT ;  /* 0x003800380b227812 */ /* 0x040fe400078ec0ff */
[----:B------:R-:W-:Y:S02]  /*1a20*/  SHF.R.U32.HI R10, RZ, 0x6, R11 ;  /* 0x00000006ff0a7819 */ /* 0x000fe4000001160b */
[----:B------:R-:W-:Y:S01]  /*1a30*/  LOP3.LUT R36, R11, 0x70007, RZ, 0xc0, !PT ;  /* 0x000700070b247812 */ /* 0x000fe200078ec0ff */
[----:B------:R-:W-:Y:S01]  /*1a40*/  HFMA2 R11, R43, R0.H0_H0, -20, -20 ;  /* 0xcd00cd002b0b7431 */ /* 0x000fe20000040000 */
[----:B------:R-:W-:-:S02]  /*1a50*/  LOP3.LUT R38, R38, 0x64006400, RZ, 0xfc, !PT ;  /* 0x6400640026267812 */ /* 0x000fc400078efcff */
[----:B------:R-:W-:Y:S01]  /*1a60*/  LOP3.LUT R40, R40, 0x64006400, RZ, 0xfc, !PT ;  /* 0x6400640028287812 */ /* 0x000fe200078efcff */
[----:B------:R-:W-:Y:S01]  /*1a70*/  HFMA2 R11, R11, R13, R18 ;  /* 0x0000000d0b0b7231 */ /* 0x000fe20000000012 */
[----:B------:R-:W-:Y:S01]  /*1a80*/  LOP3.LUT R39, R39, 0x64006400, RZ, 0xfc, !PT ;  /* 0x6400640027277812 */ /* 0x000fe200078efcff */
[----:B------:R-:W-:Y:S01]  /*1a90*/  HFMA2 R18, R37, R0.H0_H0, -20, -20 ;  /* 0xcd00cd0025127431 */ /* 0x000fe20000040000 */
[----:B------:R-:W-:Y:S01]  /*1aa0*/  LOP3.LUT R43, R34, 0x64006400, RZ, 0xfc, !PT ;  /* 0x64006400222b7812 */ /* 0x000fe200078efcff */
[----:B------:R-:W-:Y:S01]  /*1ab0*/  HADD2 R37, R38, -1028, -1028 ;  /* 0xe404e40426257430 */ /* 0x000fe20000000000 */
        /* <DEDUP_REMOVED lines=8> */
[----:B------:R-:W-:Y:S01]  /*1b40*/  HADD2 R38, R39, -1028, -1028 ;  /* 0xe404e40427267430 */ /* 0x000fe20000000000 */
[----:B------:R-:W-:Y:S01]  /*1b50*/  LOP3.LUT R35, R17, 0x64006400, RZ, 0xfc, !PT ;  /* 0x6400640011237812 */ /* 0x000fe200078efcff */
[-C--:B------:R-:W-:Y:S01]  /*1b60*/  HFMA2 R34, R37, R0.reuse.H1_H1, -132, -132 ;  /* 0xd820d82025227431 */ /* 0x080fe20000060000 */
[----:B------:R-:W-:Y:S01]  /*1b70*/  LOP3.LUT R37, R40, 0x64006400, RZ, 0xfc, !PT ;  /* 0x6400640028257812 */ /* 0x000fe200078efcff */
[-C--:B------:R-:W-:Y:S01]  /*1b80*/  HFMA2 R40, R43, R0.reuse.H1_H1, -132, -132 ;  /* 0xd820d8202b287431 */ /* 0x080fe20000060000 */
[C---:B------:R-:W-:Y:S01]  /*1b90*/  LOP3.LUT R17, R16.reuse, 0x70007, RZ, 0xc0, !PT ;  /* 0x0007000710117812 */ /* 0x040fe200078ec0ff */
[----:B------:R-:W-:Y:S01]  /*1ba0*/  HADD2 R43, R36, -1028, -1028 ;  /* 0xe404e404242b7430 */ /* 0x000fe20000000000 */
[----:B------:R-:W-:Y:S01]  /*1bb0*/  HFMA2.MMA R11, R38, R14, R11 ;  /* 0x0000000e260b7235 */ /* 0x000fe2000000000b */
[----:B------:R-:W-:Y:S01]  /*1bc0*/  LOP3.LUT R39, R33, 0x64006400, RZ, 0xfc, !PT ;  /* 0x6400640021277812 */ /* 0x000fe200078efcff */
[----:B------:R-:W-:Y:S01]  /*1bd0*/  HFMA2 R33, R35, R0.H1_H1, -132, -132 ;  /* 0xd820d82023217431 */ /* 0x000fe20000060000 */
[----:B------:R-:W-:-:S02]  /*1be0*/  LOP3.LUT R38, R16, 0x380038, RZ, 0xc0, !PT ;  /* 0x0038003810267812 */ /* 0x000fc400078ec0ff */
[----:B------:R-:W-:Y:S01]  /*1bf0*/  LOP3.LUT R17, R17, 0x64006400, RZ, 0xfc, !PT ;  /* 0x6400640011117812 */ /* 0x000fe200078efcff */
[----:B------:R-:W-:Y:S01]  /*1c00*/  HFMA2.MMA R18, R43, R14, R18 ;  /* 0x0000000e2b127235 */ /* 0x000fe20000000012 */
[----:B------:R-:W-:Y:S01]  /*1c10*/  LOP3.LUT R35, R38, 0x64006400, RZ, 0xfc, !PT ;  /* 0x6400640026237812 */ /* 0x000fe200078efcff */
[----:B------:R-:W-:Y:S01]  /*1c20*/  HFMA2 R38, R39, R0.H1_H1, -132, -132 ;  /* 0xd820d82027267431 */ /* 0x000fe20000060000 */
[-C--:B------:R-:W-:Y:S01]  /*1c30*/  HFMA2.MMA R11, R34, R15.reuse, R11 ;  /* 0x0000000f220b7235 */ /* 0x080fe2000000000b */
[-C--:B------:R-:W-:Y:S01]  /*1c40*/  HFMA2 R12, R33, R15.reuse, R12 ;  /* 0x0000000f210c7231 */ /* 0x080fe2000000000c */
[----:B------:R-:W-:Y:S01]  /*1c50*/  LOP3.LUT R19, R8, 0x70007, RZ, 0xc0, !PT ;  /* 0x0007000708137812 */ /* 0x000fe200078ec0ff */
[----:B------:R-:W-:Y:S01]  /*1c60*/  HADD2 R17, R17, -1028, -1028 ;  /* 0xe404e40411117430 */ /* 0x000fe20000000000 */
[----:B------:R-:W-:Y:S01]  /*1c70*/  LOP3.LUT R41, R10, 0x380038, RZ, 0xc0, !PT ;  /* 0x003800380a297812 */ /* 0x000fe200078ec0ff */
[----:B------:R-:W-:Y:S01]  /*1c80*/  HFMA2 R13, R38, R15, R13 ;  /* 0x0000000f260d7231 */ /* 0x000fe2000000000d */
[----:B------:R-:W-:Y:S01]  /*1c90*/  HFMA2.MMA R15, R40, R15, R18 ;  /* 0x0000000f280f7235 */ /* 0x000fe20000000012 */
[----:B0-----:R-:W-:Y:S01]  /*1ca0*/  HFMA2 R18, R17, R4, R12 ;  /* 0x0000000411127231 */ /* 0x001fe2000000000c */
[----:B------:R-:W-:Y:S01]  /*1cb0*/  LOP3.LUT R12, R9, 0x70007, RZ, 0xc0, !PT ;  /* 0x00070007090c7812 */ /* 0x000fe200078ec0ff */
[----:B------:R-:W-:Y:S01]  /*1cc0*/  HFMA2 R36, R35, R0.H1_H1, -132, -132 ;  /* 0xd820d82023247431 */ /* 0x000fe20000060000 */
[----:B------:R-:W-:-:S02]  /*1cd0*/  LOP3.LUT R19, R19, 0x64006400, RZ, 0xfc, !PT ;  /* 0x6400640013137812 */ /* 0x000fc400078efcff */
[----:B------:R-:W-:Y:S02]  /*1ce0*/  LOP3.LUT R12, R12, 0x64006400, RZ, 0xfc, !PT ;  /* 0x640064000c0c7812 */ /* 0x000fe400078efcff */
[----:B------:R-:W-:Y:S01]  /*1cf0*/  LOP3.LUT R33, R10, 0x1c001c0, RZ, 0xc0, !PT ;  /* 0x01c001c00a217812 */ /* 0x000fe200078ec0ff */
[----:B------:R-:W-:Y:S01]  /*1d00*/  HADD2 R14, R19, -1028, -1028 ;  /* 0xe404e404130e7430 */ /* 0x000fe20000000000 */
[----:B------:R-:W-:Y:S01]  /*1d10*/  LOP3.LUT R39, R42, 0x64006400, RZ, 0xfc, !PT ;  /* 0x640064002a277812 */ /* 0x000fe200078efcff */
[----:B------:R-:W-:Y:S01]  /*1d20*/  HADD2 R12, R12, -1028, -1028 ;  /* 0xe404e4040c0c7430 */ /* 0x000fe20000000000 */
[----:B------:R-:W-:Y:S01]  /*1d30*/  LOP3.LUT R10, R10, 0x70007, RZ, 0xc0, !PT ;  /* 0x000700070a0a7812 */ /* 0x000fe200078ec0ff */
[----:B------:R-:W-:Y:S01]  /*1d40*/  HFMA2.MMA R18, R36, R5, R18 ;  /* 0x0000000524127235 */ /* 0x000fe20000000012 */
[----:B------:R-:W-:Y:S01]  /*1d50*/  LOP3.LUT R16, R16, 0x1c001c0, RZ, 0xc0, !PT ;  /* 0x01c001c010107812 */ /* 0x000fe200078ec0ff */
[-C--:B------:R-:W-:Y:S01]  /*1d60*/  HFMA2.MMA R11, R14, R4.reuse, R11 ;  /* 0x000000040e0b7235 */ /* 0x080fe2000000000b */
[----:B------:R-:W-:Y:S01]  /*1d70*/  LOP3.LUT R14, R9, 0x1c001c0, RZ, 0xc0, !PT ;  /* 0x01c001c0090e7812 */ /* 0x000fe200078ec0ff */
[----:B------:R-:W-:Y:S01]  /*1d80*/  HFMA2.MMA R13, R12, R4, R13 ;  /* 0x000000040c0d7235 */ /* 0x000fe2000000000d */
[----:B------:R-:W-:Y:S01]  /*1d90*/  LOP3.LUT R10, R10, 0x64006400, RZ, 0xfc, !PT ;  /* 0x640064000a0a7812 */ /* 0x000fe200078efcff */
[-C--:B------:R-:W-:Y:S01]  /*1da0*/  HFMA2 R44, R39, R0.reuse.H1_H1, -132, -132 ;  /* 0xd820d820272c7431 */ /* 0x080fe20000060000 */
[----:B------:R-:W-:Y:S01]  /*1db0*/  LOP3.LUT R9, R16, 0x64006400, RZ, 0xfc, !PT ;  /* 0x6400640010097812 */ /* 0x000fe200078efcff */
[----:B------:R-:W-:Y:S01]  /*1dc0*/  HFMA2 R42, R37, R0.H1_H1, -132, -132 ;  /* 0xd820d820252a7431 */ /* 0x000fe20000060000 */
[----:B------:R-:W-:-:S02]  /*1dd0*/  LOP3.LUT R41, R41, 0x64006400, RZ, 0xfc, !PT ;  /* 0x6400640029297812 */ /* 0x000fc400078efcff */
[----:B------:R-:W-:Y:S01]  /*1de0*/  LOP3.LUT R19, R14, 0x64006400, RZ, 0xfc, !PT ;  /* 0x640064000e137812 */ /* 0x000fe200078efcff */
[----:B------:R-:W-:Y:S01]  /*1df0*/  HADD2 R14, R10, -1028, -1028 ;  /* 0xe404e4040a0e7430 */ /* 0x000fe20000000000 */
[----:B------:R-:W-:Y:S01]  /*1e00*/  HFMA2.MMA R13, R44, R5, R13 ;  /* 0x000000052c0d7235 */ /* 0x000fe2000000000d */
[-C--:B------:R-:W-:Y:S01]  /*1e10*/  HFMA2 R35, R9, R0.reuse.H0_H0, -20, -20 ;  /* 0xcd00cd0009237431 */ /* 0x080fe20000040000 */
[----:B------:R-:W-:Y:S01]  /*1e20*/  LOP3.LUT R8, R8, 0x1c001c0, RZ, 0xc0, !PT ;  /* 0x01c001c008087812 */ /* 0x000fe200078ec0ff */
[-C--:B------:R-:W-:Y:S01]  /*1e30*/  HFMA2 R41, R41, R0.reuse.H1_H1, -132, -132 ;  /* 0xd820d82029297431 */ /* 0x080fe20000060000 */
[----:B------:R-:W-:Y:S01]  /*1e40*/  LOP3.LUT R33, R33, 0x64006400, RZ, 0xfc, !PT ;  /* 0x6400640021217812 */ /* 0x000fe200078efcff */
[----:B------:R-:W-:Y:S01]  /*1e50*/  HFMA2 R10, R19, R0.H0_H0, -20, -20 ;  /* 0xcd00cd00130a7431 */ /* 0x000fe20000040000 */
[----:B------:R-:W-:Y:S01]  /*1e60*/  LOP3.LUT R17, R8, 0x64006400, RZ, 0xfc, !PT ;  /* 0x6400640008117812 */ /* 0x000fe200078efcff */
[----:B------:R-:W-:Y:S01]  /*1e70*/  HFMA2 R15, R14, R4, R15 ;  /* 0x000000040e0f7231 */ /* 0x000fe2000000000f */
[-C--:B------:R-:W-:Y:S01]  /*1e80*/  HFMA2.MMA R18, R35, R6.reuse, R18 ;  /* 0x0000000623127235 */ /* 0x080fe20000000012 */
[-C--:B------:R-:W-:Y:S01]  /*1e90*/  HFMA2 R11, R42, R5.reuse, R11 ;  /* 0x000000052a0b7231 */ /* 0x080fe2000000000b */
[----:B------:R-:W-:Y:S01]  /*1ea0*/  LOP3.LUT R26, R26, 0x64006400, RZ, 0xfc, !PT ;  /* 0x640064001a1a7812 */ /* 0x000fe200078efcff */
[----:B------:R-:W-:Y:S01]  /*1eb0*/  HFMA2 R15, R41, R5, R15 ;  /* 0x00000005290f7231 */ /* 0x000fe2000000000f */
[----:B------:R-:W-:Y:S01]  /*1ec0*/  HFMA2.MMA R13, R10, R6, R13 ;  /* 0x000000060a0d7235 */ /* 0x000fe2000000000d */
[----:B------:R-:W-:Y:S01]  /*1ed0*/  HADD2 R5, R30, -1028, -1028 ;  /* 0xe404e4041e057430 */ /* 0x000fe20000000000 */
[----:B------:R-:W-:Y:S01]  /*1ee0*/  LOP3.LUT R31, R31, 0x64006400, RZ, 0xfc, !PT ;  /* 0x640064001f1f7812 */ /* 0x000fe200078efcff */
[----:B------:R-:W-:-:S02]  /*1ef0*/  HFMA2 R8, R17, R0.H0_H0, -20, -20 ;  /* 0xcd00cd0011087431 */ /* 0x000fc40000040000 */
[----:B------:R-:W-:Y:S02]  /*1f00*/  HFMA2 R9, R33, R0.H0_H0, -20, -20 ;  /* 0xcd00cd0021097431 */ /* 0x000fe40000040000 */
        /* <DEDUP_REMOVED lines=16> */
.L_x_3610:
[----:B------:R-:W-:Y:S01]  /*2010*/  ISETP.LT.AND P2, PT, R27, R20, PT ;  /* 0x000000141b00720c */ /* 0x000fe20003f41270 */
[----:B------:R-:W-:Y:S01]  /*2020*/  UIADD3 UR4, UR4, 0x40, URZ ;  /* 0x0000004004047890 */ /* 0x000fe2000fffe03f */
[----:B-----5:R-:W-:Y:S02]  /*2030*/  IMAD.MOV.U32 R16, RZ, RZ, R2 ;  /* 0x000000ffff107224 */ /* 0x020fe400078e0002 */
[----:B------:R-:W-:-:S09]  /*2040*/  IMAD.MOV.U32 R17, RZ, RZ, R3 ;  /* 0x000000ffff117224 */ /* 0x000fd200078e0003 */
[----:B------:R-:W-:Y:S05]  /*2050*/  @!P1 BRA P2, `(.L_x_3611) ;  /* 0xffffffec00009947 */ /* 0x000fea000103ffff */
.L_x_3609:
        /* <DEDUP_REMOVED lines=19> */
.L_x_3615:
[----:B------:R-:W0:Y:S02]  /*2190*/  LDS R2, [R0] ;  /* 0x0000000000027984 */ /* 0x000e240000000800 */
[----:B0-----:R-:W-:-:S10]  /*21a0*/  HFMA2.MMA R3, R2, 1, 1, R29 ;  /* 0x3c003c0002037835 */ /* 0x001fd4000000001d */
[----:B------:R-:W0:Y:S02]  /*21b0*/  ATOMS.CAST.SPIN R3, [R0], R2, R3 ;  /* 0x000000020003738d */ /* 0x000e240001800003 */
[----:B0-----:R-:W-:-:S13]  /*21c0*/  ISETP.EQ.U32.AND P0, PT, R3, 0x1, PT ;  /* 0x000000010300780c */ /* 0x001fda0003f02070 */
[----:B------:R-:W-:Y:S05]  /*21d0*/  @!P0 BRA `(.L_x_3615) ;  /* 0xfffffffc00ec8947 */ /* 0x000fea000383ffff */
[----:B------:R-:W-:Y:S05]  /*21e0*/  BRA `(.L_x_3613) ;  /* 0x00000000000c7947 */ /* 0x000fea0003800000 */
.L_x_3614:
[----:B------:R-:W2:Y:S02]  /*21f0*/  LD.E R0, desc[UR6][R4.64] ;  /* 0x0000000604007980 */ /* 0x000ea4000c101900 */
[----:B--2---:R-:W-:-:S05]  /*2200*/  IMAD.IADD R3, R29, 0x1, R0 ;  /* 0x000000011d037824 */ /* 0x004fca00078e0200 */
[----:B------:R0:W-:Y:S02]  /*2210*/  ST.E desc[UR6][R4.64], R3 ;  /* 0x0000000304007985 */ /* 0x0001e4000c101906 */
.L_x_3613:
[----:B------:R-:W-:Y:S05]  /*2220*/  BSYNC B0 ;  /* 0x0000000000007941 */ /* 0x000fea0003800000 */
.L_x_3612:
[----:B------:R1:W-:Y:S02]  /*2230*/  ATOM.E.ADD.F16x2.RN.STRONG.GPU P0, RZ, desc[UR6][R4.64+0x4], R28 ;  /* 0x0000041c04ff79a2 */ /* 0x0003e4000810e1c6 */
[----:B-1----:R-:W-:Y:S05]  /*2240*/  @P0 EXIT ;  /* 0x000000000000094d */ /* 0x002fea0003800000 */
[----:B------:R-:W1:Y:S02]  /*2250*/  QSPC.E.S P0, RZ, [R4+0x4] ;  /* 0x0000040004ff73aa */ /* 0x000e640000000500 */
[----:B-1----:R-:W-:Y:S05]  /*2260*/  @!P0 BRA `(.L_x_3616) ;  /* 0x0000000000208947 */ /* 0x002fea0003800000 */
[----:B------:R-:W-:-:S05]  /*2270*/  IMAD.MOV.U32 R2, RZ, RZ, R4 ;  /* 0x000000ffff027224 */ /* 0x000fca00078e0004 */
[----:B------:R-:W-:-:S07]  /*2280*/  MOV R0, R2 ;  /* 0x0000000200007202 */ /* 0x000fce0000000f00 */
.L_x_3617:
[----:B------:R-:W0:Y:S02]  /*2290*/  LDS R2, [R0+0x4] ;  /* 0x0000040000027984 */ /* 0x000e240000000800 */
[----:B0-----:R-:W-:-:S06]  /*22a0*/  HADD2 R3, R2, R28 ;  /* 0x0000001c02037230 */ /* 0x001fcc0000000000 */
[----:B------:R-:W0:Y:S02]  /*22b0*/  ATOMS.CAST.SPIN R3, [R0+0x4], R2, R3 ;  /* 0x000004020003738d */ /* 0x000e240001800003 */
[----:B0-----:R-:W-:-:S13]  /*22c0*/  ISETP.EQ.U32.AND P0, PT, R3, 0x1, PT ;  /* 0x000000010300780c */ /* 0x001fda0003f02070 */
[----:B------:R-:W-:Y:S05]  /*22d0*/  @!P0 BRA `(.L_x_3617) ;  /* 0xfffffffc00ec8947 */ /* 0x000fea000383ffff */
[----:B------:R-:W-:Y:S05]  /*22e0*/  EXIT ;  /* 0x000000000000794d */ /* 0x000fea0003800000 */
.L_x_3616:
[----:B------:R-:W0:Y:S02]  /*22f0*/  LD.E R0, desc[UR6][R4.64+0x4] ;  /* 0x0000040604007980 */ /* 0x000e24000c101900 */
[----:B0-----:R-:W-:-:S05]  /*2300*/  IMAD.IADD R3, R28, 0x1, R0 ;  /* 0x000000011c037824 */ /* 0x001fca00078e0200 */
[----:B------:R-:W-:Y:S01]  /*2310*/  ST.E desc[UR6][R4.64+0x4], R3 ;  /* 0x0000040304007985 */ /* 0x000fe2000c101906 */
[----:B------:R-:W-:Y:S05]  /*2320*/  EXIT ;  /* 0x000000000000794d */ /* 0x000fea0003800000 */
.L_x_3618:
        /* <DEDUP_REMOVED lines=13> */
.L_x_3737:


//--------------------- .text._Z23gemm_half_q_half_kernelILi1ELi6ELb1ELb0ELi32EEvPK6__halfPKjS4_S2_PS0_iiiiPKtS7_iiiiiibS2_i --------------------------
	.section	.text._Z23gemm_half_q_half_kernelILi1ELi6ELb1ELb0ELi32EEvPK6__halfPKjS4_S2_PS0_iiiiPKtS7_iiiiiibS2_i,"ax",@progbits
	.align	128
        .global         _Z23gemm_half_q_half_kernelILi1ELi6ELb1ELb0ELi32EEvPK6__halfPKjS4_S2_PS0_iiiiPKtS7_iiiiiibS2_i
        .type           _Z23gemm_half_q_half_kernelILi1ELi6ELb1ELb0ELi32EEvPK6__halfPKjS4_S2_PS0_iiiiPKtS7_iiiiiibS2_i,@function
        .size           _Z23gemm_half_q_half_kernelILi1ELi6ELb1ELb0ELi32EEvPK6__halfPKjS4_S2_PS0_iiiiPKtS7_iiiiiibS2_i,(.L_x_3738 - _Z23gemm_half_q_half_kernelILi1ELi6ELb1ELb0ELi32EEvPK6__halfPKjS4_S2_PS0_iiiiPKtS7_iiiiiibS2_i)
        .other          _Z23gemm_half_q_half_kernelILi1ELi6ELb1ELb0ELi32EEvPK6__halfPKjS4_S2_PS0_iiiiPKtS7_iiiiiibS2_i,@"STO_CUDA_ENTRY STV_DEFAULT"
_Z23gemm_half_q_half_kernelILi1ELi6ELb1ELb0ELi32EEvPK6__halfPKjS4_S2_PS0_iiiiPKtS7_iiiiiibS2_i:
.text._Z23gemm_half_q_half_kernelILi1ELi6ELb1ELb0ELi32EEvPK6__halfPKjS4_S2_PS0_iiiiPKtS7_iiiiiibS2_i:
        /* <DEDUP_REMOVED lines=48> */
.L_x_3620:
[----:B------:R-:W-:Y:S05]  /*0300*/  BSYNC B0 ;  /* 0x0000000000007941 */ /* 0x000fea0003800000 */
.L_x_3619:
        /* <DEDUP_REMOVED lines=32> */
.L_x_3622:
        /* <DEDUP_REMOVED lines=26> */
[----:B------:R-:W2:Y:S01]  /*06b0*/  I2F.F16 R23, R23 ;  /* 0x0000001700177306 */ /* 0x000ea20000200c00 */
[----:B------:R-:W-:Y:S01]  /*06c0*/  VIADD R22, R22, 0x1 ;  /* 0x0000000116167836 */ /* 0x000fe20000000000 */
[----:B------:R-:W-:Y:S01]  /*06d0*/  ISETP.GE.AND P1, PT, R11, R0, PT ;  /* 0x000000000b00720c */ /* 0x000fe20003f26270 */
        /* <DEDUP_REMOVED lines=11> */
.L_x_3621:
        /* <DEDUP_REMOVED lines=12> */
.L_x_3623:
        /* <DEDUP_REMOVED lines=8> */
.L_x_3624:
        /* <DEDUP_REMOVED lines=12> */
.L_x_3625:
        /* <DEDUP_REMOVED lines=8> */
.L_x_3626:
        /* <DEDUP_REMOVED lines=11> */
.L_x_3627:
        /* <DEDUP_REMOVED lines=12> */
[----:B0-----:R-:W-:-:S03]  /*0b80*/  ULEA UR4, UR5, UR4, 0x18 ;  /* 0x0000000405047291 */ /* 0x001fc6000f8ec03f */
        /* <DEDUP_REMOVED lines=8> */
[----:B------:R-:W-:Y:S01]  /*0c10*/  PRMT R4, R30, 0x9910, RZ ;  /* 0x000099101e047816 */ /* 0x000fe200000000ff */
[----:B------:R-:W-:Y:S01]  /*0c20*/  ULDC UR5, c[0x0][0x268] ;  /* 0x00009a0000057ab9 */ /* 0x000fe20000000800 */
[----:B------:R-:W-:Y:S02]  /*0c30*/  PRMT R28, RZ, 0x5410, RZ ;  /* 0x00005410ff1c7816 */ /* 0x000fe400000000ff */
[----:B------:R-:W-:Y:S02]  /*0c40*/  ISETP.EQ.OR P1, PT, R4, RZ, !P2 ;  /* 0x000000ff0400720c */ /* 0x000fe40005722670 */
[----:B------:R-:W-:-:S11]  /*0c50*/  PRMT R29, RZ, 0x5410, RZ ;  /* 0x00005410ff1d7816 */ /* 0x000fd600000000ff */
.L_x_3630:
[----:B------:R-:W0:Y:S01]  /*0c60*/  LDC R31, c[0x0][0x23c] ;  /* 0x00008f00ff1f7b82 */ /* 0x000e220000000800 */
[----:B-----5:R1:W5:Y:S01]  /*0c70*/  LDG.E.128.CONSTANT R16, desc[UR6][R2.64] ;  /* 0x0000000602107981 */ /* 0x020362000c1e9d00 */
[----:B0-----:R-:W-:-:S05]  /*0c80*/  IMAD.WIDE R4, R31, 0x4, R2 ;  /* 0x000000041f047825 */ /* 0x001fca00078e0202 */
[----:B------:R0:W5:Y:S01]  /*0c90*/  LDG.E.128.CONSTANT R8, desc[UR6][R4.64] ;  /* 0x0000000604087981 */ /* 0x000162000c1e9d00 */
[----:B------:R-:W-:-:S04]  /*0ca0*/  IMAD.WIDE R6, R31, 0x4, R4 ;  /* 0x000000041f067825 */ /* 0x000fc800078e0204 */
[----:B------:R-:W-:Y:S02]  /*0cb0*/  VIADD R33, R15, 0x20 ;  /* 0x000000200f217836 */ /* 0x000fe40000000000 */
[----:B-1----:R-:W-:-:S03]  /*0cc0*/  IMAD.WIDE R2, R31, 0x4, R6 ;  /* 0x000000041f027825 */ /* 0x002fc600078e0206 */
[----:B------:R-:W-:Y:S01]  /*0cd0*/  ISETP.GE.AND P0, PT, R33, UR5, PT ;  /* 0x0000000521007c0c */ /* 0x000fe2000bf06270 */
[----:B0-----:R-:W-:-:S12]  /*0ce0*/  @P1 BRA `(.L_x_3629) ;  /* 0x0000001000cc1947 */ /* 0x001fd80003800000 */
[----:B------:R-:W2:Y:S01]  /*0cf0*/  LDG.E.128.CONSTANT R4, desc[UR6][R6.64] ;  /* 0x0000000606047981 */ /* 0x000ea2000c1e9d00 */
[----:B-----5:R-:W-:Y:S01]  /*0d00*/  SHF.R.U32.HI R12, RZ, 0xf, R17 ;  /* 0x0000000fff0c7819 */ /* 0x020fe20000011611 */
[----:B------:R-:W-:Y:S01]  /*0d10*/  IMAD.MOV.U32 R15, RZ, RZ, 0x2400 ;  /* 0x00002400ff0f7424 */ /* 0x000fe200078e00ff */
[----:B------:R-:W-:Y:S01]  /*0d20*/  SHF.R.U32.HI R13, RZ, 0xe, R9 ;  /* 0x0000000eff0d7819 */ /* 0x000fe20000011609 */
[----:B------:R-:W0:Y:S01]  /*0d30*/  LDS.128 R20, [UR4] ;  /* 0x00000004ff147984 */ /* 0x000e220008000c00 */
[----:B------:R-:W-:Y:S01]  /*0d40*/  LOP3.LUT R12, R12, 0x10001, RZ, 0xc0, !PT ;  /* 0x000100010c0c7812 */ /* 0x000fe200078ec0ff */
[----:B------:R-:W-:Y:S01]  /*0d50*/  IMAD.MOV.U32 R14, RZ, RZ, 0x3000 ;  /* 0x00003000ff0e7424 */ /* 0x000fe200078e00ff */
[----:B------:R-:W-:Y:S02]  /*0d60*/  PRMT R24, R24, 0x5410, R15 ;  /* 0x0000541018187816 */ /* 0x000fe4000000000f */
[----:B------:R-:W-:Y:S02]  /*0d70*/  SHF.R.U32.HI R32, RZ, 0xf, R19 ;  /* 0x0000000fff207819 */ /* 0x000fe40000011613 */
[----:B------:R-:W-:-:S02]  /*0d80*/  LOP3.LUT R15, R12, 0x20002, R13, 0xf8, !PT ;  /* 0x000200020c0f7812 */ /* 0x000fc400078ef80d */
[----:B------:R-:W-:Y:S02]  /*0d90*/  SHF.R.U32.HI R12, RZ, 0xf, R16 ;  /* 0x0000000fff0c7819 */ /* 0x000fe40000011610 */
[----:B------:R-:W-:Y:S02]  /*0da0*/  LOP3.LUT R34, R32, 0x10001, RZ, 0xc0, !PT ;  /* 0x0001000120227812 */ /* 0x000fe400078ec0ff */
[----:B------:R-:W-:Y:S02]  /*0db0*/  SHF.R.U32.HI R37, RZ, 0xe, R11 ;  /* 0x0000000eff257819 */ /* 0x000fe4000001160b */
[----:B------:R-:W-:Y:S02]  /*0dc0*/  SHF.R.U32.HI R13, RZ, 0xe, R8 ;  /* 0x0000000eff0d7819 */ /* 0x000fe40000011608 */
[----:B------:R-:W-:Y:S02]  /*0dd0*/  LOP3.LUT R12, R12, 0x10001, RZ, 0xc0, !PT ;  /* 0x000100010c0c7812 */ /* 0x000fe400078ec0ff */
[----:B------:R-:W-:-:S02]  /*0de0*/  PRMT R25, R25, 0x5410, R14 ;  /* 0x0000541019197816 */ /* 0x000fc4000000000e */
[----:B------:R-:W-:Y:S02]  /*0df0*/  SHF.R.U32.HI R14, RZ, 0xf, R18 ;  /* 0x0000000fff0e7819 */ /* 0x000fe40000011612 */
[----:B------:R-:W-:Y:S02]  /*0e00*/  LOP3.LUT R34, R34, 0x20002, R37, 0xf8, !PT ;  /* 0x0002000222227812 */ /* 0x000fe400078ef825 */
[----:B------:R-:W-:Y:S02]  /*0e10*/  LOP3.LUT R36, R12, 0x20002, R13, 0xf8, !PT ;  /* 0x000200020c247812 */ /* 0x000fe400078ef80d */
[----:B------:R-:W-:Y:S02]  /*0e20*/  LOP3.LUT R37, R18, 0x70007, RZ, 0xc0, !PT ;  /* 0x0007000712257812 */ /* 0x000fe400078ec0ff */
[----:B------:R-:W-:Y:S02]  /*0e30*/  LOP3.LUT R13, R16, 0x70007, RZ, 0xc0, !PT ;  /* 0x00070007100d7812 */ /* 0x000fe400078ec0ff */
[----:B------:R-:W-:-:S02]  /*0e40*/  LOP3.LUT R38, R19, 0x70007, RZ, 0xc0, !PT ;  /* 0x0007000713267812 */ /* 0x000fc400078ec0ff */
[----:B------:R-:W-:Y:S02]  /*0e50*/  SHF.R.U32.HI R35, RZ, 0xe, R10 ;  /* 0x0000000eff237819 */ /* 0x000fe4000001160a */
[----:B------:R-:W-:Y:S02]  /*0e60*/  LOP3.LUT R14, R14, 0x10001, RZ, 0xc0, !PT ;  /* 0x000100010e0e7812 */ /* 0x000fe400078ec0ff */
[----:B------:R-:W-:Y:S02]  /*0e70*/  LOP3.LUT R37, R37, 0x64006400, RZ, 0xfc, !PT ;  /* 0x6400640025257812 */ /* 0x000fe400078efcff */
        /* <DEDUP_REMOVED lines=8> */
[-C--:B0-----:R-:W-:Y:S01]  /*0f00*/  HFMA2 R39, R13, R20.reuse, RZ.H0_H0 ;  /* 0x000000140d277231 */ /* 0x081fe200000400ff */
[----:B------:R-:W-:Y:S01]  /*0f10*/  LOP3.LUT R12, R12, 0x64006400, RZ, 0xfc, !PT ;  /* 0x640064000c0c7812 */ /* 0x000fe200078efcff */
[----:B------:R-:W-:Y:S01]  /*0f20*/  HFMA2.MMA R40, R41, R20, RZ ;  /* 0x0000001429287235 */ /* 0x000fe200000000ff */
[----:B------:R-:W-:Y:S01]  /*0f30*/  LOP3.LUT R14, R14, 0x64006400, RZ, 0xfc, !PT ;  /* 0x640064000e0e7812 */ /* 0x000fe200078efcff */
[----:B------:R-:W-:Y:S01]  /*0f40*/  HFMA2 R38, R43, R20, RZ.H0_H0 ;  /* 0x000000142b267231 */ /* 0x000fe200000400ff */
[----:B------:R-:W-:-:S02]  /*0f50*/  LOP3.LUT R13, R18, 0x380038, RZ, 0xc0, !PT ;  /* 0x00380038120d7812 */ /* 0x000fc400078ec0ff */
[----:B------:R-:W-:Y:S02]  /*0f60*/  SHF.R.U32.HI R18, RZ, 0x6, R18 ;  /* 0x00000006ff127819 */ /* 0x000fe40000011612 */
[----:B------:R-:W-:Y:S02]  /*0f70*/  SHF.R.U32.HI R16, RZ, 0x6, R16 ;  /* 0x00000006ff107819 */ /* 0x000fe40000011610 */
[----:B------:R-:W-:Y:S02]  /*0f80*/  PRMT R26, R26, 0x5410, R27 ;  /* 0x000054101a1a7816 */ /* 0x000fe4000000001b */
[----:B------:R-:W-:-:S04]  /*0f90*/  LOP3.LUT R42, R16, 0x70007, RZ, 0xc0, !PT ;  /* 0x00070007102a7812 */ /* 0x000fc800078ec0ff */
[----:B------:R-:W-:-:S05]  /*0fa0*/  LOP3.LUT R42, R42, 0x64006400, RZ, 0xfc, !PT ;  /* 0x640064002a2a7812 */ /* 0x000fca00078efcff */
[----:B------:R-:W-:Y:S01]  /*0fb0*/  HADD2 R42, R42, -1028, -1028 ;  /* 0xe404e4042a2a7430 */ /* 0x000fe20000000000 */
[----:B--2---:R-:W-:Y:S02]  /*0fc0*/  SHF.R.U32.HI R32, RZ, 0xd, R5 ;  /* 0x0000000dff207819 */ /* 0x004fe40000011605 */
[----:B------:R-:W-:Y:S02]  /*0fd0*/  SHF.R.U32.HI R44, RZ, 0xd, R6 ;  /* 0x0000000dff2c7819 */ /* 0x000fe40000011606 */
[----:B------:R-:W-:Y:S02]  /*0fe0*/  LOP3.LUT R32, R15, 0x40004, R32, 0xf8, !PT ;  /* 0x000400040f207812 */ /* 0x000fe400078ef820 */
[----:B------:R-:W-:Y:S02]  /*0ff0*/  LOP3.LUT R15, R17, 0x70007, RZ, 0xc0, !PT ;  /* 0x00070007110f7812 */ /* 0x000fe400078ec0ff */
[----:B------:R-:W-:Y:S02]  /*1000*/  SHF.R.U32.HI R17, RZ, 0x6, R17 ;  /* 0x00000006ff117819 */ /* 0x000fe40000011611 */
[----:B------:R-:W-:-:S02]  /*1010*/  LOP3.LUT R15, R15, 0x64006400, RZ, 0xfc, !PT ;  /* 0x640064000f0f7812 */ /* 0x000fc400078efcff */
[----:B------:R-:W-:-:S03]  /*1020*/  LOP3.LUT R32, R32, 0x64006400, RZ, 0xfc, !PT ;  /* 0x6400640020207812 */ /* 0x000fc600078efcff */
[----:B------:R-:W-:Y:S02]  /*1030*/  HADD2 R15, R15, -1028, -1028 ;  /* 0xe404e4040f0f7430 */ /* 0x000fe40000000000 */
[----:B------:R-:W-:-:S04]  /*1040*/  HADD2 R32, R32, -1028, -1028 ;  /* 0xe404e40420207430 */ /* 0x000fc80000000000 */
[----:B------:R-:W-:Y:S01]  /*1050*/  HFMA2.MMA R37, R15, R20, RZ ;  /* 0x000000140f257235 */ /* 0x000fe200000000ff */
[-C--:B------:R-:W-:Y:S02]  /*1060*/  HFMA2 R20, R12, R25.reuse.H1_H1, -132, -132 ;  /* 0xd820d8200c147431 */ /* 0x080fe40000060019 */
[----:B------:R-:W-:Y:S01]  /*1070*/  HFMA2 R12, R14, R25.H1_H1, -132, -132 ;  /* 0xd820d8200e0c7431 */ /* 0x000fe20000060019 */
[----:B------:R-:W-:Y:S02]  /*1080*/  LOP3.LUT R14, R13, 0x64006400, RZ, 0xfc, !PT ;  /* 0x640064000d0e7812 */ /* 0x000fe400078efcff */
[----:B------:R-:W-:Y:S01]  /*1090*/  LOP3.LUT R13, R19, 0x380038, RZ, 0xc0, !PT ;  /* 0x00380038130d7812 */ /* 0x000fe200078ec0ff */
[----:B------:R-:W-:Y:S01]  /*10a0*/  HFMA2 R39, R12, R21, R39 ;  /* 0x000000150c277231 */ /* 0x000fe20000000027 */
[----:B------:R-:W-:Y:S01]  /*10b0*/  LOP3.LUT R12, R17, 0x70007, RZ, 0xc0, !PT ;  /* 0x00070007110c7812 */ /* 0x000fe200078ec0ff */
[-C--:B------:R-:W-:Y:S01]  /*10c0*/  HFMA2 R15, R14, R25.reuse.H1_H1, -132, -132 ;  /* 0xd820d8200e0f7431 */ /* 0x080fe20000060019 */
[----:B------:R-:W-:Y:S01]  /*10d0*/  LOP3.LUT R14, R13, 0x64006400, RZ, 0xfc, !PT ;  /* 0x640064000d0e7812 */ /* 0x000fe200078efcff */
[----:B------:R-:W-:Y:S01]  /*10e0*/  HFMA2.MMA R37, R20, R21, R37 ;  /* 0x0000001514257235 */ /* 0x000fe20000000025 */
[----:B------:R-:W-:Y:S01]  /*10f0*/  LOP3.LUT R12, R12, 0x64006400, RZ, 0xfc, !PT ;  /* 0x640064000c0c7812 */ /* 0x000fe200078efcff */
[----:B------:R-:W-:Y:S01]  /*1100*/  HFMA2.MMA R39, R42, R22, R39 ;  /* 0x000000162a277235 */ /* 0x000fe20000000027 */
[----:B------:R-:W-:Y:S01]  /*1110*/  SHF.R.U32.HI R19, RZ, 0x6, R19 ;  /* 0x00000006ff137819 */ /* 0x000fe20000011613 */
[----:B------:R-:W-:Y:S01]  /*1120*/  HFMA2 R13, R14, R25.H1_H1, -132, -132 ;  /* 0xd820d8200e0d7431 */ /* 0x000fe20000060019 */
[----:B------:R-:W-:Y:S01]  /*1130*/  HFMA2.MMA R40, R15, R21, R40 ;  /* 0x000000150f287235 */ /* 0x000fe20000000028 */
[----:B------:R-:W-:Y:S01]  /*1140*/  HADD2 R14, R12, -1028, -1028 ;  /* 0xe404e4040c0e7430 */ /* 0x000fe20000000000 */
[----:B------:R-:W-:-:S02]  /*1150*/  LOP3.LUT R12, R18, 0x70007, RZ, 0xc0, !PT ;  /* 0x00070007120c7812 */ /* 0x000fc400078ec0ff */
[----:B------:R-:W-:Y:S01]  /*1160*/  LOP3.LUT R42, R17, 0x380038, RZ, 0xc0, !PT ;  /* 0x00380038112a7812 */ /* 0x000fe200078ec0ff */
[----:B------:R-:W-:Y:S01]  /*1170*/  HFMA2.MMA R38, R13, R21, R38 ;  /* 0x000000150d267235 */ /* 0x000fe20000000026 */
[-C--:B------:R-:W-:Y:S01]  /*1180*/  HFMA2 R37, R14, R22.reuse, R37 ;  /* 0x000000160e257231 */ /* 0x080fe20000000025 */
[----:B------:R-:W-:Y:S02]  /*1190*/  LOP3.LUT R41, R12, 0x64006400, RZ, 0xfc, !PT ;  /* 0x640064000c297812 */ /* 0x000fe400078efcff */
[----:B------:R-:W0:Y:S01]  /*11a0*/  LDS.128 R12, [UR4+0x10] ;  /* 0x00001004ff0c7984 */ /* 0x000e220008000c00 */
[----:B------:R-:W-:Y:S02]  /*11b0*/  SHF.R.U32.HI R21, RZ, 0xd, R4 ;  /* 0x0000000dff157819 */ /* 0x000fe40000011604 */
[----:B------:R-:W-:Y:S01]  /*11c0*/  HADD2 R41, R41, -1028, -1028 ;  /* 0xe404e40429297430 */ /* 0x000fe20000000000 */
[----:B------:R-:W-:Y:S02]  /*11d0*/  LOP3.LUT R42, R42, 0x64006400, RZ, 0xfc, !PT ;  /* 0x640064002a2a7812 */ /* 0x000fe400078efcff */
[----:B------:R-:W-:Y:S01]  /*11e0*/  LOP3.LUT R20, R36, 0x40004, R21, 0xf8, !PT ;  /* 0x0004000424147812 */ /* 0x000fe200078ef815 */
[----:B------:R-:W-:Y:S01]  /*11f0*/  HFMA2 R40, R41, R22, R40 ;  /* 0x0000001629287231 */ /* 0x000fe20000000028 */
[----:B------:R-:W-:Y:S01]  /*1200*/  LOP3.LUT R36, R19, 0x70007, RZ, 0xc0, !PT ;  /* 0x0007000713247812 */ /* 0x000fe200078ec0ff */
[----:B------:R-:W-:Y:S01]  /*1210*/  HFMA2 R42, R42, R25.H1_H1, -132, -132 ;  /* 0xd820d8202a2a7431 */ /* 0x000fe20000060019 */
[----:B------:R-:W-:-:S02]  /*1220*/  LOP3.LUT R21, R35, 0x40004, R44, 0xf8, !PT ;  /* 0x0004000423157812 */ /* 0x000fc400078ef82c */
[----:B------:R-:W-:Y:S01]  /*1230*/  LOP3.LUT R36, R36, 0x64006400, RZ, 0xfc, !PT ;  /* 0x6400640024247812 */ /* 0x000fe200078efcff */
[----:B------:R-:W-:Y:S01]  /*1240*/  HFMA2 R37, R42, R23, R37 ;  /* 0x000000172a257231 */ /* 0x000fe20000000025 */
[----:B------:R-:W-:Y:S02]  /*1250*/  SHF.R.U32.HI R35, RZ, 0xd, R7 ;  /* 0x0000000dff237819 */ /* 0x000fe40000011607 */
[----:B------:R-:W-:Y:S01]  /*1260*/  LOP3.LUT R17, R17, 0x1c001c0, RZ, 0xc0, !PT ;  /* 0x01c001c011117812 */ /* 0x000fe200078ec0ff */
[----:B------:R-:W-:Y:S01]  /*1270*/  HADD2 R41, R36, -1028, -1028 ;  /* 0xe404e40424297430 */ /* 0x000fe20000000000 */
[----:B------:R-:W-:Y:S02]  /*1280*/  LOP3.LUT R36, R16, 0x380038, RZ, 0xc0, !PT ;  /* 0x0038003810247812 */ /* 0x000fe400078ec0ff */
[----:B------:R-:W-:Y:S02]  /*1290*/  LOP3.LUT R34, R34, 0x40004, R35, 0xf8, !PT ;  /* 0x0004000422227812 */ /* 0x000fe400078ef823 */
[----:B------:R-:W-:Y:S01]  /*12a0*/  LOP3.LUT R36, R36, 0x64006400, RZ, 0xfc, !PT ;  /* 0x6400640024247812 */ /* 0x000fe200078efcff */
[----:B------:R-:W-:Y:S01]  /*12b0*/  HFMA2.MMA R38, R41, R22, R38 ;  /* 0x0000001629267235 */ /* 0x000fe20000000026 */
[----:B------:R-:W-:-:S02]  /*12c0*/  LOP3.LUT R41, R18, 0x380038, RZ, 0xc0, !PT ;  /* 0x0038003812297812 */ /* 0x000fc400078ec0ff */
        /* <DEDUP_REMOVED lines=8> */
[----:B------:R-:W-:Y:S01]  /*1350*/  LOP3.LUT R18, R18, 0x1c001c0, RZ, 0xc0, !PT ;  /* 0x01c001c012127812 */ /* 0x000fe200078ec0ff */
[----:B------:R-:W-:Y:S01]  /*1360*/  HFMA2 R43, R22, R25.H1_H1, -132, -132 ;  /* 0xd820d820162b7431 */ /* 0x000fe20000060019 */
[----:B------:R-:W-:Y:S01]  /*1370*/  LOP3.LUT R35, R35, 0x64006400, RZ, 0xfc, !PT ;  /* 0x6400640023237812 */ /* 0x000fe200078efcff */
[-C--:B------:R-:W-:Y:S01]  /*1380*/  HFMA2 R36, R17, R24.reuse.H1_H1, -20, -20 ;  /* 0xcd00cd0011247431 */ /* 0x080fe20000060018 */
[----:B------:R-:W-:Y:S01]  /*1390*/  LOP3.LUT R22, R19, 0x1c001c0, RZ, 0xc0, !PT ;  /* 0x01c001c013167812 */ /* 0x000fe200078ec0ff */
[----:B------:R-:W-:Y:S01]  /*13a0*/  HFMA2.MMA R40, R41, R23, R40 ;  /* 0x0000001729287235 */ /* 0x000fe20000000028 */
[----:B------:R-:W-:Y:S01]  /*13b0*/  LOP3.LUT R19, R18, 0x64006400, RZ, 0xfc, !PT ;  /* 0x6400640012137812 */ /* 0x000fe200078efcff */
[-C--:B------:R-:W-:Y:S01]  /*13c0*/  HFMA2 R16, R35, R24.reuse.H1_H1, -20, -20 ;  /* 0xcd00cd0023107431 */ /* 0x080fe20000060018 */
[----:B------:R-:W-:Y:S01]  /*13d0*/  LOP3.LUT R17, R9, 0x70007, RZ, 0xc0, !PT ;  /* 0x0007000709117812 */ /* 0x000fe200078ec0ff */
[----:B0-----:R-:W-:Y:S01]  /*13e0*/  HFMA2.MMA R36, R36, R12, R37 ;  /* 0x0000000c24247235 */ /* 0x001fe20000000025 */
[----:B------:R-:W-:Y:S01]  /*13f0*/  LOP3.LUT R37, R22, 0x64006400, RZ, 0xfc, !PT ;  /* 0x6400640016257812 */ /* 0x000fe200078efcff */
[----:B------:R-:W-:Y:S01]  /*1400*/  HFMA2 R19, R19, R24.H1_H1, -20, -20 ;  /* 0xcd00cd0013137431 */ /* 0x000fe20000060018 */
[----:B------:R-:W-:Y:S01]  /*1410*/  LOP3.LUT R18, R10, 0x70007, RZ, 0xc0, !PT ;  /* 0x000700070a127812 */ /* 0x000fe200078ec0ff */
[----:B------:R-:W-:Y:S01]  /*1420*/  HFMA2 R35, R16, R12, R39 ;  /* 0x0000000c10237231 */ /* 0x000fe20000000027 */
[----:B------:R-:W-:Y:S01]  /*1430*/  LOP3.LUT R16, R8, 0x70007, RZ, 0xc0, !PT ;  /* 0x0007000708107812 */ /* 0x000fe200078ec0ff */
[----:B------:R-:W-:Y:S01]  /*1440*/  HFMA2.MMA R23, R43, R23, R38 ;  /* 0x000000172b177235 */ /* 0x000fe20000000026 */
[----:B------:R-:W-:Y:S01]  /*1450*/  LOP3.LUT R17, R17, 0x64006400, RZ, 0xfc, !PT ;  /* 0x6400640011117812 */ /* 0x000fe200078efcff */
[-C--:B------:R-:W-:Y:S01]  /*1460*/  HFMA2.MMA R22, R19, R12.reuse, R40 ;  /* 0x0000000c13167235 */ /* 0x080fe20000000028 */
[----:B------:R-:W-:Y:S01]  /*1470*/  LOP3.LUT R16, R16, 0x64006400, RZ, 0xfc, !PT ;  /* 0x6400640010107812 */ /* 0x000fe200078efcff */
[----:B------:R-:W-:Y:S01]  /*1480*/  HFMA2 R38, R37, R24.H1_H1, -20, -20 ;  /* 0xcd00cd0025267431 */ /* 0x000fe20000060018 */
[----:B------:R-:W-:Y:S01]  /*1490*/  LOP3.LUT R18, R18, 0x64006400, RZ, 0xfc, !PT ;  /* 0x6400640012127812 */ /* 0x000fe200078efcff */
[----:B------:R-:W-:Y:S01]  /*14a0*/  HADD2 R17, R17, -1028, -1028 ;  /* 0xe404e40411117430 */ /* 0x000fe20000000000 */
[----:B------:R-:W-:Y:S01]  /*14b0*/  LOP3.LUT R40, R8, 0x380038, RZ, 0xc0, !PT ;  /* 0x0038003808287812 */ /* 0x000fe200078ec0ff */
[----:B------:R-:W-:Y:S01]  /*14c0*/  HADD2 R16, R16, -1028, -1028 ;  /* 0xe404e40410107430 */ /* 0x000fe20000000000 */
[----:B------:R-:W-:Y:S01]  /*14d0*/  SHF.R.U32.HI R8, RZ, 0x6, R8 ;  /* 0x00000006ff087819 */ /* 0x000fe20000011608 */
[----:B------:R-:W-:Y:S01]  /*14e0*/  HADD2 R19, R18, -1028, -1028 ;  /* 0xe404e40412137430 */ /* 0x000fe20000000000 */
[----:B------:R-:W-:Y:S01]  /*14f0*/  HFMA2.MMA R23, R38, R12, R23 ;  /* 0x0000000c26177235 */ /* 0x000fe20000000017 */
[----:B------:R-:W-:Y:S01]  /*1500*/  LOP3.LUT R12, R11, 0x70007, RZ, 0xc0, !PT ;  /* 0x000700070b0c7812 */ /* 0x000fe200078ec0ff */
[-C--:B------:R-:W-:Y:S01]  /*1510*/  HFMA2 R35, R16, R13.reuse, R35 ;  /* 0x0000000d10237231 */ /* 0x080fe20000000023 */
[----:B------:R-:W-:Y:S01]  /*1520*/  HFMA2.MMA R36, R17, R13, R36 ;  /* 0x0000000d11247235 */ /* 0x000fe20000000024 */
[----:B------:R-:W-:Y:S01]  /*1530*/  HFMA2 R22, R19, R13, R22 ;  /* 0x0000000d13167231 */ /* 0x000fe20000000016 */
[----:B------:R-:W-:Y:S01]  /*1540*/  LOP3.LUT R12, R12, 0x64006400, RZ, 0xfc, !PT ;  /* 0x640064000c0c7812 */ /* 0x000fe200078efcff */
[----:B------:R-:W0:Y:S01]  /*1550*/  LDS.128 R16, [UR4+0x20] ;  /* 0x00002004ff107984 */ /* 0x000e220008000c00 */
[----:B------:R-:W-:-:S02]  /*1560*/  LOP3.LUT R42, R40, 0x64006400, RZ, 0xfc, !PT ;  /* 0x64006400282a7812 */ /* 0x000fc400078efcff */
[----:B------:R-:W-:Y:S01]  /*1570*/  LOP3.LUT R38, R11, 0x380038, RZ, 0xc0, !PT ;  /* 0x003800380b267812 */ /* 0x000fe200078ec0ff */
[----:B------:R-:W-:Y:S01]  /*1580*/  HADD2 R44, R12, -1028, -1028 ;  /* 0xe404e4040c2c7430 */ /* 0x000fe20000000000 */
[----:B------:R-:W-:Y:S01]  /*1590*/  SHF.R.U32.HI R12, RZ, 0x6, R11 ;  /* 0x00000006ff0c7819 */ /* 0x000fe2000001160b */
[----:B------:R-:W-:Y:S01]  /*15a0*/  HFMA2 R42, R42, R25.H1_H1, -132, -132 ;  /* 0xd820d8202a2a7431 */ /* 0x000fe20000060019 */
[----:B------:R-:W-:Y:S02]  /*15b0*/  LOP3.LUT R39, R10, 0x380038, RZ, 0xc0, !PT ;  /* 0x003800380a277812 */ /* 0x000fe400078ec0ff */
[----:B------:R-:W-:Y:S01]  /*15c0*/  LOP3.LUT R11, R8, 0x70007, RZ, 0xc0, !PT ;  /* 0x00070007080b7812 */ /* 0x000fe200078ec0ff */
[----:B------:R-:W-:Y:S01]  /*15d0*/  HFMA2.MMA R23, R44, R13, R23 ;  /* 0x0000000d2c177235 */ /* 0x000fe20000000017 */
[----:B------:R-:W-:Y:S02]  /*15e0*/  LOP3.LUT R37, R9, 0x380038, RZ, 0xc0, !PT ;  /* 0x0038003809257812 */ /* 0x000fe400078ec0ff */
[----:B------:R-:W-:-:S02]  /*15f0*/  LOP3.LUT R40, R39, 0x64006400, RZ, 0xfc, !PT ;  /* 0x6400640027287812 */ /* 0x000fc400078efcff */
[----:B------:R-:W-:Y:S01]  /*1600*/  LOP3.LUT R13, R11, 0x64006400, RZ, 0xfc, !PT ;  /* 0x640064000b0d7812 */ /* 0x000fe200078efcff */
[-C--:B------:R-:W-:Y:S01]  /*1610*/  HFMA2.MMA R11, R42, R14.reuse, R35 ;  /* 0x0000000e2a0b7235 */ /* 0x080fe20000000023 */
[----:B------:R-:W-:Y:S01]  /*1620*/  LOP3.LUT R44, R37, 0x64006400, RZ, 0xfc, !PT ;  /* 0x64006400252c7812 */ /* 0x000fe200078efcff */
[-C--:B------:R-:W-:Y:S01]  /*1630*/  HFMA2 R35, R40, R25.reuse.H1_H1, -132, -132 ;  /* 0xd820d82028237431 */ /* 0x080fe20000060019 */
[----:B------:R-:W-:Y:S02]  /*1640*/  LOP3.LUT R38, R38, 0x64006400, RZ, 0xfc, !PT ;  /* 0x6400640026267812 */ /* 0x000fe400078efcff */
[----:B------:R-:W-:Y:S01]  /*1650*/  SHF.R.U32.HI R9, RZ, 0x6, R9 ;  /* 0x00000006ff097819 */ /* 0x000fe20000011609 */
[-C--:B------:R-:W-:Y:S01]  /*1660*/  HFMA2 R37, R44, R25.reuse.H1_H1, -132, -132 ;  /* 0xd820d8202c257431 */ /* 0x080fe20000060019 */
[----:B------:R-:W-:Y:S01]  /*1670*/  SHF.R.U32.HI R10, RZ, 0x6, R10 ;  /* 0x00000006ff0a7819 */ /* 0x000fe2000001160a */
[----:B------:R-:W-:Y:S01]  /*1680*/  HFMA2 R40, R38, R25.H1_H1, -132, -132 ;  /* 0xd820d82026287431 */ /* 0x000fe20000060019 */
[----:B------:R-:W-:Y:S01]  /*1690*/  LOP3.LUT R34, R34, 0x64006400, RZ, 0xfc, !PT ;  /* 0x6400640022227812 */ /* 0x000fe200078efcff */
[----:B------:R-:W-:Y:S01]  /*16a0*/  HADD2 R38, R13, -1028, -1028 ;  /* 0xe404e4040d267430 */ /* 0x000fe20000000000 */
[----:B------:R-:W-:Y:S01]  /*16b0*/  LOP3.LUT R13, R9, 0x70007, RZ, 0xc0, !PT ;  /* 0x00070007090d7812 */ /* 0x000fe200078ec0ff */
[-C--:B------:R-:W-:Y:S01]  /*16c0*/  HFMA2.MMA R36, R37, R14.reuse, R36 ;  /* 0x0000000e25247235 */ /* 0x080fe20000000024 */
[----:B------:R-:W-:Y:S01]  /*16d0*/  HFMA2 R22, R35, R14, R22 ;  /* 0x0000000e23167231 */ /* 0x000fe20000000016 */
[----:B------:R-:W-:Y:S01]  /*16e0*/  HFMA2.MMA R23, R40, R14, R23 ;  /* 0x0000000e28177235 */ /* 0x000fe20000000017 */
[----:B------:R-:W-:Y:S01]  /*16f0*/  HFMA2 R11, R38, R15, R11 ;  /* 0x0000000f260b7231 */ /* 0x000fe2000000000b */
        /* <DEDUP_REMOVED lines=13> */
[-C--:B------:R-:W-:Y:S01]  /*17d0*/  HFMA2.MMA R36, R41, R15.reuse, R36 ;  /* 0x0000000f29247235 */ /* 0x080fe20000000024 */
[----:B------:R-:W-:Y:S01]  /*17e0*/  LOP3.LUT R13, R10, 0x380038, RZ, 0xc0, !PT ;  /* 0x003800380a0d7812 */ /* 0x000fe200078ec0ff */
[----:B------:R-:W-:Y:S01]  /*17f0*/  HFMA2 R14, R14, R25.H1_H1, -132, -132 ;  /* 0xd820d8200e0e7431 */ /* 0x000fe20000060019 */
[----:B------:R-:W-:Y:S01]  /*1800*/  LOP3.LUT R8, R8, 0x1c001c0, RZ, 0xc0, !PT ;  /* 0x01c001c008087812 */ /* 0x000fe200078ec0ff */
[----:B------:R-:W-:Y:S01]  /*1810*/  HFMA2 R22, R37, R15, R22 ;  /* 0x0000000f25167231 */ /* 0x000fe20000000016 */
[----:B------:R-:W-:Y:S01]  /*1820*/  HFMA2.MMA R15, R40, R15, R23 ;  /* 0x0000000f280f7235 */ /* 0x000fe20000000017 */
[----:B------:R-:W-:Y:S01]  /*1830*/  HFMA2 R35, R38, R25.H1_H1, -132, -132 ;  /* 0xd820d82026237431 */ /* 0x000fe20000060019 */
[----:B------:R-:W-:Y:S01]  /*1840*/  LOP3.LUT R10, R10, 0x1c001c0, RZ, 0xc0, !PT ;  /* 0x01c001c00a0a7812 */ /* 0x000fe200078ec0ff */
[----:B0-----:R-:W-:Y:S01]  /*1850*/  HFMA2 R23, R14, R16, R11 ;  /* 0x000000100e177231 */ /* 0x001fe2000000000b */
[----:B------:R-:W-:-:S02]  /*1860*/  LOP3.LUT R14, R13, 0x64006400, RZ, 0xfc, !PT ;  /* 0x640064000d0e7812 */ /* 0x000fc400078efcff */
[----:B------:R-:W-:Y:S01]  /*1870*/  LOP3.LUT R13, R9, 0x1c001c0, RZ, 0xc0, !PT ;  /* 0x01c001c0090d7812 */ /* 0x000fe200078ec0ff */
[-C--:B------:R-:W-:Y:S01]  /*1880*/  HFMA2.MMA R11, R35, R16.reuse, R36 ;  /* 0x00000010230b7235 */ /* 0x080fe20000000024 */
[----:B------:R-:W-:Y:S01]  /*1890*/  LOP3.LUT R35, R12, 0x380038, RZ, 0xc0, !PT ;  /* 0x003800380c237812 */ /* 0x000fe200078ec0ff */
[-C--:B------:R-:W-:Y:S01]  /*18a0*/  HFMA2 R37, R14, R25.reuse.H1_H1, -132, -132 ;  /* 0xd820d8200e257431 */ /* 0x080fe20000060019 */
[----:B------:R-:W-:Y:S02]  /*18b0*/  LOP3.LUT R9, R8, 0x64006400, RZ, 0xfc, !PT ;  /* 0x6400640008097812 */ /* 0x000fe400078efcff */
[----:B------:R-:W-:Y:S02]  /*18c0*/  LOP3.LUT R36, R35, 0x64006400, RZ, 0xfc, !PT ;  /* 0x6400640023247812 */ /* 0x000fe400078efcff */
[----:B------:R-:W-:Y:S01]  /*18d0*/  LOP3.LUT R13, R13, 0x64006400, RZ, 0xfc, !PT ;  /* 0x640064000d0d7812 */ /* 0x000fe200078efcff */
[-C--:B------:R-:W-:Y:S01]  /*18e0*/  HFMA2.MMA R8, R37, R16.reuse, R22 ;  /* 0x0000001025087235 */ /* 0x080fe20000000016 */
[----:B------:R-:W-:Y:S01]  /*18f0*/  LOP3.LUT R35, R10, 0x64006400, RZ, 0xfc, !PT ;  /* 0x640064000a237812 */ /* 0x000fe200078efcff */
[----:B------:R-:W-:Y:S01]  /*1900*/  HFMA2 R36, R36, R25.H1_H1, -132, -132 ;  /* 0xd820d82024247431 */ /* 0x000fe20000060019 */
[----:B------:R-:W-:Y:S01]  /*1910*/  LOP3.LUT R40, R12, 0x1c001c0, RZ, 0xc0, !PT ;  /* 0x01c001c00c287812 */ /* 0x000fe200078ec0ff */
[-C--:B------:R-:W-:Y:S01]  /*1920*/  HFMA2 R22, R13, R24.reuse.H1_H1, -20, -20 ;  /* 0xcd00cd000d167431 */ /* 0x080fe20000060018 */
[C---:B------:R-:W-:Y:S01]  /*1930*/  LOP3.LUT R14, R4.reuse, 0x380038, RZ, 0xc0, !PT ;  /* 0x00380038040e7812 */ /* 0x040fe200078ec0ff */
[-C--:B------:R-:W-:Y:S01]  /*1940*/  HFMA2 R10, R9, R24.reuse.H1_H1, -20, -20 ;  /* 0xcd00cd00090a7431 */ /* 0x080fe20000060018 */
[----:B------:R-:W-:Y:S01]  /*1950*/  SHF.R.U32.HI R13, RZ, 0x6, R4 ;  /* 0x00000006ff0d7819 */ /* 0x000fe20000011604 */
[----:B------:R-:W-:Y:S01]  /*1960*/  HFMA2 R35, R35, R24.H1_H1, -20, -20 ;  /* 0xcd00cd0023237431 */ /* 0x000fe20000060018 */
[----:B------:R-:W-:Y:S01]  /*1970*/  HFMA2.MMA R16, R36, R16, R15 ;  /* 0x0000001024107235 */ /* 0x000fe2000000000f */
[-C--:B------:R-:W-:Y:S01]  /*1980*/  HFMA2 R23, R10, R17.reuse, R23 ;  /* 0x000000110a177231 */ /* 0x080fe20000000017 */
[----:B------:R-:W-:Y:S01]  /*1990*/  HFMA2.MMA R22, R22, R17, R11 ;  /* 0x0000001116167235 */ /* 0x000fe2000000000b */
[----:B------:R-:W-:Y:S01]  /*19a0*/  HFMA2 R15, R35, R17, R8 ;  /* 0x00000011230f7231 */ /* 0x000fe20000000008 */
[----:B------:R-:W-:Y:S01]  /*19b0*/  LOP3.LUT R38, R4, 0x70007, RZ, 0xc0, !PT ;  /* 0x0007000704267812 */ /* 0x000fe200078ec0ff */
[----:B------:R-:W0:Y:S01]  /*19c0*/  LDS.128 R8, [UR4+0x30] ;  /* 0x00003004ff087984 */ /* 0x000e220008000c00 */
[----:B------:R-:W-:-:S02]  /*19d0*/  LOP3.LUT R41, R40, 0x64006400, RZ, 0xfc, !PT ;  /* 0x6400640028297812 */ /* 0x000fc400078efcff */
[C---:B------:R-:W-:Y:S02]  /*19e0*/  LOP3.LUT R35, R5.reuse, 0x380038, RZ, 0xc0, !PT ;  /* 0x0038003805237812 */ /* 0x040fe400078ec0ff */
[----:B------:R-:W-:Y:S01]  /*19f0*/  SHF.R.U32.HI R4, RZ, 0x6, R5 ;  /* 0x00000006ff047819 */ /* 0x000fe20000011605 */
[----:B------:R-:W-:Y:S01]  /*1a00*/  HFMA2 R41, R41, R24.H1_H1, -20, -20 ;  /* 0xcd00cd0029297431 */ /* 0x000fe20000060018 */
[----:B------:R-:W-:Y:S02]  /*1a10*/  LOP3.LUT R37, R5, 0x70007, RZ, 0xc0, !PT ;  /* 0x0007000705257812 */ /* 0x000fe400078ec0ff */
[C---:B------:R-:W-:Y:S02]  /*1a20*/  LOP3.LUT R12, R6.reuse, 0x380038, RZ, 0xc0, !PT ;  /* 0x00380038060c7812 */ /* 0x040fe400078ec0ff */
[----:B------:R-:W-:Y:S01]  /*1a30*/  SHF.R.U32.HI R5, RZ, 0x6, R6 ;  /* 0x00000006ff057819 */ /* 0x000fe20000011606 */
[----:B------:R-:W-:Y:S01]  /*1a40*/  HFMA2.MMA R16, R41, R17, R16 ;  /* 0x0000001129107235 */ /* 0x000fe20000000010 */
[----:B------:R-:W-:-:S02]  /*1a50*/  LOP3.LUT R39, R6, 0x70007, RZ, 0xc0, !PT ;  /* 0x0007000706277812 */ /* 0x000fc400078ec0ff */
[C---:B------:R-:W-:Y:S02]  /*1a60*/  LOP3.LUT R36, R7.reuse, 0x380038, RZ, 0xc0, !PT ;  /* 0x0038003807247812 */ /* 0x040fe400078ec0ff */
[----:B------:R-:W-:Y:S02]  /*1a70*/  SHF.R.U32.HI R6, RZ, 0x6, R7 ;  /* 0x00000006ff067819 */ /* 0x000fe40000011607 */
        /* <DEDUP_REMOVED lines=8> */
[-C--:B------:R-:W-:Y:S01]  /*1b00*/  HFMA2 R23, R38, R18.reuse, R23 ;  /* 0x0000001226177231 */ /* 0x080fe20000000017 */
[----:B------:R-:W-:Y:S01]  /*1b10*/  LOP3.LUT R36, R36, 0x64006400, RZ, 0xfc, !PT ;  /* 0x6400640024247812 */ /* 0x000fe200078efcff */
[----:B------:R-:W-:Y:S01]  /*1b20*/  HADD2 R7, R7, -1028, -1028 ;  /* 0xe404e40407077430 */ /* 0x000fe20000000000 */
[----:B------:R-:W-:Y:S01]  /*1b30*/  LOP3.LUT R12, R12, 0x64006400, RZ, 0xfc, !PT ;  /* 0x640064000c0c7812 */ /* 0x000fe200078efcff */
[----:B------:R-:W-:Y:S01]  /*1b40*/  HADD2 R38, R39, -1028, -1028 ;  /* 0xe404e40427267430 */ /* 0x000fe20000000000 */
[-C--:B------:R-:W-:Y:S01]  /*1b50*/  HFMA2.MMA R22, R37, R18.reuse, R22 ;  /* 0x0000001225167235 */ /* 0x080fe20000000016 */
[-C--:B------:R-:W-:Y:S01]  /*1b60*/  HFMA2 R14, R14, R25.reuse.H1_H1, -132, -132 ;  /* 0xd820d8200e0e7431 */ /* 0x080fe20000060019 */
[----:B------:R-:W-:Y:S01]  /*1b70*/  LOP3.LUT R37, R6, 0x380038, RZ, 0xc0, !PT ;  /* 0x0038003806257812 */ /* 0x000fe200078ec0ff */
[----:B------:R-:W-:Y:S01]  /*1b80*/  HFMA2 R15, R38, R18, R15 ;  /* 0x00000012260f7231 */ /* 0x000fe2000000000f */
[----:B------:R-:W-:Y:S01]  /*1b90*/  HFMA2.MMA R18, R7, R18, R16 ;  /* 0x0000001207127235 */ /* 0x000fe20000000010 */
[----:B------:R-:W-:Y:S01]  /*1ba0*/  LOP3.LUT R16, R35, 0x64006400, RZ, 0xfc, !PT ;  /* 0x6400640023107812 */ /* 0x000fe200078efcff */
[-C--:B------:R-:W-:Y:S01]  /*1bb0*/  HFMA2 R35, R36, R25.reuse.H1_H1, -132, -132 ;  /* 0xd820d82024237431 */ /* 0x080fe20000060019 */
[----:B------:R-:W-:Y:S01]  /*1bc0*/  LOP3.LUT R7, R13, 0x70007, RZ, 0xc0, !PT ;  /* 0x000700070d077812 */ /* 0x000fe200078ec0ff */
[-C--:B------:R-:W-:Y:S01]  /*1bd0*/  HFMA2 R12, R12, R25.reuse.H1_H1, -132, -132 ;  /* 0xd820d8200c0c7431 */ /* 0x080fe20000060019 */
[----:B------:R-:W-:Y:S01]  /*1be0*/  HFMA2.MMA R23, R14, R19, R23 ;  /* 0x000000130e177235 */ /* 0x000fe20000000017 */
[----:B------:R-:W-:Y:S01]  /*1bf0*/  HFMA2 R17, R16, R25.H1_H1, -132, -132 ;  /* 0xd820d82010117431 */ /* 0x000fe20000060019 */
[----:B------:R-:W-:Y:S01]  /*1c00*/  LOP3.LUT R7, R7, 0x64006400, RZ, 0xfc, !PT ;  /* 0x6400640007077812 */ /* 0x000fe200078efcff */
[----:B------:R-:W-:Y:S01]  /*1c10*/  HFMA2 R12, R12, R19, R15 ;  /* 0x000000130c0c7231 */ /* 0x000fe2000000000f */
[----:B------:R-:W-:-:S02]  /*1c20*/  LOP3.LUT R15, R13, 0x380038, RZ, 0xc0, !PT ;  /* 0x003800380d0f7812 */ /* 0x000fc400078ec0ff */
[----:B------:R-:W-:Y:S01]  /*1c30*/  LOP3.LUT R38, R37, 0x64006400, RZ, 0xfc, !PT ;  /* 0x6400640025267812 */ /* 0x000fe200078efcff */
[-C--:B------:R-:W-:Y:S01]  /*1c40*/  HFMA2.MMA R14, R17, R19.reuse, R22 ;  /* 0x00000013110e7235 */ /* 0x080fe20000000016 */
[----:B------:R-:W-:Y:S01]  /*1c50*/  HADD2 R16, R7, -1028, -1028 ;  /* 0xe404e40407107430 */ /* 0x000fe20000000000 */
[----:B------:R-:W-:Y:S01]  /*1c60*/  HFMA2.MMA R19, R35, R19, R18 ;  /* 0x0000001323137235 */ /* 0x000fe20000000012 */
[----:B------:R-:W-:Y:S02]  /*1c70*/  LOP3.LUT R35, R6, 0x70007, RZ, 0xc0, !PT ;  /* 0x0007000706237812 */ /* 0x000fe400078ec0ff */
[----:B------:R-:W-:Y:S01]  /*1c80*/  LOP3.LUT R17, R4, 0x70007, RZ, 0xc0, !PT ;  /* 0x0007000704117812 */ /* 0x000fe200078ec0ff */
[----:B0-----:R-:W-:Y:S01]  /*1c90*/  HFMA2 R7, R16, R8, R23 ;  /* 0x0000000810077231 */ /* 0x001fe20000000017 */
[----:B------:R-:W-:Y:S02]  /*1ca0*/  LOP3.LUT R35, R35, 0x64006400, RZ, 0xfc, !PT ;  /* 0x6400640023237812 */ /* 0x000fe400078efcff */
[----:B------:R-:W-:-:S02]  /*1cb0*/  LOP3.LUT R22, R5, 0x70007, RZ, 0xc0, !PT ;  /* 0x0007000705167812 */ /* 0x000fc400078ec0ff */
[----:B------:R-:W-:Y:S01]  /*1cc0*/  LOP3.LUT R23, R5, 0x380038, RZ, 0xc0, !PT ;  /* 0x0038003805177812 */ /* 0x000fe200078ec0ff */
[----:B------:R-:W-:Y:S01]  /*1cd0*/  HADD2 R40, R35, -1028, -1028 ;  /* 0xe404e40423287430 */ /* 0x000fe20000000000 */
[----:B------:R-:W-:Y:S02]  /*1ce0*/  LOP3.LUT R17, R17, 0x64006400, RZ, 0xfc, !PT ;  /* 0x6400640011117812 */ /* 0x000fe400078efcff */
[----:B------:R-:W-:Y:S02]  /*1cf0*/  LOP3.LUT R16, R15, 0x64006400, RZ, 0xfc, !PT ;  /* 0x640064000f107812 */ /* 0x000fe400078efcff */
        /* <DEDUP_REMOVED lines=8> */
[----:B------:R-:W-:Y:S01]  /*1d80*/  LOP3.LUT R4, R4, 0x1c001c0, RZ, 0xc0, !PT ;  /* 0x01c001c004047812 */ /* 0x000fe200078ec0ff */
[-C--:B------:R-:W-:Y:S01]  /*1d90*/  HFMA2 R22, R36, R25.reuse.H1_H1, -132, -132 ;  /* 0xd820d82024167431 */ /* 0x080fe20000060019 */
[----:B------:R-:W-:Y:S01]  /*1da0*/  LOP3.LUT R6, R6, 0x1c001c0, RZ, 0xc0, !PT ;  /* 0x01c001c006067812 */ /* 0x000fe200078ec0ff */
[-C--:B------:R-:W-:Y:S01]  /*1db0*/  HFMA2 R36, R38, R25.reuse.H1_H1, -132, -132 ;  /* 0xd820d82026247431 */ /* 0x080fe20000060019 */
[----:B------:R-:W-:Y:S01]  /*1dc0*/  LOP3.LUT R13, R13, 0x1c001c0, RZ, 0xc0, !PT ;  /* 0x01c001c00d0d7812 */ /* 0x000fe200078ec0ff */
[----:B------:R-:W-:Y:S01]  /*1dd0*/  HFMA2 R12, R15, R8, R12 ;  /* 0x000000080f0c7231 */ /* 0x000fe2000000000c */
[----:B------:R-:W-:Y:S01]  /*1de0*/  LOP3.LUT R8, R5, 0x1c001c0, RZ, 0xc0, !PT ;  /* 0x01c001c005087812 */ /* 0x000fe200078ec0ff */
[-C--:B------:R-:W-:Y:S01]  /*1df0*/  HFMA2 R18, R18, R25.reuse.H1_H1, -132, -132 ;  /* 0xd820d82012127431 */ /* 0x080fe20000060019 */
[----:B------:R-:W-:Y:S01]  /*1e00*/  LOP3.LUT R5, R4, 0x64006400, RZ, 0xfc, !PT ;  /* 0x6400640004057812 */ /* 0x000fe200078efcff */
[-C--:B------:R-:W-:Y:S01]  /*1e10*/  HFMA2.MMA R19, R36, R9.reuse, R19 ;  /* 0x0000000924137235 */ /* 0x080fe20000000013 */
[----:B------:R-:W-:Y:S01]  /*1e20*/  LOP3.LUT R17, R6, 0x64006400, RZ, 0xfc, !PT ;  /* 0x6400640006117812 */ /* 0x000fe200078efcff */
[----:B------:R-:W-:Y:S01]  /*1e30*/  HFMA2 R16, R16, R25.H1_H1, -132, -132 ;  /* 0xd820d82010107431 */ /* 0x000fe20000060019 */
[----:B------:R-:W-:Y:S01]  /*1e40*/  LOP3.LUT R15, R8, 0x64006400, RZ, 0xfc, !PT ;  /* 0x64006400080f7812 */ /* 0x000fe200078efcff */
[-C--:B------:R-:W-:Y:S01]  /*1e50*/  HFMA2 R6, R5, R24.reuse.H1_H1, -20, -20 ;  /* 0xcd00cd0005067431 */ /* 0x080fe20000060018 */
[----:B------:R-:W-:Y:S01]  /*1e60*/  HFMA2.MMA R5, R18, R9, R14 ;  /* 0x0000000912057235 */ /* 0x000fe2000000000e */
[-C--:B------:R-:W-:Y:S01]  /*1e70*/  HFMA2 R8, R17, R24.reuse.H1_H1, -20, -20 ;  /* 0xcd00cd0011087431 */ /* 0x080fe20000060018 */
[----:B------:R-:W-:Y:S01]  /*1e80*/  LOP3.LUT R13, R13, 0x64006400, RZ, 0xfc, !PT ;  /* 0x640064000d0d7812 */ /* 0x000fe200078efcff */
[-C--:B------:R-:W-:Y:S01]  /*1e90*/  HFMA2 R15, R15, R24.reuse.H1_H1, -20, -20 ;  /* 0xcd00cd000f0f7431 */ /* 0x080fe20000060018 */
[----:B------:R-:W-:Y:S01]  /*1ea0*/  LOP3.LUT R21, R21, 0x64006400, RZ, 0xfc, !PT ;  /* 0x6400640015157812 */ /* 0x000fe200078efcff */
[-C--:B------:R-:W-:Y:S01]  /*1eb0*/  HFMA2 R12, R22, R9.reuse, R12 ;  /* 0x00000009160c7231 */ /* 0x080fe2000000000c */
[----:B------:R-:W-:Y:S01]  /*1ec0*/  LOP3.LUT R20, R20, 0x64006400, RZ, 0xfc, !PT ;  /* 0x6400640014147812 */ /* 0x000fe200078efcff */
[-C--:B------:R-:W-:Y:S01]  /*1ed0*/  HFMA2.MMA R19, R8, R10.reuse, R19 ;  /* 0x0000000a08137235 */ /* 0x080fe20000000013 */
[----:B------:R-:W-:Y:S01]  /*1ee0*/  HFMA2 R7, R16, R9, R7 ;  /* 0x0000000910077231 */ /* 0x000fe20000000007 */
[----:B------:R-:W-:Y:S01]  /*1ef0*/  HFMA2.MMA R5, R6, R10, R5 ;  /* 0x0000000a06057235 */ /* 0x000fe20000000005 */
[----:B------:R-:W-:Y:S01]  /*1f00*/  HFMA2 R4, R13, R24.H1_H1, -20, -20 ;  /* 0xcd00cd000d047431 */ /* 0x000fe20000060018 */
[----:B------:R-:W-:Y:S01]  /*1f10*/  PRMT R24, R24, 0x5410, R25 ;  /* 0x0000541018187816 */ /* 0x000fe20000000019 */
[----:B------:R-:W-:-:S02]  /*1f20*/  HFMA2 R12, R15, R10, R12 ;  /* 0x0000000a0f0c7231 */ /* 0x000fc4000000000c */
[----:B------:R-:W-:Y:S01]  /*1f30*/  HADD2 R21, R21, -1028, -1028 ;  /* 0xe404e40415157430 */ /* 0x000fe20000000000 */
[-C--:B------:R-:W-:Y:S01]  /*1f40*/  HFMA2.MMA R19, R34, R11.reuse, R19 ;  /* 0x0000000b22137235 */ /* 0x080fe20000000013 */
[----:B------:R-:W-:Y:S01]  /*1f50*/  HFMA2 R7, R4, R10, R7 ;  /* 0x0000000a04077231 */ /* 0x000fe20000000007 */
[----:B------:R-:W-:Y:S01]  /*1f60*/  HFMA2.MMA R5, R32, R11, R5 ;  /* 0x0000000b20057235 */ /* 0x000fe20000000005 */
        /* <DEDUP_REMOVED lines=11> */
.L_x_3629:
[----:B------:R-:W-:Y:S01]  /*2020*/  ISETP.LT.AND P3, PT, R33, R0, PT ;  /* 0x000000002100720c */ /* 0x000fe20003f61270 */
[----:B------:R-:W-:Y:S01]  /*2030*/  UIADD3 UR4, UR4, 0x40, URZ ;  /* 0x0000004004047890 */ /* 0x000fe2000fffe03f */
[----:B------:R-:W-:-:S11]  /*2040*/  IMAD.MOV.U32 R15, RZ, RZ, R33 ;  /* 0x000000ffff0f7224 */ /* 0x000fd600078e0021 */
[----:B------:R-:W-:Y:S05]  /*2050*/  @!P0 BRA P3, `(.L_x_3630) ;  /* 0xffffffec00008947 */ /* 0x000fea000183ffff */
.L_x_3628:
[----:B------:R-:W-:Y:S01]  /*2060*/  ISETP.GE.AND P0, PT, R15, R0, PT ;  /* 0x000000000f00720c */ /* 0x000fe20003f06270 */
[----:B------:R-:W-:-:S03]  /*2070*/  ULDC UR5, c[0x0][0x26c] ;  /* 0x00009b0000057ab9 */ /* 0x000fc60000000800 */
[----:B------:R-:W-:-:S13]  /*2080*/  ISETP.GE.OR P0, PT, R15, UR5, P0 ;  /* 0x000000050f007c0c */ /* 0x000fda0008706670 */
[----:B------:R-:W-:Y:S05]  /*2090*/  @P0 BRA `(.L_x_3631) ;  /* 0x00000008008c0947 */ /* 0x000fea0003800000 */
[----:B------:R-:W-:Y:S01]  /*20a0*/  PRMT R4, R30, 0x9910, RZ ;  /* 0x000099101e047816 */ /* 0x000fe200000000ff */
[C---:B------:R-:W-:Y:S01]  /*20b0*/  IMAD.SHL.U32 R13, R31.reuse, 0x4, RZ ;  /* 0x000000041f0d7824 */ /* 0x040fe200078e00ff */
[----:B-----5:R-:W-:Y:S01]  /*20c0*/  SHF.R.S32.HI R16, RZ, 0x1f, R31 ;  /* 0x0000001fff107819 */ /* 0x020fe2000001141f */
[----:B------:R-:W-:Y:S01]  /*20d0*/  ULDC UR5, c[0x0][0x26c] ;  /* 0x00009b0000057ab9 */ /* 0x000fe20000000800 */
[----:B------:R-:W-:Y:S02]  /*20e0*/  ISETP.EQ.OR P3, PT, R4, RZ, !P2 ;  /* 0x000000ff0400720c */ /* 0x000fe40005762670 */
[----:B------:R-:W-:-:S11]  /*20f0*/  SHF.L.U64.HI R16, R31, 0x2, R16 ;  /* 0x000000021f107819 */ /* 0x000fd60000010210 */
.L_x_3633:
[----:B------:R-:W-:-:S05]  /*2100*/  VIADD R15, R15, 0x10 ;  /* 0x000000100f0f7836 */ /* 0x000fca0000000000 */
[C---:B------:R-:W-:Y:S02]  /*2110*/  ISETP.GE.AND P0, PT, R15.reuse, UR5, PT ;  /* 0x000000050f007c0c */ /* 0x040fe4000bf06270 */
[----:B------:R-:W-:Y:S01]  /*2120*/  ISETP.LT.AND P4, PT, R15, R0, PT ;  /* 0x000000000f00720c */ /* 0x000fe20003f81270 */
[----:B------:R-:W-:-:S12]  /*2130*/  @P3 BRA `(.L_x_3632) ;  /* 0x0000000800543947 */ /* 0x000fd80003800000 */
[----:B------:R-:W2:Y:S01]  /*2140*/  LDG.E.128.CONSTANT R8, desc[UR6][R2.64] ;  /* 0x0000000602087981 */ /* 0x000ea2000c1e9d00 */
[----:B------:R-:W-:Y:S01]  /*2150*/  IMAD.MOV.U32 R12, RZ, RZ, 0x2c00 ;  /* 0x00002c00ff0c7424 */ /* 0x000fe200078e00ff */
[----:B------:R-:W-:Y:S01]  /*2160*/  PRMT R24, R24, 0x5410, R25 ;  /* 0x0000541018187816 */ /* 0x000fe20000000019 */
[----:B------:R-:W-:Y:S01]  /*2170*/  IMAD.MOV.U32 R4, RZ, RZ, 0x2400 ;  /* 0x00002400ff047424 */ /* 0x000fe200078e00ff */
[----:B------:R-:W-:Y:S01]  /*2180*/  PRMT R26, R26, 0x5410, R27 ;  /* 0x000054101a1a7816 */ /* 0x000fe2000000001b */
[----:B------:R-:W-:-:S03]  /*2190*/  IMAD.MOV.U32 R18, RZ, RZ, 0x3400 ;  /* 0x00003400ff127424 */ /* 0x000fc600078e00ff */
[----:B------:R-:W-:Y:S02]  /*21a0*/  PRMT R12, R4, 0x5410, R12 ;  /* 0x00005410040c7816 */ /* 0x000fe4000000000c */
[----:B------:R-:W0:Y:S01]  /*21b0*/  LDS.128 R4, [UR4] ;  /* 0x00000004ff047984 */ /* 0x000e220008000c00 */
[----:B--2---:R-:W-:Y:S02]  /*21c0*/  LOP3.LUT R20, R8, 0xc000c, RZ, 0xc0, !PT ;  /* 0x000c000c08147812 */ /* 0x004fe400078ec0ff */
[----:B------:R-:W-:Y:S02]  /*21d0*/  LOP3.LUT R22, R9, 0xc000c, RZ, 0xc0, !PT ;  /* 0x000c000c09167812 */ /* 0x000fe400078ec0ff */
[----:B------:R-:W-:Y:S02]  /*21e0*/  LOP3.LUT R30, R10, 0xc000c, RZ, 0xc0, !PT ;  /* 0x000c000c0a1e7812 */ /* 0x000fe400078ec0ff */
[----:B------:R-:W-:Y:S02]  /*21f0*/  SHF.R.U32.HI R17, RZ, 0x8, R8 ;  /* 0x00000008ff117819 */ /* 0x000fe40000011608 */
        /* <DEDUP_REMOVED lines=32> */
[C---:B------:R-:W-:Y:S01]  /*2400*/  LOP3.LUT R35, R11.reuse, 0x300030, RZ, 0xc0, !PT ;  /* 0x003000300b237812 */ /* 0x040fe200078ec0ff */
[----:B------:R-:W-:Y:S01]  /*2410*/  HADD2 R43, R10, -1026, -1026 ;  /* 0xe402e4020a2b7430 */ /* 0x000fe20000000000 */
[----:B------:R-:W-:-:S02]  /*2420*/  LOP3.LUT R33, R11, 0xc000c0, RZ, 0xc0, !PT ;  /* 0x00c000c00b217812 */ /* 0x000fc400078ec0ff */
[----:B------:R-:W-:Y:S01]  /*2430*/  LOP3.LUT R11, R11, 0x30003, RZ, 0xc0, !PT ;  /* 0x000300030b0b7812 */ /* 0x000fe200078ec0ff */
[----:B0-----:R-:W-:Y:S01]  /*2440*/  HFMA2.MMA R10, R37, R4, RZ ;  /* 0x00000004250a7235 */ /* 0x001fe200000000ff */
[----:B------:R-:W-:Y:S02]  /*2450*/  LOP3.LUT R39, R39, 0x64006400, RZ, 0xfc, !PT ;  /* 0x6400640027277812 */ /* 0x000fe400078efcff */
[C---:B------:R-:W-:Y:S02]  /*2460*/  LOP3.LUT R41, R8.reuse, 0x300030, RZ, 0xc0, !PT ;  /* 0x0030003008297812 */ /* 0x040fe400078ec0ff */
        /* <DEDUP_REMOVED lines=8> */
[-C--:B------:R-:W-:Y:S01]  /*24f0*/  HFMA2 R11, R39, R4.reuse, RZ.H0_H0 ;  /* 0x00000004270b7231 */ /* 0x080fe200000400ff */
[----:B------:R-:W-:Y:S01]  /*2500*/  LOP3.LUT R9, R8, 0x64006400, RZ, 0xfc, !PT ;  /* 0x6400640008097812 */ /* 0x000fe200078efcff */
[----:B------:R-:W-:Y:S01]  /*2510*/  HFMA2.MMA R8, R43, R4, RZ ;  /* 0x000000042b087235 */ /* 0x000fe200000000ff */
[----:B------:R-:W-:Y:S01]  /*2520*/  HFMA2 R4, R45, R4, RZ.H0_H0 ;  /* 0x000000042d047231 */ /* 0x000fe200000400ff */
[----:B------:R-:W-:Y:S01]  /*2530*/  LOP3.LUT R43, R34, 0x64006400, RZ, 0xfc, !PT ;  /* 0x64006400222b7812 */ /* 0x000fe200078efcff */
[-C--:B------:R-:W-:Y:S01]  /*2540*/  HFMA2 R41, R41, R12.reuse.H1_H1, -66, -66 ;  /* 0xd420d42029297431 */ /* 0x080fe2000006000c */
[----:B------:R-:W-:Y:S01]  /*2550*/  LOP3.LUT R45, R35, 0x64006400, RZ, 0xfc, !PT ;  /* 0x64006400232d7812 */ /* 0x000fe200078efcff */
[-C--:B------:R-:W-:Y:S01]  /*2560*/  HFMA2 R11, R40, R5.reuse, R11 ;  /* 0x00000005280b7231 */ /* 0x080fe2000000000b */
[C---:B------:R-:W-:Y:S01]  /*2570*/  LOP3.LUT R39, R17.reuse, 0x300030, RZ, 0xc0, !PT ;  /* 0x0030003011277812 */ /* 0x040fe200078ec0ff */
[----:B------:R-:W-:Y:S01]  /*2580*/  HFMA2 R40, R9, R12.H1_H1, -66, -66 ;  /* 0xd420d42009287431 */ /* 0x000fe2000006000c */
[----:B------:R-:W-:Y:S01]  /*2590*/  HFMA2.MMA R36, R42, R5, R8 ;  /* 0x000000052a247235 */ /* 0x000fe20000000008 */
[----:B------:R-:W-:Y:S01]  /*25a0*/  HFMA2 R38, R38, R5, R4 ;  /* 0x0000000526267231 */ /* 0x000fe20000000004 */
[----:B------:R-:W-:Y:S01]  /*25b0*/  HFMA2.MMA R5, R41, R6, R10 ;  /* 0x0000000629057235 */ /* 0x000fe2000000000a */
[----:B------:R-:W-:Y:S01]  /*25c0*/  HFMA2 R4, R40, R6, R11 ;  /* 0x0000000628047231 */ /* 0x000fe2000000000b */
[C---:B------:R-:W-:Y:S01]  /*25d0*/  LOP3.LUT R34, R17.reuse, 0xc000c0, RZ, 0xc0, !PT ;  /* 0x00c000c011227812 */ /* 0x040fe200078ec0ff */
[----:B------:R-:W0:Y:S01]  /*25e0*/  LDS.128 R8, [UR4+0x10] ;  /* 0x00001004ff087984 */ /* 0x000e220008000c00 */
[-C--:B------:R-:W-:Y:S01]  /*25f0*/  HFMA2 R43, R43, R12.reuse.H1_H1, -66, -66 ;  /* 0xd420d4202b2b7431 */ /* 0x080fe2000006000c */
[----:B------:R-:W-:Y:S01]  /*2600*/  LOP3.LUT R17, R17, 0x30003, RZ, 0xc0, !PT ;  /* 0x0003000311117812 */ /* 0x000fe200078ec0ff */
[----:B------:R-:W-:Y:S01]  /*2610*/  HFMA2 R45, R45, R12.H1_H1, -66, -66 ;  /* 0xd420d4202d2d7431 */ /* 0x000fe2000006000c */
[----:B------:R-:W-:-:S02]  /*2620*/  LOP3.LUT R35, R14, 0x300030, RZ, 0xc0, !PT ;  /* 0x003000300e237812 */ /* 0x000fc400078ec0ff */
[----:B------:R-:W-:Y:S01]  /*2630*/  LOP3.LUT R33, R33, 0x64006400, RZ, 0xfc, !PT ;  /* 0x6400640021217812 */ /* 0x000fe200078efcff */
[----:B------:R-:W-:Y:S01]  /*2640*/  HFMA2.MMA R36, R43, R6, R36 ;  /* 0x000000062b247235 */ /* 0x000fe20000000024 */
[----:B------:R-:W-:Y:S01]  /*2650*/  LOP3.LUT R43, R23, 0x64006400, RZ, 0xfc, !PT ;  /* 0x64006400172b7812 */ /* 0x000fe200078efcff */
[----:B------:R-:W-:Y:S01]  /*2660*/  HFMA2 R38, R45, R6, R38 ;  /* 0x000000062d267231 */ /* 0x000fe20000000026 */
        /* <DEDUP_REMOVED lines=8> */
[----:B------:R-:W-:Y:S01]  /*26f0*/  LOP3.LUT R17, R17, 0x64006400, RZ, 0xfc, !PT ;  /* 0x6400640011117812 */ /* 0x000fe200078efcff */
[-C--:B------:R-:W-:Y:S01]  /*2700*/  HFMA2.MMA R5, R6, R7.reuse, R5 ;  /* 0x0000000706057235 */ /* 0x080fe20000000005 */
[----:B------:R-:W-:Y:S01]  /*2710*/  LOP3.LUT R14, R14, 0x64006400, RZ, 0xfc, !PT ;  /* 0x640064000e0e7812 */ /* 0x000fe200078efcff */
[----:B------:R-:W-:Y:S01]  /*2720*/  HFMA2.MMA R36, R23, R7, R36 ;  /* 0x0000000717247235 */ /* 0x000fe20000000024 */
[-C--:B------:R-:W-:Y:S01]  /*2730*/  HFMA2 R4, R31, R7.reuse, R4 ;  /* 0x000000071f047231 */ /* 0x080fe20000000004 */
[C---:B------:R-:W-:Y:S01]  /*2740*/  LOP3.LUT R37, R19.reuse, 0x300030, RZ, 0xc0, !PT ;  /* 0x0030003013257812 */ /* 0x040fe200078ec0ff */
[----:B------:R-:W-:Y:S01]  /*2750*/  HADD2 R6, R17, -1026, -1026 ;  /* 0xe402e40211067430 */ /* 0x000fe20000000000 */
[----:B------:R-:W-:Y:S01]  /*2760*/  LOP3.LUT R40, R19, 0xc000c0, RZ, 0xc0, !PT ;  /* 0x00c000c013287812 */ /* 0x000fe200078ec0ff */
        /* <DEDUP_REMOVED lines=10> */
[-C--:B0-----:R-:W-:Y:S01]  /*2810*/  HFMA2.MMA R5, R6, R8.reuse, R5 ;  /* 0x0000000806057235 */ /* 0x081fe20000000005 */
[----:B------:R-:W-:Y:S01]  /*2820*/  LOP3.LUT R21, R21, 0x64006400, RZ, 0xfc, !PT ;  /* 0x6400640015157812 */ /* 0x000fe200078efcff */
[----:B------:R-:W-:Y:S01]  /*2830*/  HFMA2.MMA R36, R7, R8, R36 ;  /* 0x0000000807247235 */ /* 0x000fe20000000024 */
[-C--:B------:R-:W-:Y:S01]  /*2840*/  HFMA2 R35, R35, R12.reuse.H1_H1, -66, -66 ;  /* 0xd420d42023237431 */ /* 0x080fe2000006000c */
[----:B------:R-:W-:Y:S01]  /*2850*/  LOP3.LUT R34, R34, 0x64006400, RZ, 0xfc, !PT ;  /* 0x6400640022227812 */ /* 0x000fe200078efcff */
[----:B------:R-:W-:Y:S01]  /*2860*/  HADD2 R19, R19, -1026, -1026 ;  /* 0xe402e40213137430 */ /* 0x000fe20000000000 */
[----:B------:R-:W-:Y:S01]  /*2870*/  LOP3.LUT R42, R32, 0x64006400, RZ, 0xfc, !PT ;  /* 0x64006400202a7812 */ /* 0x000fe200078efcff */
[----:B------:R-:W-:Y:S01]  /*2880*/  HADD2 R21, R21, -1026, -1026 ;  /* 0xe402e40215157430 */ /* 0x000fe20000000000 */
[-C--:B------:R-:W-:Y:S01]  /*2890*/  HFMA2.MMA R5, R30, R9.reuse, R5 ;  /* 0x000000091e057235 */ /* 0x080fe20000000005 */
[----:B------:R-:W-:Y:S01]  /*28a0*/  LOP3.LUT R37, R37, 0x64006400, RZ, 0xfc, !PT ;  /* 0x6400640025257812 */ /* 0x000fe200078efcff */
[----:B------:R-:W-:Y:S01]  /*28b0*/  HFMA2.MMA R36, R20, R9, R36 ;  /* 0x0000000914247235 */ /* 0x000fe20000000024 */
[----:B------:R-:W-:Y:S01]  /*28c0*/  HFMA2 R32, R34, R12.H0_H0, -18, -18 ;  /* 0xcc80cc8022207431 */ /* 0x000fe2000004000c */
[----:B------:R-:W-:Y:S01]  /*28d0*/  LOP3.LUT R41, R41, 0x64006400, RZ, 0xfc, !PT ;  /* 0x6400640029297812 */ /* 0x000fe200078efcff */
[----:B------:R-:W-:Y:S01]  /*28e0*/  HFMA2 R4, R19, R8, R4 ;  /* 0x0000000813047231 */ /* 0x000fe20000000004 */
[----:B------:R-:W-:Y:S01]  /*28f0*/  LOP3.LUT R43, R40, 0x64006400, RZ, 0xfc, !PT ;  /* 0x64006400282b7812 */ /* 0x000fe200078efcff */
[----:B------:R-:W-:Y:S01]  /*2900*/  HFMA2 R34, R42, R12.H0_H0, -18, -18 ;  /* 0xcc80cc802a227431 */ /* 0x000fe2000004000c */
[-C--:B------:R-:W-:Y:S01]  /*2910*/  HFMA2.MMA R5, R39, R10.reuse, R5 ;  /* 0x0000000a27057235 */ /* 0x080fe20000000005 */
[----:B------:R-:W-:Y:S01]  /*2920*/  HFMA2 R38, R21, R8, R38 ;  /* 0x0000000815267231 */ /* 0x000fe20000000026 */
[----:B------:R-:W-:Y:S01]  /*2930*/  HFMA2.MMA R17, R35, R10, R36 ;  /* 0x0000000a23117235 */ /* 0x000fe20000000024 */
[----:B------:R-:W-:Y:S01]  /*2940*/  HFMA2 R37, R37, R12.H1_H1, -66, -66 ;  /* 0xd420d42025257431 */ /* 0x000fe2000006000c */
[----:B------:R-:W-:Y:S01]  /*2950*/  LOP3.LUT R45, R45, 0x64006400, RZ, 0xfc, !PT ;  /* 0x640064002d2d7812 */ /* 0x000fe200078efcff */
[----:B------:R-:W-:-:S02]  /*2960*/  HFMA2 R4, R22, R9, R4 ;  /* 0x0000000916047231 */ /* 0x000fc40000000004 */
[-C--:B------:R-:W-:Y:S01]  /*2970*/  HFMA2 R41, R41, R12.reuse.H1_H1, -66, -66 ;  /* 0xd420d42029297431 */ /* 0x080fe2000006000c */
[-C--:B------:R-:W-:Y:S01]  /*2980*/  HFMA2.MMA R5, R32, R11.reuse, R5 ;  /* 0x0000000b20057235 */ /* 0x080fe20000000005 */
[----:B------:R-:W-:Y:S01]  /*2990*/  HFMA2 R38, R18, R9, R38 ;  /* 0x0000000912267231 */ /* 0x000fe20000000026 */
[----:B------:R-:W-:Y:S01]  /*29a0*/  HFMA2.MMA R17, R34, R11, R17 ;  /* 0x0000000b22117235 */ /* 0x000fe20000000011 */
[----:B------:R-:W-:Y:S02]  /*29b0*/  HFMA2 R40, R43, R12.H0_H0, -18, -18 ;  /* 0xcc80cc802b287431 */ /* 0x000fe4000004000c */
[----:B------:R-:W-:Y:S02]  /*29c0*/  HFMA2 R20, R37, R10, R4 ;  /* 0x0000000a25147231 */ /* 0x000fe40000000004 */
[----:B------:R-:W-:Y:S02]  /*29d0*/  HFMA2 R12, R45, R12.H0_H0, -18, -18 ;  /* 0xcc80cc802d0c7431 */ /* 0x000fe4000004000c */
[----:B------:R-:W-:-:S02]  /*29e0*/  HFMA2 R6, R41, R10, R38 ;  /* 0x0000000a29067231 */ /* 0x000fc40000000026 */
        /* <DEDUP_REMOVED lines=10> */
.L_x_3632:
[----:B------:R-:W-:Y:S01]  /*2a90*/  IADD3 R2, P1, R2, R13, RZ ;  /* 0x0000000d02027210 */ /* 0x000fe20007f3e0ff */
[----:B------:R-:W-:-:S04]  /*2aa0*/  UIADD3 UR4, UR4, 0x20, URZ ;  /* 0x0000002004047890 */ /* 0x000fc8000fffe03f */
[----:B------:R-:W-:Y:S01]  /*2ab0*/  IMAD.X R3, R3, 0x1, R16, P1 ;  /* 0x0000000103037824 */ /* 0x000fe200008e0610 */
[----:B------:R-:W-:Y:S07]  /*2ac0*/  @!P0 BRA P4, `(.L_x_3633) ;  /* 0xfffffff4008c8947 */ /* 0x000fee000203ffff */
.L_x_3631:
[----:B------:R-:W-:Y:S05]  /*2ad0*/  @!P2 EXIT ;  /* 0x000000000000a94d */ /* 0x000fea0003800000 */
        /* <DEDUP_REMOVED lines=16> */
.L_x_3637:
[----:B------:R-:W0:Y:S02]  /*2be0*/  LDS R6, [R2] ;  /* 0x0000000002067984 */ /* 0x000e240000000800 */
[----:B0-----:R-:W-:-:S06]  /*2bf0*/  HADD2 R7, R6, R29 ;  /* 0x0000001d06077230 */ /* 0x001fcc0000000000 */
[----:B------:R-:W0:Y:S02]  /*2c00*/  ATOMS.CAST.SPIN R7, [R2], R6, R7 ;  /* 0x000000060207738d */ /* 0x000e240001800007 */
[----:B0-----:R-:W-:-:S13]  /*2c10*/  ISETP.EQ.U32.AND P0, PT, R7, 0x1, PT ;  /* 0x000000010700780c */ /* 0x001fda0003f02070 */
[----:B------:R-:W-:Y:S05]  /*2c20*/  @!P0 BRA `(.L_x_3637) ;  /* 0xfffffffc00ec8947 */ /* 0x000fea000383ffff */
[----:B------:R-:W-:Y:S05]  /*2c30*/  BRA `(.L_x_3635) ;  /* 0x00000000000c7947 */ /* 0x000fea0003800000 */
.L_x_3636:
[----:B------:R-:W2:Y:S02]  /*2c40*/  LD.E R0, desc[UR6][R4.64] ;  /* 0x0000000604007980 */ /* 0x000ea4000c101900 */
[----:B--2---:R-:W-:-:S05]  /*2c50*/  IMAD.IADD R3, R29, 0x1, R0 ;  /* 0x000000011d037824 */ /* 0x004fca00078e0200 */
[----:B------:R0:W-:Y:S02]  /*2c60*/  ST.E desc[UR6][R4.64], R3 ;  /* 0x0000000304007985 */ /* 0x0001e4000c101906 */
.L_x_3635:
[----:B------:R-:W-:Y:S05]  /*2c70*/  BSYNC B0 ;  /* 0x0000000000007941 */ /* 0x000fea0003800000 */
.L_x_3634:
[----:B------:R1:W-:Y:S02]  /*2c80*/  ATOM.E.ADD.F16x2.RN.STRONG.GPU P0, RZ, desc[UR6][R4.64+0x4], R28 ;  /* 0x0000041c04ff79a2 */ /* 0x0003e4000810e1c6 */
[----:B-1----:R-:W-:Y:S05]  /*2c90*/  @P0 EXIT ;  /* 0x000000000000094d */ /* 0x002fea0003800000 */
[----:B------:R-:W1:Y:S02]  /*2ca0*/  QSPC.E.S P0, RZ, [R4+0x4] ;  /* 0x0000040004ff73aa */ /* 0x000e640000000500 */
[----:B-1----:R-:W-:Y:S05]  /*2cb0*/  @!P0 BRA `(.L_x_3638) ;  /* 0x0000000000208947 */ /* 0x002fea0003800000 */
[----:B------:R-:W-:-:S05]  /*2cc0*/  IMAD.MOV.U32 R2, RZ, RZ, R4 ;  /* 0x000000ffff027224 */ /* 0x000fca00078e0004 */
[----:B------:R-:W-:-:S07]  /*2cd0*/  MOV R2, R2 ;  /* 0x0000000200027202 */ /* 0x000fce0000000f00 */
.L_x_3639:
[----:B0-----:R-:W0:Y:S02]  /*2ce0*/  LDS R4, [R2+0x4] ;  /* 0x0000040002047984 */ /* 0x001e240000000800 */
[----:B0-----:R-:W-:-:S10]  /*2cf0*/  HFMA2.MMA R5, R4, 1, 1, R28 ;  /* 0x3c003c0004057835 */ /* 0x001fd4000000001c */
[----:B------:R-:W0:Y:S02]  /*2d00*/  ATOMS.CAST.SPIN R5, [R2+0x4], R4, R5 ;  /* 0x000004040205738d */ /* 0x000e240001800005 */
[----:B0-----:R-:W-:-:S13]  /*2d10*/  ISETP.EQ.U32.AND P0, PT, R5, 0x1, PT ;  /* 0x000000010500780c */ /* 0x001fda0003f02070 */
[----:B------:R-:W-:Y:S05]  /*2d20*/  @!P0 BRA `(.L_x_3639) ;  /* 0xfffffffc00ec8947 */ /* 0x000fea000383ffff */
[----:B------:R-:W-:Y:S05]  /*2d30*/  EXIT ;  /* 0x000000000000794d */ /* 0x000fea0003800000 */
.L_x_3638:
[----:B------:R-:W0:Y:S02]  /*2d40*/  LD.E R0, desc[UR6][R4.64+0x4] ;  /* 0x0000040604007980 */ /* 0x000e24000c101900 */
[----:B0-----:R-:W-:-:S05]  /*2d50*/  IMAD.IADD R3, R28, 0x1, R0 ;  /* 0x000000011c037824 */ /* 0x001fca00078e0200 */
[----:B------:R-:W-:Y:S01]  /*2d60*/  ST.E desc[UR6][R4.64+0x4], R3 ;  /* 0x0000040304007985 */ /* 0x000fe2000c101906 */
[----:B------:R-:W-:Y:S05]  /*2d70*/  EXIT ;  /* 0x000000000000794d */ /* 0x000fea0003800000 */
.L_x_3640:
        /* <DEDUP_REMOVED lines=16> */
.L_x_3738:


//--------------------- .text._Z23gemm_half_q_half_kernelILi1ELi2ELb1ELb0ELi32EEvPK6__halfPKjS4_S2_PS0_iiiiPKtS7_iiiiiibS2_i --------------------------
	.section	.text._Z23gemm_half_q_half_kernelILi1ELi2ELb1ELb0ELi32EEvPK6__halfPKjS4_S2_PS0_iiiiPKtS7_iiiiiibS2_i,"ax",@progbits
	.align	128
        .global         _Z23gemm_half_q_half_kernelILi1ELi2ELb1ELb0ELi32EEvPK6__halfPKjS4_S2_PS0_iiiiPKtS7_iiiiiibS2_i
        .type           _Z23gemm_half_q_half_kernelILi1ELi2ELb1ELb0ELi32EEvPK6__halfPKjS4_S2_PS0_iiiiPKtS7_iiiiiibS2_i,@function
        .size           _Z23gemm_half_q_half_kernelILi1ELi2ELb1ELb0ELi32EEvPK6__halfPKjS4_S2_PS0_iiiiPKtS7_iiiiiibS2_i,(.L_x_3739 - _Z23gemm_half_q_half_kernelILi1ELi2ELb1ELb0ELi32EEvPK6__halfPKjS4_S2_PS0_iiiiPKtS7_iiiiiibS2_i)
        .other          _Z23gemm_half_q_half_kernelILi1ELi2ELb1ELb0ELi32EEvPK6__halfPKjS4_S2_PS0_iiiiPKtS7_iiiiiibS2_i,@"STO_CUDA_ENTRY STV_DEFAULT"
_Z23gemm_half_q_half_kernelILi1ELi2ELb1ELb0ELi32EEvPK6__halfPKjS4_S2_PS0_iiiiPKtS7_iiiiiibS2_i:
.text._Z23gemm_half_q_half_kernelILi1ELi2ELb1ELb0ELi32EEvPK6__halfPKjS4_S2_PS0_iiiiPKtS7_iiiiiibS2_i:
        /* <DEDUP_REMOVED lines=8> */
[----:B0-----:R-:W2:Y:S01]  /*0080*/  @P2 LDG.E.U16 R0, desc[UR6][R2.64] ;  /* 0x0000000602002981 */ /* 0x001ea2000c1e1500 */
[----:B------:R-:W0:Y:S01]  /*0090*/  S2R R5, SR_CTAID.X ;  /* 0x0000000000057919 */ /* 0x000e220000002500 */
[----:B--2---:R-:W-:-:S13]  /*00a0*/  ISETP.EQ.OR P0, PT, R0, RZ, !P2 ;  /* 0x000000ff0000720c */ /* 0x004fda0005702670 */
[----:B0-----:R-:W-:Y:S05]  /*00b0*/  @P0 EXIT ;  /* 0x000000000000094d */ /* 0x001fea0003800000 */
[----:B------:R-:W0:Y:S01]  /*00c0*/  S2R R6, SR_CTAID.Z ;  /* 0x0000000000067919 */ /* 0x000e220000002700 */
[----:B------:R-:W1:Y:S01]  /*00d0*/  LDC R2, c[0x0][0x240] ;  /* 0x00009000ff027b82 */ /* 0x000e620000000800 */
[----:B------:R-:W-:Y:S01]  /*00e0*/  BSSY B0, `(.L_x_3641) ;  /* 0x0000025000007945 */ /* 0x000fe20003800000 */
[----:B------:R-:W2:Y:S06]  /*00f0*/  S2R R12, SR_TID.X ;  /* 0x00000000000c7919 */ /* 0x000eac0000002100 */
[----:B------:R-:W3:Y:S01]  /*0100*/  LDC R3, c[0x0][0x23c] ;  /* 0x00008f00ff037b82 */ /* 0x000ee20000000800 */
[----:B0-----:R-:W-:-:S04]  /*0110*/  IMAD.SHL.U32 R23, R6, 0x20, RZ ;  /* 0x0000002006177824 */ /* 0x001fc800078e00ff */
[C---:B--2---:R-:W-:Y:S01]  /*0120*/  IMAD.IADD R9, R23.reuse, 0x1, R12 ;  /* 0x0000000117097824 */ /* 0x044fe200078e020c */
[----:B-1----:R-:W-:Y:S01]  /*0130*/  VIADDMNMX R16, R23, 0x20, R2, PT ;  /* 0x0000002017107846 */ /* 0x002fe20003800102 */
[----:B------:R-:W-:-:S03]  /*0140*/  IMAD R5, R5, 0x20, R12 ;  /* 0x0000002005057824 */ /* 0x000fc600078e020c */
[----:B------:R-:W-:Y:S01]  /*0150*/  ISETP.GE.OR P0, PT, R9, R16, !P2 ;  /* 0x000000100900720c */ /* 0x000fe20005706670 */
[----:B------:R-:W-:-:S05]  /*0160*/  IMAD.SHL.U32 R18, R5, 0x4, RZ ;  /* 0x0000000405127824 */ /* 0x000fca00078e00ff */
[----:B---3--:R-:W-:-:S07]  /*0170*/  ISETP.GE.AND P1, PT, R18, R3, PT ;  /* 0x000000031200720c */ /* 0x008fce0003f26270 */
        /* <DEDUP_REMOVED lines=27> */
.L_x_3642:
[----:B------:R-:W-:Y:S05]  /*0330*/  BSYNC B0 ;  /* 0x0000000000007941 */ /* 0x000fea0003800000 */
.L_x_3641:
[----:B------:R-:W-:Y:S05]  /*0340*/  @P1 EXIT ;  /* 0x000000000000194d */ /* 0x000fea0003800000 */
[----:B0-----:R-:W0:Y:S08]  /*0350*/  LDC.U8 R2, c[0x0][0x270] ;  /* 0x00009c00ff027b82 */ /* 0x001e300000000000 */
[----:B------:R-:W1:Y:S01]  /*0360*/  LDC R10, c[0x0][0x25c] ;  /* 0x00009700ff0a7b82 */ /* 0x000e620000000800 */
[----:B0-----:R-:W-:-:S04]  /*0370*/  PRMT R2, R2, 0x8880, RZ ;  /* 0x0000888002027816 */ /* 0x001fc800000000ff */
[----:B------:R-:W-:-:S03]  /*0380*/  ISETP.NE.AND P0, PT, R2, RZ, PT ;  /* 0x000000ff0200720c */ /* 0x000fc60003f05270 */
[----:B------:R-:W0:Y:S01]  /*0390*/  LDC R2, c[0x0][0x264] ;  /* 0x00009900ff027b82 */ /* 0x000e220000000800 */
[----:B------:R-:W-:-:S04]  /*03a0*/  ISETP.NE.OR P0, PT, R6, RZ, !P0 ;  /* 0x000000ff0600720c */ /* 0x000fc80004705670 */
[----:B------:R-:W-:Y:S02]  /*03b0*/  ISETP.LT.OR P1, PT, R7, 0x1, P0 ;  /* 0x000000010700780c */ /* 0x000fe40000721670 */
[----:B------:R-:W-:-:S11]  /*03c0*/  ISETP.GE.AND P0, PT, R23, R16, PT ;  /* 0x000000101700720c */ /* 0x000fd60003f06270 */
        /* <DEDUP_REMOVED lines=19> */
.L_x_3644:
        /* <DEDUP_REMOVED lines=8> */
[----:B------:R-:W-:-:S05]  /*0580*/  IMAD.WIDE R28, R29, 0x2, R4 ;  /* 0x000000021d1c7825 */ /* 0x000fca00078e0204 */
[----:B------:R-:W4:Y:S01]  /*0590*/  LDG.E.U16.CONSTANT R20, desc[UR6][R28.64] ;  /* 0x000000061c147981 */ /* 0x000f22000c1e9500 */
[----:B--2---:R-:W-:-:S05]  /*05a0*/  IMAD.WIDE R26, R26, 0x2, R8 ;  /* 0x000000021a1a7825 */ /* 0x004fca00078e0208 */
[----:B------:R-:W2:Y:S01]  /*05b0*/  LDG.E.U16.CONSTANT R21, desc[UR6][R26.64] ;  /* 0x000000061a157981 */ /* 0x000ea2000c1e9500 */
[----:B------:R-:W-:Y:S01]  /*05c0*/  UIADD3 UR4, UR4, 0x1, URZ ;  /* 0x0000000104047890 */ /* 0x000fe2000fffe03f */
[----:B---3--:R-:W-:-:S04]  /*05d0*/  SHF.R.U32.HI R15, RZ, R12, R25 ;  /* 0x0000000cff0f7219 */ /* 0x008fc80000011619 */
[----:B------:R-:W-:Y:S02]  /*05e0*/  LOP3.LUT R17, R15, 0xf, RZ, 0xc0, !PT ;  /* 0x0000000f0f117812 */ /* 0x000fe400078ec0ff */
[----:B------:R-:W-:-:S03]  /*05f0*/  SHF.R.U32.HI R19, RZ, 0x4, R15 ;  /* 0x00000004ff137819 */ /* 0x000fc6000001160f */
[----:B------:R-:W-:Y:S01]  /*0600*/  VIADD R17, R17, 0x1 ;  /* 0x0000000111117836 */ /* 0x000fe20000000000 */
[----:B------:R-:W-:Y:S01]  /*0610*/  LOP3.LUT R19, R19, 0xf, RZ, 0xc0, !PT ;  /* 0x0000000f13137812 */ /* 0x000fe200078ec0ff */
[----:B----4-:R-:W-:Y:S02]  /*0620*/  IMAD.IADD R13, R20, 0x1, R13 ;  /* 0x00000001140d7824 */ /* 0x010fe400078e020d */
[----:B------:R-:W-:Y:S01]  /*0630*/  IMAD R22, R17, R17, RZ ;  /* 0x0000001111167224 */ /* 0x000fe200078e02ff */
[--C-:B------:R-:W-:Y:S01]  /*0640*/  SHF.R.U32.HI R17, RZ, 0x8, R15.reuse ;  /* 0x00000008ff117819 */ /* 0x100fe2000001160f */
[----:B------:R-:W-:Y:S01]  /*0650*/  VIADD R19, R19, 0x1 ;  /* 0x0000000113137836 */ /* 0x000fe20000000000 */
[----:B------:R-:W-:Y:S02]  /*0660*/  SHF.R.U32.HI R15, RZ, 0xc, R15 ;  /* 0x0000000cff0f7819 */ /* 0x000fe4000001160f */
[----:B------:R-:W-:Y:S01]  /*0670*/  LOP3.LUT R17, R17, 0xf, RZ, 0xc0, !PT ;  /* 0x0000000f11117812 */ /* 0x000fe200078ec0ff */
[----:B------:R-:W-:Y:S01]  /*0680*/  IMAD R24, R19, R19, RZ ;  /* 0x0000001313187224 */ /* 0x000fe200078e02ff */
[----:B------:R-:W-:Y:S01]  /*0690*/  LOP3.LUT R15, R15, 0xf, RZ, 0xc0, !PT ;  /* 0x0000000f0f0f7812 */ /* 0x000fe200078ec0ff */
[----:B------:R-:W2:Y:S01]  /*06a0*/  I2F.F16 R22, R22 ;  /* 0x0000001600167306 */ /* 0x000ea20000200c00 */
[----:B------:R-:W-:Y:S01]  /*06b0*/  ISETP.GE.AND P1, PT, R13, R16, PT ;  /* 0x000000100d00720c */ /* 0x000fe20003f26270 */
[----:B------:R-:W-:-:S02]  /*06c0*/  VIADD R17, R17, 0x1 ;  /* 0x0000000111117836 */ /* 0x000fc40000000000 */
[----:B------:R-:W-:Y:S02]  /*06d0*/  VIADD R15, R15, 0x1 ;  /* 0x000000010f0f7836 */ /* 0x000fe40000000000 */
        /* <DEDUP_REMOVED lines=10> */
.L_x_3643:
        /* <DEDUP_REMOVED lines=12> */
.L_x_3645:
        /* <DEDUP_REMOVED lines=8> */
.L_x_3646:
        /* <DEDUP_REMOVED lines=12> */
.L_x_3647:
        /* <DEDUP_REMOVED lines=8> */
.L_x_3648:
        /* <DEDUP_REMOVED lines=11> */
.L_x_3649:
        /* <DEDUP_REMOVED lines=18> */
[----:B------:R-:W-:Y:S02]  /*0bd0*/  SHF.R.S32.HI R7, RZ, 0x1f, R5 ;  /* 0x0000001fff077819 */ /* 0x000fe40000011405 */
[----:B------:R-:W-:Y:S02]  /*0be0*/  IADD3 R5, P0, R18, R5, RZ ;  /* 0x0000000512057210 */ /* 0x000fe40007f1e0ff */
[----:B------:R-:W-:-:S02]  /*0bf0*/  PRMT R26, RZ, 0x5410, RZ ;  /* 0x00005410ff1a7816 */ /* 0x000fc400000000ff */
[----:B------:R-:W-:Y:S02]  /*0c00*/  LEA.HI.X.SX32 R2, R18, R7, 0x1, P0 ;  /* 0x0000000712027211 */ /* 0x000fe400000f0eff */
[C---:B------:R-:W-:Y:S02]  /*0c10*/  LEA R24, P1, R5.reuse, UR10, 0x2 ;  /* 0x0000000a05187c11 */ /* 0x040fe4000f8210ff */
[----:B------:R-:W-:Y:S02]  /*0c20*/  ISETP.EQ.OR P0, PT, R0, RZ, !P2 ;  /* 0x000000ff0000720c */ /* 0x000fe40005702670 */
[----:B------:R-:W-:Y:S02]  /*0c30*/  LEA.HI.X R25, R5, UR11, R2, 0x2, P1 ;  /* 0x0000000b05197c11 */ /* 0x000fe400088f1402 */
[----:B------:R-:W-:Y:S02]  /*0c40*/  PRMT R27, RZ, 0x5410, RZ ;  /* 0x00005410ff1b7816 */ /* 0x000fe400000000ff */
[----:B------:R-:W-:Y:S01]  /*0c50*/  SHF.L.U64.HI R22, R3, 0x2, R22 ;  /* 0x0000000203167819 */ /* 0x000fe20000010216 */
[----:B0-----:R-:W-:-:S03]  /*0c60*/  ULEA UR4, UR5, UR4, 0x18 ;  /* 0x0000000405047291 */ /* 0x001fc6000f8ec03f */
[----:B------:R-:W-:-:S09]  /*0c70*/  ULDC UR5, c[0x0][0x26c] ;  /* 0x00009b0000057ab9 */ /* 0x000fd20000000800 */
.L_x_3652:
        /* <DEDUP_REMOVED lines=8> */
[----:B------:R-:W0:Y:S01]  /*0d00*/  LDS.128 R8, [UR4] ;  /* 0x00000004ff087984 */ /* 0x000e220008000c00 */
[----:B------:R-:W-:Y:S01]  /*0d10*/  IMAD.MOV.U32 R2, RZ, RZ, 0x3400 ;  /* 0x00003400ff027424 */ /* 0x000fe200078e00ff */
[----:B------:R-:W-:Y:S02]  /*0d20*/  PRMT R20, R20, 0x5410, R21 ;  /* 0x0000541014147816 */ /* 0x000fe40000000015 */
[----:B------:R-:W-:Y:S02]  /*0d30*/  PRMT R0, R12, 0x5410, R0 ;  /* 0x000054100c007816 */ /* 0x000fe40000000000 */
[----:B--2---:R-:W-:-:S02]  /*0d40*/  LOP3.LUT R13, R4, 0xc000c, RZ, 0xc0, !PT ;  /* 0x000c000c040d7812 */ /* 0x004fc400078ec0ff */
[----:B------:R-:W-:Y:S02]  /*0d50*/  LOP3.LUT R15, R5, 0xc000c, RZ, 0xc0, !PT ;  /* 0x000c000c050f7812 */ /* 0x000fe400078ec0ff */
        /* <DEDUP_REMOVED lines=17> */
[C---:B------:R-:W-:Y:S01]  /*0e70*/  LOP3.LUT R15, R7.reuse, 0xc000c, RZ, 0xc0, !PT ;  /* 0x000c000c070f7812 */ /* 0x040fe200078ec0ff */
[----:B------:R-:W-:Y:S01]  /*0e80*/  HADD2 R33, R14, -1026, -1026 ;  /* 0xe402e4020e217430 */ /* 0x000fe20000000000 */
[-C--:B0-----:R-:W-:Y:S01]  /*0e90*/  HFMA2.MMA R14, R29, R8.reuse, RZ ;  /* 0x000000081d0e7235 */ /* 0x081fe200000000ff */
[----:B------:R-:W-:Y:S01]  /*0ea0*/  HADD2 R31, R31, -1026, -1026 ;  /* 0xe402e4021f1f7430 */ /* 0x000fe20000000000 */
[----:B------:R-:W-:Y:S01]  /*0eb0*/  HFMA2.MMA R29, R35, R8, RZ ;  /* 0x00000008231d7235 */ /* 0x000fe200000000ff */
[-C--:B------:R-:W-:Y:S01]  /*0ec0*/  HFMA2 R12, R33, R8.reuse, RZ.H0_H0 ;  /* 0x00000008210c7231 */ /* 0x080fe200000400ff */
[----:B------:R-:W-:Y:S01]  /*0ed0*/  LOP3.LUT R32, R7, 0x300030, RZ, 0xc0, !PT ;  /* 0x0030003007207812 */ /* 0x000fe200078ec0ff */
[----:B------:R-:W-:Y:S01]  /*0ee0*/  HFMA2 R8, R31, R8, RZ.H0_H0 ;  /* 0x000000081f087231 */ /* 0x000fe200000400ff */
[----:B------:R-:W-:Y:S01]  /*0ef0*/  LOP3.LUT R31, R15, 0x64006400, RZ, 0xfc, !PT ;  /* 0x640064000f1f7812 */ /* 0x000fe200078efcff */
[----:B------:R-:W-:Y:S01]  /*0f00*/  HFMA2 R13, R13, R9, R12 ;  /* 0x000000090d0d7231 */ /* 0x000fe2000000000c */
[-C--:B------:R-:W-:Y:S01]  /*0f10*/  HFMA2.MMA R28, R28, R9.reuse, R14 ;  /* 0x000000091c1c7235 */ /* 0x080fe2000000000e */
[----:B------:R-:W-:Y:S01]  /*0f20*/  LOP3.LUT R14, R4, 0x300030, RZ, 0xc0, !PT ;  /* 0x00300030040e7812 */ /* 0x000fe200078ec0ff */
[----:B------:R-:W-:Y:S01]  /*0f30*/  HFMA2.MMA R12, R30, R9, R29 ;  /* 0x000000091e0c7235 */ /* 0x000fe2000000001d */
[----:B------:R-:W-:Y:S01]  /*0f40*/  LOP3.LUT R30, R6, 0x300030, RZ, 0xc0, !PT ;  /* 0x00300030061e7812 */ /* 0x000fe200078ec0ff */
[----:B------:R-:W-:Y:S01]  /*0f50*/  HFMA2 R35, R31, R2.H0_H0, -258, -258 ;  /* 0xdc08dc081f237431 */ /* 0x000fe20000040002 */
[----:B------:R-:W-:-:S02]  /*0f60*/  LOP3.LUT R29, R5, 0x300030, RZ, 0xc0, !PT ;  /* 0x00300030051d7812 */ /* 0x000fc400078ec0ff */
[----:B------:R-:W-:Y:S02]  /*0f70*/  LOP3.LUT R15, R14, 0x64006400, RZ, 0xfc, !PT ;  /* 0x640064000e0f7812 */ /* 0x000fe400078efcff */
[----:B------:R-:W-:Y:S01]  /*0f80*/  LOP3.LUT R31, R30, 0x64006400, RZ, 0xfc, !PT ;  /* 0x640064001e1f7812 */ /* 0x000fe200078efcff */
[----:B------:R-:W-:Y:S01]  /*0f90*/  HFMA2.MMA R14, R35, R9, R8 ;  /* 0x00000009230e7235 */ /* 0x000fe20000000008 */
[----:B------:R-:W-:Y:S01]  /*0fa0*/  LOP3.LUT R29, R29, 0x64006400, RZ, 0xfc, !PT ;  /* 0x640064001d1d7812 */ /* 0x000fe200078efcff */
[-C--:B------:R-:W-:Y:S01]  /*0fb0*/  HFMA2 R15, R15, R0.reuse.H1_H1, -66, -66 ;  /* 0xd420d4200f0f7431 */ /* 0x080fe20000060000 */
[----:B------:R-:W-:Y:S01]  /*0fc0*/  LOP3.LUT R33, R32, 0x64006400, RZ, 0xfc, !PT ;  /* 0x6400640020217812 */ /* 0x000fe200078efcff */
[-C--:B------:R-:W-:Y:S01]  /*0fd0*/  HFMA2 R31, R31, R0.reuse.H1_H1, -66, -66 ;  /* 0xd420d4201f1f7431 */ /* 0x080fe20000060000 */
[----:B------:R-:W-:Y:S01]  /*0fe0*/  SHF.R.U32.HI R32, RZ, 0x8, R7 ;  /* 0x00000008ff207819 */ /* 0x000fe20000011607 */
[-C--:B------:R-:W-:Y:S01]  /*0ff0*/  HFMA2 R8, R29, R0.reuse.H1_H1, -66, -66 ;  /* 0xd420d4201d087431 */ /* 0x080fe20000060000 */
[----:B------:R-:W-:Y:S01]  /*1000*/  SHF.R.U32.HI R29, RZ, 0x8, R4 ;  /* 0x00000008ff1d7819 */ /* 0x000fe20000011604 */
[----:B------:R-:W-:Y:S01]  /*1010*/  HFMA2 R33, R33, R0.H1_H1, -66, -66 ;  /* 0xd420d42021217431 */ /* 0x000fe20000060000 */
[-C--:B------:R-:W-:Y:S01]  /*1020*/  HFMA2.MMA R28, R15, R10.reuse, R28 ;  /* 0x0000000a0f1c7235 */ /* 0x080fe2000000001c */
[-C--:B------:R-:W-:Y:S01]  /*1030*/  HFMA2 R9, R8, R10.reuse, R13 ;  /* 0x0000000a08097231 */ /* 0x080fe2000000000d */
[----:B------:R-:W-:Y:S01]  /*1040*/  HFMA2.MMA R8, R31, R10, R12 ;  /* 0x0000000a1f087235 */ /* 0x000fe2000000000c */
[----:B------:R-:W-:Y:S01]  /*1050*/  HFMA2 R10, R33, R10, R14 ;  /* 0x0000000a210a7231 */ /* 0x000fe2000000000e */
[----:B------:R-:W-:Y:S01]  /*1060*/  LOP3.LUT R33, R4, 0xc000c0, RZ, 0xc0, !PT ;  /* 0x00c000c004217812 */ /* 0x000fe200078ec0ff */
[----:B------:R-:W0:Y:S01]  /*1070*/  LDS.128 R12, [UR4+0x10] ;  /* 0x00001004ff0c7984 */ /* 0x000e220008000c00 */
[----:B------:R-:W-:-:S02]  /*1080*/  SHF.R.U32.HI R31, RZ, 0x8, R5 ;  /* 0x00000008ff1f7819 */ /* 0x000fc40000011605 */
[----:B------:R-:W-:Y:S02]  /*1090*/  LOP3.LUT R33, R33, 0x64006400, RZ, 0xfc, !PT ;  /* 0x6400640021217812 */ /* 0x000fe400078efcff */
[----:B------:R-:W-:Y:S02]  /*10a0*/  LOP3.LUT R5, R5, 0xc000c0, RZ, 0xc0, !PT ;  /* 0x00c000c005057812 */ /* 0x000fe400078ec0ff */
[----:B------:R-:W-:Y:S01]  /*10b0*/  SHF.R.U32.HI R4, RZ, 0x8, R6 ;  /* 0x00000008ff047819 */ /* 0x000fe20000011606 */
[----:B------:R-:W-:Y:S01]  /*10c0*/  HFMA2 R33, R33, R0.H0_H0, -18, -18 ;  /* 0xcc80cc8021217431 */ /* 0x000fe20000040000 */
[----:B------:R-:W-:Y:S02]  /*10d0*/  LOP3.LUT R6, R6, 0xc000c0, RZ, 0xc0, !PT ;  /* 0x00c000c006067812 */ /* 0x000fe400078ec0ff */
[----:B------:R-:W-:Y:S02]  /*10e0*/  LOP3.LUT R5, R5, 0x64006400, RZ, 0xfc, !PT ;  /* 0x6400640005057812 */ /* 0x000fe400078efcff */
[----:B------:R-:W-:Y:S01]  /*10f0*/  LOP3.LUT R34, R29, 0xc000c, RZ, 0xc0, !PT ;  /* 0x000c000c1d227812 */ /* 0x000fe200078ec0ff */
[----:B------:R-:W-:Y:S01]  /*1100*/  HFMA2.MMA R28, R33, R11, R28 ;  /* 0x0000000b211c7235 */ /* 0x000fe2000000001c */
        /* <DEDUP_REMOVED lines=8> */
[----:B------:R-:W-:Y:S01]  /*1190*/  HFMA2.MMA R6, R6, R11, R9 ;  /* 0x0000000b06067235 */ /* 0x000fe20000000009 */
[----:B------:R-:W-:Y:S01]  /*11a0*/  HFMA2 R8, R7, R11, R8 ;  /* 0x0000000b07087231 */ /* 0x000fe20000000008 */
[----:B------:R-:W-:-:S02]  /*11b0*/  LOP3.LUT R9, R32, 0x30003, RZ, 0xc0, !PT ;  /* 0x0003000320097812 */ /* 0x000fc400078ec0ff */
[----:B------:R-:W-:Y:S01]  /*11c0*/  LOP3.LUT R5, R5, 0x64006400, RZ, 0xfc, !PT ;  /* 0x6400640005057812 */ /* 0x000fe200078efcff */
[----:B------:R-:W-:Y:S01]  /*11d0*/  HFMA2.MMA R10, R33, R11, R10 ;  /* 0x0000000b210a7235 */ /* 0x000fe2000000000a */
[----:B------:R-:W-:Y:S02]  /*11e0*/  LOP3.LUT R11, R29, 0x30003, RZ, 0xc0, !PT ;  /* 0x000300031d0b7812 */ /* 0x000fe400078ec0ff */
        /* <DEDUP_REMOVED lines=9> */
[-C--:B0-----:R-:W-:Y:S01]  /*1280*/  HFMA2.MMA R6, R5, R12.reuse, R6 ;  /* 0x0000000c05067235 */ /* 0x081fe20000000006 */
[----:B------:R-:W-:Y:S01]  /*1290*/  HADD2 R7, R7, -1026, -1026 ;  /* 0xe402e40207077430 */ /* 0x000fe20000000000 */
[----:B------:R-:W-:Y:S01]  /*12a0*/  LOP3.LUT R5, R29, 0x300030, RZ, 0xc0, !PT ;  /* 0x003000301d057812 */ /* 0x000fe200078ec0ff */
[----:B------:R-:W-:Y:S01]  /*12b0*/  HFMA2 R34, R34, R2.H0_H0, -258, -258 ;  /* 0xdc08dc0822227431 */ /* 0x000fe20000040002 */
[----:B------:R-:W-:Y:S01]  /*12c0*/  HFMA2.MMA R10, R9, R12, R10 ;  /* 0x0000000c090a7235 */ /* 0x000fe2000000000a */
[----:B------:R-:W-:Y:S01]  /*12d0*/  HFMA2 R28, R11, R12, R28 ;  /* 0x0000000c0b1c7231 */ /* 0x000fe2000000001c */
[----:B------:R-:W-:Y:S01]  /*12e0*/  LOP3.LUT R30, R31, 0xc000c, RZ, 0xc0, !PT ;  /* 0x000c000c1f1e7812 */ /* 0x000fe200078ec0ff */
[----:B------:R-:W-:Y:S01]  /*12f0*/  HFMA2 R36, R37, R2.H0_H0, -258, -258 ;  /* 0xdc08dc0825247431 */ /* 0x000fe20000040002 */
[----:B------:R-:W-:Y:S01]  /*1300*/  LOP3.LUT R9, R4, 0x300030, RZ, 0xc0, !PT ;  /* 0x0030003004097812 */ /* 0x000fe200078ec0ff */
[----:B------:R-:W-:Y:S01]  /*1310*/  HFMA2 R8, R7, R12, R8 ;  /* 0x0000000c07087231 */ /* 0x000fe20000000008 */
[----:B------:R-:W-:Y:S01]  /*1320*/  LOP3.LUT R35, R32, 0xc000c, RZ, 0xc0, !PT ;  /* 0x000c000c20237812 */ /* 0x000fe200078ec0ff */
[----:B------:R-:W-:Y:S01]  /*1330*/  HFMA2.MMA R28, R34, R13, R28 ;  /* 0x0000000d221c7235 */ /* 0x000fe2000000001c */
[----:B------:R-:W-:-:S02]  /*1340*/  LOP3.LUT R5, R5, 0x64006400, RZ, 0xfc, !PT ;  /* 0x6400640005057812 */ /* 0x000fc400078efcff */
[----:B------:R-:W-:Y:S01]  /*1350*/  LOP3.LUT R12, R32, 0x300030, RZ, 0xc0, !PT ;  /* 0x00300030200c7812 */ /* 0x000fe200078ec0ff */
[----:B------:R-:W-:Y:S01]  /*1360*/  HFMA2.MMA R8, R36, R13, R8 ;  /* 0x0000000d24087235 */ /* 0x000fe20000000008 */
[----:B------:R-:W-:Y:S02]  /*1370*/  LOP3.LUT R30, R30, 0x64006400, RZ, 0xfc, !PT ;  /* 0x640064001e1e7812 */ /* 0x000fe400078efcff */
[----:B------:R-:W-:Y:S01]  /*1380*/  LOP3.LUT R11, R9, 0x64006400, RZ, 0xfc, !PT ;  /* 0x64006400090b7812 */ /* 0x000fe200078efcff */
[----:B------:R-:W-:Y:S01]  /*1390*/  HFMA2 R9, R5, R0.H1_H1, -66, -66 ;  /* 0xd420d42005097431 */ /* 0x000fe20000060000 */
[----:B------:R-:W-:Y:S01]  /*13a0*/  LOP3.LUT R35, R35, 0x64006400, RZ, 0xfc, !PT ;  /* 0x6400640023237812 */ /* 0x000fe200078efcff */
[----:B------:R-:W-:Y:S01]  /*13b0*/  HFMA2 R30, R30, R2.H0_H0, -258, -258 ;  /* 0xdc08dc081e1e7431 */ /* 0x000fe20000040002 */
[----:B------:R-:W-:Y:S01]  /*13c0*/  LOP3.LUT R29, R29, 0xc000c0, RZ, 0xc0, !PT ;  /* 0x00c000c01d1d7812 */ /* 0x000fe200078ec0ff */
[----:B------:R-:W-:Y:S01]  /*13d0*/  HFMA2 R5, R11, R0.H1_H1, -66, -66 ;  /* 0xd420d4200b057431 */ /* 0x000fe20000060000 */
[----:B------:R-:W-:Y:S01]  /*13e0*/  LOP3.LUT R33, R12, 0x64006400, RZ, 0xfc, !PT ;  /* 0x640064000c217812 */ /* 0x000fe200078efcff */
[----:B------:R-:W-:Y:S01]  /*13f0*/  HFMA2 R2, R35, R2.H0_H0, -258, -258 ;  /* 0xdc08dc0823027431 */ /* 0x000fe20000040002 */
[----:B------:R-:W-:Y:S01]  /*1400*/  LOP3.LUT R4, R4, 0xc000c0, RZ, 0xc0, !PT ;  /* 0x00c000c004047812 */ /* 0x000fe200078ec0ff */
[-C--:B------:R-:W-:Y:S01]  /*1410*/  HFMA2.MMA R28, R9, R14.reuse, R28 ;  /* 0x0000000e091c7235 */ /* 0x080fe2000000001c */
[----:B------:R-:W-:Y:S01]  /*1420*/  LOP3.LUT R7, R31, 0x300030, RZ, 0xc0, !PT ;  /* 0x003000301f077812 */ /* 0x000fe200078ec0ff */
[-C--:B------:R-:W-:Y:S01]  /*1430*/  HFMA2 R11, R33, R0.reuse.H1_H1, -66, -66 ;  /* 0xd420d420210b7431 */ /* 0x080fe20000060000 */
[----:B------:R-:W-:Y:S01]  /*1440*/  LOP3.LUT R29, R29, 0x64006400, RZ, 0xfc, !PT ;  /* 0x640064001d1d7812 */ /* 0x000fe200078efcff */
[-C--:B------:R-:W-:Y:S01]  /*1450*/  HFMA2 R10, R2, R13.reuse, R10 ;  /* 0x0000000d020a7231 */ /* 0x080fe2000000000a */
[----:B------:R-:W-:Y:S01]  /*1460*/  LOP3.LUT R33, R4, 0x64006400, RZ, 0xfc, !PT ;  /* 0x6400640004217812 */ /* 0x000fe200078efcff */
[----:B------:R-:W-:Y:S01]  /*1470*/  HFMA2.MMA R2, R5, R14, R8 ;  /* 0x0000000e05027235 */ /* 0x000fe20000000008 */
[----:B------:R-:W-:Y:S01]  /*1480*/  LOP3.LUT R7, R7, 0x64006400, RZ, 0xfc, !PT ;  /* 0x6400640007077812 */ /* 0x000fe200078efcff */
[-C--:B------:R-:W-:Y:S01]  /*1490*/  HFMA2 R12, R29, R0.reuse.H0_H0, -18, -18 ;  /* 0xcc80cc801d0c7431 */ /* 0x080fe20000040000 */
[----:B------:R-:W-:Y:S01]  /*14a0*/  LOP3.LUT R31, R31, 0xc000c0, RZ, 0xc0, !PT ;  /* 0x00c000c01f1f7812 */ /* 0x000fe200078ec0ff */
[-C--:B------:R-:W-:Y:S01]  /*14b0*/  HFMA2 R4, R33, R0.reuse.H0_H0, -18, -18 ;  /* 0xcc80cc8021047431 */ /* 0x080fe20000040000 */
[----:B------:R-:W-:Y:S01]  /*14c0*/  LOP3.LUT R32, R32, 0xc000c0, RZ, 0xc0, !PT ;  /* 0x00c000c020207812 */ /* 0x000fe200078ec0ff */
[----:B------:R-:W-:Y:S01]  /*14d0*/  HFMA2 R7, R7, R0.H1_H1, -66, -66 ;  /* 0xd420d42007077431 */ /* 0x000fe20000060000 */
[----:B------:R-:W-:Y:S01]  /*14e0*/  LOP3.LUT R31, R31, 0x64006400, RZ, 0xfc, !PT ;  /* 0x640064001f1f7812 */ /* 0x000fe200078efcff */
[----:B------:R-:W-:Y:S01]  /*14f0*/  HFMA2 R30, R30, R13, R6 ;  /* 0x0000000d1e1e7231 */ /* 0x000fe20000000006 */
[----:B------:R-:W-:Y:S01]  /*1500*/  LOP3.LUT R35, R32, 0x64006400, RZ, 0xfc, !PT ;  /* 0x6400640020237812 */ /* 0x000fe200078efcff */
[-C--:B------:R-:W-:Y:S01]  /*1510*/  HFMA2.MMA R28, R12, R15.reuse, R28 ;  /* 0x0000000f0c1c7235 */ /* 0x080fe2000000001c */
[----:B------:R-:W-:Y:S01]  /*1520*/  HFMA2 R10, R11, R14, R10 ;  /* 0x0000000e0b0a7231 */ /* 0x000fe2000000000a */
[----:B------:R-:W-:Y:S01]  /*1530*/  HFMA2.MMA R2, R4, R15, R2 ;  /* 0x0000000f04027235 */ /* 0x000fe20000000002 */
[----:B------:R-:W-:-:S02]  /*1540*/  HFMA2 R6, R31, R0.H0_H0, -18, -18 ;  /* 0xcc80cc801f067431 */ /* 0x000fc40000040000 */
[----:B------:R-:W-:Y:S02]  /*1550*/  HFMA2 R30, R7, R14, R30 ;  /* 0x0000000e071e7231 */ /* 0x000fe4000000001e */
[----:B------:R-:W-:Y:S02]  /*1560*/  HFMA2 R0, R35, R0.H0_H0, -18, -18 ;  /* 0xcc80cc8023007431 */ /* 0x000fe40000040000 */
        /* <DEDUP_REMOVED lines=10> */
.L_x_3651:
[----:B------:R-:W-:Y:S01]  /*1610*/  LEA R24, P3, R3, R24, 0x2 ;  /* 0x0000001803187211 */ /* 0x000fe200078610ff */
[----:B------:R-:W-:-:S04]  /*1620*/  UIADD3 UR4, UR4, 0x20, URZ ;  /* 0x0000002004047890 */ /* 0x000fc8000fffe03f */
[----:B------:R-:W-:Y:S01]  /*1630*/  IMAD.X R25, R25, 0x1, R22, P3 ;  /* 0x0000000119197824 */ /* 0x000fe200018e0616 */
[----:B------:R-:W-:Y:S07]  /*1640*/  @!P1 BRA P4, `(.L_x_3652) ;  /* 0xfffffff4008c9947 */ /* 0x000fee000203ffff */
.L_x_3650:
[----:B------:R-:W-:Y:S05]  /*1650*/  @!P2 EXIT ;  /* 0x000000000000a94d */ /* 0x000fea0003800000 */
[----:B------:R-:W0:Y:S08]  /*1660*/  LDC R5, c[0x0][0x23c] ;  /* 0x00008f00ff057b82 */ /* 0x000e300000000800 */
[----:B------:R-:W1:Y:S01]  /*1670*/  LDC.64 R2, c[0x0][0x230] ;  /* 0x00008c00ff027b82 */ /* 0x000e620000000a00 */
[----:B0-----:R-:W-:-:S04]  /*1680*/  IMAD R5, R5, UR8, R18 ;  /* 0x0000000805057c24 */ /* 0x001fc8000f8e0212 */
        /* <DEDUP_REMOVED lines=8> */
.L_x_3656:
[----:B------:R-:W0:Y:S02]  /*1710*/  LDS R6, [R2] ;  /* 0x0000000002067984 */ /* 0x000e240000000800 */
[----:B0-----:R-:W-:-:S06]  /*1720*/  HADD2 R7, R6, R27 ;  /* 0x0000001b06077230 */ /* 0x001fcc0000000000 */
[----:B------:R-:W0:Y:S02]  /*1730*/  ATOMS.CAST.SPIN R7, [R2], R6, R7 ;  /* 0x000000060207738d */ /* 0x000e240001800007 */
[----:B0-----:R-:W-:-:S13]  /*1740*/  ISETP.EQ.U32.AND P0, PT, R7, 0x1, PT ;  /* 0x000000010700780c */ /* 0x001fda0003f02070 */
[----:B------:R-:W-:Y:S05]  /*1750*/  @!P0 BRA `(.L_x_3656) ;  /* 0xfffffffc00ec8947 */ /* 0x000fea000383ffff */
[----:B------:R-:W-:Y:S05]  /*1760*/  BRA `(.L_x_3654) ;  /* 0x00000000000c7947 */ /* 0x000fea0003800000 */
.L_x_3655:
[----:B------:R-:W2:Y:S02]  /*1770*/  LD.E R0, desc[UR6][R4.64] ;  /* 0x0000000604007980 */ /* 0x000ea4000c101900 */
[----:B--2---:R-:W-:-:S05]  /*1780*/  IMAD.IADD R3, R27, 0x1, R0 ;  /* 0x000000011b037824 */ /* 0x004fca00078e0200 */
[----:B------:R0:W-:Y:S02]  /*1790*/  ST.E desc[UR6][R4.64], R3 ;  /* 0x0000000304007985 */ /* 0x0001e4000c101906 */
.L_x_3654:
[----:B------:R-:W-:Y:S05]  /*17a0*/  BSYNC B0 ;  /* 0x0000000000007941 */ /* 0x000fea0003800000 */
.L_x_3653:
[----:B------:R1:W-:Y:S02]  /*17b0*/  ATOM.E.ADD.F16x2.RN.STRONG.GPU P0, RZ, desc[UR6][R4.64+0x4], R26 ;  /* 0x0000041a04ff79a2 */ /* 0x0003e4000810e1c6 */
[----:B-1----:R-:W-:Y:S05]  /*17c0*/  @P0 EXIT ;  /* 0x000000000000094d */ /* 0x002fea0003800000 */
[----:B------:R-:W1:Y:S02]  /*17d0*/  QSPC.E.S P0, RZ, [R4+0x4] ;  /* 0x0000040004ff73aa */ /* 0x000e640000000500 */
[----:B-1----:R-:W-:Y:S05]  /*17e0*/  @!P0 BRA `(.L_x_3657) ;  /* 0x0000000000208947 */ /* 0x002fea0003800000 */
[----:B------:R-:W-:-:S05]  /*17f0*/  IMAD.MOV.U32 R2, RZ, RZ, R4 ;  /* 0x000000ffff027224 */ /* 0x000fca00078e0004 */
[----:B------:R-:W-:-:S07]  /*1800*/  MOV R2, R2 ;  /* 0x0000000200027202 */ /* 0x000fce0000000f00 */
.L_x_3658:
[----:B0-----:R-:W0:Y:S02]  /*1810*/  LDS R4, [R2+0x4] ;  /* 0x0000040002047984 */ /* 0x001e240000000800 */
[----:B0-----:R-:W-:-:S10]  /*1820*/  HFMA2.MMA R5, R4, 1, 1, R26 ;  /* 0x3c003c0004057835 */ /* 0x001fd4000000001a */
[----:B------:R-:W0:Y:S02]  /*1830*/  ATOMS.CAST.SPIN R5, [R2+0x4], R4, R5 ;  /* 0x000004040205738d */ /* 0x000e240001800005 */
[----:B0-----:R-:W-:-:S13]  /*1840*/  ISETP.EQ.U32.AND P0, PT, R5, 0x1, PT ;  /* 0x000000010500780c */ /* 0x001fda0003f02070 */
[----:B------:R-:W-:Y:S05]  /*1850*/  @!P0 BRA `(.L_x_3658) ;  /* 0xfffffffc00ec8947 */ /* 0x000fea000383ffff */
[----:B------:R-:W-:Y:S05]  /*1860*/  EXIT ;  /* 0x000000000000794d */ /* 0x000fea0003800000 */
.L_x_3657:
[----:B------:R-:W0:Y:S02]  /*1870*/  LD.E R0, desc[UR6][R4.64+0x4] ;  /* 0x0000040604007980 */ /* 0x000e24000c101900 */
[----:B0-----:R-:W-:-:S05]  /*1880*/  IMAD.IADD R3, R26, 0x1, R0 ;  /* 0x000000011a037824 */ /* 0x001fca00078e0200 */
[----:B------:R-:W-:Y:S01]  /*1890*/  ST.E desc[UR6][R4.64+0x4], R3 ;  /* 0x0000040304007985 */ /* 0x000fe2000c101906 */
[----:B------:R-:W-:Y:S05]  /*18a0*/  EXIT ;  /* 0x000000000000794d */ /* 0x000fea0003800000 */
.L_x_3659:
        /* <DEDUP_REMOVED lines=13> */
.L_x_3739:


//--------------------- .nv.shared._Z23gemm_half_q_half_kernelILi4ELi32ELb1ELb0ELi64EEvPK6__halfPKjS4_S2_PS0_iiiiPKtS7_iiiiiibS2_i --------------------------
	.section	.nv.shared._Z23gemm_half_q_half_kernelILi4ELi32ELb1ELb0ELi64EEvPK6__halfPKjS4_S2_PS0_iiiiPKtS7_iiiiiibS2_i,"aw",@nobits
	.sectionflags	@""
	.align	2
.nv.shared._Z23gemm_half_q_half_kernelILi4ELi32ELb1ELb0ELi64EEvPK6__halfPKjS4_S2_PS0_iiiiPKtS7_iiiiiibS2_i:
	.zero		1536


//--------------------- .nv.shared.reserved.0     --------------------------
	.section	.nv.shared.reserved.0,"aw",@nobits
	.weak		__nv_reservedSMEM_offset_0_alias
	.size		__nv_reservedSMEM_offset_0_alias, 0, 0
	.other		__nv_reservedSMEM_offset_0_alias,@"STO_CUDA_RESERVED_SHARED STV_DEFAULT"
__nv_reservedSMEM_offset_0_alias:
	.zero		0


//--------------------- .nv.global                --------------------------
	.section	.nv.global,"aw",@nobits
.nv.global:
	.type		_ZN46_INTERNAL_5f81d751_15_unit_exl2_2a_cu_7deea0f34cuda3std3__48in_placeE,@object
	.size		_ZN46_INTERNAL_5f81d751_15_unit_exl2_2a_cu_7deea0f34cuda3std3__48in_placeE,(_ZN46_INTERNAL_5f81d751_15_unit_exl2_2a_cu_7deea0f34cuda3std6ranges3__45__cpo8distanceE - _ZN46_INTERNAL_5f81d751_15_unit_exl2_2a_cu_7deea0f34cuda3std3__48in_placeE)
_ZN46_INTERNAL_5f81d751_15_unit_exl2_2a_cu_7deea0f34cuda3std3__48in_placeE:
	.zero		1
	.type		_ZN46_INTERNAL_5f81d751_15_unit_exl2_2a_cu_7deea0f34cuda3std6ranges3__45__cpo8distanceE,@object
	.size		_ZN46_INTERNAL_5f81d751_15_unit_exl2_2a_cu_7deea0f34cuda3std6ranges3__45__cpo8distanceE,(_ZN46_INTERNAL_5f81d751_15_unit_exl2_2a_cu_7deea0f34cuda3std3__45__cpo6cbeginE - _ZN46_INTERNAL_5f81d751_15_unit_exl2_2a_cu_7deea0f34cuda3std6ranges3__45__cpo8distanceE)
_ZN46_INTERNAL_5f81d751_15_unit_exl2_2a_cu_7deea0f34cuda3std6ranges3__45__cpo8distanceE:
	.zero		1
	.type		_ZN46_INTERNAL_5f81d751_15_unit_exl2_2a_cu_7deea0f34cuda3std3__45__cpo6cbeginE,@object
	.size		_ZN46_INTERNAL_5f81d751_15_unit_exl2_2a_cu_7deea0f34cuda3std3__45__cpo6cbeginE,(_ZN46_INTERNAL_5f81d751_15_unit_exl2_2a_cu_7deea0f34cuda3std6ranges3__45__cpo7advanceE - _ZN46_INTERNAL_5f81d751_15_unit_exl2_2a_cu_7deea0f34cuda3std3__45__cpo6cbeginE)
_ZN46_INTERNAL_5f81d751_15_unit_exl2_2a_cu_7deea0f34cuda3std3__45__cpo6cbeginE:
	.zero		1
	.type		_ZN46_INTERNAL_5f81d751_15_unit_exl2_2a_cu_7deea0f34cuda3std6ranges3__45__cpo7advanceE,@object
	.size		_ZN46_INTERNAL_5f81d751_15_unit_exl2_2a_cu_7deea0f34cuda3std6ranges3__45__cpo7advanceE,(_ZN46_INTERNAL_5f81d751_15_unit_exl2_2a_cu_7deea0f34cuda3std3__45__cpo7crbeginE - _ZN46_INTERNAL_5f81d751_15_unit_exl2_2a_cu_7deea0f34cuda3std6ranges3__45__cpo7advanceE)
_ZN46_INTERNAL_5f81d751_15_unit_exl2_2a_cu_7deea0f34cuda3std6ranges3__45__cpo7advanceE:
	.zero		1
	.type		_ZN46_INTERNAL_5f81d751_15_unit_exl2_2a_cu_7deea0f34cuda3std3__45__cpo7crbeginE,@object
	.size		_ZN46_INTERNAL_5f81d751_15_unit_exl2_2a_cu_7deea0f34cuda3std3__45__cpo7crbeginE,(_ZN46_INTERNAL_5f81d751_15_unit_exl2_2a_cu_7deea0f34cuda3std6ranges3__45__cpo4dataE - _ZN46_INTERNAL_5f81d751_15_unit_exl2_2a_cu_7deea0f34cuda3std3__45__cpo7crbeginE)
_ZN46_INTERNAL_5f81d751_15_unit_exl2_2a_cu_7deea0f34cuda3std3__45__cpo7crbeginE:
	.zero		1
	.type		_ZN46_INTERNAL_5f81d751_15_unit_exl2_2a_cu_7deea0f34cuda3std6ranges3__45__cpo4dataE,@object
	.size		_ZN46_INTERNAL_5f81d751_15_unit_exl2_2a_cu_7deea0f34cuda3std6ranges3__45__cpo4dataE,(_ZN46_INTERNAL_5f81d751_15_unit_exl2_2a_cu_7deea0f34cuda3std6ranges3__45__cpo5beginE - _ZN46_INTERNAL_5f81d751_15_unit_exl2_2a_cu_7deea0f34cuda3std6ranges3__45__cpo4dataE)
_ZN46_INTERNAL_5f81d751_15_unit_exl2_2a_cu_7deea0f34cuda3std6ranges3__45__cpo4dataE:
	.zero		1
	.type		_ZN46_INTERNAL_5f81d751_15_unit_exl2_2a_cu_7deea0f34cuda3std6ranges3__45__cpo5beginE,@object
	.size		_ZN46_INTERNAL_5f81d751_15_unit_exl2_2a_cu_7deea0f34cuda3std6ranges3__45__cpo5beginE,(_ZN46_INTERNAL_5f81d751_15_unit_exl2_2a_cu_7deea0f34cuda3std3__448_GLOBAL__N__5f81d751_15_unit_exl2_2a_cu_7deea0f36ignoreE - _ZN46_INTERNAL_5f81d751_15_unit_exl2_2a_cu_7deea0f34cuda3std6ranges3__45__cpo5beginE)
_ZN46_INTERNAL_5f81d751_15_unit_exl2_2a_cu_7deea0f34cuda3std6ranges3__45__cpo5beginE:
	.zero		1
	.type		_ZN46_INTERNAL_5f81d751_15_unit_exl2_2a_cu_7deea0f34cuda3std3__448_GLOBAL__N__5f81d751_15_unit_exl2_2a_cu_7deea0f36ignoreE,@object
	.size		_ZN46_INTERNAL_5f81d751_15_unit_exl2_2a_cu_7deea0f34cuda3std3__448_GLOBAL__N__5f81d751_15_unit_exl2_2a_cu_7deea0f36ignoreE,(_ZN46_INTERNAL_5f81d751_15_unit_exl2_2a_cu_7deea0f34cuda3std6ranges3__45__cpo4sizeE - _ZN46_INTERNAL_5f81d751_15_unit_exl2_2a_cu_7deea0f34cuda3std3__448_GLOBAL__N__5f81d751_15_unit_exl2_2a_cu_7deea0f36ignoreE)
_ZN46_INTERNAL_5f81d751_15_unit_exl2_2a_cu_7deea0f34cuda3std3__448_GLOBAL__N__5f81d751_15_unit_exl2_2a_cu_7deea0f36ignoreE:
	.zero		1
	.type		_ZN46_INTERNAL_5f81d751_15_unit_exl2_2a_cu_7deea0f34cuda3std6ranges3__45__cpo4sizeE,@object
	.size		_ZN46_INTERNAL_5f81d751_15_unit_exl2_2a_cu_7deea0f34cuda3std6ranges3__45__cpo4sizeE,(_ZN46_INTERNAL_5f81d751_15_unit_exl2_2a_cu_7deea0f34cuda3std3__45__cpo5beginE - _ZN46_INTERNAL_5f81d751_15_unit_exl2_2a_cu_7deea0f34cuda3std6ranges3__45__cpo4sizeE)
_ZN46_INTERNAL_5f81d751_15_unit_exl2_2a_cu_7deea0f34cuda3std6ranges3__45__cpo4sizeE:
	.zero		1
	.type		_ZN46_INTERNAL_5f81d751_15_unit_exl2_2a_cu_7deea0f34cuda3std3__45__cpo5beginE,@object
	.size		_ZN46_INTERNAL_5f81d751_15_unit_exl2_2a_cu_7deea0f34cuda3std3__45__cpo5beginE,(_ZN46_INTERNAL_5f81d751_15_unit_exl2_2a_cu_7deea0f34cuda3std6ranges3__45__cpo6cbeginE - _ZN46_INTERNAL_5f81d751_15_unit_exl2_2a_cu_7deea0f34cuda3std3__45__cpo5beginE)
_ZN46_INTERNAL_5f81d751_15_unit_exl2_2a_cu_7deea0f34cuda3std3__45__cpo5beginE:
	.zero		1
	.type		_ZN46_INTERNAL_5f81d751_15_unit_exl2_2a_cu_7deea0f34cuda3std6ranges3__45__cpo6cbeginE,@object
	.size		_ZN46_INTERNAL_5f81d751_15_unit_exl2_2a_cu_7deea0f34cuda3std6ranges3__45__cpo6cbeginE,(_ZN46_INTERNAL_5f81d751_15_unit_exl2_2a_cu_7deea0f34cuda3std3__45__cpo6rbeginE - _ZN46_INTERNAL_5f81d751_15_unit_exl2_2a_cu_7deea0f34cuda3std6ranges3__45__cpo6cbeginE)
_ZN46_INTERNAL_5f81d751_15_unit_exl2_2a_cu_7deea0f34cuda3std6ranges3__45__cpo6cbeginE:
	.zero		1
	.type		_ZN46_INTERNAL_5f81d751_15_unit_exl2_2a_cu_7deea0f34cuda3std3__45__cpo6rbeginE,@object
	.size		_ZN46_INTERNAL_5f81d751_15_unit_exl2_2a_cu_7deea0f34cuda3std3__45__cpo6rbeginE,(_ZN46_INTERNAL_5f81d751_15_unit_exl2_2a_cu_7deea0f34cuda3std6ranges3__45__cpo4nextE - _ZN46_INTERNAL_5f81d751_15_unit_exl2_2a_cu_7deea0f34cuda3std3__45__cpo6rbeginE)
_ZN46_INTERNAL_5f81d751_15_unit_exl2_2a_cu_7deea0f34cuda3std3__45__cpo6rbeginE:
	.zero		1
	.type		_ZN46_INTERNAL_5f81d751_15_unit_exl2_2a_cu_7deea0f34cuda3std6ranges3__45__cpo4nextE,@object
	.size		_ZN46_INTERNAL_5f81d751_15_unit_exl2_2a_cu_7deea0f34cuda3std6ranges3__45__cpo4nextE,(_ZN46_INTERNAL_5f81d751_15_unit_exl2_2a_cu_7deea0f34cuda3std6ranges3__45__cpo4swapE - _ZN46_INTERNAL_5f81d751_15_unit_exl2_2a_cu_7deea0f34cuda3std6ranges3__45__cpo4nextE)
_ZN46_INTERNAL_5f81d751_15_unit_exl2_2a_cu_7deea0f34cuda3std6ranges3__45__cpo4nextE:
	.zero		1
	.type		_ZN46_INTERNAL_5f81d751_15_unit_exl2_2a_cu_7deea0f34cuda3std6ranges3__45__cpo4swapE,@object
	.size		_ZN46_INTERNAL_5f81d751_15_unit_exl2_2a_cu_7deea0f34cuda3std6ranges3__45__cpo4swapE,(_ZN46_INTERNAL_5f81d751_15_unit_exl2_2a_cu_7deea0f34cuda3std3__420unreachable_sentinelE - _ZN46_INTERNAL_5f81d751_15_unit_exl2_2a_cu_7deea0f34cuda3std6ranges3__45__cpo4swapE)
_ZN46_INTERNAL_5f81d751_15_unit_exl2_2a_cu_7deea0f34cuda3std6ranges3__45__cpo4swapE:
	.zero		1
	.type		_ZN46_INTERNAL_5f81d751_15_unit_exl2_2a_cu_7deea0f34cuda3std3__420unreachable_sentinelE,@object
	.size		_ZN46_INTERNAL_5f81d751_15_unit_exl2_2a_cu_7deea0f34cuda3std3__420unreachable_sentinelE,(_ZN46_INTERNAL_5f81d751_15_unit_exl2_2a_cu_7deea0f36thrust23THRUST_300001_SM_900_NS6system6detail10sequential3seqE - _ZN46_INTERNAL_5f81d751_15_unit_exl2_2a_cu_7deea0f34cuda3std3__420unreachable_sentinelE)
_ZN46_INTERNAL_5f81d751_15_unit_exl2_2a_cu_7deea0f34cuda3std3__420unreachable_sentinelE:
	.zero		1
	.type		_ZN46_INTERNAL_5f81d751_15_unit_exl2_2a_cu_7deea0f36thrust23THRUST_300001_SM_900_NS6system6detail10sequential3seqE,@object
	.size		_ZN46_INTERNAL_5f81d751_15_unit_exl2_2a_cu_7deea0f36thrust23THRUST_300001_SM_900_NS6system6detail10sequential3seqE,(_ZN46_INTERNAL_5f81d751_15_unit_exl2_2a_cu_7deea0f34cuda3std3__45__cpo4cendE - _ZN46_INTERNAL_5f81d751_15_unit_exl2_2a_cu_7deea0f36thrust23THRUST_300001_SM_900_NS6system6detail10sequential3seqE)
_ZN46_INTERNAL_5f81d751_15_unit_exl2_2a_cu_7deea0f36thrust23THRUST_300001_SM_900_NS6system6detail10sequential3seqE:
	.zero		1
	.type		_ZN46_INTERNAL_5f81d751_15_unit_exl2_2a_cu_7deea0f34cuda3std3__45__cpo4cendE,@object
	.size		_ZN46_INTERNAL_5f81d751_15_unit_exl2_2a_cu_7deea0f34cuda3std3__45__cpo4cendE,(_ZN46_INTERNAL_5f81d751_15_unit_exl2_2a_cu_7deea0f34cuda3std6ranges3__45__cpo9iter_swapE - _ZN46_INTERNAL_5f81d751_15_unit_exl2_2a_cu_7deea0f34cuda3std3__45__cpo4cendE)
_ZN46_INTERNAL_5f81d751_15_unit_exl2_2a_cu_7deea0f34cuda3std3__45__cpo4cendE:
	.zero		1
	.type		_ZN46_INTERNAL_5f81d751_15_unit_exl2_2a_cu_7deea0f34cuda3std6ranges3__45__cpo9iter_swapE,@object
	.size		_ZN46_INTERNAL_5f81d751_15_unit_exl2_2a_cu_7deea0f34cuda3std6ranges3__45__cpo9iter_swapE,(_ZN46_INTERNAL_5f81d751_15_unit_exl2_2a_cu_7deea0f34cuda3std3__45__cpo5crendE - _ZN46_INTERNAL_5f81d751_15_unit_exl2_2a_cu_7deea0f34cuda3std6ranges3__45__cpo9iter_swapE)
_ZN46_INTERNAL_5f81d751_15_unit_exl2_2a_cu_7deea0f34cuda3std6ranges3__45__cpo9iter_swapE:
	.zero		1
	.type		_ZN46_INTERNAL_5f81d751_15_unit_exl2_2a_cu_7deea0f34cuda3std3__45__cpo5crendE,@object
	.size		_ZN46_INTERNAL_5f81d751_15_unit_exl2_2a_cu_7deea0f34cuda3std3__45__cpo5crendE,(_ZN46_INTERNAL_5f81d751_15_unit_exl2_2a_cu_7deea0f34cuda3std6ranges3__45__cpo5cdataE - _ZN46_INTERNAL_5f81d751_15_unit_exl2_2a_cu_7deea0f34cuda3std3__45__cpo5crendE)
_ZN46_INTERNAL_5f81d751_15_unit_exl2_2a_cu_7deea0f34cuda3std3__45__cpo5crendE:
	.zero		1
	.type		_ZN46_INTERNAL_5f81d751_15_unit_exl2_2a_cu_7deea0f34cuda3std6ranges3__45__cpo5cdataE,@object
	.size		_ZN46_INTERNAL_5f81d751_15_unit_exl2_2a_cu_7deea0f34cuda3std6ranges3__45__cpo5cdataE,(_ZN46_INTERNAL_5f81d751_15_unit_exl2_2a_cu_7deea0f34cuda3std6ranges3__45__cpo3endE - _ZN46_INTERNAL_5f81d751_15_unit_exl2_2a_cu_7deea0f34cuda3std6ranges3__45__cpo5cdataE)
_ZN46_INTERNAL_5f81d751_15_unit_exl2_2a_cu_7deea0f34cuda3std6ranges3__45__cpo5cdataE:
	.zero		1
	.type		_ZN46_INTERNAL_5f81d751_15_unit_exl2_2a_cu_7deea0f34cuda3std6ranges3__45__cpo3endE,@object
	.size		_ZN46_INTERNAL_5f81d751_15_unit_exl2_2a_cu_7deea0f34cuda3std6ranges3__45__cpo3endE,(_ZN46_INTERNAL_5f81d751_15_unit_exl2_2a_cu_7deea0f34cuda3std3__419piecewise_constructE - _ZN46_INTERNAL_5f81d751_15_unit_exl2_2a_cu_7deea0f34cuda3std6ranges3__45__cpo3endE)
_ZN46_INTERNAL_5f81d751_15_unit_exl2_2a_cu_7deea0f34cuda3std6ranges3__45__cpo3endE:
	.zero		1
	.type		_ZN46_INTERNAL_5f81d751_15_unit_exl2_2a_cu_7deea0f34cuda3std3__419piecewise_constructE,@object
	.size		_ZN46_INTERNAL_5f81d751_15_unit_exl2_2a_cu_7deea0f34cuda3std3__419piecewise_constructE,(_ZN46_INTERNAL_5f81d751_15_unit_exl2_2a_cu_7deea0f34cuda3std6ranges3__45__cpo5ssizeE - _ZN46_INTERNAL_5f81d751_15_unit_exl2_2a_cu_7deea0f34cuda3std3__419piecewise_constructE)
_ZN46_INTERNAL_5f81d751_15_unit_exl2_2a_cu_7deea0f34cuda3std3__419piecewise_constructE:
	.zero		1
	.type		_ZN46_INTERNAL_5f81d751_15_unit_exl2_2a_cu_7deea0f34cuda3std6ranges3__45__cpo5ssizeE,@object
	.size		_ZN46_INTERNAL_5f81d751_15_unit_exl2_2a_cu_7deea0f34cuda3std6ranges3__45__cpo5ssizeE,(_ZN46_INTERNAL_5f81d751_15_unit_exl2_2a_cu_7deea0f34cuda3std3__45__cpo3endE - _ZN46_INTERNAL_5f81d751_15_unit_exl2_2a_cu_7deea0f34cuda3std6ranges3__45__cpo5ssizeE)
_ZN46_INTERNAL_5f81d751_15_unit_exl2_2a_cu_7deea0f34cuda3std6ranges3__45__cpo5ssizeE:
	.zero		1
	.type		_ZN46_INTERNAL_5f81d751_15_unit_exl2_2a_cu_7deea0f34cuda3std3__45__cpo3endE,@object
	.size		_ZN46_INTERNAL_5f81d751_15_unit_exl2_2a_cu_7deea0f34cuda3std3__45__cpo3endE,(_ZN46_INTERNAL_5f81d751_15_unit_exl2_2a_cu_7deea0f34cuda3std6ranges3__45__cpo4cendE - _ZN46_INTERNAL_5f81d751_15_unit_exl2_2a_cu_7deea0f34cuda3std3__45__cpo3endE)
_ZN46_INTERNAL_5f81d751_15_unit_exl2_2a_cu_7deea0f34cuda3std3__45__cpo3endE:
	.zero		1
	.type		_ZN46_INTERNAL_5f81d751_15_unit_exl2_2a_cu_7deea0f34cuda3std6ranges3__45__cpo4cendE,@object
	.size		_ZN46_INTERNAL_5f81d751_15_unit_exl2_2a_cu_7deea0f34cuda3std6ranges3__45__cpo4cendE,(_ZN46_INTERNAL_5f81d751_15_unit_exl2_2a_cu_7deea0f34cuda3std3__45__cpo4rendE - _ZN46_INTERNAL_5f81d751_15_unit_exl2_2a_cu_7deea0f34cuda3std6ranges3__45__cpo4cendE)
_ZN46_INTERNAL_5f81d751_15_unit_exl2_2a_cu_7deea0f34cuda3std6ranges3__45__cpo4cendE:
	.zero		1
	.type		_ZN46_INTERNAL_5f81d751_15_unit_exl2_2a_cu_7deea0f34cuda3std3__45__cpo4rendE,@object
	.size		_ZN46_INTERNAL_5f81d751_15_unit_exl2_2a_cu_7deea0f34cuda3std3__45__cpo4rendE,(_ZN46_INTERNAL_5f81d751_15_unit_exl2_2a_cu_7deea0f34cuda3std6ranges3__45__cpo4prevE - _ZN46_INTERNAL_5f81d751_15_unit_exl2_2a_cu_7deea0f34cuda3std3__45__cpo4rendE)
_ZN46_INTERNAL_5f81d751_15_unit_exl2_2a_cu_7deea0f34cuda3std3__45__cpo4rendE:
	.zero		1
	.type		_ZN46_INTERNAL_5f81d751_15_unit_exl2_2a_cu_7deea0f34cuda3std6ranges3__45__cpo4prevE,@object
	.size		_ZN46_INTERNAL_5f81d751_15_unit_exl2_2a_cu_7deea0f34cuda3std6ranges3__45__cpo4prevE,(_ZN46_INTERNAL_5f81d751_15_unit_exl2_2a_cu_7deea0f34cuda3std6ranges3__45__cpo9iter_moveE - _ZN46_INTERNAL_5f81d751_15_unit_exl2_2a_cu_7deea0f34cuda3std6ranges3__45__cpo4prevE)
_ZN46_INTERNAL_5f81d751_15_unit_exl2_2a_cu_7deea0f34cuda3std6ranges3__45__cpo4prevE:
	.zero		1
	.type		_ZN46_INTERNAL_5f81d751_15_unit_exl2_2a_cu_7deea0f34cuda3std6ranges3__45__cpo9iter_moveE,@object
	.size		_ZN46_INTERNAL_5f81d751_15_unit_exl2_2a_cu_7deea0f34cuda3std6ranges3__45__cpo9iter_moveE,(.L_13 - _ZN46_INTERNAL_5f81d751_15_unit_exl2_2a_cu_7deea0f34cuda3std6ranges3__45__cpo9iter_moveE)
_ZN46_INTERNAL_5f81d751_15_unit_exl2_2a_cu_7deea0f34cuda3std6ranges3__45__cpo9iter_moveE:
	.zero		1
.L_13:


//--------------------- .nv.shared._Z23gemm_half_q_half_kernelILi4ELi48ELb1ELb0ELi64EEvPK6__halfPKjS4_S2_PS0_iiiiPKtS7_iiiiiibS2_i --------------------------
	.section	.nv.shared._Z23gemm_half_q_half_kernelILi4ELi48ELb1ELb0ELi64EEvPK6__halfPKjS4_S2_PS0_iiiiPKtS7_iiiiiibS2_i,"aw",@nobits
	.sectionflags	@""
	.align	2
.nv.shared._Z23gemm_half_q_half_kernelILi4ELi48ELb1ELb0ELi64EEvPK6__halfPKjS4_S2_PS0_iiiiPKtS7_iiiiiibS2_i:
	.zero		1536


//--------------------- .nv.shared._Z23gemm_half_q_half_kernelILi4ELi16ELb1ELb0ELi64EEvPK6__halfPKjS4_S2_PS0_iiiiPKtS7_iiiiiibS2_i --------------------------
	.section	.nv.shared._Z23gemm_half_q_half_kernelILi4ELi16ELb1ELb0ELi64EEvPK6__halfPKjS4_S2_PS0_iiiiPKtS7_iiiiiibS2_i,"aw",@nobits
	.sectionflags	@""
	.align	2
.nv.shared._Z23gemm_half_q_half_kernelILi4ELi16ELb1ELb0ELi64EEvPK6__halfPKjS4_S2_PS0_iiiiPKtS7_iiiiiibS2_i:
	.zero		1536


//--------------------- .nv.shared._Z23gemm_half_q_half_kernelILi4ELi24ELb1ELb0ELi64EEvPK6__halfPKjS4_S2_PS0_iiiiPKtS7_iiiiiibS2_i --------------------------
	.section	.nv.shared._Z23gemm_half_q_half_kernelILi4ELi24ELb1ELb0ELi64EEvPK6__halfPKjS4_S2_PS0_iiiiPKtS7_iiiiiibS2_i,"aw",@nobits
	.sectionflags	@""
	.align	2
.nv.shared._Z23gemm_half_q_half_kernelILi4ELi24ELb1ELb0ELi64EEvPK6__halfPKjS4_S2_PS0_iiiiPKtS7_iiiiiibS2_i:
	.zero		1536


//--------------------- .nv.shared._Z23gemm_half_q_half_kernelILi4ELi8ELb1ELb0ELi64EEvPK6__halfPKjS4_S2_PS0_iiiiPKtS7_iiiiiibS2_i --------------------------
	.section	.nv.shared._Z23gemm_half_q_half_kernelILi4ELi8ELb1ELb0ELi64EEvPK6__halfPKjS4_S2_PS0_iiiiPKtS7_iiiiiibS2_i,"aw",@nobits
	.sectionflags	@""
	.align	2
.nv.shared._Z23gemm_half_q_half_kernelILi4ELi8ELb1ELb0ELi64EEvPK6__halfPKjS4_S2_PS0_iiiiPKtS7_iiiiiibS2_i:
	.zero		1536


//--------------------- .nv.shared._Z23gemm_half_q_half_kernelILi4ELi12ELb1ELb0ELi64EEvPK6__halfPKjS4_S2_PS0_iiiiPKtS7_iiiiiibS2_i --------------------------
	.section	.nv.shared._Z23gemm_half_q_half_kernelILi4ELi12ELb1ELb0ELi64EEvPK6__halfPKjS4_S2_PS0_iiiiPKtS7_iiiiiibS2_i,"aw",@nobits
	.sectionflags	@""
	.align	2
.nv.shared._Z23gemm_half_q_half_kernelILi4ELi12ELb1ELb0ELi64EEvPK6__halfPKjS4_S2_PS0_iiiiPKtS7_iiiiiibS2_i:
	.zero		1536


//--------------------- .nv.shared._Z23gemm_half_q_half_kernelILi4ELi14ELb1ELb0ELi64EEvPK6__halfPKjS4_S2_PS0_iiiiPKtS7_iiiiiibS2_i --------------------------
	.section	.nv.shared._Z23gemm_half_q_half_kernelILi4ELi14ELb1ELb0ELi64EEvPK6__halfPKjS4_S2_PS0_iiiiPKtS7_iiiiiibS2_i,"aw",@nobits
	.sectionflags	@""
	.align	2
.nv.shared._Z23gemm_half_q_half_kernelILi4ELi14ELb1ELb0ELi64EEvPK6__halfPKjS4_S2_PS0_iiiiPKtS7_iiiiiibS2_i:
	.zero		1536


//--------------------- .nv.shared._Z23gemm_half_q_half_kernelILi4ELi4ELb1ELb0ELi64EEvPK6__halfPKjS4_S2_PS0_iiiiPKtS7_iiiiiibS2_i --------------------------
	.section	.nv.shared._Z23gemm_half_q_half_kernelILi4ELi4ELb1ELb0ELi64EEvPK6__halfPKjS4_S2_PS0_iiiiPKtS7_iiiiiibS2_i,"aw",@nobits
	.sectionflags	@""
	.align	2
.nv.shared._Z23gemm_half_q_half_kernelILi4ELi4ELb1ELb0ELi64EEvPK6__halfPKjS4_S2_PS0_iiiiPKtS7_iiiiiibS2_i:
	.zero		1536


//--------------------- .nv.shared._Z23gemm_half_q_half_kernelILi4ELi6ELb1ELb0ELi64EEvPK6__halfPKjS4_S2_PS0_iiiiPKtS7_iiiiiibS2_i --------------------------
	.section	.nv.shared._Z23gemm_half_q_half_kernelILi4ELi6ELb1ELb0ELi64EEvPK6__halfPKjS4_S2_PS0_iiiiPKtS7_iiiiiibS2_i,"aw",@nobits
	.sectionflags	@""
	.align	2
.nv.shared._Z23gemm_half_q_half_kernelILi4ELi6ELb1ELb0ELi64EEvPK6__halfPKjS4_S2_PS0_iiiiPKtS7_iiiiiibS2_i:
	.zero		1536


//--------------------- .nv.shared._Z23gemm_half_q_half_kernelILi4ELi2ELb1ELb0ELi64EEvPK6__halfPKjS4_S2_PS0_iiiiPKtS7_iiiiiibS2_i --------------------------
	.section	.nv.shared._Z23gemm_half_q_half_kernelILi4ELi2ELb1ELb0ELi64EEvPK6__halfPKjS4_S2_PS0_iiiiPKtS7_iiiiiibS2_i,"aw",@nobits
	.sectionflags	@""
	.align	2
.nv.shared._Z23gemm_half_q_half_kernelILi4ELi2ELb1ELb0ELi64EEvPK6__halfPKjS4_S2_PS0_iiiiPKtS7_iiiiiibS2_i:
	.zero		1536


//--------------------- .nv.shared._Z23gemm_half_q_half_kernelILi4ELi32ELb1ELb0ELi32EEvPK6__halfPKjS4_S2_PS0_iiiiPKtS7_iiiiiibS2_i --------------------------
	.section	.nv.shared._Z23gemm_half_q_half_kernelILi4ELi32ELb1ELb0ELi32EEvPK6__halfPKjS4_S2_PS0_iiiiPKtS7_iiiiiibS2_i,"aw",@nobits
	.sectionflags	@""
	.align	2
.nv.shared._Z23gemm_half_q_half_kernelILi4ELi32ELb1ELb0ELi32EEvPK6__halfPKjS4_S2_PS0_iiiiPKtS7_iiiiiibS2_i:
	.zero		1280


//--------------------- .nv.shared._Z23gemm_half_q_half_kernelILi4ELi48ELb1ELb0ELi32EEvPK6__halfPKjS4_S2_PS0_iiiiPKtS7_iiiiiibS2_i --------------------------
	.section	.nv.shared._Z23gemm_half_q_half_kernelILi4ELi48ELb1ELb0ELi32EEvPK6__halfPKjS4_S2_PS0_iiiiPKtS7_iiiiiibS2_i,"aw",@nobits
	.sectionflags	@""
	.align	2
.nv.shared._Z23gemm_half_q_half_kernelILi4ELi48ELb1ELb0ELi32EEvPK6__halfPKjS4_S2_PS0_iiiiPKtS7_iiiiiibS2_i:
	.zero		1280


//--------------------- .nv.shared._Z23gemm_half_q_half_kernelILi4ELi16ELb1ELb0ELi32EEvPK6__halfPKjS4_S2_PS0_iiiiPKtS7_iiiiiibS2_i --------------------------
	.section	.nv.shared._Z23gemm_half_q_half_kernelILi4ELi16ELb1ELb0ELi32EEvPK6__halfPKjS4_S2_PS0_iiiiPKtS7_iiiiiibS2_i,"aw",@nobits
	.sectionflags	@""
	.align	2
.nv.shared._Z23gemm_half_q_half_kernelILi4ELi16ELb1ELb0ELi32EEvPK6__halfPKjS4_S2_PS0_iiiiPKtS7_iiiiiibS2_i:
	.zero		1280


//--------------------- .nv.shared._Z23gemm_half_q_half_kernelILi4ELi24ELb1ELb0ELi32EEvPK6__halfPKjS4_S2_PS0_iiiiPKtS7_iiiiiibS2_i --------------------------
	.section	.nv.shared._Z23gemm_half_q_half_kernelILi4ELi24ELb1ELb0ELi32EEvPK6__halfPKjS4_S2_PS0_iiiiPKtS7_iiiiiibS2_i,"aw",@nobits
	.sectionflags	@""
	.align	2
.nv.shared._Z23gemm_half_q_half_kernelILi4ELi24ELb1ELb0ELi32EEvPK6__halfPKjS4_S2_PS0_iiiiPKtS7_iiiiiibS2_i:
	.zero		1280


//--------------------- .nv.shared._Z23gemm_half_q_half_kernelILi4ELi8ELb1ELb0ELi32EEvPK6__halfPKjS4_S2_PS0_iiiiPKtS7_iiiiiibS2_i --------------------------
	.section	.nv.shared._Z23gemm_half_q_half_kernelILi4ELi8ELb1ELb0ELi32EEvPK6__halfPKjS4_S2_PS0_iiiiPKtS7_iiiiiibS2_i,"aw",@nobits
	.sectionflags	@""
	.align	2
.nv.shared._Z23gemm_half_q_half_kernelILi4ELi8ELb1ELb0ELi32EEvPK6__halfPKjS4_S2_PS0_iiiiPKtS7_iiiiiibS2_i:
	.zero		1280


//--------------------- .nv.shared._Z23gemm_half_q_half_kernelILi4ELi12ELb1ELb0ELi32EEvPK6__halfPKjS4_S2_PS0_iiiiPKtS7_iiiiiibS2_i --------------------------
	.section	.nv.shared._Z23gemm_half_q_half_kernelILi4ELi12ELb1ELb0ELi32EEvPK6__halfPKjS4_S2_PS0_iiiiPKtS7_iiiiiibS2_i,"aw",@nobits
	.sectionflags	@""
	.align	2
.nv.shared._Z23gemm_half_q_half_kernelILi4ELi12ELb1ELb0ELi32EEvPK6__halfPKjS4_S2_PS0_iiiiPKtS7_iiiiiibS2_i:
	.zero		1280


//--------------------- .nv.shared._Z23gemm_half_q_half_kernelILi4ELi14ELb1ELb0ELi32EEvPK6__halfPKjS4_S2_PS0_iiiiPKtS7_iiiiiibS2_i --------------------------
	.section	.nv.shared._Z23gemm_half_q_half_kernelILi4ELi14ELb1ELb0ELi32EEvPK6__halfPKjS4_S2_PS0_iiiiPKtS7_iiiiiibS2_i,"aw",@nobits
	.sectionflags	@""
	.align	2
.nv.shared._Z23gemm_half_q_half_kernelILi4ELi14ELb1ELb0ELi32EEvPK6__halfPKjS4_S2_PS0_iiiiPKtS7_iiiiiibS2_i:
	.zero		1280


//--------------------- .nv.shared._Z23gemm_half_q_half_kernelILi4ELi4ELb1ELb0ELi32EEvPK6__halfPKjS4_S2_PS0_iiiiPKtS7_iiiiiibS2_i --------------------------
	.section	.nv.shared._Z23gemm_half_q_half_kernelILi4ELi4ELb1ELb0ELi32EEvPK6__halfPKjS4_S2_PS0_iiiiPKtS7_iiiiiibS2_i,"aw",@nobits
	.sectionflags	@""
	.align	2
.nv.shared._Z23gemm_half_q_half_kernelILi4ELi4ELb1ELb0ELi32EEvPK6__halfPKjS4_S2_PS0_iiiiPKtS7_iiiiiibS2_i:
	.zero		1280


//--------------------- .nv.shared._Z23gemm_half_q_half_kernelILi4ELi6ELb1ELb0ELi32EEvPK6__halfPKjS4_S2_PS0_iiiiPKtS7_iiiiiibS2_i --------------------------
	.section	.nv.shared._Z23gemm_half_q_half_kernelILi4ELi6ELb1ELb0ELi32EEvPK6__halfPKjS4_S2_PS0_iiiiPKtS7_iiiiiibS2_i,"aw",@nobits
	.sectionflags	@""
	.align	2
.nv.shared._Z23gemm_half_q_half_kernelILi4ELi6ELb1ELb0ELi32EEvPK6__halfPKjS4_S2_PS0_iiiiPKtS7_iiiiiibS2_i:
	.zero		1280


//--------------------- .nv.shared._Z23gemm_half_q_half_kernelILi4ELi2ELb1ELb0ELi32EEvPK6__halfPKjS4_S2_PS0_iiiiPKtS7_iiiiiibS2_i --------------------------
	.section	.nv.shared._Z23gemm_half_q_half_kernelILi4ELi2ELb1ELb0ELi32EEvPK6__halfPKjS4_S2_PS0_iiiiPKtS7_iiiiiibS2_i,"aw",@nobits
	.sectionflags	@""
	.align	2
.nv.shared._Z23gemm_half_q_half_kernelILi4ELi2ELb1ELb0ELi32EEvPK6__halfPKjS4_S2_PS0_iiiiPKtS7_iiiiiibS2_i:
	.zero		1280


//--------------------- .nv.shared._Z23gemm_half_q_half_kernelILi3ELi32ELb1ELb0ELi64EEvPK6__halfPKjS4_S2_PS0_iiiiPKtS7_iiiiiibS2_i --------------------------
	.section	.nv.shared._Z23gemm_half_q_half_kernelILi3ELi32ELb1ELb0ELi64EEvPK6__halfPKjS4_S2_PS0_iiiiPKtS7_iiiiiibS2_i,"aw",@nobits
	.sectionflags	@""
	.align	2
.nv.shared._Z23gemm_half_q_half_kernelILi3ELi32ELb1ELb0ELi64EEvPK6__halfPKjS4_S2_PS0_iiiiPKtS7_iiiiiibS2_i:
	.zero		1408


//--------------------- .nv.shared._Z23gemm_half_q_half_kernelILi3ELi48ELb1ELb0ELi64EEvPK6__halfPKjS4_S2_PS0_iiiiPKtS7_iiiiiibS2_i --------------------------
	.section	.nv.shared._Z23gemm_half_q_half_kernelILi3ELi48ELb1ELb0ELi64EEvPK6__halfPKjS4_S2_PS0_iiiiPKtS7_iiiiiibS2_i,"aw",@nobits
	.sectionflags	@""
	.align	2
.nv.shared._Z23gemm_half_q_half_kernelILi3ELi48ELb1ELb0ELi64EEvPK6__halfPKjS4_S2_PS0_iiiiPKtS7_iiiiiibS2_i:
	.zero		1408


//--------------------- .nv.shared._Z23gemm_half_q_half_kernelILi3ELi16ELb1ELb0ELi64EEvPK6__halfPKjS4_S2_PS0_iiiiPKtS7_iiiiiibS2_i --------------------------
	.section	.nv.shared._Z23gemm_half_q_half_kernelILi3ELi16ELb1ELb0ELi64EEvPK6__halfPKjS4_S2_PS0_iiiiPKtS7_iiiiiibS2_i,"aw",@nobits
	.sectionflags	@""
	.align	2
.nv.shared._Z23gemm_half_q_half_kernelILi3ELi16ELb1ELb0ELi64EEvPK6__halfPKjS4_S2_PS0_iiiiPKtS7_iiiiiibS2_i:
	.zero		1408


//--------------------- .nv.shared._Z23gemm_half_q_half_kernelILi3ELi24ELb1ELb0ELi64EEvPK6__halfPKjS4_S2_PS0_iiiiPKtS7_iiiiiibS2_i --------------------------
	.section	.nv.shared._Z23gemm_half_q_half_kernelILi3ELi24ELb1ELb0ELi64EEvPK6__halfPKjS4_S2_PS0_iiiiPKtS7_iiiiiibS2_i,"aw",@nobits
	.sectionflags	@""
	.align	2
.nv.shared._Z23gemm_half_q_half_kernelILi3ELi24ELb1ELb0ELi64EEvPK6__halfPKjS4_S2_PS0_iiiiPKtS7_iiiiiibS2_i:
	.zero		1408


//--------------------- .nv.shared._Z23gemm_half_q_half_kernelILi3ELi8ELb1ELb0ELi64EEvPK6__halfPKjS4_S2_PS0_iiiiPKtS7_iiiiiibS2_i --------------------------
	.section	.nv.shared._Z23gemm_half_q_half_kernelILi3ELi8ELb1ELb0ELi64EEvPK6__halfPKjS4_S2_PS0_iiiiPKtS7_iiiiiibS2_i,"aw",@nobits
	.sectionflags	@""
	.align	2
.nv.shared._Z23gemm_half_q_half_kernelILi3ELi8ELb1ELb0ELi64EEvPK6__halfPKjS4_S2_PS0_iiiiPKtS7_iiiiiibS2_i:
	.zero		1408


//--------------------- .nv.shared._Z23gemm_half_q_half_kernelILi3ELi12ELb1ELb0ELi64EEvPK6__halfPKjS4_S2_PS0_iiiiPKtS7_iiiiiibS2_i --------------------------
	.section	.nv.shared._Z23gemm_half_q_half_kernelILi3ELi12ELb1ELb0ELi64EEvPK6__halfPKjS4_S2_PS0_iiiiPKtS7_iiiiiibS2_i,"aw",@nobits
	.sectionflags	@""
	.align	2
.nv.shared._Z23gemm_half_q_half_kernelILi3ELi12ELb1ELb0ELi64EEvPK6__halfPKjS4_S2_PS0_iiiiPKtS7_iiiiiibS2_i:
	.zero		1408


//--------------------- .nv.shared._Z23gemm_half_q_half_kernelILi3ELi14ELb1ELb0ELi64EEvPK6__halfPKjS4_S2_PS0_iiiiPKtS7_iiiiiibS2_i --------------------------
	.section	.nv.shared._Z23gemm_half_q_half_kernelILi3ELi14ELb1ELb0ELi64EEvPK6__halfPKjS4_S2_PS0_iiiiPKtS7_iiiiiibS2_i,"aw",@nobits
	.sectionflags	@""
	.align	2
.nv.shared._Z23gemm_half_q_half_kernelILi3ELi14ELb1ELb0ELi64EEvPK6__halfPKjS4_S2_PS0_iiiiPKtS7_iiiiiibS2_i:
	.zero		1408


//--------------------- .nv.shared._Z23gemm_half_q_half_kernelILi3ELi4ELb1ELb0ELi64EEvPK6__halfPKjS4_S2_PS0_iiiiPKtS7_iiiiiibS2_i --------------------------
	.section	.nv.shared._Z23gemm_half_q_half_kernelILi3ELi4ELb1ELb0ELi64EEvPK6__halfPKjS4_S2_PS0_iiiiPKtS7_iiiiiibS2_i,"aw",@nobits
	.sectionflags	@""
	.align	2
.nv.shared._Z23gemm_half_q_half_kernelILi3ELi4ELb1ELb0ELi64EEvPK6__halfPKjS4_S2_PS0_iiiiPKtS7_iiiiiibS2_i:
	.zero		1408


//--------------------- .nv.shared._Z23gemm_half_q_half_kernelILi3ELi6ELb1ELb0ELi64EEvPK6__halfPKjS4_S2_PS0_iiiiPKtS7_iiiiiibS2_i --------------------------
	.section	.nv.shared._Z23gemm_half_q_half_kernelILi3ELi6ELb1ELb0ELi64EEvPK6__halfPKjS4_S2_PS0_iiiiPKtS7_iiiiiibS2_i,"aw",@nobits
	.sectionflags	@""
	.align	2
.nv.shared._Z23gemm_half_q_half_kernelILi3ELi6ELb1ELb0ELi64EEvPK6__halfPKjS4_S2_PS0_iiiiPKtS7_iiiiiibS2_i:
	.zero		1408


//--------------------- .nv.shared._Z23gemm_half_q_half_kernelILi3ELi2ELb1ELb0ELi64EEvPK6__halfPKjS4_S2_PS0_iiiiPKtS7_iiiiiibS2_i --------------------------
	.section	.nv.shared._Z23gemm_half_q_half_kernelILi3ELi2ELb1ELb0ELi64EEvPK6__halfPKjS4_S2_PS0_iiiiPKtS7_iiiiiibS2_i,"aw",@nobits
	.sectionflags	@""
	.align	2
.nv.shared._Z23gemm_half_q_half_kernelILi3ELi2ELb1ELb0ELi64EEvPK6__halfPKjS4_S2_PS0_iiiiPKtS7_iiiiiibS2_i:
	.zero		1408


//--------------------- .nv.shared._Z23gemm_half_q_half_kernelILi3ELi32ELb1ELb0ELi32EEvPK6__halfPKjS4_S2_PS0_iiiiPKtS7_iiiiiibS2_i --------------------------
	.section	.nv.shared._Z23gemm_half_q_half_kernelILi3ELi32ELb1ELb0ELi32EEvPK6__halfPKjS4_S2_PS0_iiiiPKtS7_iiiiiibS2_i,"aw",@nobits
	.sectionflags	@""
	.align	2
.nv.shared._Z23gemm_half_q_half_kernelILi3ELi32ELb1ELb0ELi32EEvPK6__halfPKjS4_S2_PS0_iiiiPKtS7_iiiiiibS2_i:
	.zero		1216


//--------------------- .nv.shared._Z23gemm_half_q_half_kernelILi3ELi48ELb1ELb0ELi32EEvPK6__halfPKjS4_S2_PS0_iiiiPKtS7_iiiiiibS2_i --------------------------
	.section	.nv.shared._Z23gemm_half_q_half_kernelILi3ELi48ELb1ELb0ELi32EEvPK6__halfPKjS4_S2_PS0_iiiiPKtS7_iiiiiibS2_i,"aw",@nobits
	.sectionflags	@""
	.align	2
.nv.shared._Z23gemm_half_q_half_kernelILi3ELi48ELb1ELb0ELi32EEvPK6__halfPKjS4_S2_PS0_iiiiPKtS7_iiiiiibS2_i:
	.zero		1216


//--------------------- .nv.shared._Z23gemm_half_q_half_kernelILi3ELi16ELb1ELb0ELi32EEvPK6__halfPKjS4_S2_PS0_iiiiPKtS7_iiiiiibS2_i --------------------------
	.section	.nv.shared._Z23gemm_half_q_half_kernelILi3ELi16ELb1ELb0ELi32EEvPK6__halfPKjS4_S2_PS0_iiiiPKtS7_iiiiiibS2_i,"aw",@nobits
	.sectionflags	@""
	.align	2
.nv.shared._Z23gemm_half_q_half_kernelILi3ELi16ELb1ELb0ELi32EEvPK6__halfPKjS4_S2_PS0_iiiiPKtS7_iiiiiibS2_i:
	.zero		1216


//--------------------- .nv.shared._Z23gemm_half_q_half_kernelILi3ELi24ELb1ELb0ELi32EEvPK6__halfPKjS4_S2_PS0_iiiiPKtS7_iiiiiibS2_i --------------------------
	.section	.nv.shared._Z23gemm_half_q_half_kernelILi3ELi24ELb1ELb0ELi32EEvPK6__halfPKjS4_S2_PS0_iiiiPKtS7_iiiiiibS2_i,"aw",@nobits
	.sectionflags	@""
	.align	2
.nv.shared._Z23gemm_half_q_half_kernelILi3ELi24ELb1ELb0ELi32EEvPK6__halfPKjS4_S2_PS0_iiiiPKtS7_iiiiiibS2_i:
	.zero		1216


//--------------------- .nv.shared._Z23gemm_half_q_half_kernelILi3ELi8ELb1ELb0ELi32EEvPK6__halfPKjS4_S2_PS0_iiiiPKtS7_iiiiiibS2_i --------------------------
	.section	.nv.shared._Z23gemm_half_q_half_kernelILi3ELi8ELb1ELb0ELi32EEvPK6__halfPKjS4_S2_PS0_iiiiPKtS7_iiiiiibS2_i,"aw",@nobits
	.sectionflags	@""
	.align	2
.nv.shared._Z23gemm_half_q_half_kernelILi3ELi8ELb1ELb0ELi32EEvPK6__halfPKjS4_S2_PS0_iiiiPKtS7_iiiiiibS2_i:
	.zero		1216


//--------------------- .nv.shared._Z23gemm_half_q_half_kernelILi3ELi12ELb1ELb0ELi32EEvPK6__halfPKjS4_S2_PS0_iiiiPKtS7_iiiiiibS2_i --------------------------
	.section	.nv.shared._Z23gemm_half_q_half_kernelILi3ELi12ELb1ELb0ELi32EEvPK6__halfPKjS4_S2_PS0_iiiiPKtS7_iiiiiibS2_i,"aw",@nobits
	.sectionflags	@""
	.align	2
.nv.shared._Z23gemm_half_q_half_kernelILi3ELi12ELb1ELb0ELi32EEvPK6__halfPKjS4_S2_PS0_iiiiPKtS7_iiiiiibS2_i:
	.zero		1216


//--------------------- .nv.shared._Z23gemm_half_q_half_kernelILi3ELi14ELb1ELb0ELi32EEvPK6__halfPKjS4_S2_PS0_iiiiPKtS7_iiiiiibS2_i --------------------------
	.section	.nv.shared._Z23gemm_half_q_half_kernelILi3ELi14ELb1ELb0ELi32EEvPK6__halfPKjS4_S2_PS0_iiiiPKtS7_iiiiiibS2_i,"aw",@nobits
	.sectionflags	@""
	.align	2
.nv.shared._Z23gemm_half_q_half_kernelILi3ELi14ELb1ELb0ELi32EEvPK6__halfPKjS4_S2_PS0_iiiiPKtS7_iiiiiibS2_i:
	.zero		1216


//--------------------- .nv.shared._Z23gemm_half_q_half_kernelILi3ELi4ELb1ELb0ELi32EEvPK6__halfPKjS4_S2_PS0_iiiiPKtS7_iiiiiibS2_i --------------------------
	.section	.nv.shared._Z23gemm_half_q_half_kernelILi3ELi4ELb1ELb0ELi32EEvPK6__halfPKjS4_S2_PS0_iiiiPKtS7_iiiiiibS2_i,"aw",@nobits
	.sectionflags	@""
	.align	2
.nv.shared._Z23gemm_half_q_half_kernelILi3ELi4ELb1ELb0ELi32EEvPK6__halfPKjS4_S2_PS0_iiiiPKtS7_iiiiiibS2_i:
	.zero		1216


//--------------------- .nv.shared._Z23gemm_half_q_half_kernelILi3ELi6ELb1ELb0ELi32EEvPK6__halfPKjS4_S2_PS0_iiiiPKtS7_iiiiiibS2_i --------------------------
	.section	.nv.shared._Z23gemm_half_q_half_kernelILi3ELi6ELb1ELb0ELi32EEvPK6__halfPKjS4_S2_PS0_iiiiPKtS7_iiiiiibS2_i,"aw",@nobits
	.sectionflags	@""
	.align	2
.nv.shared._Z23gemm_half_q_half_kernelILi3ELi6ELb1ELb0ELi32EEvPK6__halfPKjS4_S2_PS0_iiiiPKtS7_iiiiiibS2_i:
	.zero		1216


//--------------------- .nv.shared._Z23gemm_half_q_half_kernelILi3ELi2ELb1ELb0ELi32EEvPK6__halfPKjS4_S2_PS0_iiiiPKtS7_iiiiiibS2_i --------------------------
	.section	.nv.shared._Z23gemm_half_q_half_kernelILi3ELi2ELb1ELb0ELi32EEvPK6__halfPKjS4_S2_PS0_iiiiPKtS7_iiiiiibS2_i,"aw",@nobits
	.sectionflags	@""
	.align	2
.nv.shared._Z23gemm_half_q_half_kernelILi3ELi2ELb1ELb0ELi32EEvPK6__halfPKjS4_S2_PS0_iiiiPKtS7_iiiiiibS2_i:
	.zero		1216


//--------------------- .nv.shared._Z23gemm_half_q_half_kernelILi2ELi32ELb1ELb0ELi64EEvPK6__halfPKjS4_S2_PS0_iiiiPKtS7_iiiiiibS2_i --------------------------
	.section	.nv.shared._Z23gemm_half_q_half_kernelILi2ELi32ELb1ELb0ELi64EEvPK6__halfPKjS4_S2_PS0_iiiiPKtS7_iiiiiibS2_i,"aw",@nobits
	.sectionflags	@""
	.align	2
.nv.shared._Z23gemm_half_q_half_kernelILi2ELi32ELb1ELb0ELi64EEvPK6__halfPKjS4_S2_PS0_iiiiPKtS7_iiiiiibS2_i:
	.zero		1280


//--------------------- .nv.shared._Z23gemm_half_q_half_kernelILi2ELi48ELb1ELb0ELi64EEvPK6__halfPKjS4_S2_PS0_iiiiPKtS7_iiiiiibS2_i --------------------------
	.section	.nv.shared._Z23gemm_half_q_half_kernelILi2ELi48ELb1ELb0ELi64EEvPK6__halfPKjS4_S2_PS0_iiiiPKtS7_iiiiiibS2_i,"aw",@nobits
	.sectionflags	@""
	.align	2
.nv.shared._Z23gemm_half_q_half_kernelILi2ELi48ELb1ELb0ELi64EEvPK6__halfPKjS4_S2_PS0_iiiiPKtS7_iiiiiibS2_i:
	.zero		1280


//--------------------- .nv.shared._Z23gemm_half_q_half_kernelILi2ELi16ELb1ELb0ELi64EEvPK6__halfPKjS4_S2_PS0_iiiiPKtS7_iiiiiibS2_i --------------------------
	.section	.nv.shared._Z23gemm_half_q_half_kernelILi2ELi16ELb1ELb0ELi64EEvPK6__halfPKjS4_S2_PS0_iiiiPKtS7_iiiiiibS2_i,"aw",@nobits
	.sectionflags	@""
	.align	2
.nv.shared._Z23gemm_half_q_half_kernelILi2ELi16ELb1ELb0ELi64EEvPK6__halfPKjS4_S2_PS0_iiiiPKtS7_iiiiiibS2_i:
	.zero		1280


//--------------------- .nv.shared._Z23gemm_half_q_half_kernelILi2ELi24ELb1ELb0ELi64EEvPK6__halfPKjS4_S2_PS0_iiiiPKtS7_iiiiiibS2_i --------------------------
	.section	.nv.shared._Z23gemm_half_q_half_kernelILi2ELi24ELb1ELb0ELi64EEvPK6__halfPKjS4_S2_PS0_iiiiPKtS7_iiiiiibS2_i,"aw",@nobits
	.sectionflags	@""
	.align	2
.nv.shared._Z23gemm_half_q_half_kernelILi2ELi24ELb1ELb0ELi64EEvPK6__halfPKjS4_S2_PS0_iiiiPKtS7_iiiiiibS2_i:
	.zero		1280


//--------------------- .nv.shared._Z23gemm_half_q_half_kernelILi2ELi8ELb1ELb0ELi64EEvPK6__halfPKjS4_S2_PS0_iiiiPKtS7_iiiiiibS2_i --------------------------
	.section	.nv.shared._Z23gemm_half_q_half_kernelILi2ELi8ELb1ELb0ELi64EEvPK6__halfPKjS4_S2_PS0_iiiiPKtS7_iiiiiibS2_i,"aw",@nobits
	.sectionflags	@""
	.align	2
.nv.shared._Z23gemm_half_q_half_kernelILi2ELi8ELb1ELb0ELi64EEvPK6__halfPKjS4_S2_PS0_iiiiPKtS7_iiiiiibS2_i:
	.zero		1280


//--------------------- .nv.shared._Z23gemm_half_q_half_kernelILi2ELi12ELb1ELb0ELi64EEvPK6__halfPKjS4_S2_PS0_iiiiPKtS7_iiiiiibS2_i --------------------------
	.section	.nv.shared._Z23gemm_half_q_half_kernelILi2ELi12ELb1ELb0ELi64EEvPK6__halfPKjS4_S2_PS0_iiiiPKtS7_iiiiiibS2_i,"aw",@nobits
	.sectionflags	@""
	.align	2
.nv.shared._Z23gemm_half_q_half_kernelILi2ELi12ELb1ELb0ELi64EEvPK6__halfPKjS4_S2_PS0_iiiiPKtS7_iiiiiibS2_i:
	.zero		1280


//--------------------- .nv.shared._Z23gemm_half_q_half_kernelILi2ELi14ELb1ELb0ELi64EEvPK6__halfPKjS4_S2_PS0_iiiiPKtS7_iiiiiibS2_i --------------------------
	.section	.nv.shared._Z23gemm_half_q_half_kernelILi2ELi14ELb1ELb0ELi64EEvPK6__halfPKjS4_S2_PS0_iiiiPKtS7_iiiiiibS2_i,"aw",@nobits
	.sectionflags	@""
	.align	2
.nv.shared._Z23gemm_half_q_half_kernelILi2ELi14ELb1ELb0ELi64EEvPK6__halfPKjS4_S2_PS0_iiiiPKtS7_iiiiiibS2_i:
	.zero		1280


//--------------------- .nv.shared._Z23gemm_half_q_half_kernelILi2ELi4ELb1ELb0ELi64EEvPK6__halfPKjS4_S2_PS0_iiiiPKtS7_iiiiiibS2_i --------------------------
	.section	.nv.shared._Z23gemm_half_q_half_kernelILi2ELi4ELb1ELb0ELi64EEvPK6__halfPKjS4_S2_PS0_iiiiPKtS7_iiiiiibS2_i,"aw",@nobits
	.sectionflags	@""
	.align	2
.nv.shared._Z23gemm_half_q_half_kernelILi2ELi4ELb1ELb0ELi64EEvPK6__halfPKjS4_S2_PS0_iiiiPKtS7_iiiiiibS2_i:
	.zero		1280


//--------------------- .nv.shared._Z23gemm_half_q_half_kernelILi2ELi6ELb1ELb0ELi64EEvPK6__halfPKjS4_S2_PS0_iiiiPKtS7_iiiiiibS2_i --------------------------
	.section	.nv.shared._Z23gemm_half_q_half_kernelILi2ELi6ELb1ELb0ELi64EEvPK6__halfPKjS4_S2_PS0_iiiiPKtS7_iiiiiibS2_i,"aw",@nobits
	.sectionflags	@""
	.align	2
.nv.shared._Z23gemm_half_q_half_kernelILi2ELi6ELb1ELb0ELi64EEvPK6__halfPKjS4_S2_PS0_iiiiPKtS7_iiiiiibS2_i:
	.zero		1280


//--------------------- .nv.shared._Z23gemm_half_q_half_kernelILi2ELi2ELb1ELb0ELi64EEvPK6__halfPKjS4_S2_PS0_iiiiPKtS7_iiiiiibS2_i --------------------------
	.section	.nv.shared._Z23gemm_half_q_half_kernelILi2ELi2ELb1ELb0ELi64EEvPK6__halfPKjS4_S2_PS0_iiiiPKtS7_iiiiiibS2_i,"aw",@nobits
	.sectionflags	@""
	.align	2
.nv.shared._Z23gemm_half_q_half_kernelILi2ELi2ELb1ELb0ELi64EEvPK6__halfPKjS4_S2_PS0_iiiiPKtS7_iiiiiibS2_i:
	.zero		1280


//--------------------- .nv.shared._Z23gemm_half_q_half_kernelILi2ELi32ELb1ELb0ELi32EEvPK6__halfPKjS4_S2_PS0_iiiiPKtS7_iiiiiibS2_i --------------------------
	.section	.nv.shared._Z23gemm_half_q_half_kernelILi2ELi32ELb1ELb0ELi32EEvPK6__halfPKjS4_S2_PS0_iiiiPKtS7_iiiiiibS2_i,"aw",@nobits
	.sectionflags	@""
	.align	2
.nv.shared._Z23gemm_half_q_half_kernelILi2ELi32ELb1ELb0ELi32EEvPK6__halfPKjS4_S2_PS0_iiiiPKtS7_iiiiiibS2_i:
	.zero		1152


//--------------------- .nv.shared._Z23gemm_half_q_half_kernelILi2ELi48ELb1ELb0ELi32EEvPK6__halfPKjS4_S2_PS0_iiiiPKtS7_iiiiiibS2_i --------------------------
	.section	.nv.shared._Z23gemm_half_q_half_kernelILi2ELi48ELb1ELb0ELi32EEvPK6__halfPKjS4_S2_PS0_iiiiPKtS7_iiiiiibS2_i,"aw",@nobits
	.sectionflags	@""
	.align	2
.nv.shared._Z23gemm_half_q_half_kernelILi2ELi48ELb1ELb0ELi32EEvPK6__halfPKjS4_S2_PS0_iiiiPKtS7_iiiiiibS2_i:
	.zero		1152


//--------------------- .nv.shared._Z23gemm_half_q_half_kernelILi2ELi16ELb1ELb0ELi32EEvPK6__halfPKjS4_S2_PS0_iiiiPKtS7_iiiiiibS2_i --------------------------
	.section	.nv.shared._Z23gemm_half_q_half_kernelILi2ELi16ELb1ELb0ELi32EEvPK6__halfPKjS4_S2_PS0_iiiiPKtS7_iiiiiibS2_i,"aw",@nobits
	.sectionflags	@""
	.align	2
.nv.shared._Z23gemm_half_q_half_kernelILi2ELi16ELb1ELb0ELi32EEvPK6__halfPKjS4_S2_PS0_iiiiPKtS7_iiiiiibS2_i:
	.zero		1152


//--------------------- .nv.shared._Z23gemm_half_q_half_kernelILi2ELi24ELb1ELb0ELi32EEvPK6__halfPKjS4_S2_PS0_iiiiPKtS7_iiiiiibS2_i --------------------------
	.section	.nv.shared._Z23gemm_half_q_half_kernelILi2ELi24ELb1ELb0ELi32EEvPK6__halfPKjS4_S2_PS0_iiiiPKtS7_iiiiiibS2_i,"aw",@nobits
	.sectionflags	@""
	.align	2
.nv.shared._Z23gemm_half_q_half_kernelILi2ELi24ELb1ELb0ELi32EEvPK6__halfPKjS4_S2_PS0_iiiiPKtS7_iiiiiibS2_i:
	.zero		1152


//--------------------- .nv.shared._Z23gemm_half_q_half_kernelILi2ELi8ELb1ELb0ELi32EEvPK6__halfPKjS4_S2_PS0_iiiiPKtS7_iiiiiibS2_i --------------------------
	.section	.nv.shared._Z23gemm_half_q_half_kernelILi2ELi8ELb1ELb0ELi32EEvPK6__halfPKjS4_S2_PS0_iiiiPKtS7_iiiiiibS2_i,"aw",@nobits
	.sectionflags	@""
	.align	2
.nv.shared._Z23gemm_half_q_half_kernelILi2ELi8ELb1ELb0ELi32EEvPK6__halfPKjS4_S2_PS0_iiiiPKtS7_iiiiiibS2_i:
	.zero		1152


//--------------------- .nv.shared._Z23gemm_half_q_half_kernelILi2ELi12ELb1ELb0ELi32EEvPK6__halfPKjS4_S2_PS0_iiiiPKtS7_iiiiiibS2_i --------------------------
	.section	.nv.shared._Z23gemm_half_q_half_kernelILi2ELi12ELb1ELb0ELi32EEvPK6__halfPKjS4_S2_PS0_iiiiPKtS7_iiiiiibS2_i,"aw",@nobits
	.sectionflags	@""
	.align	2
.nv.shared._Z23gemm_half_q_half_kernelILi2ELi12ELb1ELb0ELi32EEvPK6__halfPKjS4_S2_PS0_iiiiPKtS7_iiiiiibS2_i:
	.zero		1152


//--------------------- .nv.shared._Z23gemm_half_q_half_kernelILi2ELi14ELb1ELb0ELi32EEvPK6__halfPKjS4_S2_PS0_iiiiPKtS7_iiiiiibS2_i --------------------------
	.section	.nv.shared._Z23gemm_half_q_half_kernelILi2ELi14ELb1ELb0ELi32EEvPK6__halfPKjS4_S2_PS0_iiiiPKtS7_iiiiiibS2_i,"aw",@nobits
	.sectionflags	@""
	.align	2
.nv.shared._Z23gemm_half_q_half_kernelILi2ELi14ELb1ELb0ELi32EEvPK6__halfPKjS4_S2_PS0_iiiiPKtS7_iiiiiibS2_i:
	.zero		1152


//--------------------- .nv.shared._Z23gemm_half_q_half_kernelILi2ELi4ELb1ELb0ELi32EEvPK6__halfPKjS4_S2_PS0_iiiiPKtS7_iiiiiibS2_i --------------------------
	.section	.nv.shared._Z23gemm_half_q_half_kernelILi2ELi4ELb1ELb0ELi32EEvPK6__halfPKjS4_S2_PS0_iiiiPKtS7_iiiiiibS2_i,"aw",@nobits
	.sectionflags	@""
	.align	2
.nv.shared._Z23gemm_half_q_half_kernelILi2ELi4ELb1ELb0ELi32EEvPK6__halfPKjS4_S2_PS0_iiiiPKtS7_iiiiiibS2_i:
	.zero		1152


//--------------------- .nv.shared._Z23gemm_half_q_half_kernelILi2ELi6ELb1ELb0ELi32EEvPK6__halfPKjS4_S2_PS0_iiiiPKtS7_iiiiiibS2_i --------------------------
	.section	.nv.shared._Z23gemm_half_q_half_kernelILi2ELi6ELb1ELb0ELi32EEvPK6__halfPKjS4_S2_PS0_iiiiPKtS7_iiiiiibS2_i,"aw",@nobits
	.sectionflags	@""
	.align	2
.nv.shared._Z23gemm_half_q_half_kernelILi2ELi6ELb1ELb0ELi32EEvPK6__halfPKjS4_S2_PS0_iiiiPKtS7_iiiiiibS2_i:
	.zero		1152


//--------------------- .nv.shared._Z23gemm_half_q_half_kernelILi2ELi2ELb1ELb0ELi32EEvPK6__halfPKjS4_S2_PS0_iiiiPKtS7_iiiiiibS2_i --------------------------
	.section	.nv.shared._Z23gemm_half_q_half_kernelILi2ELi2ELb1ELb0ELi32EEvPK6__halfPKjS4_S2_PS0_iiiiPKtS7_iiiiiibS2_i,"aw",@nobits
	.sectionflags	@""
	.align	2
.nv.shared._Z23gemm_half_q_half_kernelILi2ELi2ELb1ELb0ELi32EEvPK6__halfPKjS4_S2_PS0_iiiiPKtS7_iiiiiibS2_i:
	.zero		1152


//--------------------- .nv.shared._Z23gemm_half_q_half_kernelILi1ELi32ELb1ELb0ELi64EEvPK6__halfPKjS4_S2_PS0_iiiiPKtS7_iiiiiibS2_i --------------------------
	.section	.nv.shared._Z23gemm_half_q_half_kernelILi1ELi32ELb1ELb0ELi64EEvPK6__halfPKjS4_S2_PS0_iiiiPKtS7_iiiiiibS2_i,"aw",@nobits
	.sectionflags	@""
	.align	2
.nv.shared._Z23gemm_half_q_half_kernelILi1ELi32ELb1ELb0ELi64EEvPK6__halfPKjS4_S2_PS0_iiiiPKtS7_iiiiiibS2_i:
	.zero		1152


//--------------------- .nv.shared._Z23gemm_half_q_half_kernelILi1ELi48ELb1ELb0ELi64EEvPK6__halfPKjS4_S2_PS0_iiiiPKtS7_iiiiiibS2_i --------------------------
	.section	.nv.shared._Z23gemm_half_q_half_kernelILi1ELi48ELb1ELb0ELi64EEvPK6__halfPKjS4_S2_PS0_iiiiPKtS7_iiiiiibS2_i,"aw",@nobits
	.sectionflags	@""
	.align	2
.nv.shared._Z23gemm_half_q_half_kernelILi1ELi48ELb1ELb0ELi64EEvPK6__halfPKjS4_S2_PS0_iiiiPKtS7_iiiiiibS2_i:
	.zero		1152


//--------------------- .nv.shared._Z23gemm_half_q_half_kernelILi1ELi16ELb1ELb0ELi64EEvPK6__halfPKjS4_S2_PS0_iiiiPKtS7_iiiiiibS2_i --------------------------
	.section	.nv.shared._Z23gemm_half_q_half_kernelILi1ELi16ELb1ELb0ELi64EEvPK6__halfPKjS4_S2_PS0_iiiiPKtS7_iiiiiibS2_i,"aw",@nobits
	.sectionflags	@""
	.align	2
.nv.shared._Z23gemm_half_q_half_kernelILi1ELi16ELb1ELb0ELi64EEvPK6__halfPKjS4_S2_PS0_iiiiPKtS7_iiiiiibS2_i:
	.zero		1152


//--------------------- .nv.shared._Z23gemm_half_q_half_kernelILi1ELi24ELb1ELb0ELi64EEvPK6__halfPKjS4_S2_PS0_iiiiPKtS7_iiiiiibS2_i --------------------------
	.section	.nv.shared._Z23gemm_half_q_half_kernelILi1ELi24ELb1ELb0ELi64EEvPK6__halfPKjS4_S2_PS0_iiiiPKtS7_iiiiiibS2_i,"aw",@nobits
	.sectionflags	@""
	.align	2
.nv.shared._Z23gemm_half_q_half_kernelILi1ELi24ELb1ELb0ELi64EEvPK6__halfPKjS4_S2_PS0_iiiiPKtS7_iiiiiibS2_i:
	.zero		1152


//--------------------- .nv.shared._Z23gemm_half_q_half_kernelILi1ELi8ELb1ELb0ELi64EEvPK6__halfPKjS4_S2_PS0_iiiiPKtS7_iiiiiibS2_i --------------------------
	.section	.nv.shared._Z23gemm_half_q_half_kernelILi1ELi8ELb1ELb0ELi64EEvPK6__halfPKjS4_S2_PS0_iiiiPKtS7_iiiiiibS2_i,"aw",@nobits
	.sectionflags	@""
	.align	2
.nv.shared._Z23gemm_half_q_half_kernelILi1ELi8ELb1ELb0ELi64EEvPK6__halfPKjS4_S2_PS0_iiiiPKtS7_iiiiiibS2_i:
	.zero		1152


//--------------------- .nv.shared._Z23gemm_half_q_half_kernelILi1ELi12ELb1ELb0ELi64EEvPK6__halfPKjS4_S2_PS0_iiiiPKtS7_iiiiiibS2_i --------------------------
	.section	.nv.shared._Z23gemm_half_q_half_kernelILi1ELi12ELb1ELb0ELi64EEvPK6__halfPKjS4_S2_PS0_iiiiPKtS7_iiiiiibS2_i,"aw",@nobits
	.sectionflags	@""
	.align	2
.nv.shared._Z23gemm_half_q_half_kernelILi1ELi12ELb1ELb0ELi64EEvPK6__halfPKjS4_S2_PS0_iiiiPKtS7_iiiiiibS2_i:
	.zero		1152


//--------------------- .nv.shared._Z23gemm_half_q_half_kernelILi1ELi14ELb1ELb0ELi64EEvPK6__halfPKjS4_S2_PS0_iiiiPKtS7_iiiiiibS2_i --------------------------
	.section	.nv.shared._Z23gemm_half_q_half_kernelILi1ELi14ELb1ELb0ELi64EEvPK6__halfPKjS4_S2_PS0_iiiiPKtS7_iiiiiibS2_i,"aw",@nobits
	.sectionflags	@""
	.align	2
.nv.shared._Z23gemm_half_q_half_kernelILi1ELi14ELb1ELb0ELi64EEvPK6__halfPKjS4_S2_PS0_iiiiPKtS7_iiiiiibS2_i:
	.zero		1152


//--------------------- .nv.shared._Z23gemm_half_q_half_kernelILi1ELi4ELb1ELb0ELi64EEvPK6__halfPKjS4_S2_PS0_iiiiPKtS7_iiiiiibS2_i --------------------------
	.section	.nv.shared._Z23gemm_half_q_half_kernelILi1ELi4ELb1ELb0ELi64EEvPK6__halfPKjS4_S2_PS0_iiiiPKtS7_iiiiiibS2_i,"aw",@nobits
	.sectionflags	@""
	.align	2
.nv.shared._Z23gemm_half_q_half_kernelILi1ELi4ELb1ELb0ELi64EEvPK6__halfPKjS4_S2_PS0_iiiiPKtS7_iiiiiibS2_i:
	.zero		1152


//--------------------- .nv.shared._Z23gemm_half_q_half_kernelILi1ELi6ELb1ELb0ELi64EEvPK6__halfPKjS4_S2_PS0_iiiiPKtS7_iiiiiibS2_i --------------------------
	.section	.nv.shared._Z23gemm_half_q_half_kernelILi1ELi6ELb1ELb0ELi64EEvPK6__halfPKjS4_S2_PS0_iiiiPKtS7_iiiiiibS2_i,"aw",@nobits
	.sectionflags	@""
	.align	2
.nv.shared._Z23gemm_half_q_half_kernelILi1ELi6ELb1ELb0ELi64EEvPK6__halfPKjS4_S2_PS0_iiiiPKtS7_iiiiiibS2_i:
	.zero		1152


//--------------------- .nv.shared._Z23gemm_half_q_half_kernelILi1ELi2ELb1ELb0ELi64EEvPK6__halfPKjS4_S2_PS0_iiiiPKtS7_iiiiiibS2_i --------------------------
	.section	.nv.shared._Z23gemm_half_q_half_kernelILi1ELi2ELb1ELb0ELi64EEvPK6__halfPKjS4_S2_PS0_iiiiPKtS7_iiiiiibS2_i,"aw",@nobits
	.sectionflags	@""
	.align	2
.nv.shared._Z23gemm_half_q_half_kernelILi1ELi2ELb1ELb0ELi64EEvPK6__halfPKjS4_S2_PS0_iiiiPKtS7_iiiiiibS2_i:
	.zero		1152


//--------------------- .nv.shared._Z23gemm_half_q_half_kernelILi1ELi32ELb1ELb0ELi32EEvPK6__halfPKjS4_S2_PS0_iiiiPKtS7_iiiiiibS2_i --------------------------
	.section	.nv.shared._Z23gemm_half_q_half_kernelILi1ELi32ELb1ELb0ELi32EEvPK6__halfPKjS4_S2_PS0_iiiiPKtS7_iiiiiibS2_i,"aw",@nobits
	.sectionflags	@""
	.align	2
.nv.shared._Z23gemm_half_q_half_kernelILi1ELi32ELb1ELb0ELi32EEvPK6__halfPKjS4_S2_PS0_iiiiPKtS7_iiiiiibS2_i:
	.zero		1088


//--------------------- .nv.shared._Z23gemm_half_q_half_kernelILi1ELi48ELb1ELb0ELi32EEvPK6__halfPKjS4_S2_PS0_iiiiPKtS7_iiiiiibS2_i --------------------------
	.section	.nv.shared._Z23gemm_half_q_half_kernelILi1ELi48ELb1ELb0ELi32EEvPK6__halfPKjS4_S2_PS0_iiiiPKtS7_iiiiiibS2_i,"aw",@nobits
	.sectionflags	@""
	.align	2
.nv.shared._Z23gemm_half_q_half_kernelILi1ELi48ELb1ELb0ELi32EEvPK6__halfPKjS4_S2_PS0_iiiiPKtS7_iiiiiibS2_i:
	.zero		1088


//--------------------- .nv.shared._Z23gemm_half_q_half_kernelILi1ELi16ELb1ELb0ELi32EEvPK6__halfPKjS4_S2_PS0_iiiiPKtS7_iiiiiibS2_i --------------------------
	.section	.nv.shared._Z23gemm_half_q_half_kernelILi1ELi16ELb1ELb0ELi32EEvPK6__halfPKjS4_S2_PS0_iiiiPKtS7_iiiiiibS2_i,"aw",@nobits
	.sectionflags	@""
	.align	2
.nv.shared._Z23gemm_half_q_half_kernelILi1ELi16ELb1ELb0ELi32EEvPK6__halfPKjS4_S2_PS0_iiiiPKtS7_iiiiiibS2_i:
	.zero		1088


//--------------------- .nv.shared._Z23gemm_half_q_half_kernelILi1ELi24ELb1ELb0ELi32EEvPK6__halfPKjS4_S2_PS0_iiiiPKtS7_iiiiiibS2_i --------------------------
	.section	.nv.shared._Z23gemm_half_q_half_kernelILi1ELi24ELb1ELb0ELi32EEvPK6__halfPKjS4_S2_PS0_iiiiPKtS7_iiiiiibS2_i,"aw",@nobits
	.sectionflags	@""
	.align	2
.nv.shared._Z23gemm_half_q_half_kernelILi1ELi24ELb1ELb0ELi32EEvPK6__halfPKjS4_S2_PS0_iiiiPKtS7_iiiiiibS2_i:
	.zero		1088


//--------------------- .nv.shared._Z23gemm_half_q_half_kernelILi1ELi8ELb1ELb0ELi32EEvPK6__halfPKjS4_S2_PS0_iiiiPKtS7_iiiiiibS2_i --------------------------
	.section	.nv.shared._Z23gemm_half_q_half_kernelILi1ELi8ELb1ELb0ELi32EEvPK6__halfPKjS4_S2_PS0_iiiiPKtS7_iiiiiibS2_i,"aw",@nobits
	.sectionflags	@""
	.align	2
.nv.shared._Z23gemm_half_q_half_kernelILi1ELi8ELb1ELb0ELi32EEvPK6__halfPKjS4_S2_PS0_iiiiPKtS7_iiiiiibS2_i:
	.zero		1088


//--------------------- .nv.shared._Z23gemm_half_q_half_kernelILi1ELi12ELb1ELb0ELi32EEvPK6__halfPKjS4_S2_PS0_iiiiPKtS7_iiiiiibS2_i --------------------------
	.section	.nv.shared._Z23gemm_half_q_half_kernelILi1ELi12ELb1ELb0ELi32EEvPK6__halfPKjS4_S2_PS0_iiiiPKtS7_iiiiiibS2_i,"aw",@nobits
	.sectionflags	@""
	.align	2
.nv.shared._Z23gemm_half_q_half_kernelILi1ELi12ELb1ELb0ELi32EEvPK6__halfPKjS4_S2_PS0_iiiiPKtS7_iiiiiibS2_i:
	.zero		1088


//--------------------- .nv.shared._Z23gemm_half_q_half_kernelILi1ELi14ELb1ELb0ELi32EEvPK6__halfPKjS4_S2_PS0_iiiiPKtS7_iiiiiibS2_i --------------------------
	.section	.nv.shared._Z23gemm_half_q_half_kernelILi1ELi14ELb1ELb0ELi32EEvPK6__halfPKjS4_S2_PS0_iiiiPKtS7_iiiiiibS2_i,"aw",@nobits
	.sectionflags	@""
	.align	2
.nv.shared._Z23gemm_half_q_half_kernelILi1ELi14ELb1ELb0ELi32EEvPK6__halfPKjS4_S2_PS0_iiiiPKtS7_iiiiiibS2_i:
	.zero		1088


//--------------------- .nv.shared._Z23gemm_half_q_half_kernelILi1ELi4ELb1ELb0ELi32EEvPK6__halfPKjS4_S2_PS0_iiiiPKtS7_iiiiiibS2_i --------------------------
	.section	.nv.shared._Z23gemm_half_q_half_kernelILi1ELi4ELb1ELb0ELi32EEvPK6__halfPKjS4_S2_PS0_iiiiPKtS7_iiiiiibS2_i,"aw",@nobits
	.sectionflags	@""
	.align	2
.nv.shared._Z23gemm_half_q_half_kernelILi1ELi4ELb1ELb0ELi32EEvPK6__halfPKjS4_S2_PS0_iiiiPKtS7_iiiiiibS2_i:
	.zero		1088


//--------------------- .nv.shared._Z23gemm_half_q_half_kernelILi1ELi6ELb1ELb0ELi32EEvPK6__halfPKjS4_S2_PS0_iiiiPKtS7_iiiiiibS2_i --------------------------
	.section	.nv.shared._Z23gemm_half_q_half_kernelILi1ELi6ELb1ELb0ELi32EEvPK6__halfPKjS4_S2_PS0_iiiiPKtS7_iiiiiibS2_i,"aw",@nobits
	.sectionflags	@""
	.align	2
.nv.shared._Z23gemm_half_q_half_kernelILi1ELi6ELb1ELb0ELi32EEvPK6__halfPKjS4_S2_PS0_iiiiPKtS7_iiiiiibS2_i:
	.zero		1088


//--------------------- .nv.shared._Z23gemm_half_q_half_kernelILi1ELi2ELb1ELb0ELi32EEvPK6__halfPKjS4_S2_PS0_iiiiPKtS7_iiiiiibS2_i --------------------------
	.section	.nv.shared._Z23gemm_half_q_half_kernelILi1ELi2ELb1ELb0ELi32EEvPK6__halfPKjS4_S2_PS0_iiiiPKtS7_iiiiiibS2_i,"aw",@nobits
	.sectionflags	@""
	.align	2
.nv.shared._Z23gemm_half_q_half_kernelILi1ELi2ELb1ELb0ELi32EEvPK6__halfPKjS4_S2_PS0_iiiiPKtS7_iiiiiibS2_i:
	.zero		1088


//--------------------- .nv.constant0._Z23gemm_half_q_half_kernelILi4ELi32ELb1ELb0ELi64EEvPK6__halfPKjS4_S2_PS0_iiiiPKtS7_iiiiiibS2_i --------------------------
	.section	.nv.constant0._Z23gemm_half_q_half_kernelILi4ELi32ELb1ELb0ELi64EEvPK6__halfPKjS4_S2_PS0_iiiiPKtS7_iiiiiibS2_i,"a",@progbits
	.sectionflags	@""
	.align	4
.nv.constant0._Z23gemm_half_q_half_kernelILi4ELi32ELb1ELb0ELi64EEvPK6__halfPKjS4_S2_PS0_iiiiPKtS7_iiiiiibS2_i:
	.zero		644


//--------------------- .nv.constant0._Z23gemm_half_q_half_kernelILi4ELi48ELb1ELb0ELi64EEvPK6__halfPKjS4_S2_PS0_iiiiPKtS7_iiiiiibS2_i --------------------------
	.section	.nv.constant0._Z23gemm_half_q_half_kernelILi4ELi48ELb1ELb0ELi64EEvPK6__halfPKjS4_S2_PS0_iiiiPKtS7_iiiiiibS2_i,"a",@progbits
	.sectionflags	@""
	.align	4
.nv.constant0._Z23gemm_half_q_half_kernelILi4ELi48ELb1ELb0ELi64EEvPK6__halfPKjS4_S2_PS0_iiiiPKtS7_iiiiiibS2_i:
	.zero		644


//--------------------- .nv.constant0._Z23gemm_half_q_half_kernelILi4ELi16ELb1ELb0ELi64EEvPK6__halfPKjS4_S2_PS0_iiiiPKtS7_iiiiiibS2_i --------------------------
	.section	.nv.constant0._Z23gemm_half_q_half_kernelILi4ELi16ELb1ELb0ELi64EEvPK6__halfPKjS4_S2_PS0_iiiiPKtS7_iiiiiibS2_i,"a",@progbits
	.sectionflags	@""
	.align	4
.nv.constant0._Z23gemm_half_q_half_kernelILi4ELi16ELb1ELb0ELi64EEvPK6__halfPKjS4_S2_PS0_iiiiPKtS7_iiiiiibS2_i:
	.zero		644


//--------------------- .nv.constant0._Z23gemm_half_q_half_kernelILi4ELi24ELb1ELb0ELi64EEvPK6__halfPKjS4_S2_PS0_iiiiPKtS7_iiiiiibS2_i --------------------------
	.section	.nv.constant0._Z23gemm_half_q_half_kernelILi4ELi24ELb1ELb0ELi64EEvPK6__halfPKjS4_S2_PS0_iiiiPKtS7_iiiiiibS2_i,"a",@progbits
	.sectionflags	@""
	.align	4
.nv.constant0._Z23gemm_half_q_half_kernelILi4ELi24ELb1ELb0ELi64EEvPK6__halfPKjS4_S2_PS0_iiiiPKtS7_iiiiiibS2_i:
	.zero		644


//--------------------- .nv.constant0._Z23gemm_half_q_half_kernelILi4ELi8ELb1ELb0ELi64EEvPK6__halfPKjS4_S2_PS0_iiiiPKtS7_iiiiiibS2_i --------------------------
	.section	.nv.constant0._Z23gemm_half_q_half_kernelILi4ELi8ELb1ELb0ELi64EEvPK6__halfPKjS4_S2_PS0_iiiiPKtS7_iiiiiibS2_i,"a",@progbits
	.sectionflags	@""
	.align	4
.nv.constant0._Z23gemm_half_q_half_kernelILi4ELi8ELb1ELb0ELi64EEvPK6__halfPKjS4_S2_PS0_iiiiPKtS7_iiiiiibS2_i:
	.zero		644


//--------------------- .nv.constant0._Z23gemm_half_q_half_kernelILi4ELi12ELb1ELb0ELi64EEvPK6__halfPKjS4_S2_PS0_iiiiPKtS7_iiiiiibS2_i --------------------------
	.section	.nv.constant0._Z23gemm_half_q_half_kernelILi4ELi12ELb1ELb0ELi64EEvPK6__halfPKjS4_S2_PS0_iiiiPKtS7_iiiiiibS2_i,"a",@progbits
	.sectionflags	@""
	.align	4
.nv.constant0._Z23gemm_half_q_half_kernelILi4ELi12ELb1ELb0ELi64EEvPK6__halfPKjS4_S2_PS0_iiiiPKtS7_iiiiiibS2_i:
	.zero		644


//--------------------- .nv.constant0._Z23gemm_half_q_half_kernelILi4ELi14ELb1ELb0ELi64EEvPK6__halfPKjS4_S2_PS0_iiiiPKtS7_iiiiiibS2_i --------------------------
	.section	.nv.constant0._Z23gemm_half_q_half_kernelILi4ELi14ELb1ELb0ELi64EEvPK6__halfPKjS4_S2_PS0_iiiiPKtS7_iiiiiibS2_i,"a",@progbits
	.sectionflags	@""
	.align	4
.nv.constant0._Z23gemm_half_q_half_kernelILi4ELi14ELb1ELb0ELi64EEvPK6__halfPKjS4_S2_PS0_iiiiPKtS7_iiiiiibS2_i:
	.zero		644


//--------------------- .nv.constant0._Z23gemm_half_q_half_kernelILi4ELi4ELb1ELb0ELi64EEvPK6__halfPKjS4_S2_PS0_iiiiPKtS7_iiiiiibS2_i --------------------------
	.section	.nv.constant0._Z23gemm_half_q_half_kernelILi4ELi4ELb1ELb0ELi64EEvPK6__halfPKjS4_S2_PS0_iiiiPKtS7_iiiiiibS2_i,"a",@progbits
	.sectionflags	@""
	.align	4
.nv.constant0._Z23gemm_half_q_half_kernelILi4ELi4ELb1ELb0ELi64EEvPK6__halfPKjS4_S2_PS0_iiiiPKtS7_iiiiiibS2_i:
	.zero		644


//--------------------- .nv.constant0._Z23gemm_half_q_half_kernelILi4ELi6ELb1ELb0ELi64EEvPK6__halfPKjS4_S2_PS0_iiiiPKtS7_iiiiiibS2_i --------------------------
	.section	.nv.constant0._Z23gemm_half_q_half_kernelILi4ELi6ELb1ELb0ELi64EEvPK6__halfPKjS4_S2_PS0_iiiiPKtS7_iiiiiibS2_i,"a",@progbits
	.sectionflags	@""
	.align	4
.nv.constant0._Z23gemm_half_q_half_kernelILi4ELi6ELb1ELb0ELi64EEvPK6__halfPKjS4_S2_PS0_iiiiPKtS7_iiiiiibS2_i:
	.zero		644


//--------------------- .nv.constant0._Z23gemm_half_q_half_kernelILi4ELi2ELb1ELb0ELi64EEvPK6__halfPKjS4_S2_PS0_iiiiPKtS7_iiiiiibS2_i --------------------------
	.section	.nv.constant0._Z23gemm_half_q_half_kernelILi4ELi2ELb1ELb0ELi64EEvPK6__halfPKjS4_S2_PS0_iiiiPKtS7_iiiiiibS2_i,"a",@progbits
	.sectionflags	@""
	.align	4
.nv.constant0._Z23gemm_half_q_half_kernelILi4ELi2ELb1ELb0ELi64EEvPK6__halfPKjS4_S2_PS0_iiiiPKtS7_iiiiiibS2_i:
	.zero		644


//--------------------- .nv.constant0._Z23gemm_half_q_half_kernelILi4ELi32ELb1ELb0ELi32EEvPK6__halfPKjS4_S2_PS0_iiiiPKtS7_iiiiiibS2_i --------------------------
	.section	.nv.constant0._Z23gemm_half_q_half_kernelILi4ELi32ELb1ELb0ELi32EEvPK6__halfPKjS4_S2_PS0_iiiiPKtS7_iiiiiibS2_i,"a",@progbits
	.sectionflags	@""
	.align	4
.nv.constant0._Z23gemm_half_q_half_kernelILi4ELi32ELb1ELb0ELi32EEvPK6__halfPKjS4_S2_PS0_iiiiPKtS7_iiiiiibS2_i:
	.zero		644


//--------------------- .nv.constant0._Z23gemm_half_q_half_kernelILi4ELi48ELb1ELb0ELi32EEvPK6__halfPKjS4_S2_PS0_iiiiPKtS7_iiiiiibS2_i --------------------------
	.section	.nv.constant0._Z23gemm_half_q_half_kernelILi4ELi48ELb1ELb0ELi32EEvPK6__halfPKjS4_S2_PS0_iiiiPKtS7_iiiiiibS2_i,"a",@progbits
	.sectionflags	@""
	.align	4
.nv.constant0._Z23gemm_half_q_half_kernelILi4ELi48ELb1ELb0ELi32EEvPK6__halfPKjS4_S2_PS0_iiiiPKtS7_iiiiiibS2_i:
	.zero		644


//--------------------- .nv.constant0._Z23gemm_half_q_half_kernelILi4ELi16ELb1ELb0ELi32EEvPK6__halfPKjS4_S2_PS0_iiiiPKtS7_iiiiiibS2_i --------------------------
	.section	.nv.constant0._Z23gemm_half_q_half_kernelILi4ELi16ELb1ELb0ELi32EEvPK6__halfPKjS4_S2_PS0_iiiiPKtS7_iiiiiibS2_i,"a",@progbits
	.sectionflags	@""
	.align	4
.nv.constant0._Z23gemm_half_q_half_kernelILi4ELi16ELb1ELb0ELi32EEvPK6__halfPKjS4_S2_PS0_iiiiPKtS7_iiiiiibS2_i:
	.zero		644


//--------------------- .nv.constant0._Z23gemm_half_q_half_kernelILi4ELi24ELb1ELb0ELi32EEvPK6__halfPKjS4_S2_PS0_iiiiPKtS7_iiiiiibS2_i --------------------------
	.section	.nv.constant0._Z23gemm_half_q_half_kernelILi4ELi24ELb1ELb0ELi32EEvPK6__halfPKjS4_S2_PS0_iiiiPKtS7_iiiiiibS2_i,"a",@progbits
	.sectionflags	@""
	.align	4
.nv.constant0._Z23gemm_half_q_half_kernelILi4ELi24ELb1ELb0ELi32EEvPK6__halfPKjS4_S2_PS0_iiiiPKtS7_iiiiiibS2_i:
	.zero		644


//--------------------- .nv.constant0._Z23gemm_half_q_half_kernelILi4ELi8ELb1ELb0ELi32EEvPK6__halfPKjS4_S2_PS0_iiiiPKtS7_iiiiiibS2_i --------------------------
	.section	.nv.constant0._Z23gemm_half_q_half_kernelILi4ELi8ELb1ELb0ELi32EEvPK6__halfPKjS4_S2_PS0_iiiiPKtS7_iiiiiibS2_i,"a",@progbits
	.sectionflags	@""
	.align	4
.nv.constant0._Z23gemm_half_q_half_kernelILi4ELi8ELb1ELb0ELi32EEvPK6__halfPKjS4_S2_PS0_iiiiPKtS7_iiiiiibS2_i:
	.zero		644


//--------------------- .nv.constant0._Z23gemm_half_q_half_kernelILi4ELi12ELb1ELb0ELi32EEvPK6__halfPKjS4_S2_PS0_iiiiPKtS7_iiiiiibS2_i --------------------------
	.section	.nv.constant0._Z23gemm_half_q_half_kernelILi4ELi12ELb1ELb0ELi32EEvPK6__halfPKjS4_S2_PS0_iiiiPKtS7_iiiiiibS2_i,"a",@progbits
	.sectionflags	@""
	.align	4
.nv.constant0._Z23gemm_half_q_half_kernelILi4ELi12ELb1ELb0ELi32EEvPK6__halfPKjS4_S2_PS0_iiiiPKtS7_iiiiiibS2_i:
	.zero		644


//--------------------- .nv.constant0._Z23gemm_half_q_half_kernelILi4ELi14ELb1ELb0ELi32EEvPK6__halfPKjS4_S2_PS0_iiiiPKtS7_iiiiiibS2_i --------------------------
	.section	.nv.constant0._Z23gemm_half_q_half_kernelILi4ELi14ELb1ELb0ELi32EEvPK6__halfPKjS4_S2_PS0_iiiiPKtS7_iiiiiibS2_i,"a",@progbits
	.sectionflags	@""
	.align	4
.nv.constant0._Z23gemm_half_q_half_kernelILi4ELi14ELb1ELb0ELi32EEvPK6__halfPKjS4_S2_PS0_iiiiPKtS7_iiiiiibS2_i:
	.zero		644


//--------------------- .nv.constant0._Z23gemm_half_q_half_kernelILi4ELi4ELb1ELb0ELi32EEvPK6__halfPKjS4_S2_PS0_iiiiPKtS7_iiiiiibS2_i --------------------------
	.section	.nv.constant0._Z23gemm_half_q_half_kernelILi4ELi4ELb1ELb0ELi32EEvPK6__halfPKjS4_S2_PS0_iiiiPKtS7_iiiiiibS2_i,"a",@progbits
	.sectionflags	@""
	.align	4
.nv.constant0._Z23gemm_half_q_half_kernelILi4ELi4ELb1ELb0ELi32EEvPK6__halfPKjS4_S2_PS0_iiiiPKtS7_iiiiiibS2_i:
	.zero		644


//--------------------- .nv.constant0._Z23gemm_half_q_half_kernelILi4ELi6ELb1ELb0ELi32EEvPK6__halfPKjS4_S2_PS0_iiiiPKtS7_iiiiiibS2_i --------------------------
	.section	.nv.constant0._Z23gemm_half_q_half_kernelILi4ELi6ELb1ELb0ELi32EEvPK6__halfPKjS4_S2_PS0_iiiiPKtS7_iiiiiibS2_i,"a",@progbits
	.sectionflags	@""
	.align	4
.nv.constant0._Z23gemm_half_q_half_kernelILi4ELi6ELb1ELb0ELi32EEvPK6__halfPKjS4_S2_PS0_iiiiPKtS7_iiiiiibS2_i:
	.zero		644


//--------------------- .nv.constant0._Z23gemm_half_q_half_kernelILi4ELi2ELb1ELb0ELi32EEvPK6__halfPKjS4_S2_PS0_iiiiPKtS7_iiiiiibS2_i --------------------------
	.section	.nv.constant0._Z23gemm_half_q_half_kernelILi4ELi2ELb1ELb0ELi32EEvPK6__halfPKjS4_S2_PS0_iiiiPKtS7_iiiiiibS2_i,"a",@progbits
	.sectionflags	@""
	.align	4
.nv.constant0._Z23gemm_half_q_half_kernelILi4ELi2ELb1ELb0ELi32EEvPK6__halfPKjS4_S2_PS0_iiiiPKtS7_iiiiiibS2_i:
	.zero		644


//--------------------- .nv.constant0._Z23gemm_half_q_half_kernelILi3ELi32ELb1ELb0ELi64EEvPK6__halfPKjS4_S2_PS0_iiiiPKtS7_iiiiiibS2_i --------------------------
	.section	.nv.constant0._Z23gemm_half_q_half_kernelILi3ELi32ELb1ELb0ELi64EEvPK6__halfPKjS4_S2_PS0_iiiiPKtS7_iiiiiibS2_i,"a",@progbits
	.sectionflags	@""
	.align	4
.nv.constant0._Z23gemm_half_q_half_kernelILi3ELi32ELb1ELb0ELi64EEvPK6__halfPKjS4_S2_PS0_iiiiPKtS7_iiiiiibS2_i:
	.zero		644


//--------------------- .nv.constant0._Z23gemm_half_q_half_kernelILi3ELi48ELb1ELb0ELi64EEvPK6__halfPKjS4_S2_PS0_iiiiPKtS7_iiiiiibS2_i --------------------------
	.section	.nv.constant0._Z23gemm_half_q_half_kernelILi3ELi48ELb1ELb0ELi64EEvPK6__halfPKjS4_S2_PS0_iiiiPKtS7_iiiiiibS2_i,"a",@progbits
	.sectionflags	@""
	.align	4
.nv.constant0._Z23gemm_half_q_half_kernelILi3ELi48ELb1ELb0ELi64EEvPK6__halfPKjS4_S2_PS0_iiiiPKtS7_iiiiiibS2_i:
	.zero		644


//--------------------- .nv.constant0._Z23gemm_half_q_half_kernelILi3ELi16ELb1ELb0ELi64EEvPK6__halfPKjS4_S2_PS0_iiiiPKtS7_iiiiiibS2_i --------------------------
	.section	.nv.constant0._Z23gemm_half_q_half_kernelILi3ELi16ELb1ELb0ELi64EEvPK6__halfPKjS4_S2_PS0_iiiiPKtS7_iiiiiibS2_i,"a",@progbits
	.sectionflags	@""
	.align	4
.nv.constant0._Z23gemm_half_q_half_kernelILi3ELi16ELb1ELb0ELi64EEvPK6__halfPKjS4_S2_PS0_iiiiPKtS7_iiiiiibS2_i:
	.zero		644


//--------------------- .nv.constant0._Z23gemm_half_q_half_kernelILi3ELi24ELb1ELb0ELi64EEvPK6__halfPKjS4_S2_PS0_iiiiPKtS7_iiiiiibS2_i --------------------------
	.section	.nv.constant0._Z23gemm_half_q_half_kernelILi3ELi24ELb1ELb0ELi64EEvPK6__halfPKjS4_S2_PS0_iiiiPKtS7_iiiiiibS2_i,"a",@progbits
	.sectionflags	@""
	.align	4
.nv.constant0._Z23gemm_half_q_half_kernelILi3ELi24ELb1ELb0ELi64EEvPK6__halfPKjS4_S2_PS0_iiiiPKtS7_iiiiiibS2_i:
	.zero		644


//--------------------- .nv.constant0._Z23gemm_half_q_half_kernelILi3ELi8ELb1ELb0ELi64EEvPK6__halfPKjS4_S2_PS0_iiiiPKtS7_iiiiiibS2_i --------------------------
	.section	.nv.constant0._Z23gemm_half_q_half_kernelILi3ELi8ELb1ELb0ELi64EEvPK6__halfPKjS4_S2_PS0_iiiiPKtS7_iiiiiibS2_i,"a",@progbits
	.sectionflags	@""
	.align	4
.nv.constant0._Z23gemm_half_q_half_kernelILi3ELi8ELb1ELb0ELi64EEvPK6__halfPKjS4_S2_PS0_iiiiPKtS7_iiiiiibS2_i:
	.zero		644


//--------------------- .nv.constant0._Z23gemm_half_q_half_kernelILi3ELi12ELb1ELb0ELi64EEvPK6__halfPKjS4_S2_PS0_iiiiPKtS7_iiiiiibS2_i --------------------------
	.section	.nv.constant0._Z23gemm_half_q_half_kernelILi3ELi12ELb1ELb0ELi64EEvPK6__halfPKjS4_S2_PS0_iiiiPKtS7_iiiiiibS2_i,"a",@progbits
	.sectionflags	@""
	.align	4
.nv.constant0._Z23gemm_half_q_half_kernelILi3ELi12ELb1ELb0ELi64EEvPK6__halfPKjS4_S2_PS0_iiiiPKtS7_iiiiiibS2_i:
	.zero		644


//--------------------- .nv.constant0._Z23gemm_half_q_half_kernelILi3ELi14ELb1ELb0ELi64EEvPK6__halfPKjS4_S2_PS0_iiiiPKtS7_iiiiiibS2_i --------------------------
	.section	.nv.constant0._Z23gemm_half_q_half_kernelILi3ELi14ELb1ELb0ELi64EEvPK6__halfPKjS4_S2_PS0_iiiiPKtS7_iiiiiibS2_i,"a",@progbits
	.sectionflags	@""
	.align	4
.nv.constant0._Z23gemm_half_q_half_kernelILi3ELi14ELb1ELb0ELi64EEvPK6__halfPKjS4_S2_PS0_iiiiPKtS7_iiiiiibS2_i:
	.zero		644


//--------------------- .nv.constant0._Z23gemm_half_q_half_kernelILi3ELi4ELb1ELb0ELi64EEvPK6__halfPKjS4_S2_PS0_iiiiPKtS7_iiiiiibS2_i --------------------------
	.section	.nv.constant0._Z23gemm_half_q_half_kernelILi3ELi4ELb1ELb0ELi64EEvPK6__halfPKjS4_S2_PS0_iiiiPKtS7_iiiiiibS2_i,"a",@progbits
	.sectionflags	@""
	.align	4
.nv.constant0._Z23gemm_half_q_half_kernelILi3ELi4ELb1ELb0ELi64EEvPK6__halfPKjS4_S2_PS0_iiiiPKtS7_iiiiiibS2_i:
	.zero		644


//--------------------- .nv.constant0._Z23gemm_half_q_half_kernelILi3ELi6ELb1ELb0ELi64EEvPK6__halfPKjS4_S2_PS0_iiiiPKtS7_iiiiiibS2_i --------------------------
	.section	.nv.constant0._Z23gemm_half_q_half_kernelILi3ELi6ELb1ELb0ELi64EEvPK6__halfPKjS4_S2_PS0_iiiiPKtS7_iiiiiibS2_i,"a",@progbits
	.sectionflags	@""
	.align	4
.nv.constant0._Z23gemm_half_q_half_kernelILi3ELi6ELb1ELb0ELi64EEvPK6__halfPKjS4_S2_PS0_iiiiPKtS7_iiiiiibS2_i:
	.zero		644


//--------------------- .nv.constant0._Z23gemm_half_q_half_kernelILi3ELi2ELb1ELb0ELi64EEvPK6__halfPKjS4_S2_PS0_iiiiPKtS7_iiiiiibS2_i --------------------------
	.section	.nv.constant0._Z23gemm_half_q_half_kernelILi3ELi2ELb1ELb0ELi64EEvPK6__halfPKjS4_S2_PS0_iiiiPKtS7_iiiiiibS2_i,"a",@progbits
	.sectionflags	@""
	.align	4
.nv.constant0._Z23gemm_half_q_half_kernelILi3ELi2ELb1ELb0ELi64EEvPK6__halfPKjS4_S2_PS0_iiiiPKtS7_iiiiiibS2_i:
	.zero		644


//--------------------- .nv.constant0._Z23gemm_half_q_half_kernelILi3ELi32ELb1ELb0ELi32EEvPK6__halfPKjS4_S2_PS0_iiiiPKtS7_iiiiiibS2_i --------------------------
	.section	.nv.constant0._Z23gemm_half_q_half_kernelILi3ELi32ELb1ELb0ELi32EEvPK6__halfPKjS4_S2_PS0_iiiiPKtS7_iiiiiibS2_i,"a",@progbits
	.sectionflags	@""
	.align	4
.nv.constant0._Z23gemm_half_q_half_kernelILi3ELi32ELb1ELb0ELi32EEvPK6__halfPKjS4_S2_PS0_iiiiPKtS7_iiiiiibS2_i:
	.zero		644


//--------------------- .nv.constant0._Z23gemm_half_q_half_kernelILi3ELi48ELb1ELb0ELi32EEvPK6__halfPKjS4_S2_PS0_iiiiPKtS7_iiiiiibS2_i --------------------------
	.section	.nv.constant0._Z23gemm_half_q_half_kernelILi3ELi48ELb1ELb0ELi32EEvPK6__halfPKjS4_S2_PS0_iiiiPKtS7_iiiiiibS2_i,"a",@progbits
	.sectionflags	@""
	.align	4
.nv.constant0._Z23gemm_half_q_half_kernelILi3ELi48ELb1ELb0ELi32EEvPK6__halfPKjS4_S2_PS0_iiiiPKtS7_iiiiiibS2_i:
	.zero		644


//--------------------- .nv.constant0._Z23gemm_half_q_half_kernelILi3ELi16ELb1ELb0ELi32EEvPK6__halfPKjS4_S2_PS0_iiiiPKtS7_iiiiiibS2_i --------------------------
	.section	.nv.constant0._Z23gemm_half_q_half_kernelILi3ELi16ELb1ELb0ELi32EEvPK6__halfPKjS4_S2_PS0_iiiiPKtS7_iiiiiibS2_i,"a",@progbits
	.sectionflags	@""
	.align	4
.nv.constant0._Z23gemm_half_q_half_kernelILi3ELi16ELb1ELb0ELi32EEvPK6__halfPKjS4_S2_PS0_iiiiPKtS7_iiiiiibS2_i:
	.zero		644


//--------------------- .nv.constant0._Z23gemm_half_q_half_kernelILi3ELi24ELb1ELb0ELi32EEvPK6__halfPKjS4_S2_PS0_iiiiPKtS7_iiiiiibS2_i --------------------------
	.section	.nv.constant0._Z23gemm_half_q_half_kernelILi3ELi24ELb1ELb0ELi32EEvPK6__halfPKjS4_S2_PS0_iiiiPKtS7_iiiiiibS2_i,"a",@progbits
	.sectionflags	@""
	.align	4
.nv.constant0._Z23gemm_half_q_half_kernelILi3ELi24ELb1ELb0ELi32EEvPK6__halfPKjS4_S2_PS0_iiiiPKtS7_iiiiiibS2_i:
	.zero		644


//--------------------- .nv.constant0._Z23gemm_half_q_half_kernelILi3ELi8ELb1ELb0ELi32EEvPK6__halfPKjS4_S2_PS0_iiiiPKtS7_iiiiiibS2_i --------------------------
	.section	.nv.constant0._Z23gemm_half_q_half_kernelILi3ELi8ELb1ELb0ELi32EEvPK6__halfPKjS4_S2_PS0_iiiiPKtS7_iiiiiibS2_i,"a",@progbits
	.sectionflags	@""
	.align	4
.nv.constant0._Z23gemm_half_q_half_kernelILi3ELi8ELb1ELb0ELi32EEvPK6__halfPKjS4_S2_PS0_iiiiPKtS7_iiiiiibS2_i:
	.zero		644


//--------------------- .nv.constant0._Z23gemm_half_q_half_kernelILi3ELi12ELb1ELb0ELi32EEvPK6__halfPKjS4_S2_PS0_iiiiPKtS7_iiiiiibS2_i --------------------------
	.section	.nv.constant0._Z23gemm_half_q_half_kernelILi3ELi12ELb1ELb0ELi32EEvPK6__halfPKjS4_S2_PS0_iiiiPKtS7_iiiiiibS2_i,"a",@progbits
	.sectionflags	@""
	.align	4
.nv.constant0._Z23gemm_half_q_half_kernelILi3ELi12ELb1ELb0ELi32EEvPK6__halfPKjS4_S2_PS0_iiiiPKtS7_iiiiiibS2_i:
	.zero		644


//--------------------- .nv.constant0._Z23gemm_half_q_half_kernelILi3ELi14ELb1ELb0ELi32EEvPK6__halfPKjS4_S2_PS0_iiiiPKtS7_iiiiiibS2_i --------------------------
	.section	.nv.constant0._Z23gemm_half_q_half_kernelILi3ELi14ELb1ELb0ELi32EEvPK6__halfPKjS4_S2_PS0_iiiiPKtS7_iiiiiibS2_i,"a",@progbits
	.sectionflags	@""
	.align	4
.nv.constant0._Z23gemm_half_q_half_kernelILi3ELi14ELb1ELb0ELi32EEvPK6__halfPKjS4_S2_PS0_iiiiPKtS7_iiiiiibS2_i:
	.zero		644


//--------------------- .nv.constant0._Z23gemm_half_q_half_kernelILi3ELi4ELb1ELb0ELi32EEvPK6__halfPKjS4_S2_PS0_iiiiPKtS7_iiiiiibS2_i --------------------------
	.section	.nv.constant0._Z23gemm_half_q_half_kernelILi3ELi4ELb1ELb0ELi32EEvPK6__halfPKjS4_S2_PS0_iiiiPKtS7_iiiiiibS2_i,"a",@progbits
	.sectionflags	@""
	.align	4
.nv.constant0._Z23gemm_half_q_half_kernelILi3ELi4ELb1ELb0ELi32EEvPK6__halfPKjS4_S2_PS0_iiiiPKtS7_iiiiiibS2_i:
	.zero		644


//--------------------- .nv.constant0._Z23gemm_half_q_half_kernelILi3ELi6ELb1ELb0ELi32EEvPK6__halfPKjS4_S2_PS0_iiiiPKtS7_iiiiiibS2_i --------------------------
	.section	.nv.constant0._Z23gemm_half_q_half_kernelILi3ELi6ELb1ELb0ELi32EEvPK6__halfPKjS4_S2_PS0_iiiiPKtS7_iiiiiibS2_i,"a",@progbits
	.sectionflags	@""
	.align	4
.nv.constant0._Z23gemm_half_q_half_kernelILi3ELi6ELb1ELb0ELi32EEvPK6__halfPKjS4_S2_PS0_iiiiPKtS7_iiiiiibS2_i:
	.zero		644


//--------------------- .nv.constant0._Z23gemm_half_q_half_kernelILi3ELi2ELb1ELb0ELi32EEvPK6__halfPKjS4_S2_PS0_iiiiPKtS7_iiiiiibS2_i --------------------------
	.section	.nv.constant0._Z23gemm_half_q_half_kernelILi3ELi2ELb1ELb0ELi32EEvPK6__halfPKjS4_S2_PS0_iiiiPKtS7_iiiiiibS2_i,"a",@progbits
	.sectionflags	@""
	.align	4
.nv.constant0._Z23gemm_half_q_half_kernelILi3ELi2ELb1ELb0ELi32EEvPK6__halfPKjS4_S2_PS0_iiiiPKtS7_iiiiiibS2_i:
	.zero		644


//--------------------- .nv.constant0._Z23gemm_half_q_half_kernelILi2ELi32ELb1ELb0ELi64EEvPK6__halfPKjS4_S2_PS0_iiiiPKtS7_iiiiiibS2_i --------------------------
	.section	.nv.constant0._Z23gemm_half_q_half_kernelILi2ELi32ELb1ELb0ELi64EEvPK6__halfPKjS4_S2_PS0_iiiiPKtS7_iiiiiibS2_i,"a",@progbits
	.sectionflags	@""
	.align	4
.nv.constant0._Z23gemm_half_q_half_kernelILi2ELi32ELb1ELb0ELi64EEvPK6__halfPKjS4_S2_PS0_iiiiPKtS7_iiiiiibS2_i:
	.zero		644


//--------------------- .nv.constant0._Z23gemm_half_q_half_kernelILi2ELi48ELb1ELb0ELi64EEvPK6__halfPKjS4_S2_PS0_iiiiPKtS7_iiiiiibS2_i --------------------------
	.section	.nv.constant0._Z23gemm_half_q_half_kernelILi2ELi48ELb1ELb0ELi64EEvPK6__halfPKjS4_S2_PS0_iiiiPKtS7_iiiiiibS2_i,"a",@progbits
	.sectionflags	@""
	.align	4
.nv.constant0._Z23gemm_half_q_half_kernelILi2ELi48ELb1ELb0ELi64EEvPK6__halfPKjS4_S2_PS0_iiiiPKtS7_iiiiiibS2_i:
	.zero		644


//--------------------- .nv.constant0._Z23gemm_half_q_half_kernelILi2ELi16ELb1ELb0ELi64EEvPK6__halfPKjS4_S2_PS0_iiiiPKtS7_iiiiiibS2_i --------------------------
	.section	.nv.constant0._Z23gemm_half_q_half_kernelILi2ELi16ELb1ELb0ELi64EEvPK6__halfPKjS4_S2_PS0_iiiiPKtS7_iiiiiibS2_i,"a",@progbits
	.sectionflags	@""
	.align	4
.nv.constant0._Z23gemm_half_q_half_kernelILi2ELi16ELb1ELb0ELi64EEvPK6__halfPKjS4_S2_PS0_iiiiPKtS7_iiiiiibS2_i:
	.zero		644


//--------------------- .nv.constant0._Z23gemm_half_q_half_kernelILi2ELi24ELb1ELb0ELi64EEvPK6__halfPKjS4_S2_PS0_iiiiPKtS7_iiiiiibS2_i --------------------------
	.section	.nv.constant0._Z23gemm_half_q_half_kernelILi2ELi24ELb1ELb0ELi64EEvPK6__halfPKjS4_S2_PS0_iiiiPKtS7_iiiiiibS2_i,"a",@progbits
	.sectionflags	@""
	.align	4
.nv.constant0._Z23gemm_half_q_half_kernelILi2ELi24ELb1ELb0ELi64EEvPK6__halfPKjS4_S2_PS0_iiiiPKtS7_iiiiiibS2_i:
	.zero		644


//--------------------- .nv.constant0._Z23gemm_half_q_half_kernelILi2ELi8ELb1ELb0ELi64EEvPK6__halfPKjS4_S2_PS0_iiiiPKtS7_iiiiiibS2_i --------------------------
	.section	.nv.constant0._Z23gemm_half_q_half_kernelILi2ELi8ELb1ELb0ELi64EEvPK6__halfPKjS4_S2_PS0_iiiiPKtS7_iiiiiibS2_i,"a",@progbits
	.sectionflags	@""
	.align	4
.nv.constant0._Z23gemm_half_q_half_kernelILi2ELi8ELb1ELb0ELi64EEvPK6__halfPKjS4_S2_PS0_iiiiPKtS7_iiiiiibS2_i:
	.zero		644


//--------------------- .nv.constant0._Z23gemm_half_q_half_kernelILi2ELi12ELb1ELb0ELi64EEvPK6__halfPKjS4_S2_PS0_iiiiPKtS7_iiiiiibS2_i --------------------------
	.section	.nv.constant0._Z23gemm_half_q_half_kernelILi2ELi12ELb1ELb0ELi64EEvPK6__halfPKjS4_S2_PS0_iiiiPKtS7_iiiiiibS2_i,"a",@progbits
	.sectionflags	@""
	.align	4
.nv.constant0._Z23gemm_half_q_half_kernelILi2ELi12ELb1ELb0ELi64EEvPK6__halfPKjS4_S2_PS0_iiiiPKtS7_iiiiiibS2_i:
	.zero		644


//--------------------- .nv.constant0._Z23gemm_half_q_half_kernelILi2ELi14ELb1ELb0ELi64EEvPK6__halfPKjS4_S2_PS0_iiiiPKtS7_iiiiiibS2_i --------------------------
	.section	.nv.constant0._Z23gemm_half_q_half_kernelILi2ELi14ELb1ELb0ELi64EEvPK6__halfPKjS4_S2_PS0_iiiiPKtS7_iiiiiibS2_i,"a",@progbits
	.sectionflags	@""
	.align	4
.nv.constant0._Z23gemm_half_q_half_kernelILi2ELi14ELb1ELb0ELi64EEvPK6__halfPKjS4_S2_PS0_iiiiPKtS7_iiiiiibS2_i:
	.zero		644


//--------------------- .nv.constant0._Z23gemm_half_q_half_kernelILi2ELi4ELb1ELb0ELi64EEvPK6__halfPKjS4_S2_PS0_iiiiPKtS7_iiiiiibS2_i --------------------------
	.section	.nv.constant0._Z23gemm_half_q_half_kernelILi2ELi4ELb1ELb0ELi64EEvPK6__halfPKjS4_S2_PS0_iiiiPKtS7_iiiiiibS2_i,"a",@progbits
	.sectionflags	@""
	.align	4
.nv.constant0._Z23gemm_half_q_half_kernelILi2ELi4ELb1ELb0ELi64EEvPK6__halfPKjS4_S2_PS0_iiiiPKtS7_iiiiiibS2_i:
	.zero		644


//--------------------- .nv.constant0._Z23gemm_half_q_half_kernelILi2ELi6ELb1ELb0ELi64EEvPK6__halfPKjS4_S2_PS0_iiiiPKtS7_iiiiiibS2_i --------------------------
	.section	.nv.constant0._Z23gemm_half_q_half_kernelILi2ELi6ELb1ELb0ELi64EEvPK6__halfPKjS4_S2_PS0_iiiiPKtS7_iiiiiibS2_i,"a",@progbits
	.sectionflags	@""
	.align	4
.nv.constant0._Z23gemm_half_q_half_kernelILi2ELi6ELb1ELb0ELi64EEvPK6__halfPKjS4_S2_PS0_iiiiPKtS7_iiiiiibS2_i:
	.zero		644


//--------------------- .nv.constant0._Z23gemm_half_q_half_kernelILi2ELi2ELb1ELb0ELi64EEvPK6__halfPKjS4_S2_PS0_iiiiPKtS7_iiiiiibS2_i --------------------------
	.section	.nv.constant0._Z23gemm_half_q_half_kernelILi2ELi2ELb1ELb0ELi64EEvPK6__halfPKjS4_S2_PS0_iiiiPKtS7_iiiiiibS2_i,"a",@progbits
	.sectionflags	@""
	.align	4
.nv.constant0._Z23gemm_half_q_half_kernelILi2ELi2ELb1ELb0ELi64EEvPK6__halfPKjS4_S2_PS0_iiiiPKtS7_iiiiiibS2_i:
	.zero		644


//--------------------- .nv.constant0._Z23gemm_half_q_half_kernelILi2ELi32ELb1ELb0ELi32EEvPK6__halfPKjS4_S2_PS0_iiiiPKtS7_iiiiiibS2_i --------------------------
	.section	.nv.constant0._Z23gemm_half_q_half_kernelILi2ELi32ELb1ELb0ELi32EEvPK6__halfPKjS4_S2_PS0_iiiiPKtS7_iiiiiibS2_i,"a",@progbits
	.sectionflags	@""
	.align	4
.nv.constant0._Z23gemm_half_q_half_kernelILi2ELi32ELb1ELb0ELi32EEvPK6__halfPKjS4_S2_PS0_iiiiPKtS7_iiiiiibS2_i:
	.zero		644


//--------------------- .nv.constant0._Z23gemm_half_q_half_kernelILi2ELi48ELb1ELb0ELi32EEvPK6__halfPKjS4_S2_PS0_iiiiPKtS7_iiiiiibS2_i --------------------------
	.section	.nv.constant0._Z23gemm_half_q_half_kernelILi2ELi48ELb1ELb0ELi32EEvPK6__halfPKjS4_S2_PS0_iiiiPKtS7_iiiiiibS2_i,"a",@progbits
	.sectionflags	@""
	.align	4
.nv.constant0._Z23gemm_half_q_half_kernelILi2ELi48ELb1ELb0ELi32EEvPK6__halfPKjS4_S2_PS0_iiiiPKtS7_iiiiiibS2_i:
	.zero		644


//--------------------- .nv.constant0._Z23gemm_half_q_half_kernelILi2ELi16ELb1ELb0ELi32EEvPK6__halfPKjS4_S2_PS0_iiiiPKtS7_iiiiiibS2_i --------------------------
	.section	.nv.constant0._Z23gemm_half_q_half_kernelILi2ELi16ELb1ELb0ELi32EEvPK6__halfPKjS4_S2_PS0_iiiiPKtS7_iiiiiibS2_i,"a",@progbits
	.sectionflags	@""
	.align	4
.nv.constant0._Z23gemm_half_q_half_kernelILi2ELi16ELb1ELb0ELi32EEvPK6__halfPKjS4_S2_PS0_iiiiPKtS7_iiiiiibS2_i:
	.zero		644


//--------------------- .nv.constant0._Z23gemm_half_q_half_kernelILi2ELi24ELb1ELb0ELi32EEvPK6__halfPKjS4_S2_PS0_iiiiPKtS7_iiiiiibS2_i --------------------------
	.section	.nv.constant0._Z23gemm_half_q_half_kernelILi2ELi24ELb1ELb0ELi32EEvPK6__halfPKjS4_S2_PS0_iiiiPKtS7_iiiiiibS2_i,"a",@progbits
	.sectionflags	@""
	.align	4
.nv.constant0._Z23gemm_half_q_half_kernelILi2ELi24ELb1ELb0ELi32EEvPK6__halfPKjS4_S2_PS0_iiiiPKtS7_iiiiiibS2_i:
	.zero		644


//--------------------- .nv.constant0._Z23gemm_half_q_half_kernelILi2ELi8ELb1ELb0ELi32EEvPK6__halfPKjS4_S2_PS0_iiiiPKtS7_iiiiiibS2_i --------------------------
	.section	.nv.constant0._Z23gemm_half_q_half_kernelILi2ELi8ELb1ELb0ELi32EEvPK6__halfPKjS4_S2_PS0_iiiiPKtS7_iiiiiibS2_i,"a",@progbits
	.sectionflags	@""
	.align	4
.nv.constant0._Z23gemm_half_q_half_kernelILi2ELi8ELb1ELb0ELi32EEvPK6__halfPKjS4_S2_PS0_iiiiPKtS7_iiiiiibS2_i:
	.zero		644


//--------------------- .nv.constant0._Z23gemm_half_q_half_kernelILi2ELi12ELb1ELb0ELi32EEvPK6__halfPKjS4_S2_PS0_iiiiPKtS7_iiiiiibS2_i --------------------------
	.section	.nv.constant0._Z23gemm_half_q_half_kernelILi2ELi12ELb1ELb0ELi32EEvPK6__halfPKjS4_S2_PS0_iiiiPKtS7_iiiiiibS2_i,"a",@progbits
	.sectionflags	@""
	.align	4
.nv.constant0._Z23gemm_half_q_half_kernelILi2ELi12ELb1ELb0ELi32EEvPK6__halfPKjS4_S2_PS0_iiiiPKtS7_iiiiiibS2_i:
	.zero		644


//--------------------- .nv.constant0._Z23gemm_half_q_half_kernelILi2ELi14ELb1ELb0ELi32EEvPK6__halfPKjS4_S2_PS0_iiiiPKtS7_iiiiiibS2_i --------------------------
	.section	.nv.constant0._Z23gemm_half_q_half_kernelILi2ELi14ELb1ELb0ELi32EEvPK6__halfPKjS4_S2_PS0_iiiiPKtS7_iiiiiibS2_i,"a",@progbits
	.sectionflags	@""
	.align	4
.nv.constant0._Z23gemm_half_q_half_kernelILi2ELi14ELb1ELb0ELi32EEvPK6__halfPKjS4_S2_PS0_iiiiPKtS7_iiiiiibS2_i:
	.zero		644


//--------------------- .nv.constant0._Z23gemm_half_q_half_kernelILi2ELi4ELb1ELb0ELi32EEvPK6__halfPKjS4_S2_PS0_iiiiPKtS7_iiiiiibS2_i --------------------------
	.section	.nv.constant0._Z23gemm_half_q_half_kernelILi2ELi4ELb1ELb0ELi32EEvPK6__halfPKjS4_S2_PS0_iiiiPKtS7_iiiiiibS2_i,"a",@progbits
	.sectionflags	@""
	.align	4
.nv.constant0._Z23gemm_half_q_half_kernelILi2ELi4ELb1ELb0ELi32EEvPK6__halfPKjS4_S2_PS0_iiiiPKtS7_iiiiiibS2_i:
	.zero		644


//--------------------- .nv.constant0._Z23gemm_half_q_half_kernelILi2ELi6ELb1ELb0ELi32EEvPK6__halfPKjS4_S2_PS0_iiiiPKtS7_iiiiiibS2_i --------------------------
	.section	.nv.constant0._Z23gemm_half_q_half_kernelILi2ELi6ELb1ELb0ELi32EEvPK6__halfPKjS4_S2_PS0_iiiiPKtS7_iiiiiibS2_i,"a",@progbits
	.sectionflags	@""
	.align	4
.nv.constant0._Z23gemm_half_q_half_kernelILi2ELi6ELb1ELb0ELi32EEvPK6__halfPKjS4_S2_PS0_iiiiPKtS7_iiiiiibS2_i:
	.zero		644


//--------------------- .nv.constant0._Z23gemm_half_q_half_kernelILi2ELi2ELb1ELb0ELi32EEvPK6__halfPKjS4_S2_PS0_iiiiPKtS7_iiiiiibS2_i --------------------------
	.section	.nv.constant0._Z23gemm_half_q_half_kernelILi2ELi2ELb1ELb0ELi32EEvPK6__halfPKjS4_S2_PS0_iiiiPKtS7_iiiiiibS2_i,"a",@progbits
	.sectionflags	@""
	.align	4
.nv.constant0._Z23gemm_half_q_half_kernelILi2ELi2ELb1ELb0ELi32EEvPK6__halfPKjS4_S2_PS0_iiiiPKtS7_iiiiiibS2_i:
	.zero		644


//--------------------- .nv.constant0._Z23gemm_half_q_half_kernelILi1ELi32ELb1ELb0ELi64EEvPK6__halfPKjS4_S2_PS0_iiiiPKtS7_iiiiiibS2_i --------------------------
	.section	.nv.constant0._Z23gemm_half_q_half_kernelILi1ELi32ELb1ELb0ELi64EEvPK6__halfPKjS4_S2_PS0_iiiiPKtS7_iiiiiibS2_i,"a",@progbits
	.sectionflags	@""
	.align	4
.nv.constant0._Z23gemm_half_q_half_kernelILi1ELi32ELb1ELb0ELi64EEvPK6__halfPKjS4_S2_PS0_iiiiPKtS7_iiiiiibS2_i:
	.zero		644


//--------------------- .nv.constant0._Z23gemm_half_q_half_kernelILi1ELi48ELb1ELb0ELi64EEvPK6__halfPKjS4_S2_PS0_iiiiPKtS7_iiiiiibS2_i --------------------------
	.section	.nv.constant0._Z23gemm_half_q_half_kernelILi1ELi48ELb1ELb0ELi64EEvPK6__halfPKjS4_S2_PS0_iiiiPKtS7_iiiiiibS2_i,"a",@progbits
	.sectionflags	@""
	.align	4
.nv.constant0._Z23gemm_half_q_half_kernelILi1ELi48ELb1ELb0ELi64EEvPK6__halfPKjS4_S2_PS0_iiiiPKtS7_iiiiiibS2_i:
	.zero		644


//--------------------- .nv.constant0._Z23gemm_half_q_half_kernelILi1ELi16ELb1ELb0ELi64EEvPK6__halfPKjS4_S2_PS0_iiiiPKtS7_iiiiiibS2_i --------------------------
	.section	.nv.constant0._Z23gemm_half_q_half_kernelILi1ELi16ELb1ELb0ELi64EEvPK6__halfPKjS4_S2_PS0_iiiiPKtS7_iiiiiibS2_i,"a",@progbits
	.sectionflags	@""
	.align	4
.nv.constant0._Z23gemm_half_q_half_kernelILi1ELi16ELb1ELb0ELi64EEvPK6__halfPKjS4_S2_PS0_iiiiPKtS7_iiiiiibS2_i:
	.zero		644


//--------------------- .nv.constant0._Z23gemm_half_q_half_kernelILi1ELi24ELb1ELb0ELi64EEvPK6__halfPKjS4_S2_PS0_iiiiPKtS7_iiiiiibS2_i --------------------------
	.section	.nv.constant0._Z23gemm_half_q_half_kernelILi1ELi24ELb1ELb0ELi64EEvPK6__halfPKjS4_S2_PS0_iiiiPKtS7_iiiiiibS2_i,"a",@progbits
	.sectionflags	@""
	.align	4
.nv.constant0._Z23gemm_half_q_half_kernelILi1ELi24ELb1ELb0ELi64EEvPK6__halfPKjS4_S2_PS0_iiiiPKtS7_iiiiiibS2_i:
	.zero		644


//--------------------- .nv.constant0._Z23gemm_half_q_half_kernelILi1ELi8ELb1ELb0ELi64EEvPK6__halfPKjS4_S2_PS0_iiiiPKtS7_iiiiiibS2_i --------------------------
	.section	.nv.constant0._Z23gemm_half_q_half_kernelILi1ELi8ELb1ELb0ELi64EEvPK6__halfPKjS4_S2_PS0_iiiiPKtS7_iiiiiibS2_i,"a",@progbits
	.sectionflags	@""
	.align	4
.nv.constant0._Z23gemm_half_q_half_kernelILi1ELi8ELb1ELb0ELi64EEvPK6__halfPKjS4_S2_PS0_iiiiPKtS7_iiiiiibS2_i:
	.zero		644


//--------------------- .nv.constant0._Z23gemm_half_q_half_kernelILi1ELi12ELb1ELb0ELi64EEvPK6__halfPKjS4_S2_PS0_iiiiPKtS7_iiiiiibS2_i --------------------------
	.section	.nv.constant0._Z23gemm_half_q_half_kernelILi1ELi12ELb1ELb0ELi64EEvPK6__halfPKjS4_S2_PS0_iiiiPKtS7_iiiiiibS2_i,"a",@progbits
	.sectionflags	@""
	.align	4
.nv.constant0._Z23gemm_half_q_half_kernelILi1ELi12ELb1ELb0ELi64EEvPK6__halfPKjS4_S2_PS0_iiiiPKtS7_iiiiiibS2_i:
	.zero		644


//--------------------- .nv.constant0._Z23gemm_half_q_half_kernelILi1ELi14ELb1ELb0ELi64EEvPK6__halfPKjS4_S2_PS0_iiiiPKtS7_iiiiiibS2_i --------------------------
	.section	.nv.constant0._Z23gemm_half_q_half_kernelILi1ELi14ELb1ELb0ELi64EEvPK6__halfPKjS4_S2_PS0_iiiiPKtS7_iiiiiibS2_i,"a",@progbits
	.sectionflags	@""
	.align	4
.nv.constant0._Z23gemm_half_q_half_kernelILi1ELi14ELb1ELb0ELi64EEvPK6__halfPKjS4_S2_PS0_iiiiPKtS7_iiiiiibS2_i:
	.zero		644


//--------------------- .nv.constant0._Z23gemm_half_q_half_kernelILi1ELi4ELb1ELb0ELi64EEvPK6__halfPKjS4_S2_PS0_iiiiPKtS7_iiiiiibS2_i --------------------------
	.section	.nv.constant0._Z23gemm_half_q_half_kernelILi1ELi4ELb1ELb0ELi64EEvPK6__halfPKjS4_S2_PS0_iiiiPKtS7_iiiiiibS2_i,"a",@progbits
	.sectionflags	@""
	.align	4
.nv.constant0._Z23gemm_half_q_half_kernelILi1ELi4ELb1ELb0ELi64EEvPK6__halfPKjS4_S2_PS0_iiiiPKtS7_iiiiiibS2_i:
	.zero		644


//--------------------- .nv.constant0._Z23gemm_half_q_half_kernelILi1ELi6ELb1ELb0ELi64EEvPK6__halfPKjS4_S2_PS0_iiiiPKtS7_iiiiiibS2_i --------------------------
	.section	.nv.constant0._Z23gemm_half_q_half_kernelILi1ELi6ELb1ELb0ELi64EEvPK6__halfPKjS4_S2_PS0_iiiiPKtS7_iiiiiibS2_i,"a",@progbits
	.sectionflags	@""
	.align	4
.nv.constant0._Z23gemm_half_q_half_kernelILi1ELi6ELb1ELb0ELi64EEvPK6__halfPKjS4_S2_PS0_iiiiPKtS7_iiiiiibS2_i:
	.zero		644


//--------------------- .nv.constant0._Z23gemm_half_q_half_kernelILi1ELi2ELb1ELb0ELi64EEvPK6__halfPKjS4_S2_PS0_iiiiPKtS7_iiiiiibS2_i --------------------------
	.section	.nv.constant0._Z23gemm_half_q_half_kernelILi1ELi2ELb1ELb0ELi64EEvPK6__halfPKjS4_S2_PS0_iiiiPKtS7_iiiiiibS2_i,"a",@progbits
	.sectionflags	@""
	.align	4
.nv.constant0._Z23gemm_half_q_half_kernelILi1ELi2ELb1ELb0ELi64EEvPK6__halfPKjS4_S2_PS0_iiiiPKtS7_iiiiiibS2_i:
	.zero		644


//--------------------- .nv.constant0._Z23gemm_half_q_half_kernelILi1ELi32ELb1ELb0ELi32EEvPK6__halfPKjS4_S2_PS0_iiiiPKtS7_iiiiiibS2_i --------------------------
	.section	.nv.constant0._Z23gemm_half_q_half_kernelILi1ELi32ELb1ELb0ELi32EEvPK6__halfPKjS4_S2_PS0_iiiiPKtS7_iiiiiibS2_i,"a",@progbits
	.sectionflags	@""
	.align	4
.nv.constant0._Z23gemm_half_q_half_kernelILi1ELi32ELb1ELb0ELi32EEvPK6__halfPKjS4_S2_PS0_iiiiPKtS7_iiiiiibS2_i:
	.zero		644


//--------------------- .nv.constant0._Z23gemm_half_q_half_kernelILi1ELi48ELb1ELb0ELi32EEvPK6__halfPKjS4_S2_PS0_iiiiPKtS7_iiiiiibS2_i --------------------------
	.section	.nv.constant0._Z23gemm_half_q_half_kernelILi1ELi48ELb1ELb0ELi32EEvPK6__halfPKjS4_S2_PS0_iiiiPKtS7_iiiiiibS2_i,"a",@progbits
	.sectionflags	@""
	.align	4
.nv.constant0._Z23gemm_half_q_half_kernelILi1ELi48ELb1ELb0ELi32EEvPK6__halfPKjS4_S2_PS0_iiiiPKtS7_iiiiiibS2_i:
	.zero		644


//--------------------- .nv.constant0._Z23gemm_half_q_half_kernelILi1ELi16ELb1ELb0ELi32EEvPK6__halfPKjS4_S2_PS0_iiiiPKtS7_iiiiiibS2_i --------------------------
	.section	.nv.constant0._Z23gemm_half_q_half_kernelILi1ELi16ELb1ELb0ELi32EEvPK6__halfPKjS4_S2_PS0_iiiiPKtS7_iiiiiibS2_i,"a",@progbits
	.sectionflags	@""
	.align	4
.nv.constant0._Z23gemm_half_q_half_kernelILi1ELi16ELb1ELb0ELi32EEvPK6__halfPKjS4_S2_PS0_iiiiPKtS7_iiiiiibS2_i:
	.zero		644


//--------------------- .nv.constant0._Z23gemm_half_q_half_kernelILi1ELi24ELb1ELb0ELi32EEvPK6__halfPKjS4_S2_PS0_iiiiPKtS7_iiiiiibS2_i --------------------------
	.section	.nv.constant0._Z23gemm_half_q_half_kernelILi1ELi24ELb1ELb0ELi32EEvPK6__halfPKjS4_S2_PS0_iiiiPKtS7_iiiiiibS2_i,"a",@progbits
	.sectionflags	@""
	.align	4
.nv.constant0._Z23gemm_half_q_half_kernelILi1ELi24ELb1ELb0ELi32EEvPK6__halfPKjS4_S2_PS0_iiiiPKtS7_iiiiiibS2_i:
	.zero		644


//--------------------- .nv.constant0._Z23gemm_half_q_half_kernelILi1ELi8ELb1ELb0ELi32EEvPK6__halfPKjS4_S2_PS0_iiiiPKtS7_iiiiiibS2_i --------------------------
	.section	.nv.constant0._Z23gemm_half_q_half_kernelILi1ELi8ELb1ELb0ELi32EEvPK6__halfPKjS4_S2_PS0_iiiiPKtS7_iiiiiibS2_i,"a",@progbits
	.sectionflags	@""
	.align	4
.nv.constant0._Z23gemm_half_q_half_kernelILi1ELi8ELb1ELb0ELi32EEvPK6__halfPKjS4_S2_PS0_iiiiPKtS7_iiiiiibS2_i:
	.zero		644


//--------------------- .nv.constant0._Z23gemm_half_q_half_kernelILi1ELi12ELb1ELb0ELi32EEvPK6__halfPKjS4_S2_PS0_iiiiPKtS7_iiiiiibS2_i --------------------------
	.section	.nv.constant0._Z23gemm_half_q_half_kernelILi1ELi12ELb1ELb0ELi32EEvPK6__halfPKjS4_S2_PS0_iiiiPKtS7_iiiiiibS2_i,"a",@progbits
	.sectionflags	@""
	.align	4
.nv.constant0._Z23gemm_half_q_half_kernelILi1ELi12ELb1ELb0ELi32EEvPK6__halfPKjS4_S2_PS0_iiiiPKtS7_iiiiiibS2_i:
	.zero		644


//--------------------- .nv.constant0._Z23gemm_half_q_half_kernelILi1ELi14ELb1ELb0ELi32EEvPK6__halfPKjS4_S2_PS0_iiiiPKtS7_iiiiiibS2_i --------------------------
	.section	.nv.constant0._Z23gemm_half_q_half_kernelILi1ELi14ELb1ELb0ELi32EEvPK6__halfPKjS4_S2_PS0_iiiiPKtS7_iiiiiibS2_i,"a",@progbits
	.sectionflags	@""
	.align	4
.nv.constant0._Z23gemm_half_q_half_kernelILi1ELi14ELb1ELb0ELi32EEvPK6__halfPKjS4_S2_PS0_iiiiPKtS7_iiiiiibS2_i:
	.zero		644


//--------------------- .nv.constant0._Z23gemm_half_q_half_kernelILi1ELi4ELb1ELb0ELi32EEvPK6__halfPKjS4_S2_PS0_iiiiPKtS7_iiiiiibS2_i --------------------------
	.section	.nv.constant0._Z23gemm_half_q_half_kernelILi1ELi4ELb1ELb0ELi32EEvPK6__halfPKjS4_S2_PS0_iiiiPKtS7_iiiiiibS2_i,"a",@progbits
	.sectionflags	@""
	.align	4
.nv.constant0._Z23gemm_half_q_half_kernelILi1ELi4ELb1ELb0ELi32EEvPK6__halfPKjS4_S2_PS0_iiiiPKtS7_iiiiiibS2_i:
	.zero		644


//--------------------- .nv.constant0._Z23gemm_half_q_half_kernelILi1ELi6ELb1ELb0ELi32EEvPK6__halfPKjS4_S2_PS0_iiiiPKtS7_iiiiiibS2_i --------------------------
	.section	.nv.constant0._Z23gemm_half_q_half_kernelILi1ELi6ELb1ELb0ELi32EEvPK6__halfPKjS4_S2_PS0_iiiiPKtS7_iiiiiibS2_i,"a",@progbits
	.sectionflags	@""
	.align	4
.nv.constant0._Z23gemm_half_q_half_kernelILi1ELi6ELb1ELb0ELi32EEvPK6__halfPKjS4_S2_PS0_iiiiPKtS7_iiiiiibS2_i:
	.zero		644


//--------------------- .nv.constant0._Z23gemm_half_q_half_kernelILi1ELi2ELb1ELb0ELi32EEvPK6__halfPKjS4_S2_PS0_iiiiPKtS7_iiiiiibS2_i --------------------------
	.section	.nv.constant0._Z23gemm_half_q_half_kernelILi1ELi2ELb1ELb0ELi32EEvPK6__halfPKjS4_S2_PS0_iiiiPKtS7_iiiiiibS2_i,"a",@progbits
	.sectionflags	@""
	.align	4
.nv.constant0._Z23gemm_half_q_half_kernelILi1ELi2ELb1ELb0ELi32EEvPK6__halfPKjS4_S2_PS0_iiiiPKtS7_iiiiiibS2_i:
	.zero		644


//--------------------- SYMBOLS --------------------------

	.type		.nv.reservedSmem.offset0,@object
	.size		.nv.reservedSmem.offset0,0x4
